// Copyright (c) 2024, Jay Shah, Ganesh Bikshandi, Ying Zhang, Vijay Thakkar, Pradeep Ramani, Tri Dao.
// Splitting the different template instantiations to different files to speed up compilation.
// This file is auto-generated. See "generate_kernels.py"

#include "flash_fwd_launch_template.h"

#ifndef FLASHATTENTION_DISABLE_SM8x
#ifndef FLASHATTENTION_DISABLE_HDIM64
template void run_mha_fwd_<80, cutlass::half_t, 64, 64, true, false, true, true>(Flash_fwd_params &params, cudaStream_t stream);
template void run_mha_fwd_<86, cutlass::half_t, 64, 64, true, false, true, true>(Flash_fwd_params &params, cudaStream_t stream);
#endif
#endif


// ===== COMPILED SASS (sm_80) =====

	.target	sm_80

	.elftype	@"ET_EXEC"


//--------------------- .note.nv.tkinfo           --------------------------
	.section	.note.nv.tkinfo,"",@"SHT_NOTE"
	.sectionflags	@"SHF_NOTE_NV_TKINFO"
	.tkinfo
        /*0018*/ 	.word	0x00000002
        /*0030*/ 	.string	""
        /*0030*/ 	.string	"ptxas"
        /*0030*/ 	.string	"Cuda compilation tools, release 13.0, V13.0.88"
        /*0030*/ 	.string	"Build cuda_13.0.r13.0/compiler.36424714_0"
        /*0030*/ 	.string	"-arch sm_80 -m 64 "



//--------------------- .note.nv.cuinfo           --------------------------
	.section	.note.nv.cuinfo,"",@"SHT_NOTE"
	.sectionflags	@"SHF_NOTE_NV_CUINFO"
        /*0018*/ 	.short	0x0002
        /*001a*/ 	.short	0x0050
        /*001c*/ 	.short	0x0082
	.zero		2


//--------------------- .nv.info                  --------------------------
	.section	.nv.info,"",@"SHT_CUDA_INFO"
	.align	4


	//----- nvinfo : EIATTR_REGCOUNT
	.align		4
        /*0000*/ 	.byte	0x04, 0x2f
        /*0002*/ 	.short	(.L_12 - .L_11)
	.align		4
.L_11:
        /*0004*/ 	.word	index@(_ZN7cutlass13device_kernelIN5flash19enable_sm80_to_sm89INS1_16FlashAttnFwdSm80INS1_25CollectiveMainloopFwdSm80ILi4ELi1ELb0EN4cute5tupleIJNS5_1CILi128EEENS7_ILi80EEENS7_ILi64EEEEEELi64ENS_6half_tEfNS_4arch4Sm80ELb1ELb0ELb1ELb1ELb0ELb1ELb1ELb1EEENS1_21CollectiveEpilogueFwdINS6_IJS8_SA_S9_EEENS6_IJNS7_ILi1EEESI_SI_EEESC_SE_Li128ELb1ELb1ELb1ELb0EEENS1_36VarlenDynamicPersistentTileSchedulerILi128ELi80ELi128ELi128ELb1ELb1ELb0ELb1ELb1ELb1EEEEEEEEEvNT_6ParamsE)
        /*0008*/ 	.word	0x000000ff


	//----- nvinfo : EIATTR_FRAME_SIZE
	.align		4
.L_12:
        /*000c*/ 	.byte	0x04, 0x11
        /*000e*/ 	.short	(.L_14 - .L_13)
	.align		4
.L_13:
        /*0010*/ 	.word	index@($__internal_25_$__cuda_sm70_votesync_ballot)
        /*0014*/ 	.word	0x00000000


	//----- nvinfo : EIATTR_FRAME_SIZE
	.align		4
.L_14:
        /*0018*/ 	.byte	0x04, 0x11
        /*001a*/ 	.short	(.L_16 - .L_15)
	.align		4
.L_15:
        /*001c*/ 	.word	index@($__internal_24_$__cuda_sm70_shflsync_up_p)
        /*0020*/ 	.word	0x00000000


	//----- nvinfo : EIATTR_FRAME_SIZE
	.align		4
.L_16:
        /*0024*/ 	.byte	0x04, 0x11
        /*0026*/ 	.short	(.L_18 - .L_17)
	.align		4
.L_17:
        /*0028*/ 	.word	index@($__internal_23_$__cuda_sm70_shflsync_idx_p)
        /*002c*/ 	.word	0x00000000


	//----- nvinfo : EIATTR_FRAME_SIZE
	.align		4
.L_18:
        /*0030*/ 	.byte	0x04, 0x11
        /*0032*/ 	.short	(.L_20 - .L_19)
	.align		4
.L_19:
        /*0034*/ 	.word	index@($__internal_22_$__cuda_sm70_shflsync_bfly_p)
        /*0038*/ 	.word	0x00000000


	//----- nvinfo : EIATTR_FRAME_SIZE
	.align		4
.L_20:
        /*003c*/ 	.byte	0x04, 0x11
        /*003e*/ 	.short	(.L_22 - .L_21)
	.align		4
.L_21:
        /*0040*/ 	.word	index@(_ZN7cutlass13device_kernelIN5flash19enable_sm80_to_sm89INS1_16FlashAttnFwdSm80INS1_25CollectiveMainloopFwdSm80ILi4ELi1ELb0EN4cute5tupleIJNS5_1CILi128EEENS7_ILi80EEENS7_ILi64EEEEEELi64ENS_6half_tEfNS_4arch4Sm80ELb1ELb0ELb1ELb1ELb0ELb1ELb1ELb1EEENS1_21CollectiveEpilogueFwdINS6_IJS8_SA_S9_EEENS6_IJNS7_ILi1EEESI_SI_EEESC_SE_Li128ELb1ELb1ELb1ELb0EEENS1_36VarlenDynamicPersistentTileSchedulerILi128ELi80ELi128ELi128ELb1ELb1ELb0ELb1ELb1ELb1EEEEEEEEEvNT_6ParamsE)
        /*0044*/ 	.word	0x00000068


	//----- nvinfo : EIATTR_REGCOUNT
	.align		4
.L_22:
        /*0048*/ 	.byte	0x04, 0x2f
        /*004a*/ 	.short	(.L_24 - .L_23)
	.align		4
.L_23:
        /*004c*/ 	.word	index@(_ZN7cutlass13device_kernelIN5flash19enable_sm80_to_sm89INS1_16FlashAttnFwdSm80INS1_25CollectiveMainloopFwdSm80ILi4ELi1ELb0EN4cute5tupleIJNS5_1CILi128EEENS7_ILi80EEENS7_ILi64EEEEEELi64ENS_6half_tEfNS_4arch4Sm80ELb1ELb0ELb1ELb1ELb0ELb0ELb1ELb1EEENS1_21CollectiveEpilogueFwdINS6_IJS8_SA_S9_EEENS6_IJNS7_ILi1EEESI_SI_EEESC_SE_Li128ELb1ELb1ELb1ELb0EEENS1_36VarlenDynamicPersistentTileSchedulerILi128ELi80ELi128ELi128ELb1ELb1ELb0ELb1ELb1ELb1EEEEEEEEEvNT_6ParamsE)
        /*0050*/ 	.word	0x000000ff


	//----- nvinfo : EIATTR_FRAME_SIZE
	.align		4
.L_24:
        /*0054*/ 	.byte	0x04, 0x11
        /*0056*/ 	.short	(.L_26 - .L_25)
	.align		4
.L_25:
        /*0058*/ 	.word	index@($__internal_21_$__cuda_sm70_votesync_ballot)
        /*005c*/ 	.word	0x00000000


	//----- nvinfo : EIATTR_FRAME_SIZE
	.align		4
.L_26:
        /*0060*/ 	.byte	0x04, 0x11
        /*0062*/ 	.short	(.L_28 - .L_27)
	.align		4
.L_27:
        /*0064*/ 	.word	index@($__internal_20_$__cuda_sm70_shflsync_up_p)
        /*0068*/ 	.word	0x00000000


	//----- nvinfo : EIATTR_FRAME_SIZE
	.align		4
.L_28:
        /*006c*/ 	.byte	0x04, 0x11
        /*006e*/ 	.short	(.L_30 - .L_29)
	.align		4
.L_29:
        /*0070*/ 	.word	index@($__internal_19_$__cuda_sm70_shflsync_idx_p)
        /*0074*/ 	.word	0x00000000


	//----- nvinfo : EIATTR_FRAME_SIZE
	.align		4
.L_30:
        /*0078*/ 	.byte	0x04, 0x11
        /*007a*/ 	.short	(.L_32 - .L_31)
	.align		4
.L_31:
        /*007c*/ 	.word	index@($__internal_18_$__cuda_sm70_shflsync_bfly_p)
        /*0080*/ 	.word	0x00000000


	//----- nvinfo : EIATTR_FRAME_SIZE
	.align		4
.L_32:
        /*0084*/ 	.byte	0x04, 0x11
        /*0086*/ 	.short	(.L_34 - .L_33)
	.align		4
.L_33:
        /*0088*/ 	.word	index@(_ZN7cutlass13device_kernelIN5flash19enable_sm80_to_sm89INS1_16FlashAttnFwdSm80INS1_25CollectiveMainloopFwdSm80ILi4ELi1ELb0EN4cute5tupleIJNS5_1CILi128EEENS7_ILi80EEENS7_ILi64EEEEEELi64ENS_6half_tEfNS_4arch4Sm80ELb1ELb0ELb1ELb1ELb0ELb0ELb1ELb1EEENS1_21CollectiveEpilogueFwdINS6_IJS8_SA_S9_EEENS6_IJNS7_ILi1EEESI_SI_EEESC_SE_Li128ELb1ELb1ELb1ELb0EEENS1_36VarlenDynamicPersistentTileSchedulerILi128ELi80ELi128ELi128ELb1ELb1ELb0ELb1ELb1ELb1EEEEEEEEEvNT_6ParamsE)
        /*008c*/ 	.word	0x000000a0


	//----- nvinfo : EIATTR_REGCOUNT
	.align		4
.L_34:
        /*0090*/ 	.byte	0x04, 0x2f
        /*0092*/ 	.short	(.L_36 - .L_35)
	.align		4
.L_35:
        /*0094*/ 	.word	index@(_ZN7cutlass13device_kernelIN5flash19enable_sm80_to_sm89INS1_16FlashAttnFwdSm80INS1_25CollectiveMainloopFwdSm80ILi4ELi1ELb0EN4cute5tupleIJNS5_1CILi128EEENS7_ILi112EEENS7_ILi64EEEEEELi64ENS_6half_tEfNS_4arch4Sm80ELb1ELb0ELb1ELb0ELb0ELb0ELb1ELb1EEENS1_21CollectiveEpilogueFwdINS6_IJS8_SA_S9_EEENS6_IJNS7_ILi1EEESI_SI_EEESC_SE_Li128ELb0ELb1ELb1ELb0EEENS1_30DynamicPersistentTileSchedulerILi128ELi128ELb1ELb1ELb0EEEEEEEEEvNT_6ParamsE)
        /*0098*/ 	.word	0x000000ff


	//----- nvinfo : EIATTR_FRAME_SIZE
	.align		4
.L_36:
        /*009c*/ 	.byte	0x04, 0x11
        /*009e*/ 	.short	(.L_38 - .L_37)
	.align		4
.L_37:
        /*00a0*/ 	.word	index@($__internal_17_$__cuda_sm70_shflsync_idx_p)
        /*00a4*/ 	.word	0x00000000


	//----- nvinfo : EIATTR_FRAME_SIZE
	.align		4
.L_38:
        /*00a8*/ 	.byte	0x04, 0x11
        /*00aa*/ 	.short	(.L_40 - .L_39)
	.align		4
.L_39:
        /*00ac*/ 	.word	index@($__internal_16_$__cuda_sm70_shflsync_bfly_p)
        /*00b0*/ 	.word	0x00000000


	//----- nvinfo : EIATTR_FRAME_SIZE
	.align		4
.L_40:
        /*00b4*/ 	.byte	0x04, 0x11
        /*00b6*/ 	.short	(.L_42 - .L_41)
	.align		4
.L_41:
        /*00b8*/ 	.word	index@(_ZN7cutlass13device_kernelIN5flash19enable_sm80_to_sm89INS1_16FlashAttnFwdSm80INS1_25CollectiveMainloopFwdSm80ILi4ELi1ELb0EN4cute5tupleIJNS5_1CILi128EEENS7_ILi112EEENS7_ILi64EEEEEELi64ENS_6half_tEfNS_4arch4Sm80ELb1ELb0ELb1ELb0ELb0ELb0ELb1ELb1EEENS1_21CollectiveEpilogueFwdINS6_IJS8_SA_S9_EEENS6_IJNS7_ILi1EEESI_SI_EEESC_SE_Li128ELb0ELb1ELb1ELb0EEENS1_30DynamicPersistentTileSchedulerILi128ELi128ELb1ELb1ELb0EEEEEEEEEvNT_6ParamsE)
        /*00bc*/ 	.word	0x00000098


	//----- nvinfo : EIATTR_REGCOUNT
	.align		4
.L_42:
        /*00c0*/ 	.byte	0x04, 0x2f
        /*00c2*/ 	.short	(.L_44 - .L_43)
	.align		4
.L_43:
        /*00c4*/ 	.word	index@(_ZN7cutlass13device_kernelIN5flash19enable_sm80_to_sm89INS1_16FlashAttnFwdSm80INS1_25CollectiveMainloopFwdSm80ILi4ELi1ELb0EN4cute5tupleIJNS5_1CILi128EEENS7_ILi80EEENS7_ILi64EEEEEELi64ENS_6half_tEfNS_4arch4Sm80ELb0ELb1ELb1ELb1ELb0ELb1ELb1ELb1EEENS1_21CollectiveEpilogueFwdINS6_IJS8_SA_S9_EEENS6_IJNS7_ILi1EEESI_SI_EEESC_SE_Li128ELb1ELb1ELb1ELb0EEENS1_36VarlenDynamicPersistentTileSchedulerILi128ELi80ELi128ELi128ELb1ELb1ELb0ELb1ELb0ELb1EEEEEEEEEvNT_6ParamsE)
        /*00c8*/ 	.word	0x000000ff


	//----- nvinfo : EIATTR_FRAME_SIZE
	.align		4
.L_44:
        /*00cc*/ 	.byte	0x04, 0x11
        /*00ce*/ 	.short	(.L_46 - .L_45)
	.align		4
.L_45:
        /*00d0*/ 	.word	index@($__internal_15_$__cuda_sm70_votesync_ballot)
        /*00d4*/ 	.word	0x00000000


	//----- nvinfo : EIATTR_FRAME_SIZE
	.align		4
.L_46:
        /*00d8*/ 	.byte	0x04, 0x11
        /*00da*/ 	.short	(.L_48 - .L_47)
	.align		4
.L_47:
        /*00dc*/ 	.word	index@($__internal_14_$__cuda_sm70_shflsync_up_p)
        /*00e0*/ 	.word	0x00000000


	//----- nvinfo : EIATTR_FRAME_SIZE
	.align		4
.L_48:
        /*00e4*/ 	.byte	0x04, 0x11
        /*00e6*/ 	.short	(.L_50 - .L_49)
	.align		4
.L_49:
        /*00e8*/ 	.word	index@($__internal_13_$__cuda_sm70_shflsync_idx_p)
        /*00ec*/ 	.word	0x00000000


	//----- nvinfo : EIATTR_FRAME_SIZE
	.align		4
.L_50:
        /*00f0*/ 	.byte	0x04, 0x11
        /*00f2*/ 	.short	(.L_52 - .L_51)
	.align		4
.L_51:
        /*00f4*/ 	.word	index@($__internal_12_$__cuda_sm70_shflsync_bfly_p)
        /*00f8*/ 	.word	0x00000000


	//----- nvinfo : EIATTR_FRAME_SIZE
	.align		4
.L_52:
        /*00fc*/ 	.byte	0x04, 0x11
        /*00fe*/ 	.short	(.L_54 - .L_53)
	.align		4
.L_53:
        /*0100*/ 	.word	index@(_ZN7cutlass13device_kernelIN5flash19enable_sm80_to_sm89INS1_16FlashAttnFwdSm80INS1_25CollectiveMainloopFwdSm80ILi4ELi1ELb0EN4cute5tupleIJNS5_1CILi128EEENS7_ILi80EEENS7_ILi64EEEEEELi64ENS_6half_tEfNS_4arch4Sm80ELb0ELb1ELb1ELb1ELb0ELb1ELb1ELb1EEENS1_21CollectiveEpilogueFwdINS6_IJS8_SA_S9_EEENS6_IJNS7_ILi1EEESI_SI_EEESC_SE_Li128ELb1ELb1ELb1ELb0EEENS1_36VarlenDynamicPersistentTileSchedulerILi128ELi80ELi128ELi128ELb1ELb1ELb0ELb1ELb0ELb1EEEEEEEEEvNT_6ParamsE)
        /*0104*/ 	.word	0x00000070


	//----- nvinfo : EIATTR_REGCOUNT
	.align		4
.L_54:
        /*0108*/ 	.byte	0x04, 0x2f
        /*010a*/ 	.short	(.L_56 - .L_55)
	.align		4
.L_55:
        /*010c*/ 	.word	index@(_ZN7cutlass13device_kernelIN5flash19enable_sm80_to_sm89INS1_16FlashAttnFwdSm80INS1_25CollectiveMainloopFwdSm80ILi4ELi1ELb0EN4cute5tupleIJNS5_1CILi128EEENS7_ILi80EEENS7_ILi64EEEEEELi64ENS_6half_tEfNS_4arch4Sm80ELb0ELb1ELb1ELb1ELb0ELb0ELb1ELb1EEENS1_21CollectiveEpilogueFwdINS6_IJS8_SA_S9_EEENS6_IJNS7_ILi1EEESI_SI_EEESC_SE_Li128ELb1ELb1ELb1ELb0EEENS1_36VarlenDynamicPersistentTileSchedulerILi128ELi80ELi128ELi128ELb1ELb1ELb0ELb1ELb0ELb1EEEEEEEEEvNT_6ParamsE)
        /*0110*/ 	.word	0x000000ff


	//----- nvinfo : EIATTR_FRAME_SIZE
	.align		4
.L_56:
        /*0114*/ 	.byte	0x04, 0x11
        /*0116*/ 	.short	(.L_58 - .L_57)
	.align		4
.L_57:
        /*0118*/ 	.word	index@($__internal_11_$__cuda_sm70_votesync_ballot)
        /*011c*/ 	.word	0x00000000


	//----- nvinfo : EIATTR_FRAME_SIZE
	.align		4
.L_58:
        /*0120*/ 	.byte	0x04, 0x11
        /*0122*/ 	.short	(.L_60 - .L_59)
	.align		4
.L_59:
        /*0124*/ 	.word	index@($__internal_10_$__cuda_sm70_shflsync_up_p)
        /*0128*/ 	.word	0x00000000


	//----- nvinfo : EIATTR_FRAME_SIZE
	.align		4
.L_60:
        /*012c*/ 	.byte	0x04, 0x11
        /*012e*/ 	.short	(.L_62 - .L_61)
	.align		4
.L_61:
        /*0130*/ 	.word	index@($__internal_9_$__cuda_sm70_shflsync_idx_p)
        /*0134*/ 	.word	0x00000000


	//----- nvinfo : EIATTR_FRAME_SIZE
	.align		4
.L_62:
        /*0138*/ 	.byte	0x04, 0x11
        /*013a*/ 	.short	(.L_64 - .L_63)
	.align		4
.L_63:
        /*013c*/ 	.word	index@($__internal_8_$__cuda_sm70_shflsync_bfly_p)
        /*0140*/ 	.word	0x00000000


	//----- nvinfo : EIATTR_FRAME_SIZE
	.align		4
.L_64:
        /*0144*/ 	.byte	0x04, 0x11
        /*0146*/ 	.short	(.L_66 - .L_65)
	.align		4
.L_65:
        /*0148*/ 	.word	index@(_ZN7cutlass13device_kernelIN5flash19enable_sm80_to_sm89INS1_16FlashAttnFwdSm80INS1_25CollectiveMainloopFwdSm80ILi4ELi1ELb0EN4cute5tupleIJNS5_1CILi128EEENS7_ILi80EEENS7_ILi64EEEEEELi64ENS_6half_tEfNS_4arch4Sm80ELb0ELb1ELb1ELb1ELb0ELb0ELb1ELb1EEENS1_21CollectiveEpilogueFwdINS6_IJS8_SA_S9_EEENS6_IJNS7_ILi1EEESI_SI_EEESC_SE_Li128ELb1ELb1ELb1ELb0EEENS1_36VarlenDynamicPersistentTileSchedulerILi128ELi80ELi128ELi128ELb1ELb1ELb0ELb1ELb0ELb1EEEEEEEEEvNT_6ParamsE)
        /*014c*/ 	.word	0x00000090


	//----- nvinfo : EIATTR_REGCOUNT
	.align		4
.L_66:
        /*0150*/ 	.byte	0x04, 0x2f
        /*0152*/ 	.short	(.L_68 - .L_67)
	.align		4
.L_67:
        /*0154*/ 	.word	index@(_ZN7cutlass13device_kernelIN5flash19enable_sm80_to_sm89INS1_16FlashAttnFwdSm80INS1_25CollectiveMainloopFwdSm80ILi4ELi1ELb0EN4cute5tupleIJNS5_1CILi128EEENS7_ILi96EEENS7_ILi64EEEEEELi64ENS_6half_tEfNS_4arch4Sm80ELb0ELb1ELb1ELb0ELb0ELb0ELb1ELb1EEENS1_21CollectiveEpilogueFwdINS6_IJS8_SA_S9_EEENS6_IJNS7_ILi1EEESI_SI_EEESC_SE_Li128ELb0ELb1ELb1ELb0EEENS1_19SingleTileSchedulerILb0ELb1ELb1ELi128EEEEEEEEEvNT_6ParamsE)
        /*0158*/ 	.word	0x000000ff


	//----- nvinfo : EIATTR_FRAME_SIZE
	.align		4
.L_68:
        /*015c*/ 	.byte	0x04, 0x11
        /*015e*/ 	.short	(.L_70 - .L_69)
	.align		4
.L_69:
        /*0160*/ 	.word	index@(_ZN7cutlass13device_kernelIN5flash19enable_sm80_to_sm89INS1_16FlashAttnFwdSm80INS1_25CollectiveMainloopFwdSm80ILi4ELi1ELb0EN4cute5tupleIJNS5_1CILi128EEENS7_ILi96EEENS7_ILi64EEEEEELi64ENS_6half_tEfNS_4arch4Sm80ELb0ELb1ELb1ELb0ELb0ELb0ELb1ELb1EEENS1_21CollectiveEpilogueFwdINS6_IJS8_SA_S9_EEENS6_IJNS7_ILi1EEESI_SI_EEESC_SE_Li128ELb0ELb1ELb1ELb0EEENS1_19SingleTileSchedulerILb0ELb1ELb1ELi128EEEEEEEEEvNT_6ParamsE)
        /*0164*/ 	.word	0x00000078


	//----- nvinfo : EIATTR_REGCOUNT
	.align		4
.L_70:
        /*0168*/ 	.byte	0x04, 0x2f
        /*016a*/ 	.short	(.L_72 - .L_71)
	.align		4
.L_71:
        /*016c*/ 	.word	index@(_ZN7cutlass13device_kernelIN5flash19enable_sm80_to_sm89INS1_16FlashAttnFwdSm80INS1_25CollectiveMainloopFwdSm80ILi4ELi1ELb0EN4cute5tupleIJNS5_1CILi128EEENS7_ILi80EEENS7_ILi64EEEEEELi64ENS_6half_tEfNS_4arch4Sm80ELb0ELb0ELb1ELb1ELb0ELb1ELb1ELb1EEENS1_21CollectiveEpilogueFwdINS6_IJS8_SA_S9_EEENS6_IJNS7_ILi1EEESI_SI_EEESC_SE_Li128ELb1ELb1ELb1ELb0EEENS1_36VarlenDynamicPersistentTileSchedulerILi128ELi80ELi128ELi128ELb1ELb1ELb0ELb0ELb1ELb1EEEEEEEEEvNT_6ParamsE)
        /*0170*/ 	.word	0x000000ff


	//----- nvinfo : EIATTR_FRAME_SIZE
	.align		4
.L_72:
        /*0174*/ 	.byte	0x04, 0x11
        /*0176*/ 	.short	(.L_74 - .L_73)
	.align		4
.L_73:
        /*0178*/ 	.word	index@($__internal_7_$__cuda_sm70_votesync_ballot)
        /*017c*/ 	.word	0x00000000


	//----- nvinfo : EIATTR_FRAME_SIZE
	.align		4
.L_74:
        /*0180*/ 	.byte	0x04, 0x11
        /*0182*/ 	.short	(.L_76 - .L_75)
	.align		4
.L_75:
        /*0184*/ 	.word	index@($__internal_6_$__cuda_sm70_shflsync_up_p)
        /*0188*/ 	.word	0x00000000


	//----- nvinfo : EIATTR_FRAME_SIZE
	.align		4
.L_76:
        /*018c*/ 	.byte	0x04, 0x11
        /*018e*/ 	.short	(.L_78 - .L_77)
	.align		4
.L_77:
        /*0190*/ 	.word	index@($__internal_5_$__cuda_sm70_shflsync_idx_p)
        /*0194*/ 	.word	0x00000000


	//----- nvinfo : EIATTR_FRAME_SIZE
	.align		4
.L_78:
        /*0198*/ 	.byte	0x04, 0x11
        /*019a*/ 	.short	(.L_80 - .L_79)
	.align		4
.L_79:
        /*019c*/ 	.word	index@($__internal_4_$__cuda_sm70_shflsync_bfly_p)
        /*01a0*/ 	.word	0x00000000


	//----- nvinfo : EIATTR_FRAME_SIZE
	.align		4
.L_80:
        /*01a4*/ 	.byte	0x04, 0x11
        /*01a6*/ 	.short	(.L_82 - .L_81)
	.align		4
.L_81:
        /*01a8*/ 	.word	index@(_ZN7cutlass13device_kernelIN5flash19enable_sm80_to_sm89INS1_16FlashAttnFwdSm80INS1_25CollectiveMainloopFwdSm80ILi4ELi1ELb0EN4cute5tupleIJNS5_1CILi128EEENS7_ILi80EEENS7_ILi64EEEEEELi64ENS_6half_tEfNS_4arch4Sm80ELb0ELb0ELb1ELb1ELb0ELb1ELb1ELb1EEENS1_21CollectiveEpilogueFwdINS6_IJS8_SA_S9_EEENS6_IJNS7_ILi1EEESI_SI_EEESC_SE_Li128ELb1ELb1ELb1ELb0EEENS1_36VarlenDynamicPersistentTileSchedulerILi128ELi80ELi128ELi128ELb1ELb1ELb0ELb0ELb1ELb1EEEEEEEEEvNT_6ParamsE)
        /*01ac*/ 	.word	0x00000070


	//----- nvinfo : EIATTR_REGCOUNT
	.align		4
.L_82:
        /*01b0*/ 	.byte	0x04, 0x2f
        /*01b2*/ 	.short	(.L_84 - .L_83)
	.align		4
.L_83:
        /*01b4*/ 	.word	index@(_ZN7cutlass13device_kernelIN5flash19enable_sm80_to_sm89INS1_16FlashAttnFwdSm80INS1_25CollectiveMainloopFwdSm80ILi4ELi1ELb0EN4cute5tupleIJNS5_1CILi128EEENS7_ILi80EEENS7_ILi64EEEEEELi64ENS_6half_tEfNS_4arch4Sm80ELb0ELb0ELb1ELb1ELb0ELb0ELb1ELb1EEENS1_21CollectiveEpilogueFwdINS6_IJS8_SA_S9_EEENS6_IJNS7_ILi1EEESI_SI_EEESC_SE_Li128ELb1ELb1ELb1ELb0EEENS1_36VarlenDynamicPersistentTileSchedulerILi128ELi80ELi128ELi128ELb1ELb1ELb0ELb0ELb1ELb1EEEEEEEEEvNT_6ParamsE)
        /*01b8*/ 	.word	0x000000ff


	//----- nvinfo : EIATTR_FRAME_SIZE
	.align		4
.L_84:
        /*01bc*/ 	.byte	0x04, 0x11
        /*01be*/ 	.short	(.L_86 - .L_85)
	.align		4
.L_85:
        /*01c0*/ 	.word	index@($__internal_3_$__cuda_sm70_votesync_ballot)
        /*01c4*/ 	.word	0x00000000


	//----- nvinfo : EIATTR_FRAME_SIZE
	.align		4
.L_86:
        /*01c8*/ 	.byte	0x04, 0x11
        /*01ca*/ 	.short	(.L_88 - .L_87)
	.align		4
.L_87:
        /*01cc*/ 	.word	index@($__internal_2_$__cuda_sm70_shflsync_up_p)
        /*01d0*/ 	.word	0x00000000


	//----- nvinfo : EIATTR_FRAME_SIZE
	.align		4
.L_88:
        /*01d4*/ 	.byte	0x04, 0x11
        /*01d6*/ 	.short	(.L_90 - .L_89)
	.align		4
.L_89:
        /*01d8*/ 	.word	index@($__internal_1_$__cuda_sm70_shflsync_idx_p)
        /*01dc*/ 	.word	0x00000000


	//----- nvinfo : EIATTR_FRAME_SIZE
	.align		4
.L_90:
        /*01e0*/ 	.byte	0x04, 0x11
        /*01e2*/ 	.short	(.L_92 - .L_91)
	.align		4
.L_91:
        /*01e4*/ 	.word	index@($__internal_0_$__cuda_sm70_shflsync_bfly_p)
        /*01e8*/ 	.word	0x00000000


	//----- nvinfo : EIATTR_FRAME_SIZE
	.align		4
.L_92:
        /*01ec*/ 	.byte	0x04, 0x11
        /*01ee*/ 	.short	(.L_94 - .L_93)
	.align		4
.L_93:
        /*01f0*/ 	.word	index@(_ZN7cutlass13device_kernelIN5flash19enable_sm80_to_sm89INS1_16FlashAttnFwdSm80INS1_25CollectiveMainloopFwdSm80ILi4ELi1ELb0EN4cute5tupleIJNS5_1CILi128EEENS7_ILi80EEENS7_ILi64EEEEEELi64ENS_6half_tEfNS_4arch4Sm80ELb0ELb0ELb1ELb1ELb0ELb0ELb1ELb1EEENS1_21CollectiveEpilogueFwdINS6_IJS8_SA_S9_EEENS6_IJNS7_ILi1EEESI_SI_EEESC_SE_Li128ELb1ELb1ELb1ELb0EEENS1_36VarlenDynamicPersistentTileSchedulerILi128ELi80ELi128ELi128ELb1ELb1ELb0ELb0ELb1ELb1EEEEEEEEEvNT_6ParamsE)
        /*01f4*/ 	.word	0x00000090


	//----- nvinfo : EIATTR_REGCOUNT
	.align		4
.L_94:
        /*01f8*/ 	.byte	0x04, 0x2f
        /*01fa*/ 	.short	(.L_96 - .L_95)
	.align		4
.L_95:
        /*01fc*/ 	.word	index@(_ZN7cutlass13device_kernelIN5flash19enable_sm80_to_sm89INS1_16FlashAttnFwdSm80INS1_25CollectiveMainloopFwdSm80ILi4ELi1ELb0EN4cute5tupleIJNS5_1CILi128EEENS7_ILi112EEENS7_ILi64EEEEEELi64ENS_6half_tEfNS_4arch4Sm80ELb0ELb0ELb1ELb0ELb0ELb0ELb1ELb1EEENS1_21CollectiveEpilogueFwdINS6_IJS8_SA_S9_EEENS6_IJNS7_ILi1EEESI_SI_EEESC_SE_Li128ELb0ELb1ELb1ELb0EEENS1_19SingleTileSchedulerILb0ELb1ELb1ELi128EEEEEEEEEvNT_6ParamsE)
        /*0200*/ 	.word	0x000000ff


	//----- nvinfo : EIATTR_FRAME_SIZE
	.align		4
.L_96:
        /*0204*/ 	.byte	0x04, 0x11
        /*0206*/ 	.short	(.L_98 - .L_97)
	.align		4
.L_97:
        /*0208*/ 	.word	index@(_ZN7cutlass13device_kernelIN5flash19enable_sm80_to_sm89INS1_16FlashAttnFwdSm80INS1_25CollectiveMainloopFwdSm80ILi4ELi1ELb0EN4cute5tupleIJNS5_1CILi128EEENS7_ILi112EEENS7_ILi64EEEEEELi64ENS_6half_tEfNS_4arch4Sm80ELb0ELb0ELb1ELb0ELb0ELb0ELb1ELb1EEENS1_21CollectiveEpilogueFwdINS6_IJS8_SA_S9_EEENS6_IJNS7_ILi1EEESI_SI_EEESC_SE_Li128ELb0ELb1ELb1ELb0EEENS1_19SingleTileSchedulerILb0ELb1ELb1ELi128EEEEEEEEEvNT_6ParamsE)
        /*020c*/ 	.word	0x00000068


	//----- nvinfo : EIATTR_MIN_STACK_SIZE
	.align		4
.L_98:
        /*0210*/ 	.byte	0x04, 0x12
        /*0212*/ 	.short	(.L_100 - .L_99)
	.align		4
.L_99:
        /*0214*/ 	.word	index@(_ZN7cutlass13device_kernelIN5flash19enable_sm80_to_sm89INS1_16FlashAttnFwdSm80INS1_25CollectiveMainloopFwdSm80ILi4ELi1ELb0EN4cute5tupleIJNS5_1CILi128EEENS7_ILi112EEENS7_ILi64EEEEEELi64ENS_6half_tEfNS_4arch4Sm80ELb0ELb0ELb1ELb0ELb0ELb0ELb1ELb1EEENS1_21CollectiveEpilogueFwdINS6_IJS8_SA_S9_EEENS6_IJNS7_ILi1EEESI_SI_EEESC_SE_Li128ELb0ELb1ELb1ELb0EEENS1_19SingleTileSchedulerILb0ELb1ELb1ELi128EEEEEEEEEvNT_6ParamsE)
        /*0218*/ 	.word	0x00000068


	//----- nvinfo : EIATTR_MIN_STACK_SIZE
	.align		4
.L_100:
        /*021c*/ 	.byte	0x04, 0x12
        /*021e*/ 	.short	(.L_102 - .L_101)
	.align		4
.L_101:
        /*0220*/ 	.word	index@(_ZN7cutlass13device_kernelIN5flash19enable_sm80_to_sm89INS1_16FlashAttnFwdSm80INS1_25CollectiveMainloopFwdSm80ILi4ELi1ELb0EN4cute5tupleIJNS5_1CILi128EEENS7_ILi80EEENS7_ILi64EEEEEELi64ENS_6half_tEfNS_4arch4Sm80ELb0ELb0ELb1ELb1ELb0ELb0ELb1ELb1EEENS1_21CollectiveEpilogueFwdINS6_IJS8_SA_S9_EEENS6_IJNS7_ILi1EEESI_SI_EEESC_SE_Li128ELb1ELb1ELb1ELb0EEENS1_36VarlenDynamicPersistentTileSchedulerILi128ELi80ELi128ELi128ELb1ELb1ELb0ELb0ELb1ELb1EEEEEEEEEvNT_6ParamsE)
        /*0224*/ 	.word	0x00000090


	//----- nvinfo : EIATTR_MIN_STACK_SIZE
	.align		4
.L_102:
        /*0228*/ 	.byte	0x04, 0x12
        /*022a*/ 	.short	(.L_104 - .L_103)
	.align		4
.L_103:
        /*022c*/ 	.word	index@(_ZN7cutlass13device_kernelIN5flash19enable_sm80_to_sm89INS1_16FlashAttnFwdSm80INS1_25CollectiveMainloopFwdSm80ILi4ELi1ELb0EN4cute5tupleIJNS5_1CILi128EEENS7_ILi80EEENS7_ILi64EEEEEELi64ENS_6half_tEfNS_4arch4Sm80ELb0ELb0ELb1ELb1ELb0ELb1ELb1ELb1EEENS1_21CollectiveEpilogueFwdINS6_IJS8_SA_S9_EEENS6_IJNS7_ILi1EEESI_SI_EEESC_SE_Li128ELb1ELb1ELb1ELb0EEENS1_36VarlenDynamicPersistentTileSchedulerILi128ELi80ELi128ELi128ELb1ELb1ELb0ELb0ELb1ELb1EEEEEEEEEvNT_6ParamsE)
        /*0230*/ 	.word	0x00000070


	//----- nvinfo : EIATTR_MIN_STACK_SIZE
	.align		4
.L_104:
        /*0234*/ 	.byte	0x04, 0x12
        /*0236*/ 	.short	(.L_106 - .L_105)
	.align		4
.L_105:
        /*0238*/ 	.word	index@(_ZN7cutlass13device_kernelIN5flash19enable_sm80_to_sm89INS1_16FlashAttnFwdSm80INS1_25CollectiveMainloopFwdSm80ILi4ELi1ELb0EN4cute5tupleIJNS5_1CILi128EEENS7_ILi96EEENS7_ILi64EEEEEELi64ENS_6half_tEfNS_4arch4Sm80ELb0ELb1ELb1ELb0ELb0ELb0ELb1ELb1EEENS1_21CollectiveEpilogueFwdINS6_IJS8_SA_S9_EEENS6_IJNS7_ILi1EEESI_SI_EEESC_SE_Li128ELb0ELb1ELb1ELb0EEENS1_19SingleTileSchedulerILb0ELb1ELb1ELi128EEEEEEEEEvNT_6ParamsE)
        /*023c*/ 	.word	0x00000078


	//----- nvinfo : EIATTR_MIN_STACK_SIZE
	.align		4
.L_106:
        /*0240*/ 	.byte	0x04, 0x12
        /*0242*/ 	.short	(.L_108 - .L_107)
	.align		4
.L_107:
        /*0244*/ 	.word	index@(_ZN7cutlass13device_kernelIN5flash19enable_sm80_to_sm89INS1_16FlashAttnFwdSm80INS1_25CollectiveMainloopFwdSm80ILi4ELi1ELb0EN4cute5tupleIJNS5_1CILi128EEENS7_ILi80EEENS7_ILi64EEEEEELi64ENS_6half_tEfNS_4arch4Sm80ELb0ELb1ELb1ELb1ELb0ELb0ELb1ELb1EEENS1_21CollectiveEpilogueFwdINS6_IJS8_SA_S9_EEENS6_IJNS7_ILi1EEESI_SI_EEESC_SE_Li128ELb1ELb1ELb1ELb0EEENS1_36VarlenDynamicPersistentTileSchedulerILi128ELi80ELi128ELi128ELb1ELb1ELb0ELb1ELb0ELb1EEEEEEEEEvNT_6ParamsE)
        /*0248*/ 	.word	0x00000090


	//----- nvinfo : EIATTR_MIN_STACK_SIZE
	.align		4
.L_108:
        /*024c*/ 	.byte	0x04, 0x12
        /*024e*/ 	.short	(.L_110 - .L_109)
	.align		4
.L_109:
        /*0250*/ 	.word	index@(_ZN7cutlass13device_kernelIN5flash19enable_sm80_to_sm89INS1_16FlashAttnFwdSm80INS1_25CollectiveMainloopFwdSm80ILi4ELi1ELb0EN4cute5tupleIJNS5_1CILi128EEENS7_ILi80EEENS7_ILi64EEEEEELi64ENS_6half_tEfNS_4arch4Sm80ELb0ELb1ELb1ELb1ELb0ELb1ELb1ELb1EEENS1_21CollectiveEpilogueFwdINS6_IJS8_SA_S9_EEENS6_IJNS7_ILi1EEESI_SI_EEESC_SE_Li128ELb1ELb1ELb1ELb0EEENS1_36VarlenDynamicPersistentTileSchedulerILi128ELi80ELi128ELi128ELb1ELb1ELb0ELb1ELb0ELb1EEEEEEEEEvNT_6ParamsE)
        /*0254*/ 	.word	0x00000070


	//----- nvinfo : EIATTR_MIN_STACK_SIZE
	.align		4
.L_110:
        /*0258*/ 	.byte	0x04, 0x12
        /*025a*/ 	.short	(.L_112 - .L_111)
	.align		4
.L_111:
        /*025c*/ 	.word	index@(_ZN7cutlass13device_kernelIN5flash19enable_sm80_to_sm89INS1_16FlashAttnFwdSm80INS1_25CollectiveMainloopFwdSm80ILi4ELi1ELb0EN4cute5tupleIJNS5_1CILi128EEENS7_ILi112EEENS7_ILi64EEEEEELi64ENS_6half_tEfNS_4arch4Sm80ELb1ELb0ELb1ELb0ELb0ELb0ELb1ELb1EEENS1_21CollectiveEpilogueFwdINS6_IJS8_SA_S9_EEENS6_IJNS7_ILi1EEESI_SI_EEESC_SE_Li128ELb0ELb1ELb1ELb0EEENS1_30DynamicPersistentTileSchedulerILi128ELi128ELb1ELb1ELb0EEEEEEEEEvNT_6ParamsE)
        /*0260*/ 	.word	0x00000098


	//----- nvinfo : EIATTR_MIN_STACK_SIZE
	.align		4
.L_112:
        /*0264*/ 	.byte	0x04, 0x12
        /*0266*/ 	.short	(.L_114 - .L_113)
	.align		4
.L_113:
        /*0268*/ 	.word	index@(_ZN7cutlass13device_kernelIN5flash19enable_sm80_to_sm89INS1_16FlashAttnFwdSm80INS1_25CollectiveMainloopFwdSm80ILi4ELi1ELb0EN4cute5tupleIJNS5_1CILi128EEENS7_ILi80EEENS7_ILi64EEEEEELi64ENS_6half_tEfNS_4arch4Sm80ELb1ELb0ELb1ELb1ELb0ELb0ELb1ELb1EEENS1_21CollectiveEpilogueFwdINS6_IJS8_SA_S9_EEENS6_IJNS7_ILi1EEESI_SI_EEESC_SE_Li128ELb1ELb1ELb1ELb0EEENS1_36VarlenDynamicPersistentTileSchedulerILi128ELi80ELi128ELi128ELb1ELb1ELb0ELb1ELb1ELb1EEEEEEEEEvNT_6ParamsE)
        /*026c*/ 	.word	0x000000a0


	//----- nvinfo : EIATTR_MIN_STACK_SIZE
	.align		4
.L_114:
        /*0270*/ 	.byte	0x04, 0x12
        /*0272*/ 	.short	(.L_116 - .L_115)
	.align		4
.L_115:
        /*0274*/ 	.word	index@(_ZN7cutlass13device_kernelIN5flash19enable_sm80_to_sm89INS1_16FlashAttnFwdSm80INS1_25CollectiveMainloopFwdSm80ILi4ELi1ELb0EN4cute5tupleIJNS5_1CILi128EEENS7_ILi80EEENS7_ILi64EEEEEELi64ENS_6half_tEfNS_4arch4Sm80ELb1ELb0ELb1ELb1ELb0ELb1ELb1ELb1EEENS1_21CollectiveEpilogueFwdINS6_IJS8_SA_S9_EEENS6_IJNS7_ILi1EEESI_SI_EEESC_SE_Li128ELb1ELb1ELb1ELb0EEENS1_36VarlenDynamicPersistentTileSchedulerILi128ELi80ELi128ELi128ELb1ELb1ELb0ELb1ELb1ELb1EEEEEEEEEvNT_6ParamsE)
        /*0278*/ 	.word	0x00000068
.L_116:


//--------------------- .nv.info._ZN7cutlass13device_kernelIN5flash19enable_sm80_to_sm89INS1_16FlashAttnFwdSm80INS1_25CollectiveMainloopFwdSm80ILi4ELi1ELb0EN4cute5tupleIJNS5_1CILi128EEENS7_ILi112EEENS7_ILi64EEEEEELi64ENS_6half_tEfNS_4arch4Sm80ELb0ELb0ELb1ELb0ELb0ELb0ELb1ELb1EEENS1_21CollectiveEpilogueFwdINS6_IJS8_SA_S9_EEENS6_IJNS7_ILi1EEESI_SI_EEESC_SE_Li128ELb0ELb1ELb1ELb0EEENS1_19SingleTileSchedulerILb0ELb1ELb1ELi128EEEEEEEEEvNT_6ParamsE --------------------------
	.section	.nv.info._ZN7cutlass13device_kernelIN5flash19enable_sm80_to_sm89INS1_16FlashAttnFwdSm80INS1_25CollectiveMainloopFwdSm80ILi4ELi1ELb0EN4cute5tupleIJNS5_1CILi128EEENS7_ILi112EEENS7_ILi64EEEEEELi64ENS_6half_tEfNS_4arch4Sm80ELb0ELb0ELb1ELb0ELb0ELb0ELb1ELb1EEENS1_21CollectiveEpilogueFwdINS6_IJS8_SA_S9_EEENS6_IJNS7_ILi1EEESI_SI_EEESC_SE_Li128ELb0ELb1ELb1ELb0EEENS1_19SingleTileSchedulerILb0ELb1ELb1ELi128EEEEEEEEEvNT_6ParamsE,"",@"SHT_CUDA_INFO"
	.sectionflags	@""
	.align	4


	//----- nvinfo : EIATTR_CUDA_API_VERSION
	.align		4
        /*0000*/ 	.byte	0x04, 0x37
        /*0002*/ 	.short	(.L_118 - .L_117)
.L_117:
        /*0004*/ 	.word	0x00000082


	//----- nvinfo : EIATTR_SW2861232_WAR
	.align		4
.L_118:
        /*0008*/ 	.byte	0x01, 0x35
	.zero		2


	//----- nvinfo : EIATTR_PARAM_CBANK
	.align		4
        /*000c*/ 	.byte	0x04, 0x0a
        /*000e*/ 	.short	(.L_120 - .L_119)
	.align		4
.L_119:
        /*0010*/ 	.word	index@(.nv.constant0._ZN7cutlass13device_kernelIN5flash19enable_sm80_to_sm89INS1_16FlashAttnFwdSm80INS1_25CollectiveMainloopFwdSm80ILi4ELi1ELb0EN4cute5tupleIJNS5_1CILi128EEENS7_ILi112EEENS7_ILi64EEEEEELi64ENS_6half_tEfNS_4arch4Sm80ELb0ELb0ELb1ELb0ELb0ELb0ELb1ELb1EEENS1_21CollectiveEpilogueFwdINS6_IJS8_SA_S9_EEENS6_IJNS7_ILi1EEESI_SI_EEESC_SE_Li128ELb0ELb1ELb1ELb0EEENS1_19SingleTileSchedulerILb0ELb1ELb1ELi128EEEEEEEEEvNT_6ParamsE)
        /*0014*/ 	.short	0x0160
        /*0016*/ 	.short	0x0418


	//----- nvinfo : EIATTR_CBANK_PARAM_SIZE
	.align		4
.L_120:
        /*0018*/ 	.byte	0x03, 0x19
        /*001a*/ 	.short	0x0418


	//----- nvinfo : EIATTR_KPARAM_INFO
	.align		4
        /*001c*/ 	.byte	0x04, 0x17
        /*001e*/ 	.short	(.L_122 - .L_121)
.L_121:
        /*0020*/ 	.word	0x00000000
        /*0024*/ 	.short	0x0000
        /*0026*/ 	.short	0x0000
        /*0028*/ 	.byte	0x00, 0xf0, 0x61, 0x10


	//----- nvinfo : EIATTR_MAXREG_COUNT
	.align		4
.L_122:
        /*002c*/ 	.byte	0x03, 0x1b
        /*002e*/ 	.short	0x00ff


	//----- nvinfo : EIATTR_NUM_BARRIERS
	.align		4
        /*0030*/ 	.byte	0x02, 0x4c
        /*0032*/ 	.byte	0x02
	.zero		1


	//----- nvinfo : EIATTR_ANNOTATIONS
	.align		4
        /*0034*/ 	.byte	0x04, 0x55
        /*0036*/ 	.short	(.L_124 - .L_123)


	//   ....[0]....
.L_123:
        /*0038*/ 	.word	0x00000001
        /*003c*/ 	.byte	0x90, 0x00, 0x00, 0x00, 0x01, 0x00, 0x00, 0x00, 0xf0, 0x00, 0x00, 0x00, 0x01, 0x00, 0x00, 0x00
        /* <DEDUP_REMOVED lines=25> */
        /*01dc*/ 	.byte	0x40, 0xd3, 0x00, 0x00, 0x01, 0x00, 0x00, 0x00, 0xf0, 0xe7, 0x00, 0x00


	//----- nvinfo : EIATTR_MERCURY_ISA_VERSION
	.align		4
.L_124:
        /*01e8*/ 	.byte	0x03, 0x5f
        /*01ea*/ 	.short	0x0000


	//----- nvinfo : EIATTR_COOP_GROUP_MASK_REGIDS
	.align		4
        /*01ec*/ 	.byte	0x04, 0x29
        /*01ee*/ 	.short	(.L_126 - .L_125)


	//   ....[0]....
.L_125:
        /*01f0*/ 	.word	0xffffffff


	//   ....[1]....
        /*01f4*/ 	.word	0xffffffff


	//   ....[2]....
        /*01f8*/ 	.word	0xffffffff


	//   ....[3]....
        /*01fc*/ 	.word	0xffffffff


	//   ....[4]....
        /*0200*/ 	.word	0xffffffff


	//   ....[5]....
        /*0204*/ 	.word	0xffffffff


	//   ....[6]....
        /*0208*/ 	.word	0xffffffff


	//   ....[7]....
        /*020c*/ 	.word	0xffffffff


	//   ....[8]....
        /*0210*/ 	.word	0xffffffff


	//   ....[9]....
        /*0214*/ 	.word	0xffffffff


	//   ....[10]....
        /*0218*/ 	.word	0xffffffff


	//   ....[11]....
        /*021c*/ 	.word	0xffffffff


	//   ....[12]....
        /*0220*/ 	.word	0xffffffff


	//   ....[13]....
        /*0224*/ 	.word	0xffffffff


	//   ....[14]....
        /*0228*/ 	.word	0xffffffff


	//   ....[15]....
        /*022c*/ 	.word	0xffffffff


	//   ....[16]....
        /*0230*/ 	.word	0xffffffff


	//   ....[17]....
        /*0234*/ 	.word	0xffffffff


	//   ....[18]....
        /*0238*/ 	.word	0xffffffff


	//   ....[19]....
        /*023c*/ 	.word	0xffffffff


	//   ....[20]....
        /*0240*/ 	.word	0xffffffff


	//   ....[21]....
        /*0244*/ 	.word	0xffffffff


	//   ....[22]....
        /*0248*/ 	.word	0xffffffff


	//   ....[23]....
        /*024c*/ 	.word	0xffffffff


	//   ....[24]....
        /*0250*/ 	.word	0xffffffff


	//   ....[25]....
        /*0254*/ 	.word	0xffffffff


	//   ....[26]....
        /*0258*/ 	.word	0xffffffff


	//   ....[27]....
        /*025c*/ 	.word	0xffffffff


	//   ....[28]....
        /*0260*/ 	.word	0xffffffff


	//   ....[29]....
        /*0264*/ 	.word	0xffffffff


	//   ....[30]....
        /*0268*/ 	.word	0xffffffff


	//   ....[31]....
        /*026c*/ 	.word	0xffffffff


	//   ....[32]....
        /*0270*/ 	.word	0xffffffff


	//   ....[33]....
        /*0274*/ 	.word	0xffffffff


	//   ....[34]....
        /*0278*/ 	.word	0xffffffff


	//   ....[35]....
        /*027c*/ 	.word	0xffffffff


	//   ....[36]....
        /*0280*/ 	.word	0xffffffff


	//   ....[37]....
        /*0284*/ 	.word	0xffffffff


	//   ....[38]....
        /*0288*/ 	.word	0xffffffff


	//   ....[39]....
        /*028c*/ 	.word	0xffffffff


	//   ....[40]....
        /*0290*/ 	.word	0xffffffff


	//   ....[41]....
        /*0294*/ 	.word	0xffffffff


	//   ....[42]....
        /*0298*/ 	.word	0xffffffff


	//   ....[43]....
        /*029c*/ 	.word	0xffffffff


	//   ....[44]....
        /*02a0*/ 	.word	0xffffffff


	//   ....[45]....
        /*02a4*/ 	.word	0xffffffff


	//   ....[46]....
        /*02a8*/ 	.word	0xffffffff


	//   ....[47]....
        /*02ac*/ 	.word	0xffffffff


	//   ....[48]....
        /*02b0*/ 	.word	0xffffffff


	//   ....[49]....
        /*02b4*/ 	.word	0xffffffff


	//   ....[50]....
        /*02b8*/ 	.word	0xffffffff


	//   ....[51]....
        /*02bc*/ 	.word	0xffffffff


	//   ....[52]....
        /*02c0*/ 	.word	0xffffffff


	//   ....[53]....
        /*02c4*/ 	.word	0xffffffff


	//   ....[54]....
        /*02c8*/ 	.word	0xffffffff


	//   ....[55]....
        /*02cc*/ 	.word	0xffffffff


	//   ....[56]....
        /*02d0*/ 	.word	0xffffffff


	//----- nvinfo : EIATTR_COOP_GROUP_INSTR_OFFSETS
	.align		4
.L_126:
        /*02d4*/ 	.byte	0x04, 0x28
        /*02d6*/ 	.short	(.L_128 - .L_127)


	//   ....[0]....
.L_127:
        /*02d8*/ 	.word	0x00000060


	//   ....[1]....
        /*02dc*/ 	.word	0x00000be0


	//   ....[2]....
        /*02e0*/ 	.word	0x00000c10


	//   ....[3]....
        /*02e4*/ 	.word	0x00000e20


	//   ....[4]....
        /*02e8*/ 	.word	0x00000e50


	//   ....[5]....
        /*02ec*/ 	.word	0x00000ee0


	//   ....[6]....
        /*02f0*/ 	.word	0x00000f10


	//   ....[7]....
        /*02f4*/ 	.word	0x00000fa0


	//   ....[8]....
        /*02f8*/ 	.word	0x00000fd0


	//   ....[9]....
        /*02fc*/ 	.word	0x00001060


	//   ....[10]....
        /*0300*/ 	.word	0x00001090


	//   ....[11]....
        /*0304*/ 	.word	0x00001120


	//   ....[12]....
        /*0308*/ 	.word	0x00001150


	//   ....[13]....
        /*030c*/ 	.word	0x000011e0


	//   ....[14]....
        /*0310*/ 	.word	0x00001210


	//   ....[15]....
        /*0314*/ 	.word	0x00001290


	//   ....[16]....
        /*0318*/ 	.word	0x000012d0


	//   ....[17]....
        /*031c*/ 	.word	0x00004290


	//   ....[18]....
        /*0320*/ 	.word	0x000043a0


	//   ....[19]....
        /*0324*/ 	.word	0x000047c0


	//   ....[20]....
        /*0328*/ 	.word	0x00004880


	//   ....[21]....
        /*032c*/ 	.word	0x000048e0


	//   ....[22]....
        /*0330*/ 	.word	0x00004990


	//   ....[23]....
        /*0334*/ 	.word	0x00004ac0


	//   ....[24]....
        /*0338*/ 	.word	0x00004c10


	//   ....[25]....
        /*033c*/ 	.word	0x00009340


	//   ....[26]....
        /*0340*/ 	.word	0x00009410


	//   ....[27]....
        /*0344*/ 	.word	0x000094e0


	//   ....[28]....
        /*0348*/ 	.word	0x00009510


	//   ....[29]....
        /*034c*/ 	.word	0x00009540


	//   ....[30]....
        /*0350*/ 	.word	0x00009750


	//   ....[31]....
        /*0354*/ 	.word	0x00009860


	//   ....[32]....
        /*0358*/ 	.word	0x00009b00


	//   ....[33]....
        /*035c*/ 	.word	0x0000cc30


	//   ....[34]....
        /*0360*/ 	.word	0x0000cc40


	//   ....[35]....
        /*0364*/ 	.word	0x0000cc50


	//   ....[36]....
        /*0368*/ 	.word	0x0000cc60


	//   ....[37]....
        /*036c*/ 	.word	0x0000cc90


	//   ....[38]....
        /*0370*/ 	.word	0x0000ccb0


	//   ....[39]....
        /*0374*/ 	.word	0x0000ccd0


	//   ....[40]....
        /*0378*/ 	.word	0x0000cce0


	//   ....[41]....
        /*037c*/ 	.word	0x0000d8c0


	//   ....[42]....
        /*0380*/ 	.word	0x0000d910


	//   ....[43]....
        /*0384*/ 	.word	0x0000d940


	//   ....[44]....
        /*0388*/ 	.word	0x0000d970


	//   ....[45]....
        /*038c*/ 	.word	0x0000d9a0


	//   ....[46]....
        /*0390*/ 	.word	0x0000d9d0


	//   ....[47]....
        /*0394*/ 	.word	0x0000da00


	//   ....[48]....
        /*0398*/ 	.word	0x0000da20


	//   ....[49]....
        /*039c*/ 	.word	0x0000da40


	//   ....[50]....
        /*03a0*/ 	.word	0x0000da50


	//   ....[51]....
        /*03a4*/ 	.word	0x0000de00


	//   ....[52]....
        /*03a8*/ 	.word	0x0000de20


	//   ....[53]....
        /*03ac*/ 	.word	0x0000e120


	//   ....[54]....
        /*03b0*/ 	.word	0x0000e140


	//   ....[55]....
        /*03b4*/ 	.word	0x0000e440


	//   ....[56]....
        /*03b8*/ 	.word	0x0000e450


	//----- nvinfo : EIATTR_EXIT_INSTR_OFFSETS
	.align		4
.L_128:
        /*03bc*/ 	.byte	0x04, 0x1c
        /*03be*/ 	.short	(.L_130 - .L_129)


	//   ....[0]....
.L_129:
        /*03c0*/ 	.word	0x000001b0


	//   ....[1]....
        /*03c4*/ 	.word	0x0000e460


	//   ....[2]....
        /*03c8*/ 	.word	0x0000e700


	//   ....[3]....
        /*03cc*/ 	.word	0x0000e750


	//   ....[4]....
        /*03d0*/ 	.word	0x0000e780


	//   ....[5]....
        /*03d4*/ 	.word	0x0000e7e0


	//   ....[6]....
        /*03d8*/ 	.word	0x0000ea40


	//----- nvinfo : EIATTR_CTAIDZ_USED
	.align		4
.L_130:
        /*03dc*/ 	.byte	0x01, 0x04
	.zero		2


	//----- nvinfo : EIATTR_MAX_THREADS
	.align		4
        /*03e0*/ 	.byte	0x04, 0x05
        /*03e2*/ 	.short	(.L_132 - .L_131)
.L_131:
        /*03e4*/ 	.word	0x00000080
        /*03e8*/ 	.word	0x00000001
        /*03ec*/ 	.word	0x00000001


	//----- nvinfo : EIATTR_CRS_STACK_SIZE
	.align		4
.L_132:
        /*03f0*/ 	.byte	0x04, 0x1e
        /*03f2*/ 	.short	(.L_134 - .L_133)
.L_133:
        /*03f4*/ 	.word	0x00000000
.L_134:


//--------------------- .nv.info._ZN7cutlass13device_kernelIN5flash19enable_sm80_to_sm89INS1_16FlashAttnFwdSm80INS1_25CollectiveMainloopFwdSm80ILi4ELi1ELb0EN4cute5tupleIJNS5_1CILi128EEENS7_ILi80EEENS7_ILi64EEEEEELi64ENS_6half_tEfNS_4arch4Sm80ELb0ELb0ELb1ELb1ELb0ELb0ELb1ELb1EEENS1_21CollectiveEpilogueFwdINS6_IJS8_SA_S9_EEENS6_IJNS7_ILi1EEESI_SI_EEESC_SE_Li128ELb1ELb1ELb1ELb0EEENS1_36VarlenDynamicPersistentTileSchedulerILi128ELi80ELi128ELi128ELb1ELb1ELb0ELb0ELb1ELb1EEEEEEEEEvNT_6ParamsE --------------------------
	.section	.nv.info._ZN7cutlass13device_kernelIN5flash19enable_sm80_to_sm89INS1_16FlashAttnFwdSm80INS1_25CollectiveMainloopFwdSm80ILi4ELi1ELb0EN4cute5tupleIJNS5_1CILi128EEENS7_ILi80EEENS7_ILi64EEEEEELi64ENS_6half_tEfNS_4arch4Sm80ELb0ELb0ELb1ELb1ELb0ELb0ELb1ELb1EEENS1_21CollectiveEpilogueFwdINS6_IJS8_SA_S9_EEENS6_IJNS7_ILi1EEESI_SI_EEESC_SE_Li128ELb1ELb1ELb1ELb0EEENS1_36VarlenDynamicPersistentTileSchedulerILi128ELi80ELi128ELi128ELb1ELb1ELb0ELb0ELb1ELb1EEEEEEEEEvNT_6ParamsE,"",@"SHT_CUDA_INFO"
	.sectionflags	@""
	.align	4


	//----- nvinfo : EIATTR_CUDA_API_VERSION
	.align		4
        /*0000*/ 	.byte	0x04, 0x37
        /*0002*/ 	.short	(.L_136 - .L_135)
.L_135:
        /*0004*/ 	.word	0x00000082


	//----- nvinfo : EIATTR_SW2861232_WAR
	.align		4
.L_136:
        /*0008*/ 	.byte	0x01, 0x35
	.zero		2


	//----- nvinfo : EIATTR_PARAM_CBANK
	.align		4
        /*000c*/ 	.byte	0x04, 0x0a
        /*000e*/ 	.short	(.L_138 - .L_137)
	.align		4
.L_137:
        /*0010*/ 	.word	index@(.nv.constant0._ZN7cutlass13device_kernelIN5flash19enable_sm80_to_sm89INS1_16FlashAttnFwdSm80INS1_25CollectiveMainloopFwdSm80ILi4ELi1ELb0EN4cute5tupleIJNS5_1CILi128EEENS7_ILi80EEENS7_ILi64EEEEEELi64ENS_6half_tEfNS_4arch4Sm80ELb0ELb0ELb1ELb1ELb0ELb0ELb1ELb1EEENS1_21CollectiveEpilogueFwdINS6_IJS8_SA_S9_EEENS6_IJNS7_ILi1EEESI_SI_EEESC_SE_Li128ELb1ELb1ELb1ELb0EEENS1_36VarlenDynamicPersistentTileSchedulerILi128ELi80ELi128ELi128ELb1ELb1ELb0ELb0ELb1ELb1EEEEEEEEEvNT_6ParamsE)
        /*0014*/ 	.short	0x0160
        /*0016*/ 	.short	0x0438


	//----- nvinfo : EIATTR_CBANK_PARAM_SIZE
	.align		4
.L_138:
        /*0018*/ 	.byte	0x03, 0x19
        /*001a*/ 	.short	0x0438


	//----- nvinfo : EIATTR_KPARAM_INFO
	.align		4
        /*001c*/ 	.byte	0x04, 0x17
        /*001e*/ 	.short	(.L_140 - .L_139)
.L_139:
        /*0020*/ 	.word	0x00000000
        /*0024*/ 	.short	0x0000
        /*0026*/ 	.short	0x0000
        /*0028*/ 	.byte	0x00, 0xf0, 0xe1, 0x10


	//----- nvinfo : EIATTR_MAXREG_COUNT
	.align		4
.L_140:
        /*002c*/ 	.byte	0x03, 0x1b
        /*002e*/ 	.short	0x00ff


	//----- nvinfo : EIATTR_NUM_BARRIERS
	.align		4
        /*0030*/ 	.byte	0x02, 0x4c
        /*0032*/ 	.byte	0x06
	.zero		1


	//----- nvinfo : EIATTR_ANNOTATIONS
	.align		4
        /*0034*/ 	.byte	0x04, 0x55
        /*0036*/ 	.short	(.L_142 - .L_141)


	//   ....[0]....
.L_141:
        /* <DEDUP_REMOVED lines=81> */


	//----- nvinfo : EIATTR_MERCURY_ISA_VERSION
	.align		4
.L_142:
        /*0538*/ 	.byte	0x03, 0x5f
        /*053a*/ 	.short	0x0000


	//----- nvinfo : EIATTR_INT_WARP_WIDE_INSTR_OFFSETS
	.align		4
        /*053c*/ 	.byte	0x04, 0x31
        /*053e*/ 	.short	(.L_144 - .L_143)


	//   ....[0]....
.L_143:
        /*0540*/ 	.word	0x0000aba0


	//   ....[1]....
        /*0544*/ 	.word	0x0000ac20


	//----- nvinfo : EIATTR_COOP_GROUP_MASK_REGIDS
	.align		4
.L_144:
        /*0548*/ 	.byte	0x04, 0x29
        /*054a*/ 	.short	(.L_146 - .L_145)


	//   ....[0]....
.L_145:
        /*054c*/ 	.word	0xffffffff


	//   ....[1]....
        /*0550*/ 	.word	0xffffffff


	//   ....[2]....
        /*0554*/ 	.word	0xffffffff


	//   ....[3]....
        /*0558*/ 	.word	0xffffffff


	//   ....[4]....
        /*055c*/ 	.word	0xffffffff


	//   ....[5]....
        /*0560*/ 	.word	0xffffffff


	//   ....[6]....
        /*0564*/ 	.word	0xffffffff


	//   ....[7]....
        /*0568*/ 	.word	0xffffffff


	//   ....[8]....
        /*056c*/ 	.word	0xffffffff


	//   ....[9]....
        /*0570*/ 	.word	0xffffffff


	//   ....[10]....
        /*0574*/ 	.word	0xffffffff


	//   ....[11]....
        /*0578*/ 	.word	0xffffffff


	//   ....[12]....
        /*057c*/ 	.word	0xffffffff


	//   ....[13]....
        /*0580*/ 	.word	0xffffffff


	//   ....[14]....
        /*0584*/ 	.word	0xffffffff


	//   ....[15]....
        /*0588*/ 	.word	0xffffffff


	//   ....[16]....
        /*058c*/ 	.word	0xffffffff


	//   ....[17]....
        /*0590*/ 	.word	0xffffffff


	//   ....[18]....
        /*0594*/ 	.word	0xffffffff


	//   ....[19]....
        /*0598*/ 	.word	0xffffffff


	//   ....[20]....
        /*059c*/ 	.word	0xffffffff


	//   ....[21]....
        /*05a0*/ 	.word	0xffffffff


	//   ....[22]....
        /*05a4*/ 	.word	0xffffffff


	//   ....[23]....
        /*05a8*/ 	.word	0xffffffff


	//   ....[24]....
        /*05ac*/ 	.word	0xffffffff


	//   ....[25]....
        /*05b0*/ 	.word	0xffffffff


	//   ....[26]....
        /*05b4*/ 	.word	0xffffffff


	//   ....[27]....
        /*05b8*/ 	.word	0xffffffff


	//   ....[28]....
        /*05bc*/ 	.word	0xffffffff


	//   ....[29]....
        /*05c0*/ 	.word	0xffffffff


	//   ....[30]....
        /*05c4*/ 	.word	0xffffffff


	//   ....[31]....
        /*05c8*/ 	.word	0xffffffff


	//   ....[32]....
        /*05cc*/ 	.word	0xffffffff


	//   ....[33]....
        /*05d0*/ 	.word	0xffffffff


	//   ....[34]....
        /*05d4*/ 	.word	0xffffffff


	//   ....[35]....
        /*05d8*/ 	.word	0xffffffff


	//   ....[36]....
        /*05dc*/ 	.word	0xffffffff


	//   ....[37]....
        /*05e0*/ 	.word	0xffffffff


	//   ....[38]....
        /*05e4*/ 	.word	0xffffffff


	//   ....[39]....
        /*05e8*/ 	.word	0xffffffff


	//   ....[40]....
        /*05ec*/ 	.word	0xffffffff


	//   ....[41]....
        /*05f0*/ 	.word	0xffffffff


	//   ....[42]....
        /*05f4*/ 	.word	0xffffffff


	//   ....[43]....
        /*05f8*/ 	.word	0xffffffff


	//   ....[44]....
        /*05fc*/ 	.word	0xffffffff


	//   ....[45]....
        /*0600*/ 	.word	0xffffffff


	//   ....[46]....
        /*0604*/ 	.word	0xffffffff


	//   ....[47]....
        /*0608*/ 	.word	0xffffffff


	//   ....[48]....
        /*060c*/ 	.word	0xffffffff


	//   ....[49]....
        /*0610*/ 	.word	0xffffffff


	//   ....[50]....
        /*0614*/ 	.word	0xffffffff


	//   ....[51]....
        /*0618*/ 	.word	0xffffffff


	//   ....[52]....
        /*061c*/ 	.word	0xffffffff


	//   ....[53]....
        /*0620*/ 	.word	0xffffffff


	//   ....[54]....
        /*0624*/ 	.word	0xffffffff


	//   ....[55]....
        /*0628*/ 	.word	0xffffffff


	//   ....[56]....
        /*062c*/ 	.word	0xffffffff


	//   ....[57]....
        /*0630*/ 	.word	0xffffffff


	//   ....[58]....
        /*0634*/ 	.word	0xffffffff


	//   ....[59]....
        /*0638*/ 	.word	0xffffffff


	//   ....[60]....
        /*063c*/ 	.word	0xffffffff


	//   ....[61]....
        /*0640*/ 	.word	0xffffffff


	//   ....[62]....
        /*0644*/ 	.word	0xffffffff


	//   ....[63]....
        /*0648*/ 	.word	0xffffffff


	//   ....[64]....
        /*064c*/ 	.word	0xffffffff


	//   ....[65]....
        /*0650*/ 	.word	0xffffffff


	//   ....[66]....
        /*0654*/ 	.word	0xffffffff


	//   ....[67]....
        /*0658*/ 	.word	0xffffffff


	//   ....[68]....
        /*065c*/ 	.word	0xffffffff


	//   ....[69]....
        /*0660*/ 	.word	0xffffffff


	//   ....[70]....
        /*0664*/ 	.word	0xffffffff


	//   ....[71]....
        /*0668*/ 	.word	0xffffffff


	//   ....[72]....
        /*066c*/ 	.word	0xffffffff


	//   ....[73]....
        /*0670*/ 	.word	0xffffffff


	//   ....[74]....
        /*0674*/ 	.word	0xffffffff


	//   ....[75]....
        /*0678*/ 	.word	0xffffffff


	//   ....[76]....
        /*067c*/ 	.word	0xffffffff


	//   ....[77]....
        /*0680*/ 	.word	0xffffffff


	//   ....[78]....
        /*0684*/ 	.word	0xffffffff


	//   ....[79]....
        /*0688*/ 	.word	0xffffffff


	//   ....[80]....
        /*068c*/ 	.word	0xffffffff


	//   ....[81]....
        /*0690*/ 	.word	0xffffffff


	//   ....[82]....
        /*0694*/ 	.word	0xffffffff


	//   ....[83]....
        /*0698*/ 	.word	0xffffffff


	//   ....[84]....
        /*069c*/ 	.word	0xffffffff


	//   ....[85]....
        /*06a0*/ 	.word	0xffffffff


	//   ....[86]....
        /*06a4*/ 	.word	0xffffffff


	//   ....[87]....
        /*06a8*/ 	.word	0xffffffff


	//   ....[88]....
        /*06ac*/ 	.word	0xffffffff


	//   ....[89]....
        /*06b0*/ 	.word	0xffffffff


	//   ....[90]....
        /*06b4*/ 	.word	0xffffffff


	//   ....[91]....
        /*06b8*/ 	.word	0xffffffff


	//   ....[92]....
        /*06bc*/ 	.word	0xffffffff


	//   ....[93]....
        /*06c0*/ 	.word	0xffffffff


	//   ....[94]....
        /*06c4*/ 	.word	0xffffffff


	//   ....[95]....
        /*06c8*/ 	.word	0xffffffff


	//   ....[96]....
        /*06cc*/ 	.word	0xffffffff


	//   ....[97]....
        /*06d0*/ 	.word	0xffffffff


	//   ....[98]....
        /*06d4*/ 	.word	0xffffffff


	//   ....[99]....
        /*06d8*/ 	.word	0xffffffff


	//   ....[100]....
        /*06dc*/ 	.word	0xffffffff


	//   ....[101]....
        /*06e0*/ 	.word	0xffffffff


	//   ....[102]....
        /*06e4*/ 	.word	0xffffffff


	//   ....[103]....
        /*06e8*/ 	.word	0xffffffff


	//   ....[104]....
        /*06ec*/ 	.word	0xffffffff


	//   ....[105]....
        /*06f0*/ 	.word	0xffffffff


	//   ....[106]....
        /*06f4*/ 	.word	0xffffffff


	//   ....[107]....
        /*06f8*/ 	.word	0xffffffff


	//   ....[108]....
        /*06fc*/ 	.word	0xffffffff


	//   ....[109]....
        /*0700*/ 	.word	0xffffffff


	//   ....[110]....
        /*0704*/ 	.word	0xffffffff


	//   ....[111]....
        /*0708*/ 	.word	0xffffffff


	//   ....[112]....
        /*070c*/ 	.word	0xffffffff


	//   ....[113]....
        /*0710*/ 	.word	0xffffffff


	//   ....[114]....
        /*0714*/ 	.word	0xffffffff


	//   ....[115]....
        /*0718*/ 	.word	0xffffffff


	//   ....[116]....
        /*071c*/ 	.word	0xffffffff


	//   ....[117]....
        /*0720*/ 	.word	0xffffffff


	//   ....[118]....
        /*0724*/ 	.word	0xffffffff


	//   ....[119]....
        /*0728*/ 	.word	0xffffffff


	//   ....[120]....
        /*072c*/ 	.word	0xffffffff


	//   ....[121]....
        /*0730*/ 	.word	0xffffffff


	//   ....[122]....
        /*0734*/ 	.word	0xffffffff


	//   ....[123]....
        /*0738*/ 	.word	0xffffffff


	//   ....[124]....
        /*073c*/ 	.word	0xffffffff


	//   ....[125]....
        /*0740*/ 	.word	0xffffffff


	//   ....[126]....
        /*0744*/ 	.word	0xffffffff


	//   ....[127]....
        /*0748*/ 	.word	0xffffffff


	//   ....[128]....
        /*074c*/ 	.word	0xffffffff


	//   ....[129]....
        /*0750*/ 	.word	0xffffffff


	//   ....[130]....
        /*0754*/ 	.word	0xffffffff


	//   ....[131]....
        /*0758*/ 	.word	0xffffffff


	//   ....[132]....
        /*075c*/ 	.word	0xffffffff


	//   ....[133]....
        /*0760*/ 	.word	0xffffffff


	//   ....[134]....
        /*0764*/ 	.word	0xffffffff


	//   ....[135]....
        /*0768*/ 	.word	0xffffffff


	//   ....[136]....
        /*076c*/ 	.word	0xffffffff


	//   ....[137]....
        /*0770*/ 	.word	0xffffffff


	//   ....[138]....
        /*0774*/ 	.word	0xffffffff


	//   ....[139]....
        /*0778*/ 	.word	0xffffffff


	//   ....[140]....
        /*077c*/ 	.word	0xffffffff


	//   ....[141]....
        /*0780*/ 	.word	0xffffffff


	//   ....[142]....
        /*0784*/ 	.word	0xffffffff


	//   ....[143]....
        /*0788*/ 	.word	0xffffffff


	//   ....[144]....
        /*078c*/ 	.word	0xffffffff


	//   ....[145]....
        /*0790*/ 	.word	0xffffffff


	//   ....[146]....
        /*0794*/ 	.word	0xffffffff


	//   ....[147]....
        /*0798*/ 	.word	0xffffffff


	//   ....[148]....
        /*079c*/ 	.word	0xffffffff


	//   ....[149]....
        /*07a0*/ 	.word	0xffffffff


	//   ....[150]....
        /*07a4*/ 	.word	0xffffffff


	//   ....[151]....
        /*07a8*/ 	.word	0xffffffff


	//   ....[152]....
        /*07ac*/ 	.word	0xffffffff


	//   ....[153]....
        /*07b0*/ 	.word	0xffffffff


	//   ....[154]....
        /*07b4*/ 	.word	0xffffffff


	//   ....[155]....
        /*07b8*/ 	.word	0xffffffff


	//   ....[156]....
        /*07bc*/ 	.word	0xffffffff


	//   ....[157]....
        /*07c0*/ 	.word	0xffffffff


	//   ....[158]....
        /*07c4*/ 	.word	0xffffffff


	//   ....[159]....
        /*07c8*/ 	.word	0xffffffff


	//   ....[160]....
        /*07cc*/ 	.word	0xffffffff


	//   ....[161]....
        /*07d0*/ 	.word	0xffffffff


	//   ....[162]....
        /*07d4*/ 	.word	0xffffffff


	//   ....[163]....
        /*07d8*/ 	.word	0xffffffff


	//   ....[164]....
        /*07dc*/ 	.word	0xffffffff


	//   ....[165]....
        /*07e0*/ 	.word	0xffffffff


	//   ....[166]....
        /*07e4*/ 	.word	0xffffffff


	//   ....[167]....
        /*07e8*/ 	.word	0xffffffff


	//   ....[168]....
        /*07ec*/ 	.word	0xffffffff


	//   ....[169]....
        /*07f0*/ 	.word	0xffffffff


	//   ....[170]....
        /*07f4*/ 	.word	0xffffffff


	//   ....[171]....
        /*07f8*/ 	.word	0xffffffff


	//   ....[172]....
        /*07fc*/ 	.word	0xffffffff


	//   ....[173]....
        /*0800*/ 	.word	0xffffffff


	//   ....[174]....
        /*0804*/ 	.word	0xffffffff


	//   ....[175]....
        /*0808*/ 	.word	0xffffffff


	//   ....[176]....
        /*080c*/ 	.word	0xffffffff


	//   ....[177]....
        /*0810*/ 	.word	0xffffffff


	//   ....[178]....
        /*0814*/ 	.word	0xffffffff


	//   ....[179]....
        /*0818*/ 	.word	0xffffffff


	//   ....[180]....
        /*081c*/ 	.word	0xffffffff


	//   ....[181]....
        /*0820*/ 	.word	0xffffffff


	//   ....[182]....
        /*0824*/ 	.word	0xffffffff


	//   ....[183]....
        /*0828*/ 	.word	0xffffffff


	//   ....[184]....
        /*082c*/ 	.word	0xffffffff


	//   ....[185]....
        /*0830*/ 	.word	0xffffffff


	//   ....[186]....
        /*0834*/ 	.word	0xffffffff


	//   ....[187]....
        /*0838*/ 	.word	0xffffffff


	//   ....[188]....
        /*083c*/ 	.word	0xffffffff


	//   ....[189]....
        /*0840*/ 	.word	0xffffffff


	//   ....[190]....
        /*0844*/ 	.word	0xffffffff


	//   ....[191]....
        /*0848*/ 	.word	0xffffffff


	//   ....[192]....
        /*084c*/ 	.word	0xffffffff


	//   ....[193]....
        /*0850*/ 	.word	0xffffffff


	//   ....[194]....
        /*0854*/ 	.word	0xffffffff


	//   ....[195]....
        /*0858*/ 	.word	0xffffffff


	//   ....[196]....
        /*085c*/ 	.word	0xffffffff


	//   ....[197]....
        /*0860*/ 	.word	0xffffffff


	//   ....[198]....
        /*0864*/ 	.word	0xffffffff


	//   ....[199]....
        /*0868*/ 	.word	0xffffffff


	//   ....[200]....
        /*086c*/ 	.word	0xffffffff


	//   ....[201]....
        /*0870*/ 	.word	0xffffffff


	//   ....[202]....
        /*0874*/ 	.word	0xffffffff


	//   ....[203]....
        /*0878*/ 	.word	0xffffffff


	//   ....[204]....
        /*087c*/ 	.word	0xffffffff


	//   ....[205]....
        /*0880*/ 	.word	0xffffffff


	//   ....[206]....
        /*0884*/ 	.word	0xffffffff


	//   ....[207]....
        /*0888*/ 	.word	0xffffffff


	//   ....[208]....
        /*088c*/ 	.word	0xffffffff


	//   ....[209]....
        /*0890*/ 	.word	0xffffffff


	//   ....[210]....
        /*0894*/ 	.word	0xffffffff


	//   ....[211]....
        /*0898*/ 	.word	0xffffffff


	//   ....[212]....
        /*089c*/ 	.word	0xffffffff


	//   ....[213]....
        /*08a0*/ 	.word	0xffffffff


	//   ....[214]....
        /*08a4*/ 	.word	0xffffffff


	//----- nvinfo : EIATTR_COOP_GROUP_INSTR_OFFSETS
	.align		4
.L_146:
        /*08a8*/ 	.byte	0x04, 0x28
        /*08aa*/ 	.short	(.L_148 - .L_147)


	//   ....[0]....
.L_147:
        /*08ac*/ 	.word	0x00000050


	//   ....[1]....
        /*08b0*/ 	.word	0x00000210


	//   ....[2]....
        /*08b4*/ 	.word	0x00000240


	//   ....[3]....
        /*08b8*/ 	.word	0x00000270


	//   ....[4]....
        /*08bc*/ 	.word	0x000002a0


	//   ....[5]....
        /*08c0*/ 	.word	0x000002d0


	//   ....[6]....
        /*08c4*/ 	.word	0x00000300


	//   ....[7]....
        /*08c8*/ 	.word	0x00000470


	//   ....[8]....
        /*08cc*/ 	.word	0x000004b0


	//   ....[9]....
        /*08d0*/ 	.word	0x000004e0


	//   ....[10]....
        /*08d4*/ 	.word	0x00000510


	//   ....[11]....
        /*08d8*/ 	.word	0x00000540


	//   ....[12]....
        /*08dc*/ 	.word	0x00000570


	//   ....[13]....
        /*08e0*/ 	.word	0x00000600


	//   ....[14]....
        /*08e4*/ 	.word	0x00000630


	//   ....[15]....
        /*08e8*/ 	.word	0x00000650


	//   ....[16]....
        /*08ec*/ 	.word	0x000006b0


	//   ....[17]....
        /*08f0*/ 	.word	0x00002300


	//   ....[18]....
        /*08f4*/ 	.word	0x00002320


	//   ....[19]....
        /*08f8*/ 	.word	0x00002400


	//   ....[20]....
        /*08fc*/ 	.word	0x00002410


	//   ....[21]....
        /*0900*/ 	.word	0x000024f0


	//   ....[22]....
        /*0904*/ 	.word	0x00002510


	//   ....[23]....
        /*0908*/ 	.word	0x000025f0


	//   ....[24]....
        /*090c*/ 	.word	0x00002600


	//   ....[25]....
        /*0910*/ 	.word	0x000026e0


	//   ....[26]....
        /*0914*/ 	.word	0x00002700


	//   ....[27]....
        /*0918*/ 	.word	0x000027e0


	//   ....[28]....
        /*091c*/ 	.word	0x000027f0


	//   ....[29]....
        /*0920*/ 	.word	0x000028d0


	//   ....[30]....
        /*0924*/ 	.word	0x000028f0


	//   ....[31]....
        /*0928*/ 	.word	0x000029d0


	//   ....[32]....
        /*092c*/ 	.word	0x000029e0


	//   ....[33]....
        /*0930*/ 	.word	0x00004cd0


	//   ....[34]....
        /*0934*/ 	.word	0x00004d00


	//   ....[35]....
        /*0938*/ 	.word	0x00004e30


	//   ....[36]....
        /*093c*/ 	.word	0x00004e60


	//   ....[37]....
        /*0940*/ 	.word	0x00004ed0


	//   ....[38]....
        /*0944*/ 	.word	0x00004fe0


	//   ....[39]....
        /*0948*/ 	.word	0x00005040


	//   ....[40]....
        /*094c*/ 	.word	0x000050f0


	//   ....[41]....
        /*0950*/ 	.word	0x00007e00


	//   ....[42]....
        /*0954*/ 	.word	0x00007e50


	//   ....[43]....
        /*0958*/ 	.word	0x00007fd0


	//   ....[44]....
        /*095c*/ 	.word	0x00008060


	//   ....[45]....
        /*0960*/ 	.word	0x00008130


	//   ....[46]....
        /*0964*/ 	.word	0x00008170


	//   ....[47]....
        /*0968*/ 	.word	0x00008320


	//   ....[48]....
        /*096c*/ 	.word	0x00008570


	//   ....[49]....
        /*0970*/ 	.word	0x0000a3f0


	//   ....[50]....
        /*0974*/ 	.word	0x0000a400


	//   ....[51]....
        /*0978*/ 	.word	0x0000a410


	//   ....[52]....
        /*097c*/ 	.word	0x0000a420


	//   ....[53]....
        /*0980*/ 	.word	0x0000a450


	//   ....[54]....
        /*0984*/ 	.word	0x0000a470


	//   ....[55]....
        /*0988*/ 	.word	0x0000a490


	//   ....[56]....
        /*098c*/ 	.word	0x0000a4a0


	//   ....[57]....
        /*0990*/ 	.word	0x0000b6b0


	//   ....[58]....
        /*0994*/ 	.word	0x0000b6c0


	//   ....[59]....
        /*0998*/ 	.word	0x0000b6d0


	//   ....[60]....
        /*099c*/ 	.word	0x0000b6e0


	//   ....[61]....
        /*09a0*/ 	.word	0x0000b6f0


	//   ....[62]....
        /*09a4*/ 	.word	0x0000b700


	//   ....[63]....
        /*09a8*/ 	.word	0x0000b710


	//   ....[64]....
        /*09ac*/ 	.word	0x0000b720


	//   ....[65]....
        /*09b0*/ 	.word	0x0000bb10


	//   ....[66]....
        /*09b4*/ 	.word	0x0000bb30


	//   ....[67]....
        /*09b8*/ 	.word	0x0000bbb0


	//   ....[68]....
        /*09bc*/ 	.word	0x0000bbc0


	//   ....[69]....
        /*09c0*/ 	.word	0x0000bc40


	//   ....[70]....
        /*09c4*/ 	.word	0x0000bc60


	//   ....[71]....
        /*09c8*/ 	.word	0x0000bce0


	//   ....[72]....
        /*09cc*/ 	.word	0x0000bcf0


	//   ....[73]....
        /*09d0*/ 	.word	0x0000bd70


	//   ....[74]....
        /*09d4*/ 	.word	0x0000bd90


	//   ....[75]....
        /*09d8*/ 	.word	0x0000be10


	//   ....[76]....
        /*09dc*/ 	.word	0x0000be20


	//   ....[77]....
        /*09e0*/ 	.word	0x0000bea0


	//   ....[78]....
        /*09e4*/ 	.word	0x0000bec0


	//   ....[79]....
        /*09e8*/ 	.word	0x0000bf40


	//   ....[80]....
        /*09ec*/ 	.word	0x0000bf50


	//   ....[81]....
        /*09f0*/ 	.word	0x0000c1f0


	//   ....[82]....
        /*09f4*/ 	.word	0x0000c210


	//   ....[83]....
        /*09f8*/ 	.word	0x0000c550


	//   ....[84]....
        /*09fc*/ 	.word	0x0000c560


	//   ....[85]....
        /*0a00*/ 	.word	0x0000c7c0


	//   ....[86]....
        /*0a04*/ 	.word	0x0000c7e0


	//   ....[87]....
        /*0a08*/ 	.word	0x0000ca40


	//   ....[88]....
        /*0a0c*/ 	.word	0x0000ca50


	//   ....[89]....
        /*0a10*/ 	.word	0x0000d460


	//   ....[90]....
        /*0a14*/ 	.word	0x0000d480


	//   ....[91]....
        /*0a18*/ 	.word	0x0000d500


	//   ....[92]....
        /*0a1c*/ 	.word	0x0000d510


	//   ....[93]....
        /*0a20*/ 	.word	0x0000d590


	//   ....[94]....
        /*0a24*/ 	.word	0x0000d5b0


	//   ....[95]....
        /*0a28*/ 	.word	0x0000d630


	//   ....[96]....
        /*0a2c*/ 	.word	0x0000d640


	//   ....[97]....
        /*0a30*/ 	.word	0x0000d6c0


	//   ....[98]....
        /*0a34*/ 	.word	0x0000d6e0


	//   ....[99]....
        /*0a38*/ 	.word	0x0000d760


	//   ....[100]....
        /*0a3c*/ 	.word	0x0000d770


	//   ....[101]....
        /*0a40*/ 	.word	0x0000d7f0


	//   ....[102]....
        /*0a44*/ 	.word	0x0000d810


	//   ....[103]....
        /*0a48*/ 	.word	0x0000d890


	//   ....[104]....
        /*0a4c*/ 	.word	0x0000d8a0


	//   ....[105]....
        /*0a50*/ 	.word	0x0000da00


	//   ....[106]....
        /*0a54*/ 	.word	0x0000da20


	//   ....[107]....
        /*0a58*/ 	.word	0x0000db50


	//   ....[108]....
        /*0a5c*/ 	.word	0x0000db90


	//   ....[109]....
        /*0a60*/ 	.word	0x0000dbc0


	//   ....[110]....
        /*0a64*/ 	.word	0x0000dbf0


	//   ....[111]....
        /*0a68*/ 	.word	0x0000dc20


	//   ....[112]....
        /*0a6c*/ 	.word	0x0000dc50


	//   ....[113]....
        /*0a70*/ 	.word	0x0000ddb0


	//   ....[114]....
        /*0a74*/ 	.word	0x0000ddf0


	//   ....[115]....
        /*0a78*/ 	.word	0x0000de20


	//   ....[116]....
        /*0a7c*/ 	.word	0x0000de50


	//   ....[117]....
        /*0a80*/ 	.word	0x0000de80


	//   ....[118]....
        /*0a84*/ 	.word	0x0000deb0


	//   ....[119]....
        /*0a88*/ 	.word	0x0000df40


	//   ....[120]....
        /*0a8c*/ 	.word	0x0000df70


	//   ....[121]....
        /*0a90*/ 	.word	0x0000df80


	//   ....[122]....
        /*0a94*/ 	.word	0x0000dfe0


	//   ....[123]....
        /*0a98*/ 	.word	0x0000e5d0


	//   ....[124]....
        /*0a9c*/ 	.word	0x0000e630


	//   ....[125]....
        /*0aa0*/ 	.word	0x0000e680


	//   ....[126]....
        /*0aa4*/ 	.word	0x0000e6d0


	//   ....[127]....
        /*0aa8*/ 	.word	0x0000e720


	//   ....[128]....
        /*0aac*/ 	.word	0x0000e790


	//   ....[129]....
        /*0ab0*/ 	.word	0x0000e7e0


	//   ....[130]....
        /*0ab4*/ 	.word	0x0000e840


	//   ....[131]....
        /*0ab8*/ 	.word	0x0000e8b0


	//   ....[132]....
        /*0abc*/ 	.word	0x0000e910


	//   ....[133]....
        /*0ac0*/ 	.word	0x0000e980


	//   ....[134]....
        /*0ac4*/ 	.word	0x0000e9f0


	//   ....[135]....
        /*0ac8*/ 	.word	0x0000ea60


	//   ....[136]....
        /*0acc*/ 	.word	0x0000eac0


	//   ....[137]....
        /*0ad0*/ 	.word	0x0000eb30


	//   ....[138]....
        /*0ad4*/ 	.word	0x0000eba0


	//   ....[139]....
        /*0ad8*/ 	.word	0x0000ec10


	//   ....[140]....
        /*0adc*/ 	.word	0x0000ec70


	//   ....[141]....
        /*0ae0*/ 	.word	0x0000ece0


	//   ....[142]....
        /*0ae4*/ 	.word	0x0000ed50


	//   ....[143]....
        /*0ae8*/ 	.word	0x0000edc0


	//   ....[144]....
        /*0aec*/ 	.word	0x0000ee20


	//   ....[145]....
        /*0af0*/ 	.word	0x0000ee90


	//   ....[146]....
        /*0af4*/ 	.word	0x0000ef00


	//   ....[147]....
        /*0af8*/ 	.word	0x0000ef70


	//   ....[148]....
        /*0afc*/ 	.word	0x0000efd0


	//   ....[149]....
        /*0b00*/ 	.word	0x0000f050


	//   ....[150]....
        /*0b04*/ 	.word	0x0000f0b0


	//   ....[151]....
        /*0b08*/ 	.word	0x0000f100


	//   ....[152]....
        /*0b0c*/ 	.word	0x0000f160


	//   ....[153]....
        /*0b10*/ 	.word	0x0000f1b0


	//   ....[154]....
        /*0b14*/ 	.word	0x0000f210


	//   ....[155]....
        /*0b18*/ 	.word	0x0000f260


	//   ....[156]....
        /*0b1c*/ 	.word	0x0000f2c0


	//   ....[157]....
        /*0b20*/ 	.word	0x0000f330


	//   ....[158]....
        /*0b24*/ 	.word	0x0000f3a0


	//   ....[159]....
        /*0b28*/ 	.word	0x0000f410


	//   ....[160]....
        /*0b2c*/ 	.word	0x0000f470


	//   ....[161]....
        /*0b30*/ 	.word	0x0000f4e0


	//   ....[162]....
        /*0b34*/ 	.word	0x0000f550


	//   ....[163]....
        /*0b38*/ 	.word	0x0000f5c0


	//   ....[164]....
        /*0b3c*/ 	.word	0x0000f620


	//   ....[165]....
        /*0b40*/ 	.word	0x0000f690


	//   ....[166]....
        /*0b44*/ 	.word	0x0000f700


	//   ....[167]....
        /*0b48*/ 	.word	0x0000f770


	//   ....[168]....
        /*0b4c*/ 	.word	0x0000f7d0


	//   ....[169]....
        /*0b50*/ 	.word	0x0000f840


	//   ....[170]....
        /*0b54*/ 	.word	0x0000f8b0


	//   ....[171]....
        /*0b58*/ 	.word	0x0000f920


	//   ....[172]....
        /*0b5c*/ 	.word	0x0000f980


	//   ....[173]....
        /*0b60*/ 	.word	0x0000f9f0


	//   ....[174]....
        /*0b64*/ 	.word	0x0000fa60


	//   ....[175]....
        /*0b68*/ 	.word	0x0000fad0


	//   ....[176]....
        /*0b6c*/ 	.word	0x0000fb30


	//   ....[177]....
        /*0b70*/ 	.word	0x0000fba0


	//   ....[178]....
        /*0b74*/ 	.word	0x0000fc10


	//   ....[179]....
        /*0b78*/ 	.word	0x0000fc80


	//   ....[180]....
        /*0b7c*/ 	.word	0x0000fce0


	//   ....[181]....
        /*0b80*/ 	.word	0x0000fd50


	//   ....[182]....
        /*0b84*/ 	.word	0x0000fdc0


	//   ....[183]....
        /*0b88*/ 	.word	0x0000fe30


	//   ....[184]....
        /*0b8c*/ 	.word	0x0000fe90


	//   ....[185]....
        /*0b90*/ 	.word	0x0000ff00


	//   ....[186]....
        /*0b94*/ 	.word	0x0000ff70


	//   ....[187]....
        /*0b98*/ 	.word	0x0000ffe0


	//   ....[188]....
        /*0b9c*/ 	.word	0x00010040


	//   ....[189]....
        /*0ba0*/ 	.word	0x000100b0


	//   ....[190]....
        /*0ba4*/ 	.word	0x00010120


	//   ....[191]....
        /*0ba8*/ 	.word	0x00010190


	//   ....[192]....
        /*0bac*/ 	.word	0x000101f0


	//   ....[193]....
        /*0bb0*/ 	.word	0x00010260


	//   ....[194]....
        /*0bb4*/ 	.word	0x000102d0


	//   ....[195]....
        /*0bb8*/ 	.word	0x00010340


	//   ....[196]....
        /*0bbc*/ 	.word	0x000103a0


	//   ....[197]....
        /*0bc0*/ 	.word	0x00010410


	//   ....[198]....
        /*0bc4*/ 	.word	0x00010480


	//   ....[199]....
        /*0bc8*/ 	.word	0x000104d0


	//   ....[200]....
        /*0bcc*/ 	.word	0x00010510


	//   ....[201]....
        /*0bd0*/ 	.word	0x00010560


	//   ....[202]....
        /*0bd4*/ 	.word	0x000105b0


	//   ....[203]....
        /*0bd8*/ 	.word	0x00010600


	//   ....[204]....
        /*0bdc*/ 	.word	0x00010670


	//   ....[205]....
        /*0be0*/ 	.word	0x000106c0


	//   ....[206]....
        /*0be4*/ 	.word	0x00010710


	//   ....[207]....
        /*0be8*/ 	.word	0x00010760


	//   ....[208]....
        /*0bec*/ 	.word	0x000107b0


	//   ....[209]....
        /*0bf0*/ 	.word	0x00010800


	//   ....[210]....
        /*0bf4*/ 	.word	0x00010870


	//   ....[211]....
        /*0bf8*/ 	.word	0x000108c0


	//   ....[212]....
        /*0bfc*/ 	.word	0x00010920


	//   ....[213]....
        /*0c00*/ 	.word	0x00010980


	//   ....[214]....
        /*0c04*/ 	.word	0x000109e0


	//----- nvinfo : EIATTR_EXIT_INSTR_OFFSETS
	.align		4
.L_148:
        /*0c08*/ 	.byte	0x04, 0x1c
        /*0c0a*/ 	.short	(.L_150 - .L_149)


	//   ....[0]....
.L_149:
        /*0c0c*/ 	.word	0x00000c20


	//   ....[1]....
        /*0c10*/ 	.word	0x0000e590


	//----- nvinfo : EIATTR_MAX_THREADS
	.align		4
.L_150:
        /*0c14*/ 	.byte	0x04, 0x05
        /*0c16*/ 	.short	(.L_152 - .L_151)
.L_151:
        /*0c18*/ 	.word	0x00000080
        /*0c1c*/ 	.word	0x00000001
        /*0c20*/ 	.word	0x00000001


	//----- nvinfo : EIATTR_CRS_STACK_SIZE
	.align		4
.L_152:
        /*0c24*/ 	.byte	0x04, 0x1e
        /*0c26*/ 	.short	(.L_154 - .L_153)
.L_153:
        /*0c28*/ 	.word	0x00000000
.L_154:


//--------------------- .nv.info._ZN7cutlass13device_kernelIN5flash19enable_sm80_to_sm89INS1_16FlashAttnFwdSm80INS1_25CollectiveMainloopFwdSm80ILi4ELi1ELb0EN4cute5tupleIJNS5_1CILi128EEENS7_ILi80EEENS7_ILi64EEEEEELi64ENS_6half_tEfNS_4arch4Sm80ELb0ELb0ELb1ELb1ELb0ELb1ELb1ELb1EEENS1_21CollectiveEpilogueFwdINS6_IJS8_SA_S9_EEENS6_IJNS7_ILi1EEESI_SI_EEESC_SE_Li128ELb1ELb1ELb1ELb0EEENS1_36VarlenDynamicPersistentTileSchedulerILi128ELi80ELi128ELi128ELb1ELb1ELb0ELb0ELb1ELb1EEEEEEEEEvNT_6ParamsE --------------------------
	.section	.nv.info._ZN7cutlass13device_kernelIN5flash19enable_sm80_to_sm89INS1_16FlashAttnFwdSm80INS1_25CollectiveMainloopFwdSm80ILi4ELi1ELb0EN4cute5tupleIJNS5_1CILi128EEENS7_ILi80EEENS7_ILi64EEEEEELi64ENS_6half_tEfNS_4arch4Sm80ELb0ELb0ELb1ELb1ELb0ELb1ELb1ELb1EEENS1_21CollectiveEpilogueFwdINS6_IJS8_SA_S9_EEENS6_IJNS7_ILi1EEESI_SI_EEESC_SE_Li128ELb1ELb1ELb1ELb0EEENS1_36VarlenDynamicPersistentTileSchedulerILi128ELi80ELi128ELi128ELb1ELb1ELb0ELb0ELb1ELb1EEEEEEEEEvNT_6ParamsE,"",@"SHT_CUDA_INFO"
	.sectionflags	@""
	.align	4


	//----- nvinfo : EIATTR_CUDA_API_VERSION
	.align		4
        /*0000*/ 	.byte	0x04, 0x37
        /*0002*/ 	.short	(.L_156 - .L_155)
.L_155:
        /*0004*/ 	.word	0x00000082


	//----- nvinfo : EIATTR_SW2861232_WAR
	.align		4
.L_156:
        /*0008*/ 	.byte	0x01, 0x35
	.zero		2


	//----- nvinfo : EIATTR_PARAM_CBANK
	.align		4
        /*000c*/ 	.byte	0x04, 0x0a
        /*000e*/ 	.short	(.L_158 - .L_157)
	.align		4
.L_157:
        /*0010*/ 	.word	index@(.nv.constant0._ZN7cutlass13device_kernelIN5flash19enable_sm80_to_sm89INS1_16FlashAttnFwdSm80INS1_25CollectiveMainloopFwdSm80ILi4ELi1ELb0EN4cute5tupleIJNS5_1CILi128EEENS7_ILi80EEENS7_ILi64EEEEEELi64ENS_6half_tEfNS_4arch4Sm80ELb0ELb0ELb1ELb1ELb0ELb1ELb1ELb1EEENS1_21CollectiveEpilogueFwdINS6_IJS8_SA_S9_EEENS6_IJNS7_ILi1EEESI_SI_EEESC_SE_Li128ELb1ELb1ELb1ELb0EEENS1_36VarlenDynamicPersistentTileSchedulerILi128ELi80ELi128ELi128ELb1ELb1ELb0ELb0ELb1ELb1EEEEEEEEEvNT_6ParamsE)
        /*0014*/ 	.short	0x0160
        /*0016*/ 	.short	0x0438


	//----- nvinfo : EIATTR_CBANK_PARAM_SIZE
	.align		4
.L_158:
        /*0018*/ 	.byte	0x03, 0x19
        /*001a*/ 	.short	0x0438


	//----- nvinfo : EIATTR_KPARAM_INFO
	.align		4
        /*001c*/ 	.byte	0x04, 0x17
        /*001e*/ 	.short	(.L_160 - .L_159)
.L_159:
        /*0020*/ 	.word	0x00000000
        /*0024*/ 	.short	0x0000
        /*0026*/ 	.short	0x0000
        /*0028*/ 	.byte	0x00, 0xf0, 0xe1, 0x10


	//----- nvinfo : EIATTR_MAXREG_COUNT
	.align		4
.L_160:
        /*002c*/ 	.byte	0x03, 0x1b
        /*002e*/ 	.short	0x00ff


	//----- nvinfo : EIATTR_NUM_BARRIERS
	.align		4
        /*0030*/ 	.byte	0x02, 0x4c
        /*0032*/ 	.byte	0x06
	.zero		1


	//----- nvinfo : EIATTR_ANNOTATIONS
	.align		4
        /*0034*/ 	.byte	0x04, 0x55
        /*0036*/ 	.short	(.L_162 - .L_161)


	//   ....[0]....
.L_161:
        /* <DEDUP_REMOVED lines=61> */


	//----- nvinfo : EIATTR_MERCURY_ISA_VERSION
	.align		4
.L_162:
        /*03f8*/ 	.byte	0x03, 0x5f
        /*03fa*/ 	.short	0x0000


	//----- nvinfo : EIATTR_INT_WARP_WIDE_INSTR_OFFSETS
	.align		4
        /*03fc*/ 	.byte	0x04, 0x31
        /*03fe*/ 	.short	(.L_164 - .L_163)


	//   ....[0]....
.L_163:
        /*0400*/ 	.word	0x00013a10


	//   ....[1]....
        /*0404*/ 	.word	0x00013a90


	//----- nvinfo : EIATTR_COOP_GROUP_MASK_REGIDS
	.align		4
.L_164:
        /*0408*/ 	.byte	0x04, 0x29
        /*040a*/ 	.short	(.L_166 - .L_165)


	//   ....[0]....
.L_165:
        /*040c*/ 	.word	0xffffffff


	//   ....[1]....
        /*0410*/ 	.word	0xffffffff


	//   ....[2]....
        /*0414*/ 	.word	0xffffffff


	//   ....[3]....
        /*0418*/ 	.word	0xffffffff


	//   ....[4]....
        /*041c*/ 	.word	0xffffffff


	//   ....[5]....
        /*0420*/ 	.word	0xffffffff


	//   ....[6]....
        /*0424*/ 	.word	0xffffffff


	//   ....[7]....
        /*0428*/ 	.word	0xffffffff


	//   ....[8]....
        /*042c*/ 	.word	0xffffffff


	//   ....[9]....
        /*0430*/ 	.word	0xffffffff


	//   ....[10]....
        /*0434*/ 	.word	0xffffffff


	//   ....[11]....
        /*0438*/ 	.word	0xffffffff


	//   ....[12]....
        /*043c*/ 	.word	0xffffffff


	//   ....[13]....
        /*0440*/ 	.word	0xffffffff


	//   ....[14]....
        /*0444*/ 	.word	0xffffffff


	//   ....[15]....
        /*0448*/ 	.word	0xffffffff


	//   ....[16]....
        /*044c*/ 	.word	0xffffffff


	//   ....[17]....
        /*0450*/ 	.word	0xffffffff


	//   ....[18]....
        /*0454*/ 	.word	0xffffffff


	//   ....[19]....
        /*0458*/ 	.word	0xffffffff


	//   ....[20]....
        /*045c*/ 	.word	0xffffffff


	//   ....[21]....
        /*0460*/ 	.word	0xffffffff


	//   ....[22]....
        /*0464*/ 	.word	0xffffffff


	//   ....[23]....
        /*0468*/ 	.word	0xffffffff


	//   ....[24]....
        /*046c*/ 	.word	0xffffffff


	//   ....[25]....
        /*0470*/ 	.word	0xffffffff


	//   ....[26]....
        /*0474*/ 	.word	0xffffffff


	//   ....[27]....
        /*0478*/ 	.word	0xffffffff


	//   ....[28]....
        /*047c*/ 	.word	0xffffffff


	//   ....[29]....
        /*0480*/ 	.word	0xffffffff


	//   ....[30]....
        /*0484*/ 	.word	0xffffffff


	//   ....[31]....
        /*0488*/ 	.word	0xffffffff


	//   ....[32]....
        /*048c*/ 	.word	0xffffffff


	//   ....[33]....
        /*0490*/ 	.word	0xffffffff


	//   ....[34]....
        /*0494*/ 	.word	0xffffffff


	//   ....[35]....
        /*0498*/ 	.word	0xffffffff


	//   ....[36]....
        /*049c*/ 	.word	0xffffffff


	//   ....[37]....
        /*04a0*/ 	.word	0xffffffff


	//   ....[38]....
        /*04a4*/ 	.word	0xffffffff


	//   ....[39]....
        /*04a8*/ 	.word	0xffffffff


	//   ....[40]....
        /*04ac*/ 	.word	0xffffffff


	//   ....[41]....
        /*04b0*/ 	.word	0xffffffff


	//   ....[42]....
        /*04b4*/ 	.word	0xffffffff


	//   ....[43]....
        /*04b8*/ 	.word	0xffffffff


	//   ....[44]....
        /*04bc*/ 	.word	0xffffffff


	//   ....[45]....
        /*04c0*/ 	.word	0xffffffff


	//   ....[46]....
        /*04c4*/ 	.word	0xffffffff


	//   ....[47]....
        /*04c8*/ 	.word	0xffffffff


	//   ....[48]....
        /*04cc*/ 	.word	0xffffffff


	//   ....[49]....
        /*04d0*/ 	.word	0xffffffff


	//   ....[50]....
        /*04d4*/ 	.word	0xffffffff


	//   ....[51]....
        /*04d8*/ 	.word	0xffffffff


	//   ....[52]....
        /*04dc*/ 	.word	0xffffffff


	//   ....[53]....
        /*04e0*/ 	.word	0xffffffff


	//   ....[54]....
        /*04e4*/ 	.word	0xffffffff


	//   ....[55]....
        /*04e8*/ 	.word	0xffffffff


	//   ....[56]....
        /*04ec*/ 	.word	0xffffffff


	//   ....[57]....
        /*04f0*/ 	.word	0xffffffff


	//   ....[58]....
        /*04f4*/ 	.word	0xffffffff


	//   ....[59]....
        /*04f8*/ 	.word	0xffffffff


	//   ....[60]....
        /*04fc*/ 	.word	0xffffffff


	//   ....[61]....
        /*0500*/ 	.word	0xffffffff


	//   ....[62]....
        /*0504*/ 	.word	0xffffffff


	//   ....[63]....
        /*0508*/ 	.word	0xffffffff


	//   ....[64]....
        /*050c*/ 	.word	0xffffffff


	//   ....[65]....
        /*0510*/ 	.word	0xffffffff


	//   ....[66]....
        /*0514*/ 	.word	0xffffffff


	//   ....[67]....
        /*0518*/ 	.word	0xffffffff


	//   ....[68]....
        /*051c*/ 	.word	0xffffffff


	//   ....[69]....
        /*0520*/ 	.word	0xffffffff


	//   ....[70]....
        /*0524*/ 	.word	0xffffffff


	//   ....[71]....
        /*0528*/ 	.word	0xffffffff


	//   ....[72]....
        /*052c*/ 	.word	0xffffffff


	//   ....[73]....
        /*0530*/ 	.word	0xffffffff


	//   ....[74]....
        /*0534*/ 	.word	0xffffffff


	//   ....[75]....
        /*0538*/ 	.word	0xffffffff


	//   ....[76]....
        /*053c*/ 	.word	0xffffffff


	//   ....[77]....
        /*0540*/ 	.word	0xffffffff


	//   ....[78]....
        /*0544*/ 	.word	0xffffffff


	//   ....[79]....
        /*0548*/ 	.word	0xffffffff


	//   ....[80]....
        /*054c*/ 	.word	0xffffffff


	//   ....[81]....
        /*0550*/ 	.word	0xffffffff


	//   ....[82]....
        /*0554*/ 	.word	0xffffffff


	//   ....[83]....
        /*0558*/ 	.word	0xffffffff


	//   ....[84]....
        /*055c*/ 	.word	0xffffffff


	//   ....[85]....
        /*0560*/ 	.word	0xffffffff


	//   ....[86]....
        /*0564*/ 	.word	0xffffffff


	//   ....[87]....
        /*0568*/ 	.word	0xffffffff


	//   ....[88]....
        /*056c*/ 	.word	0xffffffff


	//   ....[89]....
        /*0570*/ 	.word	0xffffffff


	//   ....[90]....
        /*0574*/ 	.word	0xffffffff


	//   ....[91]....
        /*0578*/ 	.word	0xffffffff


	//   ....[92]....
        /*057c*/ 	.word	0xffffffff


	//   ....[93]....
        /*0580*/ 	.word	0xffffffff


	//   ....[94]....
        /*0584*/ 	.word	0xffffffff


	//   ....[95]....
        /*0588*/ 	.word	0xffffffff


	//   ....[96]....
        /*058c*/ 	.word	0xffffffff


	//   ....[97]....
        /*0590*/ 	.word	0xffffffff


	//   ....[98]....
        /*0594*/ 	.word	0xffffffff


	//   ....[99]....
        /*0598*/ 	.word	0xffffffff


	//   ....[100]....
        /*059c*/ 	.word	0xffffffff


	//   ....[101]....
        /*05a0*/ 	.word	0xffffffff


	//   ....[102]....
        /*05a4*/ 	.word	0xffffffff


	//   ....[103]....
        /*05a8*/ 	.word	0xffffffff


	//   ....[104]....
        /*05ac*/ 	.word	0xffffffff


	//   ....[105]....
        /*05b0*/ 	.word	0xffffffff


	//   ....[106]....
        /*05b4*/ 	.word	0xffffffff


	//   ....[107]....
        /*05b8*/ 	.word	0xffffffff


	//   ....[108]....
        /*05bc*/ 	.word	0xffffffff


	//   ....[109]....
        /*05c0*/ 	.word	0xffffffff


	//   ....[110]....
        /*05c4*/ 	.word	0xffffffff


	//   ....[111]....
        /*05c8*/ 	.word	0xffffffff


	//   ....[112]....
        /*05cc*/ 	.word	0xffffffff


	//   ....[113]....
        /*05d0*/ 	.word	0xffffffff


	//   ....[114]....
        /*05d4*/ 	.word	0xffffffff


	//   ....[115]....
        /*05d8*/ 	.word	0xffffffff


	//   ....[116]....
        /*05dc*/ 	.word	0xffffffff


	//   ....[117]....
        /*05e0*/ 	.word	0xffffffff


	//   ....[118]....
        /*05e4*/ 	.word	0xffffffff


	//   ....[119]....
        /*05e8*/ 	.word	0xffffffff


	//   ....[120]....
        /*05ec*/ 	.word	0xffffffff


	//   ....[121]....
        /*05f0*/ 	.word	0xffffffff


	//   ....[122]....
        /*05f4*/ 	.word	0xffffffff


	//   ....[123]....
        /*05f8*/ 	.word	0xffffffff


	//   ....[124]....
        /*05fc*/ 	.word	0xffffffff


	//   ....[125]....
        /*0600*/ 	.word	0xffffffff


	//   ....[126]....
        /*0604*/ 	.word	0xffffffff


	//   ....[127]....
        /*0608*/ 	.word	0xffffffff


	//   ....[128]....
        /*060c*/ 	.word	0xffffffff


	//   ....[129]....
        /*0610*/ 	.word	0xffffffff


	//   ....[130]....
        /*0614*/ 	.word	0xffffffff


	//   ....[131]....
        /*0618*/ 	.word	0xffffffff


	//   ....[132]....
        /*061c*/ 	.word	0xffffffff


	//   ....[133]....
        /*0620*/ 	.word	0xffffffff


	//   ....[134]....
        /*0624*/ 	.word	0xffffffff


	//   ....[135]....
        /*0628*/ 	.word	0xffffffff


	//   ....[136]....
        /*062c*/ 	.word	0xffffffff


	//   ....[137]....
        /*0630*/ 	.word	0xffffffff


	//   ....[138]....
        /*0634*/ 	.word	0xffffffff


	//   ....[139]....
        /*0638*/ 	.word	0xffffffff


	//   ....[140]....
        /*063c*/ 	.word	0xffffffff


	//   ....[141]....
        /*0640*/ 	.word	0xffffffff


	//   ....[142]....
        /*0644*/ 	.word	0xffffffff


	//   ....[143]....
        /*0648*/ 	.word	0xffffffff


	//   ....[144]....
        /*064c*/ 	.word	0xffffffff


	//   ....[145]....
        /*0650*/ 	.word	0xffffffff


	//   ....[146]....
        /*0654*/ 	.word	0xffffffff


	//   ....[147]....
        /*0658*/ 	.word	0xffffffff


	//   ....[148]....
        /*065c*/ 	.word	0xffffffff


	//   ....[149]....
        /*0660*/ 	.word	0xffffffff


	//   ....[150]....
        /*0664*/ 	.word	0xffffffff


	//   ....[151]....
        /*0668*/ 	.word	0xffffffff


	//   ....[152]....
        /*066c*/ 	.word	0xffffffff


	//   ....[153]....
        /*0670*/ 	.word	0xffffffff


	//   ....[154]....
        /*0674*/ 	.word	0xffffffff


	//   ....[155]....
        /*0678*/ 	.word	0xffffffff


	//   ....[156]....
        /*067c*/ 	.word	0xffffffff


	//   ....[157]....
        /*0680*/ 	.word	0xffffffff


	//   ....[158]....
        /*0684*/ 	.word	0xffffffff


	//   ....[159]....
        /*0688*/ 	.word	0xffffffff


	//   ....[160]....
        /*068c*/ 	.word	0xffffffff


	//   ....[161]....
        /*0690*/ 	.word	0xffffffff


	//   ....[162]....
        /*0694*/ 	.word	0xffffffff


	//   ....[163]....
        /*0698*/ 	.word	0xffffffff


	//   ....[164]....
        /*069c*/ 	.word	0xffffffff


	//   ....[165]....
        /*06a0*/ 	.word	0xffffffff


	//   ....[166]....
        /*06a4*/ 	.word	0xffffffff


	//   ....[167]....
        /*06a8*/ 	.word	0xffffffff


	//   ....[168]....
        /*06ac*/ 	.word	0xffffffff


	//   ....[169]....
        /*06b0*/ 	.word	0xffffffff


	//   ....[170]....
        /*06b4*/ 	.word	0xffffffff


	//   ....[171]....
        /*06b8*/ 	.word	0xffffffff


	//   ....[172]....
        /*06bc*/ 	.word	0xffffffff


	//   ....[173]....
        /*06c0*/ 	.word	0xffffffff


	//   ....[174]....
        /*06c4*/ 	.word	0xffffffff


	//   ....[175]....
        /*06c8*/ 	.word	0xffffffff


	//   ....[176]....
        /*06cc*/ 	.word	0xffffffff


	//   ....[177]....
        /*06d0*/ 	.word	0xffffffff


	//   ....[178]....
        /*06d4*/ 	.word	0xffffffff


	//   ....[179]....
        /*06d8*/ 	.word	0xffffffff


	//   ....[180]....
        /*06dc*/ 	.word	0xffffffff


	//   ....[181]....
        /*06e0*/ 	.word	0xffffffff


	//   ....[182]....
        /*06e4*/ 	.word	0xffffffff


	//   ....[183]....
        /*06e8*/ 	.word	0xffffffff


	//   ....[184]....
        /*06ec*/ 	.word	0xffffffff


	//   ....[185]....
        /*06f0*/ 	.word	0xffffffff


	//   ....[186]....
        /*06f4*/ 	.word	0xffffffff


	//   ....[187]....
        /*06f8*/ 	.word	0xffffffff


	//   ....[188]....
        /*06fc*/ 	.word	0xffffffff


	//   ....[189]....
        /*0700*/ 	.word	0xffffffff


	//   ....[190]....
        /*0704*/ 	.word	0xffffffff


	//   ....[191]....
        /*0708*/ 	.word	0xffffffff


	//   ....[192]....
        /*070c*/ 	.word	0xffffffff


	//   ....[193]....
        /*0710*/ 	.word	0xffffffff


	//   ....[194]....
        /*0714*/ 	.word	0xffffffff


	//   ....[195]....
        /*0718*/ 	.word	0xffffffff


	//   ....[196]....
        /*071c*/ 	.word	0xffffffff


	//   ....[197]....
        /*0720*/ 	.word	0xffffffff


	//   ....[198]....
        /*0724*/ 	.word	0xffffffff


	//   ....[199]....
        /*0728*/ 	.word	0xffffffff


	//   ....[200]....
        /*072c*/ 	.word	0xffffffff


	//   ....[201]....
        /*0730*/ 	.word	0xffffffff


	//   ....[202]....
        /*0734*/ 	.word	0xffffffff


	//   ....[203]....
        /*0738*/ 	.word	0xffffffff


	//   ....[204]....
        /*073c*/ 	.word	0xffffffff


	//   ....[205]....
        /*0740*/ 	.word	0xffffffff


	//   ....[206]....
        /*0744*/ 	.word	0xffffffff


	//   ....[207]....
        /*0748*/ 	.word	0xffffffff


	//   ....[208]....
        /*074c*/ 	.word	0xffffffff


	//   ....[209]....
        /*0750*/ 	.word	0xffffffff


	//   ....[210]....
        /*0754*/ 	.word	0xffffffff


	//   ....[211]....
        /*0758*/ 	.word	0xffffffff


	//   ....[212]....
        /*075c*/ 	.word	0xffffffff


	//   ....[213]....
        /*0760*/ 	.word	0xffffffff


	//   ....[214]....
        /*0764*/ 	.word	0xffffffff


	//   ....[215]....
        /*0768*/ 	.word	0xffffffff


	//   ....[216]....
        /*076c*/ 	.word	0xffffffff


	//   ....[217]....
        /*0770*/ 	.word	0xffffffff


	//   ....[218]....
        /*0774*/ 	.word	0xffffffff


	//   ....[219]....
        /*0778*/ 	.word	0xffffffff


	//   ....[220]....
        /*077c*/ 	.word	0xffffffff


	//   ....[221]....
        /*0780*/ 	.word	0xffffffff


	//   ....[222]....
        /*0784*/ 	.word	0xffffffff


	//----- nvinfo : EIATTR_COOP_GROUP_INSTR_OFFSETS
	.align		4
.L_166:
        /*0788*/ 	.byte	0x04, 0x28
        /*078a*/ 	.short	(.L_168 - .L_167)


	//   ....[0]....
.L_167:
        /*078c*/ 	.word	0x00000050


	//   ....[1]....
        /*0790*/ 	.word	0x00000200


	//   ....[2]....
        /*0794*/ 	.word	0x00000230


	//   ....[3]....
        /*0798*/ 	.word	0x00000260


	//   ....[4]....
        /*079c*/ 	.word	0x00000290


	//   ....[5]....
        /*07a0*/ 	.word	0x000002c0


	//   ....[6]....
        /*07a4*/ 	.word	0x000002f0


	//   ....[7]....
        /*07a8*/ 	.word	0x00000460


	//   ....[8]....
        /*07ac*/ 	.word	0x000004a0


	//   ....[9]....
        /*07b0*/ 	.word	0x000004d0


	//   ....[10]....
        /*07b4*/ 	.word	0x00000500


	//   ....[11]....
        /*07b8*/ 	.word	0x00000530


	//   ....[12]....
        /*07bc*/ 	.word	0x00000560


	//   ....[13]....
        /*07c0*/ 	.word	0x000005f0


	//   ....[14]....
        /*07c4*/ 	.word	0x00000620


	//   ....[15]....
        /*07c8*/ 	.word	0x00000640


	//   ....[16]....
        /*07cc*/ 	.word	0x000006a0


	//   ....[17]....
        /*07d0*/ 	.word	0x00007d30


	//   ....[18]....
        /*07d4*/ 	.word	0x00007d50


	//   ....[19]....
        /*07d8*/ 	.word	0x00007e20


	//   ....[20]....
        /*07dc*/ 	.word	0x00007e30


	//   ....[21]....
        /*07e0*/ 	.word	0x00007f00


	//   ....[22]....
        /*07e4*/ 	.word	0x00007f20


	//   ....[23]....
        /*07e8*/ 	.word	0x00007ff0


	//   ....[24]....
        /*07ec*/ 	.word	0x00008000


	//   ....[25]....
        /*07f0*/ 	.word	0x000080d0


	//   ....[26]....
        /*07f4*/ 	.word	0x000080f0


	//   ....[27]....
        /*07f8*/ 	.word	0x000081c0


	//   ....[28]....
        /*07fc*/ 	.word	0x000081d0


	//   ....[29]....
        /*0800*/ 	.word	0x000082a0


	//   ....[30]....
        /*0804*/ 	.word	0x000082c0


	//   ....[31]....
        /*0808*/ 	.word	0x00008390


	//   ....[32]....
        /*080c*/ 	.word	0x000083a0


	//   ....[33]....
        /*0810*/ 	.word	0x000089c0


	//   ....[34]....
        /*0814*/ 	.word	0x00008a00


	//   ....[35]....
        /*0818*/ 	.word	0x00008a10


	//   ....[36]....
        /*081c*/ 	.word	0x00008a20


	//   ....[37]....
        /*0820*/ 	.word	0x0000a2c0


	//   ....[38]....
        /*0824*/ 	.word	0x0000a300


	//   ....[39]....
        /*0828*/ 	.word	0x0000a320


	//   ....[40]....
        /*082c*/ 	.word	0x0000a330


	//   ....[41]....
        /*0830*/ 	.word	0x0000db60


	//   ....[42]....
        /*0834*/ 	.word	0x0000dbd0


	//   ....[43]....
        /*0838*/ 	.word	0x0000dcf0


	//   ....[44]....
        /*083c*/ 	.word	0x0000dd40


	//   ....[45]....
        /*0840*/ 	.word	0x0000dd70


	//   ....[46]....
        /*0844*/ 	.word	0x0000de70


	//   ....[47]....
        /*0848*/ 	.word	0x0000df30


	//   ....[48]....
        /*084c*/ 	.word	0x0000e000


	//   ....[49]....
        /*0850*/ 	.word	0x00010d00


	//   ....[50]....
        /*0854*/ 	.word	0x00010d40


	//   ....[51]....
        /*0858*/ 	.word	0x00010f40


	//   ....[52]....
        /*085c*/ 	.word	0x00010fe0


	//   ....[53]....
        /*0860*/ 	.word	0x00011010


	//   ....[54]....
        /*0864*/ 	.word	0x000110e0


	//   ....[55]....
        /*0868*/ 	.word	0x000111c0


	//   ....[56]....
        /*086c*/ 	.word	0x000114b0


	//   ....[57]....
        /*0870*/ 	.word	0x00013250


	//   ....[58]....
        /*0874*/ 	.word	0x00013260


	//   ....[59]....
        /*0878*/ 	.word	0x00013270


	//   ....[60]....
        /*087c*/ 	.word	0x00013280


	//   ....[61]....
        /*0880*/ 	.word	0x000132c0


	//   ....[62]....
        /*0884*/ 	.word	0x000132e0


	//   ....[63]....
        /*0888*/ 	.word	0x000132f0


	//   ....[64]....
        /*088c*/ 	.word	0x00013300


	//   ....[65]....
        /*0890*/ 	.word	0x00014770


	//   ....[66]....
        /*0894*/ 	.word	0x00014780


	//   ....[67]....
        /*0898*/ 	.word	0x00014790


	//   ....[68]....
        /*089c*/ 	.word	0x000147a0


	//   ....[69]....
        /*08a0*/ 	.word	0x000147b0


	//   ....[70]....
        /*08a4*/ 	.word	0x000147c0


	//   ....[71]....
        /*08a8*/ 	.word	0x000147e0


	//   ....[72]....
        /*08ac*/ 	.word	0x00014850


	//   ....[73]....
        /*08b0*/ 	.word	0x00014bd0


	//   ....[74]....
        /*08b4*/ 	.word	0x00014bf0


	//   ....[75]....
        /*08b8*/ 	.word	0x00014c60


	//   ....[76]....
        /*08bc*/ 	.word	0x00014c70


	//   ....[77]....
        /*08c0*/ 	.word	0x00014ce0


	//   ....[78]....
        /*08c4*/ 	.word	0x00014d00


	//   ....[79]....
        /*08c8*/ 	.word	0x00014d70


	//   ....[80]....
        /*08cc*/ 	.word	0x00014d80


	//   ....[81]....
        /*08d0*/ 	.word	0x00014df0


	//   ....[82]....
        /*08d4*/ 	.word	0x00014e10


	//   ....[83]....
        /*08d8*/ 	.word	0x00014e80


	//   ....[84]....
        /*08dc*/ 	.word	0x00014e90


	//   ....[85]....
        /*08e0*/ 	.word	0x00014f00


	//   ....[86]....
        /*08e4*/ 	.word	0x00014f20


	//   ....[87]....
        /*08e8*/ 	.word	0x00014f90


	//   ....[88]....
        /*08ec*/ 	.word	0x00014fa0


	//   ....[89]....
        /*08f0*/ 	.word	0x00015230


	//   ....[90]....
        /*08f4*/ 	.word	0x00015250


	//   ....[91]....
        /*08f8*/ 	.word	0x000155b0


	//   ....[92]....
        /*08fc*/ 	.word	0x000155c0


	//   ....[93]....
        /*0900*/ 	.word	0x00015810


	//   ....[94]....
        /*0904*/ 	.word	0x00015830


	//   ....[95]....
        /*0908*/ 	.word	0x00015aa0


	//   ....[96]....
        /*090c*/ 	.word	0x00015ab0


	//   ....[97]....
        /*0910*/ 	.word	0x00016470


	//   ....[98]....
        /*0914*/ 	.word	0x00016490


	//   ....[99]....
        /*0918*/ 	.word	0x00016500


	//   ....[100]....
        /*091c*/ 	.word	0x00016510


	//   ....[101]....
        /*0920*/ 	.word	0x00016580


	//   ....[102]....
        /*0924*/ 	.word	0x000165a0


	//   ....[103]....
        /*0928*/ 	.word	0x00016610


	//   ....[104]....
        /*092c*/ 	.word	0x00016620


	//   ....[105]....
        /*0930*/ 	.word	0x00016690


	//   ....[106]....
        /*0934*/ 	.word	0x000166b0


	//   ....[107]....
        /*0938*/ 	.word	0x00016720


	//   ....[108]....
        /*093c*/ 	.word	0x00016730


	//   ....[109]....
        /*0940*/ 	.word	0x000167a0


	//   ....[110]....
        /*0944*/ 	.word	0x000167c0


	//   ....[111]....
        /*0948*/ 	.word	0x00016830


	//   ....[112]....
        /*094c*/ 	.word	0x00016840


	//   ....[113]....
        /*0950*/ 	.word	0x00016990


	//   ....[114]....
        /*0954*/ 	.word	0x000169b0


	//   ....[115]....
        /*0958*/ 	.word	0x00016ae0


	//   ....[116]....
        /*095c*/ 	.word	0x00016b20


	//   ....[117]....
        /*0960*/ 	.word	0x00016b50


	//   ....[118]....
        /*0964*/ 	.word	0x00016b80


	//   ....[119]....
        /*0968*/ 	.word	0x00016bb0


	//   ....[120]....
        /*096c*/ 	.word	0x00016be0


	//   ....[121]....
        /*0970*/ 	.word	0x00016d40


	//   ....[122]....
        /*0974*/ 	.word	0x00016d80


	//   ....[123]....
        /*0978*/ 	.word	0x00016db0


	//   ....[124]....
        /*097c*/ 	.word	0x00016de0


	//   ....[125]....
        /*0980*/ 	.word	0x00016e10


	//   ....[126]....
        /*0984*/ 	.word	0x00016e40


	//   ....[127]....
        /*0988*/ 	.word	0x00016ed0


	//   ....[128]....
        /*098c*/ 	.word	0x00016f00


	//   ....[129]....
        /*0990*/ 	.word	0x00016f10


	//   ....[130]....
        /*0994*/ 	.word	0x00016f70


	//   ....[131]....
        /*0998*/ 	.word	0x00017560


	//   ....[132]....
        /*099c*/ 	.word	0x000175c0


	//   ....[133]....
        /*09a0*/ 	.word	0x00017610


	//   ....[134]....
        /*09a4*/ 	.word	0x00017660


	//   ....[135]....
        /*09a8*/ 	.word	0x000176b0


	//   ....[136]....
        /*09ac*/ 	.word	0x00017720


	//   ....[137]....
        /*09b0*/ 	.word	0x00017770


	//   ....[138]....
        /*09b4*/ 	.word	0x000177d0


	//   ....[139]....
        /*09b8*/ 	.word	0x00017840


	//   ....[140]....
        /*09bc*/ 	.word	0x000178a0


	//   ....[141]....
        /*09c0*/ 	.word	0x00017910


	//   ....[142]....
        /*09c4*/ 	.word	0x00017980


	//   ....[143]....
        /*09c8*/ 	.word	0x000179f0


	//   ....[144]....
        /*09cc*/ 	.word	0x00017a50


	//   ....[145]....
        /*09d0*/ 	.word	0x00017ac0


	//   ....[146]....
        /*09d4*/ 	.word	0x00017b30


	//   ....[147]....
        /*09d8*/ 	.word	0x00017ba0


	//   ....[148]....
        /*09dc*/ 	.word	0x00017c00


	//   ....[149]....
        /*09e0*/ 	.word	0x00017c70


	//   ....[150]....
        /*09e4*/ 	.word	0x00017ce0


	//   ....[151]....
        /*09e8*/ 	.word	0x00017d50


	//   ....[152]....
        /*09ec*/ 	.word	0x00017db0


	//   ....[153]....
        /*09f0*/ 	.word	0x00017e20


	//   ....[154]....
        /*09f4*/ 	.word	0x00017e90


	//   ....[155]....
        /*09f8*/ 	.word	0x00017f00


	//   ....[156]....
        /*09fc*/ 	.word	0x00017f60


	//   ....[157]....
        /*0a00*/ 	.word	0x00017fe0


	//   ....[158]....
        /*0a04*/ 	.word	0x00018040


	//   ....[159]....
        /*0a08*/ 	.word	0x00018090


	//   ....[160]....
        /*0a0c*/ 	.word	0x000180f0


	//   ....[161]....
        /*0a10*/ 	.word	0x00018140


	//   ....[162]....
        /*0a14*/ 	.word	0x000181a0


	//   ....[163]....
        /*0a18*/ 	.word	0x000181f0


	//   ....[164]....
        /*0a1c*/ 	.word	0x00018250


	//   ....[165]....
        /*0a20*/ 	.word	0x000182c0


	//   ....[166]....
        /*0a24*/ 	.word	0x00018330


	//   ....[167]....
        /*0a28*/ 	.word	0x000183a0


	//   ....[168]....
        /*0a2c*/ 	.word	0x00018400


	//   ....[169]....
        /*0a30*/ 	.word	0x00018470


	//   ....[170]....
        /*0a34*/ 	.word	0x000184e0


	//   ....[171]....
        /*0a38*/ 	.word	0x00018550


	//   ....[172]....
        /*0a3c*/ 	.word	0x000185b0


	//   ....[173]....
        /*0a40*/ 	.word	0x00018620


	//   ....[174]....
        /*0a44*/ 	.word	0x00018690


	//   ....[175]....
        /*0a48*/ 	.word	0x00018700


	//   ....[176]....
        /*0a4c*/ 	.word	0x00018760


	//   ....[177]....
        /*0a50*/ 	.word	0x000187d0


	//   ....[178]....
        /*0a54*/ 	.word	0x00018840


	//   ....[179]....
        /*0a58*/ 	.word	0x000188b0


	//   ....[180]....
        /*0a5c*/ 	.word	0x00018910


	//   ....[181]....
        /*0a60*/ 	.word	0x00018980


	//   ....[182]....
        /*0a64*/ 	.word	0x000189f0


	//   ....[183]....
        /*0a68*/ 	.word	0x00018a60


	//   ....[184]....
        /*0a6c*/ 	.word	0x00018ac0


	//   ....[185]....
        /*0a70*/ 	.word	0x00018b30


	//   ....[186]....
        /*0a74*/ 	.word	0x00018ba0


	//   ....[187]....
        /*0a78*/ 	.word	0x00018c10


	//   ....[188]....
        /*0a7c*/ 	.word	0x00018c70


	//   ....[189]....
        /*0a80*/ 	.word	0x00018ce0


	//   ....[190]....
        /*0a84*/ 	.word	0x00018d50


	//   ....[191]....
        /*0a88*/ 	.word	0x00018dc0


	//   ....[192]....
        /*0a8c*/ 	.word	0x00018e20


	//   ....[193]....
        /*0a90*/ 	.word	0x00018e90


	//   ....[194]....
        /*0a94*/ 	.word	0x00018f00


	//   ....[195]....
        /*0a98*/ 	.word	0x00018f70


	//   ....[196]....
        /*0a9c*/ 	.word	0x00018fd0


	//   ....[197]....
        /*0aa0*/ 	.word	0x00019040


	//   ....[198]....
        /*0aa4*/ 	.word	0x000190b0


	//   ....[199]....
        /*0aa8*/ 	.word	0x00019120


	//   ....[200]....
        /*0aac*/ 	.word	0x00019180


	//   ....[201]....
        /*0ab0*/ 	.word	0x000191f0


	//   ....[202]....
        /*0ab4*/ 	.word	0x00019260


	//   ....[203]....
        /*0ab8*/ 	.word	0x000192d0


	//   ....[204]....
        /*0abc*/ 	.word	0x00019330


	//   ....[205]....
        /*0ac0*/ 	.word	0x000193a0


	//   ....[206]....
        /*0ac4*/ 	.word	0x00019410


	//   ....[207]....
        /*0ac8*/ 	.word	0x00019460


	//   ....[208]....
        /*0acc*/ 	.word	0x000194a0


	//   ....[209]....
        /*0ad0*/ 	.word	0x000194f0


	//   ....[210]....
        /*0ad4*/ 	.word	0x00019540


	//   ....[211]....
        /*0ad8*/ 	.word	0x00019590


	//   ....[212]....
        /*0adc*/ 	.word	0x00019600


	//   ....[213]....
        /*0ae0*/ 	.word	0x00019650


	//   ....[214]....
        /*0ae4*/ 	.word	0x000196a0


	//   ....[215]....
        /*0ae8*/ 	.word	0x000196f0


	//   ....[216]....
        /*0aec*/ 	.word	0x00019740


	//   ....[217]....
        /*0af0*/ 	.word	0x00019790


	//   ....[218]....
        /*0af4*/ 	.word	0x00019800


	//   ....[219]....
        /*0af8*/ 	.word	0x00019850


	//   ....[220]....
        /*0afc*/ 	.word	0x000198b0


	//   ....[221]....
        /*0b00*/ 	.word	0x00019910


	//   ....[222]....
        /*0b04*/ 	.word	0x00019970


	//----- nvinfo : EIATTR_EXIT_INSTR_OFFSETS
	.align		4
.L_168:
        /*0b08*/ 	.byte	0x04, 0x1c
        /*0b0a*/ 	.short	(.L_170 - .L_169)


	//   ....[0]....
.L_169:
        /*0b0c*/ 	.word	0x00000c10


	//   ....[1]....
        /*0b10*/ 	.word	0x00017520


	//----- nvinfo : EIATTR_MAX_THREADS
	.align		4
.L_170:
        /*0b14*/ 	.byte	0x04, 0x05
        /*0b16*/ 	.short	(.L_172 - .L_171)
.L_171:
        /*0b18*/ 	.word	0x00000080
        /*0b1c*/ 	.word	0x00000001
        /*0b20*/ 	.word	0x00000001


	//----- nvinfo : EIATTR_CRS_STACK_SIZE
	.align		4
.L_172:
        /*0b24*/ 	.byte	0x04, 0x1e
        /*0b26*/ 	.short	(.L_174 - .L_173)
.L_173:
        /*0b28*/ 	.word	0x00000000
.L_174:


//--------------------- .nv.info._ZN7cutlass13device_kernelIN5flash19enable_sm80_to_sm89INS1_16FlashAttnFwdSm80INS1_25CollectiveMainloopFwdSm80ILi4ELi1ELb0EN4cute5tupleIJNS5_1CILi128EEENS7_ILi96EEENS7_ILi64EEEEEELi64ENS_6half_tEfNS_4arch4Sm80ELb0ELb1ELb1ELb0ELb0ELb0ELb1ELb1EEENS1_21CollectiveEpilogueFwdINS6_IJS8_SA_S9_EEENS6_IJNS7_ILi1EEESI_SI_EEESC_SE_Li128ELb0ELb1ELb1ELb0EEENS1_19SingleTileSchedulerILb0ELb1ELb1ELi128EEEEEEEEEvNT_6ParamsE --------------------------
	.section	.nv.info._ZN7cutlass13device_kernelIN5flash19enable_sm80_to_sm89INS1_16FlashAttnFwdSm80INS1_25CollectiveMainloopFwdSm80ILi4ELi1ELb0EN4cute5tupleIJNS5_1CILi128EEENS7_ILi96EEENS7_ILi64EEEEEELi64ENS_6half_tEfNS_4arch4Sm80ELb0ELb1ELb1ELb0ELb0ELb0ELb1ELb1EEENS1_21CollectiveEpilogueFwdINS6_IJS8_SA_S9_EEENS6_IJNS7_ILi1EEESI_SI_EEESC_SE_Li128ELb0ELb1ELb1ELb0EEENS1_19SingleTileSchedulerILb0ELb1ELb1ELi128EEEEEEEEEvNT_6ParamsE,"",@"SHT_CUDA_INFO"
	.sectionflags	@""
	.align	4


	//----- nvinfo : EIATTR_CUDA_API_VERSION
	.align		4
        /*0000*/ 	.byte	0x04, 0x37
        /*0002*/ 	.short	(.L_176 - .L_175)
.L_175:
        /*0004*/ 	.word	0x00000082


	//----- nvinfo : EIATTR_SW2861232_WAR
	.align		4
.L_176:
        /*0008*/ 	.byte	0x01, 0x35
	.zero		2


	//----- nvinfo : EIATTR_PARAM_CBANK
	.align		4
        /*000c*/ 	.byte	0x04, 0x0a
        /*000e*/ 	.short	(.L_178 - .L_177)
	.align		4
.L_177:
        /*0010*/ 	.word	index@(.nv.constant0._ZN7cutlass13device_kernelIN5flash19enable_sm80_to_sm89INS1_16FlashAttnFwdSm80INS1_25CollectiveMainloopFwdSm80ILi4ELi1ELb0EN4cute5tupleIJNS5_1CILi128EEENS7_ILi96EEENS7_ILi64EEEEEELi64ENS_6half_tEfNS_4arch4Sm80ELb0ELb1ELb1ELb0ELb0ELb0ELb1ELb1EEENS1_21CollectiveEpilogueFwdINS6_IJS8_SA_S9_EEENS6_IJNS7_ILi1EEESI_SI_EEESC_SE_Li128ELb0ELb1ELb1ELb0EEENS1_19SingleTileSchedulerILb0ELb1ELb1ELi128EEEEEEEEEvNT_6ParamsE)
        /*0014*/ 	.short	0x0160
        /*0016*/ 	.short	0x0418


	//----- nvinfo : EIATTR_CBANK_PARAM_SIZE
	.align		4
.L_178:
        /*0018*/ 	.byte	0x03, 0x19
        /*001a*/ 	.short	0x0418


	//----- nvinfo : EIATTR_KPARAM_INFO
	.align		4
        /*001c*/ 	.byte	0x04, 0x17
        /*001e*/ 	.short	(.L_180 - .L_179)
.L_179:
        /*0020*/ 	.word	0x00000000
        /*0024*/ 	.short	0x0000
        /*0026*/ 	.short	0x0000
        /*0028*/ 	.byte	0x00, 0xf0, 0x61, 0x10


	//----- nvinfo : EIATTR_MAXREG_COUNT
	.align		4
.L_180:
        /*002c*/ 	.byte	0x03, 0x1b
        /*002e*/ 	.short	0x00ff


	//----- nvinfo : EIATTR_NUM_BARRIERS
	.align		4
        /*0030*/ 	.byte	0x02, 0x4c
        /*0032*/ 	.byte	0x02
	.zero		1


	//----- nvinfo : EIATTR_ANNOTATIONS
	.align		4
        /*0034*/ 	.byte	0x04, 0x55
        /*0036*/ 	.short	(.L_182 - .L_181)


	//   ....[0]....
.L_181:
        /* <DEDUP_REMOVED lines=45> */


	//----- nvinfo : EIATTR_MERCURY_ISA_VERSION
	.align		4
.L_182:
        /*02f8*/ 	.byte	0x03, 0x5f
        /*02fa*/ 	.short	0x0000


	//----- nvinfo : EIATTR_COOP_GROUP_MASK_REGIDS
	.align		4
        /*02fc*/ 	.byte	0x04, 0x29
        /*02fe*/ 	.short	(.L_184 - .L_183)


	//   ....[0]....
.L_183:
        /*0300*/ 	.word	0xffffffff


	//   ....[1]....
        /*0304*/ 	.word	0xffffffff


	//   ....[2]....
        /*0308*/ 	.word	0xffffffff


	//   ....[3]....
        /*030c*/ 	.word	0xffffffff


	//   ....[4]....
        /*0310*/ 	.word	0xffffffff


	//   ....[5]....
        /*0314*/ 	.word	0xffffffff


	//   ....[6]....
        /*0318*/ 	.word	0xffffffff


	//   ....[7]....
        /*031c*/ 	.word	0xffffffff


	//   ....[8]....
        /*0320*/ 	.word	0xffffffff


	//   ....[9]....
        /*0324*/ 	.word	0xffffffff


	//   ....[10]....
        /*0328*/ 	.word	0xffffffff


	//   ....[11]....
        /*032c*/ 	.word	0xffffffff


	//   ....[12]....
        /*0330*/ 	.word	0xffffffff


	//   ....[13]....
        /*0334*/ 	.word	0xffffffff


	//   ....[14]....
        /*0338*/ 	.word	0xffffffff


	//   ....[15]....
        /*033c*/ 	.word	0xffffffff


	//   ....[16]....
        /*0340*/ 	.word	0xffffffff


	//   ....[17]....
        /*0344*/ 	.word	0xffffffff


	//   ....[18]....
        /*0348*/ 	.word	0xffffffff


	//   ....[19]....
        /*034c*/ 	.word	0xffffffff


	//   ....[20]....
        /*0350*/ 	.word	0xffffffff


	//   ....[21]....
        /*0354*/ 	.word	0xffffffff


	//   ....[22]....
        /*0358*/ 	.word	0xffffffff


	//   ....[23]....
        /*035c*/ 	.word	0xffffffff


	//   ....[24]....
        /*0360*/ 	.word	0xffffffff


	//   ....[25]....
        /*0364*/ 	.word	0xffffffff


	//   ....[26]....
        /*0368*/ 	.word	0xffffffff


	//   ....[27]....
        /*036c*/ 	.word	0xffffffff


	//   ....[28]....
        /*0370*/ 	.word	0xffffffff


	//   ....[29]....
        /*0374*/ 	.word	0xffffffff


	//   ....[30]....
        /*0378*/ 	.word	0xffffffff


	//   ....[31]....
        /*037c*/ 	.word	0xffffffff


	//   ....[32]....
        /*0380*/ 	.word	0xffffffff


	//   ....[33]....
        /*0384*/ 	.word	0xffffffff


	//   ....[34]....
        /*0388*/ 	.word	0xffffffff


	//   ....[35]....
        /*038c*/ 	.word	0xffffffff


	//   ....[36]....
        /*0390*/ 	.word	0xffffffff


	//   ....[37]....
        /*0394*/ 	.word	0xffffffff


	//   ....[38]....
        /*0398*/ 	.word	0xffffffff


	//   ....[39]....
        /*039c*/ 	.word	0xffffffff


	//   ....[40]....
        /*03a0*/ 	.word	0xffffffff


	//   ....[41]....
        /*03a4*/ 	.word	0xffffffff


	//   ....[42]....
        /*03a8*/ 	.word	0xffffffff


	//   ....[43]....
        /*03ac*/ 	.word	0xffffffff


	//   ....[44]....
        /*03b0*/ 	.word	0xffffffff


	//   ....[45]....
        /*03b4*/ 	.word	0xffffffff


	//   ....[46]....
        /*03b8*/ 	.word	0xffffffff


	//   ....[47]....
        /*03bc*/ 	.word	0xffffffff


	//   ....[48]....
        /*03c0*/ 	.word	0xffffffff


	//   ....[49]....
        /*03c4*/ 	.word	0xffffffff


	//   ....[50]....
        /*03c8*/ 	.word	0xffffffff


	//   ....[51]....
        /*03cc*/ 	.word	0xffffffff


	//   ....[52]....
        /*03d0*/ 	.word	0xffffffff


	//   ....[53]....
        /*03d4*/ 	.word	0xffffffff


	//   ....[54]....
        /*03d8*/ 	.word	0xffffffff


	//   ....[55]....
        /*03dc*/ 	.word	0xffffffff


	//   ....[56]....
        /*03e0*/ 	.word	0xffffffff


	//   ....[57]....
        /*03e4*/ 	.word	0xffffffff


	//   ....[58]....
        /*03e8*/ 	.word	0xffffffff


	//   ....[59]....
        /*03ec*/ 	.word	0xffffffff


	//   ....[60]....
        /*03f0*/ 	.word	0xffffffff


	//   ....[61]....
        /*03f4*/ 	.word	0xffffffff


	//   ....[62]....
        /*03f8*/ 	.word	0xffffffff


	//   ....[63]....
        /*03fc*/ 	.word	0xffffffff


	//   ....[64]....
        /*0400*/ 	.word	0xffffffff


	//   ....[65]....
        /*0404*/ 	.word	0xffffffff


	//   ....[66]....
        /*0408*/ 	.word	0xffffffff


	//   ....[67]....
        /*040c*/ 	.word	0xffffffff


	//   ....[68]....
        /*0410*/ 	.word	0xffffffff


	//   ....[69]....
        /*0414*/ 	.word	0xffffffff


	//   ....[70]....
        /*0418*/ 	.word	0xffffffff


	//   ....[71]....
        /*041c*/ 	.word	0xffffffff


	//   ....[72]....
        /*0420*/ 	.word	0xffffffff


	//   ....[73]....
        /*0424*/ 	.word	0xffffffff


	//   ....[74]....
        /*0428*/ 	.word	0xffffffff


	//   ....[75]....
        /*042c*/ 	.word	0xffffffff


	//   ....[76]....
        /*0430*/ 	.word	0xffffffff


	//   ....[77]....
        /*0434*/ 	.word	0xffffffff


	//   ....[78]....
        /*0438*/ 	.word	0xffffffff


	//   ....[79]....
        /*043c*/ 	.word	0xffffffff


	//   ....[80]....
        /*0440*/ 	.word	0xffffffff


	//   ....[81]....
        /*0444*/ 	.word	0xffffffff


	//   ....[82]....
        /*0448*/ 	.word	0xffffffff


	//   ....[83]....
        /*044c*/ 	.word	0xffffffff


	//   ....[84]....
        /*0450*/ 	.word	0xffffffff


	//----- nvinfo : EIATTR_COOP_GROUP_INSTR_OFFSETS
	.align		4
.L_184:
        /*0454*/ 	.byte	0x04, 0x28
        /*0456*/ 	.short	(.L_186 - .L_185)


	//   ....[0]....
.L_185:
        /*0458*/ 	.word	0x00000060


	//   ....[1]....
        /*045c*/ 	.word	0x00001210


	//   ....[2]....
        /*0460*/ 	.word	0x00001240


	//   ....[3]....
        /*0464*/ 	.word	0x000013a0


	//   ....[4]....
        /*0468*/ 	.word	0x000013d0


	//   ....[5]....
        /*046c*/ 	.word	0x00001460


	//   ....[6]....
        /*0470*/ 	.word	0x00001490


	//   ....[7]....
        /*0474*/ 	.word	0x00001520


	//   ....[8]....
        /*0478*/ 	.word	0x00001550


	//   ....[9]....
        /*047c*/ 	.word	0x000015e0


	//   ....[10]....
        /*0480*/ 	.word	0x00001610


	//   ....[11]....
        /*0484*/ 	.word	0x000016a0


	//   ....[12]....
        /*0488*/ 	.word	0x000016d0


	//   ....[13]....
        /*048c*/ 	.word	0x00001760


	//   ....[14]....
        /*0490*/ 	.word	0x00001790


	//   ....[15]....
        /*0494*/ 	.word	0x00001810


	//   ....[16]....
        /*0498*/ 	.word	0x00001850


	//   ....[17]....
        /*049c*/ 	.word	0x00003130


	//   ....[18]....
        /*04a0*/ 	.word	0x000033c0


	//   ....[19]....
        /*04a4*/ 	.word	0x00003fa0


	//   ....[20]....
        /*04a8*/ 	.word	0x00004a00


	//   ....[21]....
        /*04ac*/ 	.word	0x000059a0


	//   ....[22]....
        /*04b0*/ 	.word	0x00005ac0


	//   ....[23]....
        /*04b4*/ 	.word	0x00005be0


	//   ....[24]....
        /*04b8*/ 	.word	0x00005ce0


	//   ....[25]....
        /*04bc*/ 	.word	0x000063f0


	//   ....[26]....
        /*04c0*/ 	.word	0x000064b0


	//   ....[27]....
        /*04c4*/ 	.word	0x000064f0


	//   ....[28]....
        /*04c8*/ 	.word	0x00006590


	//   ....[29]....
        /*04cc*/ 	.word	0x00009c60


	//   ....[30]....
        /*04d0*/ 	.word	0x0000a760


	//   ....[31]....
        /*04d4*/ 	.word	0x0000a9b0


	//   ....[32]....
        /*04d8*/ 	.word	0x0000b150


	//   ....[33]....
        /*04dc*/ 	.word	0x0000bec0


	//   ....[34]....
        /*04e0*/ 	.word	0x0000bf60


	//   ....[35]....
        /*04e4*/ 	.word	0x0000c020


	//   ....[36]....
        /*04e8*/ 	.word	0x0000c070


	//   ....[37]....
        /*04ec*/ 	.word	0x0000c540


	//   ....[38]....
        /*04f0*/ 	.word	0x0000c680


	//   ....[39]....
        /*04f4*/ 	.word	0x0000c760


	//   ....[40]....
        /*04f8*/ 	.word	0x0000c8b0


	//   ....[41]....
        /*04fc*/ 	.word	0x000108b0


	//   ....[42]....
        /*0500*/ 	.word	0x00010920


	//   ....[43]....
        /*0504*/ 	.word	0x000109a0


	//   ....[44]....
        /*0508*/ 	.word	0x000109d0


	//   ....[45]....
        /*050c*/ 	.word	0x00010c40


	//   ....[46]....
        /*0510*/ 	.word	0x00010ce0


	//   ....[47]....
        /*0514*/ 	.word	0x00010e40


	//   ....[48]....
        /*0518*/ 	.word	0x00011040


	//   ....[49]....
        /*051c*/ 	.word	0x000152f0


	//   ....[50]....
        /*0520*/ 	.word	0x00015f80


	//   ....[51]....
        /*0524*/ 	.word	0x000161a0


	//   ....[52]....
        /*0528*/ 	.word	0x00016930


	//   ....[53]....
        /*052c*/ 	.word	0x00017670


	//   ....[54]....
        /*0530*/ 	.word	0x00017710


	//   ....[55]....
        /*0534*/ 	.word	0x000177f0


	//   ....[56]....
        /*0538*/ 	.word	0x00017840


	//   ....[57]....
        /*053c*/ 	.word	0x00017d30


	//   ....[58]....
        /*0540*/ 	.word	0x00017e70


	//   ....[59]....
        /*0544*/ 	.word	0x00017f40


	//   ....[60]....
        /*0548*/ 	.word	0x00018090


	//   ....[61]....
        /*054c*/ 	.word	0x0001a510


	//   ....[62]....
        /*0550*/ 	.word	0x0001a520


	//   ....[63]....
        /*0554*/ 	.word	0x0001a530


	//   ....[64]....
        /*0558*/ 	.word	0x0001a540


	//   ....[65]....
        /*055c*/ 	.word	0x0001a570


	//   ....[66]....
        /*0560*/ 	.word	0x0001a590


	//   ....[67]....
        /*0564*/ 	.word	0x0001a5b0


	//   ....[68]....
        /*0568*/ 	.word	0x0001a5c0


	//   ....[69]....
        /*056c*/ 	.word	0x0001b230


	//   ....[70]....
        /*0570*/ 	.word	0x0001b270


	//   ....[71]....
        /*0574*/ 	.word	0x0001b2a0


	//   ....[72]....
        /*0578*/ 	.word	0x0001b2d0


	//   ....[73]....
        /*057c*/ 	.word	0x0001b310


	//   ....[74]....
        /*0580*/ 	.word	0x0001b340


	//   ....[75]....
        /*0584*/ 	.word	0x0001b360


	//   ....[76]....
        /*0588*/ 	.word	0x0001b370


	//   ....[77]....
        /*058c*/ 	.word	0x0001b390


	//   ....[78]....
        /*0590*/ 	.word	0x0001b3a0


	//   ....[79]....
        /*0594*/ 	.word	0x0001b750


	//   ....[80]....
        /*0598*/ 	.word	0x0001b770


	//   ....[81]....
        /*059c*/ 	.word	0x0001ba70


	//   ....[82]....
        /*05a0*/ 	.word	0x0001ba90


	//   ....[83]....
        /*05a4*/ 	.word	0x0001bd90


	//   ....[84]....
        /*05a8*/ 	.word	0x0001bda0


	//----- nvinfo : EIATTR_EXIT_INSTR_OFFSETS
	.align		4
.L_186:
        /*05ac*/ 	.byte	0x04, 0x1c
        /*05ae*/ 	.short	(.L_188 - .L_187)


	//   ....[0]....
.L_187:
        /*05b0*/ 	.word	0x000001c0


	//   ....[1]....
        /*05b4*/ 	.word	0x0001bdb0


	//   ....[2]....
        /*05b8*/ 	.word	0x0001c050


	//   ....[3]....
        /*05bc*/ 	.word	0x0001c0a0


	//   ....[4]....
        /*05c0*/ 	.word	0x0001c0d0


	//   ....[5]....
        /*05c4*/ 	.word	0x0001c130


	//   ....[6]....
        /*05c8*/ 	.word	0x0001c3c0


	//----- nvinfo : EIATTR_CTAIDZ_USED
	.align		4
.L_188:
        /*05cc*/ 	.byte	0x01, 0x04
	.zero		2


	//----- nvinfo : EIATTR_MAX_THREADS
	.align		4
        /*05d0*/ 	.byte	0x04, 0x05
        /*05d2*/ 	.short	(.L_190 - .L_189)
.L_189:
        /*05d4*/ 	.word	0x00000080
        /*05d8*/ 	.word	0x00000001
        /*05dc*/ 	.word	0x00000001


	//----- nvinfo : EIATTR_CRS_STACK_SIZE
	.align		4
.L_190:
        /*05e0*/ 	.byte	0x04, 0x1e
        /*05e2*/ 	.short	(.L_192 - .L_191)
.L_191:
        /*05e4*/ 	.word	0x00000000
.L_192:


//--------------------- .nv.info._ZN7cutlass13device_kernelIN5flash19enable_sm80_to_sm89INS1_16FlashAttnFwdSm80INS1_25CollectiveMainloopFwdSm80ILi4ELi1ELb0EN4cute5tupleIJNS5_1CILi128EEENS7_ILi80EEENS7_ILi64EEEEEELi64ENS_6half_tEfNS_4arch4Sm80ELb0ELb1ELb1ELb1ELb0ELb0ELb1ELb1EEENS1_21CollectiveEpilogueFwdINS6_IJS8_SA_S9_EEENS6_IJNS7_ILi1EEESI_SI_EEESC_SE_Li128ELb1ELb1ELb1ELb0EEENS1_36VarlenDynamicPersistentTileSchedulerILi128ELi80ELi128ELi128ELb1ELb1ELb0ELb1ELb0ELb1EEEEEEEEEvNT_6ParamsE --------------------------
	.section	.nv.info._ZN7cutlass13device_kernelIN5flash19enable_sm80_to_sm89INS1_16FlashAttnFwdSm80INS1_25CollectiveMainloopFwdSm80ILi4ELi1ELb0EN4cute5tupleIJNS5_1CILi128EEENS7_ILi80EEENS7_ILi64EEEEEELi64ENS_6half_tEfNS_4arch4Sm80ELb0ELb1ELb1ELb1ELb0ELb0ELb1ELb1EEENS1_21CollectiveEpilogueFwdINS6_IJS8_SA_S9_EEENS6_IJNS7_ILi1EEESI_SI_EEESC_SE_Li128ELb1ELb1ELb1ELb0EEENS1_36VarlenDynamicPersistentTileSchedulerILi128ELi80ELi128ELi128ELb1ELb1ELb0ELb1ELb0ELb1EEEEEEEEEvNT_6ParamsE,"",@"SHT_CUDA_INFO"
	.sectionflags	@""
	.align	4


	//----- nvinfo : EIATTR_CUDA_API_VERSION
	.align		4
        /*0000*/ 	.byte	0x04, 0x37
        /*0002*/ 	.short	(.L_194 - .L_193)
.L_193:
        /*0004*/ 	.word	0x00000082


	//----- nvinfo : EIATTR_SW2861232_WAR
	.align		4
.L_194:
        /*0008*/ 	.byte	0x01, 0x35
	.zero		2


	//----- nvinfo : EIATTR_PARAM_CBANK
	.align		4
        /*000c*/ 	.byte	0x04, 0x0a
        /*000e*/ 	.short	(.L_196 - .L_195)
	.align		4
.L_195:
        /*0010*/ 	.word	index@(.nv.constant0._ZN7cutlass13device_kernelIN5flash19enable_sm80_to_sm89INS1_16FlashAttnFwdSm80INS1_25CollectiveMainloopFwdSm80ILi4ELi1ELb0EN4cute5tupleIJNS5_1CILi128EEENS7_ILi80EEENS7_ILi64EEEEEELi64ENS_6half_tEfNS_4arch4Sm80ELb0ELb1ELb1ELb1ELb0ELb0ELb1ELb1EEENS1_21CollectiveEpilogueFwdINS6_IJS8_SA_S9_EEENS6_IJNS7_ILi1EEESI_SI_EEESC_SE_Li128ELb1ELb1ELb1ELb0EEENS1_36VarlenDynamicPersistentTileSchedulerILi128ELi80ELi128ELi128ELb1ELb1ELb0ELb1ELb0ELb1EEEEEEEEEvNT_6ParamsE)
        /*0014*/ 	.short	0x0160
        /*0016*/ 	.short	0x0438


	//----- nvinfo : EIATTR_CBANK_PARAM_SIZE
	.align		4
.L_196:
        /*0018*/ 	.byte	0x03, 0x19
        /*001a*/ 	.short	0x0438


	//----- nvinfo : EIATTR_KPARAM_INFO
	.align		4
        /*001c*/ 	.byte	0x04, 0x17
        /*001e*/ 	.short	(.L_198 - .L_197)
.L_197:
        /*0020*/ 	.word	0x00000000
        /*0024*/ 	.short	0x0000
        /*0026*/ 	.short	0x0000
        /*0028*/ 	.byte	0x00, 0xf0, 0xe1, 0x10


	//----- nvinfo : EIATTR_MAXREG_COUNT
	.align		4
.L_198:
        /*002c*/ 	.byte	0x03, 0x1b
        /*002e*/ 	.short	0x00ff


	//----- nvinfo : EIATTR_NUM_BARRIERS
	.align		4
        /*0030*/ 	.byte	0x02, 0x4c
        /*0032*/ 	.byte	0x06
	.zero		1


	//----- nvinfo : EIATTR_ANNOTATIONS
	.align		4
        /*0034*/ 	.byte	0x04, 0x55
        /*0036*/ 	.short	(.L_200 - .L_199)


	//   ....[0]....
.L_199:
        /* <DEDUP_REMOVED lines=101> */


	//----- nvinfo : EIATTR_MERCURY_ISA_VERSION
	.align		4
.L_200:
        /*0678*/ 	.byte	0x03, 0x5f
        /*067a*/ 	.short	0x0000


	//----- nvinfo : EIATTR_INT_WARP_WIDE_INSTR_OFFSETS
	.align		4
        /*067c*/ 	.byte	0x04, 0x31
        /*067e*/ 	.short	(.L_202 - .L_201)


	//   ....[0]....
.L_201:
        /*0680*/ 	.word	0x00017e20


	//   ....[1]....
        /*0684*/ 	.word	0x00017ea0


	//----- nvinfo : EIATTR_COOP_GROUP_MASK_REGIDS
	.align		4
.L_202:
        /*0688*/ 	.byte	0x04, 0x29
        /*068a*/ 	.short	(.L_204 - .L_203)


	//   ....[0]....
.L_203:
        /*068c*/ 	.word	0xffffffff


	//   ....[1]....
        /*0690*/ 	.word	0xffffffff


	//   ....[2]....
        /*0694*/ 	.word	0xffffffff


	//   ....[3]....
        /*0698*/ 	.word	0xffffffff


	//   ....[4]....
        /*069c*/ 	.word	0xffffffff


	//   ....[5]....
        /*06a0*/ 	.word	0xffffffff


	//   ....[6]....
        /*06a4*/ 	.word	0xffffffff


	//   ....[7]....
        /*06a8*/ 	.word	0xffffffff


	//   ....[8]....
        /*06ac*/ 	.word	0xffffffff


	//   ....[9]....
        /*06b0*/ 	.word	0xffffffff


	//   ....[10]....
        /*06b4*/ 	.word	0xffffffff


	//   ....[11]....
        /*06b8*/ 	.word	0xffffffff


	//   ....[12]....
        /*06bc*/ 	.word	0xffffffff


	//   ....[13]....
        /*06c0*/ 	.word	0xffffffff


	//   ....[14]....
        /*06c4*/ 	.word	0xffffffff


	//   ....[15]....
        /*06c8*/ 	.word	0xffffffff


	//   ....[16]....
        /*06cc*/ 	.word	0xffffffff


	//   ....[17]....
        /*06d0*/ 	.word	0xffffffff


	//   ....[18]....
        /*06d4*/ 	.word	0xffffffff


	//   ....[19]....
        /*06d8*/ 	.word	0xffffffff


	//   ....[20]....
        /*06dc*/ 	.word	0xffffffff


	//   ....[21]....
        /*06e0*/ 	.word	0xffffffff


	//   ....[22]....
        /*06e4*/ 	.word	0xffffffff


	//   ....[23]....
        /*06e8*/ 	.word	0xffffffff


	//   ....[24]....
        /*06ec*/ 	.word	0xffffffff


	//   ....[25]....
        /*06f0*/ 	.word	0xffffffff


	//   ....[26]....
        /*06f4*/ 	.word	0xffffffff


	//   ....[27]....
        /*06f8*/ 	.word	0xffffffff


	//   ....[28]....
        /*06fc*/ 	.word	0xffffffff


	//   ....[29]....
        /*0700*/ 	.word	0xffffffff


	//   ....[30]....
        /*0704*/ 	.word	0xffffffff


	//   ....[31]....
        /*0708*/ 	.word	0xffffffff


	//   ....[32]....
        /*070c*/ 	.word	0xffffffff


	//   ....[33]....
        /*0710*/ 	.word	0xffffffff


	//   ....[34]....
        /*0714*/ 	.word	0xffffffff


	//   ....[35]....
        /*0718*/ 	.word	0xffffffff


	//   ....[36]....
        /*071c*/ 	.word	0xffffffff


	//   ....[37]....
        /*0720*/ 	.word	0xffffffff


	//   ....[38]....
        /*0724*/ 	.word	0xffffffff


	//   ....[39]....
        /*0728*/ 	.word	0xffffffff


	//   ....[40]....
        /*072c*/ 	.word	0xffffffff


	//   ....[41]....
        /*0730*/ 	.word	0xffffffff


	//   ....[42]....
        /*0734*/ 	.word	0xffffffff


	//   ....[43]....
        /*0738*/ 	.word	0xffffffff


	//   ....[44]....
        /*073c*/ 	.word	0xffffffff


	//   ....[45]....
        /*0740*/ 	.word	0xffffffff


	//   ....[46]....
        /*0744*/ 	.word	0xffffffff


	//   ....[47]....
        /*0748*/ 	.word	0xffffffff


	//   ....[48]....
        /*074c*/ 	.word	0xffffffff


	//   ....[49]....
        /*0750*/ 	.word	0xffffffff


	//   ....[50]....
        /*0754*/ 	.word	0xffffffff


	//   ....[51]....
        /*0758*/ 	.word	0xffffffff


	//   ....[52]....
        /*075c*/ 	.word	0xffffffff


	//   ....[53]....
        /*0760*/ 	.word	0xffffffff


	//   ....[54]....
        /*0764*/ 	.word	0xffffffff


	//   ....[55]....
        /*0768*/ 	.word	0xffffffff


	//   ....[56]....
        /*076c*/ 	.word	0xffffffff


	//   ....[57]....
        /*0770*/ 	.word	0xffffffff


	//   ....[58]....
        /*0774*/ 	.word	0xffffffff


	//   ....[59]....
        /*0778*/ 	.word	0xffffffff


	//   ....[60]....
        /*077c*/ 	.word	0xffffffff


	//   ....[61]....
        /*0780*/ 	.word	0xffffffff


	//   ....[62]....
        /*0784*/ 	.word	0xffffffff


	//   ....[63]....
        /*0788*/ 	.word	0xffffffff


	//   ....[64]....
        /*078c*/ 	.word	0xffffffff


	//   ....[65]....
        /*0790*/ 	.word	0xffffffff


	//   ....[66]....
        /*0794*/ 	.word	0xffffffff


	//   ....[67]....
        /*0798*/ 	.word	0xffffffff


	//   ....[68]....
        /*079c*/ 	.word	0xffffffff


	//   ....[69]....
        /*07a0*/ 	.word	0xffffffff


	//   ....[70]....
        /*07a4*/ 	.word	0xffffffff


	//   ....[71]....
        /*07a8*/ 	.word	0xffffffff


	//   ....[72]....
        /*07ac*/ 	.word	0xffffffff


	//   ....[73]....
        /*07b0*/ 	.word	0xffffffff


	//   ....[74]....
        /*07b4*/ 	.word	0xffffffff


	//   ....[75]....
        /*07b8*/ 	.word	0xffffffff


	//   ....[76]....
        /*07bc*/ 	.word	0xffffffff


	//   ....[77]....
        /*07c0*/ 	.word	0xffffffff


	//   ....[78]....
        /*07c4*/ 	.word	0xffffffff


	//   ....[79]....
        /*07c8*/ 	.word	0xffffffff


	//   ....[80]....
        /*07cc*/ 	.word	0xffffffff


	//   ....[81]....
        /*07d0*/ 	.word	0xffffffff


	//   ....[82]....
        /*07d4*/ 	.word	0xffffffff


	//   ....[83]....
        /*07d8*/ 	.word	0xffffffff


	//   ....[84]....
        /*07dc*/ 	.word	0xffffffff


	//   ....[85]....
        /*07e0*/ 	.word	0xffffffff


	//   ....[86]....
        /*07e4*/ 	.word	0xffffffff


	//   ....[87]....
        /*07e8*/ 	.word	0xffffffff


	//   ....[88]....
        /*07ec*/ 	.word	0xffffffff


	//   ....[89]....
        /*07f0*/ 	.word	0xffffffff


	//   ....[90]....
        /*07f4*/ 	.word	0xffffffff


	//   ....[91]....
        /*07f8*/ 	.word	0xffffffff


	//   ....[92]....
        /*07fc*/ 	.word	0xffffffff


	//   ....[93]....
        /*0800*/ 	.word	0xffffffff


	//   ....[94]....
        /*0804*/ 	.word	0xffffffff


	//   ....[95]....
        /*0808*/ 	.word	0xffffffff


	//   ....[96]....
        /*080c*/ 	.word	0xffffffff


	//   ....[97]....
        /*0810*/ 	.word	0xffffffff


	//   ....[98]....
        /*0814*/ 	.word	0xffffffff


	//   ....[99]....
        /*0818*/ 	.word	0xffffffff


	//   ....[100]....
        /*081c*/ 	.word	0xffffffff


	//   ....[101]....
        /*0820*/ 	.word	0xffffffff


	//   ....[102]....
        /*0824*/ 	.word	0xffffffff


	//   ....[103]....
        /*0828*/ 	.word	0xffffffff


	//   ....[104]....
        /*082c*/ 	.word	0xffffffff


	//   ....[105]....
        /*0830*/ 	.word	0xffffffff


	//   ....[106]....
        /*0834*/ 	.word	0xffffffff


	//   ....[107]....
        /*0838*/ 	.word	0xffffffff


	//   ....[108]....
        /*083c*/ 	.word	0xffffffff


	//   ....[109]....
        /*0840*/ 	.word	0xffffffff


	//   ....[110]....
        /*0844*/ 	.word	0xffffffff


	//   ....[111]....
        /*0848*/ 	.word	0xffffffff


	//   ....[112]....
        /*084c*/ 	.word	0xffffffff


	//   ....[113]....
        /*0850*/ 	.word	0xffffffff


	//   ....[114]....
        /*0854*/ 	.word	0xffffffff


	//   ....[115]....
        /*0858*/ 	.word	0xffffffff


	//   ....[116]....
        /*085c*/ 	.word	0xffffffff


	//   ....[117]....
        /*0860*/ 	.word	0xffffffff


	//   ....[118]....
        /*0864*/ 	.word	0xffffffff


	//   ....[119]....
        /*0868*/ 	.word	0xffffffff


	//   ....[120]....
        /*086c*/ 	.word	0xffffffff


	//   ....[121]....
        /*0870*/ 	.word	0xffffffff


	//   ....[122]....
        /*0874*/ 	.word	0xffffffff


	//   ....[123]....
        /*0878*/ 	.word	0xffffffff


	//   ....[124]....
        /*087c*/ 	.word	0xffffffff


	//   ....[125]....
        /*0880*/ 	.word	0xffffffff


	//   ....[126]....
        /*0884*/ 	.word	0xffffffff


	//   ....[127]....
        /*0888*/ 	.word	0xffffffff


	//   ....[128]....
        /*088c*/ 	.word	0xffffffff


	//   ....[129]....
        /*0890*/ 	.word	0xffffffff


	//   ....[130]....
        /*0894*/ 	.word	0xffffffff


	//   ....[131]....
        /*0898*/ 	.word	0xffffffff


	//   ....[132]....
        /*089c*/ 	.word	0xffffffff


	//   ....[133]....
        /*08a0*/ 	.word	0xffffffff


	//   ....[134]....
        /*08a4*/ 	.word	0xffffffff


	//   ....[135]....
        /*08a8*/ 	.word	0xffffffff


	//   ....[136]....
        /*08ac*/ 	.word	0xffffffff


	//   ....[137]....
        /*08b0*/ 	.word	0xffffffff


	//   ....[138]....
        /*08b4*/ 	.word	0xffffffff


	//   ....[139]....
        /*08b8*/ 	.word	0xffffffff


	//   ....[140]....
        /*08bc*/ 	.word	0xffffffff


	//   ....[141]....
        /*08c0*/ 	.word	0xffffffff


	//   ....[142]....
        /*08c4*/ 	.word	0xffffffff


	//   ....[143]....
        /*08c8*/ 	.word	0xffffffff


	//   ....[144]....
        /*08cc*/ 	.word	0xffffffff


	//   ....[145]....
        /*08d0*/ 	.word	0xffffffff


	//   ....[146]....
        /*08d4*/ 	.word	0xffffffff


	//   ....[147]....
        /*08d8*/ 	.word	0xffffffff


	//   ....[148]....
        /*08dc*/ 	.word	0xffffffff


	//   ....[149]....
        /*08e0*/ 	.word	0xffffffff


	//   ....[150]....
        /*08e4*/ 	.word	0xffffffff


	//   ....[151]....
        /*08e8*/ 	.word	0xffffffff


	//   ....[152]....
        /*08ec*/ 	.word	0xffffffff


	//   ....[153]....
        /*08f0*/ 	.word	0xffffffff


	//   ....[154]....
        /*08f4*/ 	.word	0xffffffff


	//   ....[155]....
        /*08f8*/ 	.word	0xffffffff


	//   ....[156]....
        /*08fc*/ 	.word	0xffffffff


	//   ....[157]....
        /*0900*/ 	.word	0xffffffff


	//   ....[158]....
        /*0904*/ 	.word	0xffffffff


	//   ....[159]....
        /*0908*/ 	.word	0xffffffff


	//   ....[160]....
        /*090c*/ 	.word	0xffffffff


	//   ....[161]....
        /*0910*/ 	.word	0xffffffff


	//   ....[162]....
        /*0914*/ 	.word	0xffffffff


	//   ....[163]....
        /*0918*/ 	.word	0xffffffff


	//   ....[164]....
        /*091c*/ 	.word	0xffffffff


	//   ....[165]....
        /*0920*/ 	.word	0xffffffff


	//   ....[166]....
        /*0924*/ 	.word	0xffffffff


	//   ....[167]....
        /*0928*/ 	.word	0xffffffff


	//   ....[168]....
        /*092c*/ 	.word	0xffffffff


	//   ....[169]....
        /*0930*/ 	.word	0xffffffff


	//   ....[170]....
        /*0934*/ 	.word	0xffffffff


	//   ....[171]....
        /*0938*/ 	.word	0xffffffff


	//   ....[172]....
        /*093c*/ 	.word	0xffffffff


	//   ....[173]....
        /*0940*/ 	.word	0xffffffff


	//   ....[174]....
        /*0944*/ 	.word	0xffffffff


	//   ....[175]....
        /*0948*/ 	.word	0xffffffff


	//   ....[176]....
        /*094c*/ 	.word	0xffffffff


	//   ....[177]....
        /*0950*/ 	.word	0xffffffff


	//   ....[178]....
        /*0954*/ 	.word	0xffffffff


	//   ....[179]....
        /*0958*/ 	.word	0xffffffff


	//   ....[180]....
        /*095c*/ 	.word	0xffffffff


	//   ....[181]....
        /*0960*/ 	.word	0xffffffff


	//   ....[182]....
        /*0964*/ 	.word	0xffffffff


	//   ....[183]....
        /*0968*/ 	.word	0xffffffff


	//   ....[184]....
        /*096c*/ 	.word	0xffffffff


	//   ....[185]....
        /*0970*/ 	.word	0xffffffff


	//   ....[186]....
        /*0974*/ 	.word	0xffffffff


	//   ....[187]....
        /*0978*/ 	.word	0xffffffff


	//   ....[188]....
        /*097c*/ 	.word	0xffffffff


	//   ....[189]....
        /*0980*/ 	.word	0xffffffff


	//   ....[190]....
        /*0984*/ 	.word	0xffffffff


	//   ....[191]....
        /*0988*/ 	.word	0xffffffff


	//   ....[192]....
        /*098c*/ 	.word	0xffffffff


	//   ....[193]....
        /*0990*/ 	.word	0xffffffff


	//   ....[194]....
        /*0994*/ 	.word	0xffffffff


	//   ....[195]....
        /*0998*/ 	.word	0xffffffff


	//   ....[196]....
        /*099c*/ 	.word	0xffffffff


	//   ....[197]....
        /*09a0*/ 	.word	0xffffffff


	//   ....[198]....
        /*09a4*/ 	.word	0xffffffff


	//   ....[199]....
        /*09a8*/ 	.word	0xffffffff


	//   ....[200]....
        /*09ac*/ 	.word	0xffffffff


	//   ....[201]....
        /*09b0*/ 	.word	0xffffffff


	//   ....[202]....
        /*09b4*/ 	.word	0xffffffff


	//   ....[203]....
        /*09b8*/ 	.word	0xffffffff


	//   ....[204]....
        /*09bc*/ 	.word	0xffffffff


	//   ....[205]....
        /*09c0*/ 	.word	0xffffffff


	//   ....[206]....
        /*09c4*/ 	.word	0xffffffff


	//   ....[207]....
        /*09c8*/ 	.word	0xffffffff


	//   ....[208]....
        /*09cc*/ 	.word	0xffffffff


	//   ....[209]....
        /*09d0*/ 	.word	0xffffffff


	//   ....[210]....
        /*09d4*/ 	.word	0xffffffff


	//   ....[211]....
        /*09d8*/ 	.word	0xffffffff


	//   ....[212]....
        /*09dc*/ 	.word	0xffffffff


	//   ....[213]....
        /*09e0*/ 	.word	0xffffffff


	//   ....[214]....
        /*09e4*/ 	.word	0xffffffff


	//   ....[215]....
        /*09e8*/ 	.word	0xffffffff


	//   ....[216]....
        /*09ec*/ 	.word	0xffffffff


	//   ....[217]....
        /*09f0*/ 	.word	0xffffffff


	//   ....[218]....
        /*09f4*/ 	.word	0xffffffff


	//   ....[219]....
        /*09f8*/ 	.word	0xffffffff


	//   ....[220]....
        /*09fc*/ 	.word	0xffffffff


	//   ....[221]....
        /*0a00*/ 	.word	0xffffffff


	//   ....[222]....
        /*0a04*/ 	.word	0xffffffff


	//   ....[223]....
        /*0a08*/ 	.word	0xffffffff


	//   ....[224]....
        /*0a0c*/ 	.word	0xffffffff


	//   ....[225]....
        /*0a10*/ 	.word	0xffffffff


	//   ....[226]....
        /*0a14*/ 	.word	0xffffffff


	//   ....[227]....
        /*0a18*/ 	.word	0xffffffff


	//   ....[228]....
        /*0a1c*/ 	.word	0xffffffff


	//   ....[229]....
        /*0a20*/ 	.word	0xffffffff


	//   ....[230]....
        /*0a24*/ 	.word	0xffffffff


	//   ....[231]....
        /*0a28*/ 	.word	0xffffffff


	//   ....[232]....
        /*0a2c*/ 	.word	0xffffffff


	//   ....[233]....
        /*0a30*/ 	.word	0xffffffff


	//   ....[234]....
        /*0a34*/ 	.word	0xffffffff


	//   ....[235]....
        /*0a38*/ 	.word	0xffffffff


	//   ....[236]....
        /*0a3c*/ 	.word	0xffffffff


	//   ....[237]....
        /*0a40*/ 	.word	0xffffffff


	//   ....[238]....
        /*0a44*/ 	.word	0xffffffff


	//   ....[239]....
        /*0a48*/ 	.word	0xffffffff


	//   ....[240]....
        /*0a4c*/ 	.word	0xffffffff


	//   ....[241]....
        /*0a50*/ 	.word	0xffffffff


	//   ....[242]....
        /*0a54*/ 	.word	0xffffffff


	//----- nvinfo : EIATTR_COOP_GROUP_INSTR_OFFSETS
	.align		4
.L_204:
        /*0a58*/ 	.byte	0x04, 0x28
        /*0a5a*/ 	.short	(.L_206 - .L_205)


	//   ....[0]....
.L_205:
        /*0a5c*/ 	.word	0x00000050


	//   ....[1]....
        /*0a60*/ 	.word	0x00000210


	//   ....[2]....
        /*0a64*/ 	.word	0x00000240


	//   ....[3]....
        /*0a68*/ 	.word	0x00000270


	//   ....[4]....
        /*0a6c*/ 	.word	0x000002a0


	//   ....[5]....
        /*0a70*/ 	.word	0x000002d0


	//   ....[6]....
        /*0a74*/ 	.word	0x00000300


	//   ....[7]....
        /*0a78*/ 	.word	0x00000470


	//   ....[8]....
        /*0a7c*/ 	.word	0x000004b0


	//   ....[9]....
        /*0a80*/ 	.word	0x000004e0


	//   ....[10]....
        /*0a84*/ 	.word	0x00000510


	//   ....[11]....
        /*0a88*/ 	.word	0x00000540


	//   ....[12]....
        /*0a8c*/ 	.word	0x00000570


	//   ....[13]....
        /*0a90*/ 	.word	0x00000600


	//   ....[14]....
        /*0a94*/ 	.word	0x00000650


	//   ....[15]....
        /*0a98*/ 	.word	0x00000670


	//   ....[16]....
        /*0a9c*/ 	.word	0x000006d0


	//   ....[17]....
        /*0aa0*/ 	.word	0x00002b60


	//   ....[18]....
        /*0aa4*/ 	.word	0x00002b80


	//   ....[19]....
        /*0aa8*/ 	.word	0x00002c60


	//   ....[20]....
        /*0aac*/ 	.word	0x00002c70


	//   ....[21]....
        /*0ab0*/ 	.word	0x00002d50


	//   ....[22]....
        /*0ab4*/ 	.word	0x00002d70


	//   ....[23]....
        /*0ab8*/ 	.word	0x00002e50


	//   ....[24]....
        /*0abc*/ 	.word	0x00002e60


	//   ....[25]....
        /*0ac0*/ 	.word	0x00002f40


	//   ....[26]....
        /*0ac4*/ 	.word	0x00002f60


	//   ....[27]....
        /*0ac8*/ 	.word	0x00003040


	//   ....[28]....
        /*0acc*/ 	.word	0x00003050


	//   ....[29]....
        /*0ad0*/ 	.word	0x00003130


	//   ....[30]....
        /*0ad4*/ 	.word	0x00003150


	//   ....[31]....
        /*0ad8*/ 	.word	0x00003230


	//   ....[32]....
        /*0adc*/ 	.word	0x00003240


	//   ....[33]....
        /*0ae0*/ 	.word	0x00004d10


	//   ....[34]....
        /*0ae4*/ 	.word	0x00005500


	//   ....[35]....
        /*0ae8*/ 	.word	0x000056c0


	//   ....[36]....
        /*0aec*/ 	.word	0x00005d10


	//   ....[37]....
        /*0af0*/ 	.word	0x00006790


	//   ....[38]....
        /*0af4*/ 	.word	0x00006870


	//   ....[39]....
        /*0af8*/ 	.word	0x00006bd0


	//   ....[40]....
        /*0afc*/ 	.word	0x00006c40


	//   ....[41]....
        /*0b00*/ 	.word	0x00006ec0


	//   ....[42]....
        /*0b04*/ 	.word	0x00006f30


	//   ....[43]....
        /*0b08*/ 	.word	0x00006fe0


	//   ....[44]....
        /*0b0c*/ 	.word	0x000070b0


	//   ....[45]....
        /*0b10*/ 	.word	0x00009ff0


	//   ....[46]....
        /*0b14*/ 	.word	0x0000a1f0


	//   ....[47]....
        /*0b18*/ 	.word	0x0000aa70


	//   ....[48]....
        /*0b1c*/ 	.word	0x0000b0c0


	//   ....[49]....
        /*0b20*/ 	.word	0x0000bb60


	//   ....[50]....
        /*0b24*/ 	.word	0x0000bcf0


	//   ....[51]....
        /*0b28*/ 	.word	0x0000bd40


	//   ....[52]....
        /*0b2c*/ 	.word	0x0000be90


	//   ....[53]....
        /*0b30*/ 	.word	0x0000bfc0


	//   ....[54]....
        /*0b34*/ 	.word	0x0000c230


	//   ....[55]....
        /*0b38*/ 	.word	0x0000c4f0


	//   ....[56]....
        /*0b3c*/ 	.word	0x0000c5a0


	//   ....[57]....
        /*0b40*/ 	.word	0x0000f890


	//   ....[58]....
        /*0b44*/ 	.word	0x0000f8e0


	//   ....[59]....
        /*0b48*/ 	.word	0x0000fa60


	//   ....[60]....
        /*0b4c*/ 	.word	0x0000faf0


	//   ....[61]....
        /*0b50*/ 	.word	0x0000fbb0


	//   ....[62]....
        /*0b54*/ 	.word	0x0000fbf0


	//   ....[63]....
        /*0b58*/ 	.word	0x0000fd80


	//   ....[64]....
        /*0b5c*/ 	.word	0x0000fff0


	//   ....[65]....
        /*0b60*/ 	.word	0x000134e0


	//   ....[66]....
        /*0b64*/ 	.word	0x000136e0


	//   ....[67]....
        /*0b68*/ 	.word	0x00013f60


	//   ....[68]....
        /*0b6c*/ 	.word	0x000145b0


	//   ....[69]....
        /*0b70*/ 	.word	0x00015050


	//   ....[70]....
        /*0b74*/ 	.word	0x000151e0


	//   ....[71]....
        /*0b78*/ 	.word	0x00015230


	//   ....[72]....
        /*0b7c*/ 	.word	0x00015380


	//   ....[73]....
        /*0b80*/ 	.word	0x000154b0


	//   ....[74]....
        /*0b84*/ 	.word	0x00015720


	//   ....[75]....
        /*0b88*/ 	.word	0x000159e0


	//   ....[76]....
        /*0b8c*/ 	.word	0x00015a90


	//   ....[77]....
        /*0b90*/ 	.word	0x00017620


	//   ....[78]....
        /*0b94*/ 	.word	0x00017690


	//   ....[79]....
        /*0b98*/ 	.word	0x000176b0


	//   ....[80]....
        /*0b9c*/ 	.word	0x000176c0


	//   ....[81]....
        /*0ba0*/ 	.word	0x000176d0


	//   ....[82]....
        /*0ba4*/ 	.word	0x00017700


	//   ....[83]....
        /*0ba8*/ 	.word	0x00017720


	//   ....[84]....
        /*0bac*/ 	.word	0x00017730


	//   ....[85]....
        /*0bb0*/ 	.word	0x00018940


	//   ....[86]....
        /*0bb4*/ 	.word	0x00018950


	//   ....[87]....
        /*0bb8*/ 	.word	0x00018960


	//   ....[88]....
        /*0bbc*/ 	.word	0x00018970


	//   ....[89]....
        /*0bc0*/ 	.word	0x00018980


	//   ....[90]....
        /*0bc4*/ 	.word	0x00018990


	//   ....[91]....
        /*0bc8*/ 	.word	0x000189b0


	//   ....[92]....
        /*0bcc*/ 	.word	0x000189c0


	//   ....[93]....
        /*0bd0*/ 	.word	0x00018dc0


	//   ....[94]....
        /*0bd4*/ 	.word	0x00018de0


	//   ....[95]....
        /*0bd8*/ 	.word	0x00018e60


	//   ....[96]....
        /*0bdc*/ 	.word	0x00018e70


	//   ....[97]....
        /*0be0*/ 	.word	0x00018ef0


	//   ....[98]....
        /*0be4*/ 	.word	0x00018f10


	//   ....[99]....
        /*0be8*/ 	.word	0x00018f90


	//   ....[100]....
        /*0bec*/ 	.word	0x00018fa0


	//   ....[101]....
        /*0bf0*/ 	.word	0x00019020


	//   ....[102]....
        /*0bf4*/ 	.word	0x00019040


	//   ....[103]....
        /*0bf8*/ 	.word	0x000190c0


	//   ....[104]....
        /*0bfc*/ 	.word	0x000190d0


	//   ....[105]....
        /*0c00*/ 	.word	0x00019150


	//   ....[106]....
        /*0c04*/ 	.word	0x00019170


	//   ....[107]....
        /*0c08*/ 	.word	0x000191f0


	//   ....[108]....
        /*0c0c*/ 	.word	0x00019200


	//   ....[109]....
        /*0c10*/ 	.word	0x000194a0


	//   ....[110]....
        /*0c14*/ 	.word	0x000194c0


	//   ....[111]....
        /*0c18*/ 	.word	0x00019810


	//   ....[112]....
        /*0c1c*/ 	.word	0x00019820


	//   ....[113]....
        /*0c20*/ 	.word	0x00019a80


	//   ....[114]....
        /*0c24*/ 	.word	0x00019aa0


	//   ....[115]....
        /*0c28*/ 	.word	0x00019d10


	//   ....[116]....
        /*0c2c*/ 	.word	0x00019d20


	//   ....[117]....
        /*0c30*/ 	.word	0x0001a760


	//   ....[118]....
        /*0c34*/ 	.word	0x0001a780


	//   ....[119]....
        /*0c38*/ 	.word	0x0001a800


	//   ....[120]....
        /*0c3c*/ 	.word	0x0001a810


	//   ....[121]....
        /*0c40*/ 	.word	0x0001a890


	//   ....[122]....
        /*0c44*/ 	.word	0x0001a8b0


	//   ....[123]....
        /*0c48*/ 	.word	0x0001a930


	//   ....[124]....
        /*0c4c*/ 	.word	0x0001a940


	//   ....[125]....
        /*0c50*/ 	.word	0x0001a9c0


	//   ....[126]....
        /*0c54*/ 	.word	0x0001a9e0


	//   ....[127]....
        /*0c58*/ 	.word	0x0001aa60


	//   ....[128]....
        /*0c5c*/ 	.word	0x0001aa70


	//   ....[129]....
        /*0c60*/ 	.word	0x0001aaf0


	//   ....[130]....
        /*0c64*/ 	.word	0x0001ab10


	//   ....[131]....
        /*0c68*/ 	.word	0x0001ab90


	//   ....[132]....
        /*0c6c*/ 	.word	0x0001aba0


	//   ....[133]....
        /*0c70*/ 	.word	0x0001ad00


	//   ....[134]....
        /*0c74*/ 	.word	0x0001ad20


	//   ....[135]....
        /*0c78*/ 	.word	0x0001ae50


	//   ....[136]....
        /*0c7c*/ 	.word	0x0001ae90


	//   ....[137]....
        /*0c80*/ 	.word	0x0001aec0


	//   ....[138]....
        /*0c84*/ 	.word	0x0001aef0


	//   ....[139]....
        /*0c88*/ 	.word	0x0001af20


	//   ....[140]....
        /*0c8c*/ 	.word	0x0001af50


	//   ....[141]....
        /*0c90*/ 	.word	0x0001b0b0


	//   ....[142]....
        /*0c94*/ 	.word	0x0001b0f0


	//   ....[143]....
        /*0c98*/ 	.word	0x0001b120


	//   ....[144]....
        /*0c9c*/ 	.word	0x0001b150


	//   ....[145]....
        /*0ca0*/ 	.word	0x0001b180


	//   ....[146]....
        /*0ca4*/ 	.word	0x0001b1b0


	//   ....[147]....
        /*0ca8*/ 	.word	0x0001b240


	//   ....[148]....
        /*0cac*/ 	.word	0x0001b2a0


	//   ....[149]....
        /*0cb0*/ 	.word	0x0001b2b0


	//   ....[150]....
        /*0cb4*/ 	.word	0x0001b310


	//   ....[151]....
        /*0cb8*/ 	.word	0x0001bd70


	//   ....[152]....
        /*0cbc*/ 	.word	0x0001bdd0


	//   ....[153]....
        /*0cc0*/ 	.word	0x0001be20


	//   ....[154]....
        /*0cc4*/ 	.word	0x0001be70


	//   ....[155]....
        /*0cc8*/ 	.word	0x0001bec0


	//   ....[156]....
        /*0ccc*/ 	.word	0x0001bf30


	//   ....[157]....
        /*0cd0*/ 	.word	0x0001bf80


	//   ....[158]....
        /*0cd4*/ 	.word	0x0001bff0


	//   ....[159]....
        /*0cd8*/ 	.word	0x0001c060


	//   ....[160]....
        /*0cdc*/ 	.word	0x0001c0c0


	//   ....[161]....
        /*0ce0*/ 	.word	0x0001c130


	//   ....[162]....
        /*0ce4*/ 	.word	0x0001c1a0


	//   ....[163]....
        /*0ce8*/ 	.word	0x0001c210


	//   ....[164]....
        /*0cec*/ 	.word	0x0001c270


	//   ....[165]....
        /*0cf0*/ 	.word	0x0001c2e0


	//   ....[166]....
        /*0cf4*/ 	.word	0x0001c350


	//   ....[167]....
        /*0cf8*/ 	.word	0x0001c3c0


	//   ....[168]....
        /*0cfc*/ 	.word	0x0001c420


	//   ....[169]....
        /*0d00*/ 	.word	0x0001c490


	//   ....[170]....
        /*0d04*/ 	.word	0x0001c500


	//   ....[171]....
        /*0d08*/ 	.word	0x0001c570


	//   ....[172]....
        /*0d0c*/ 	.word	0x0001c5d0


	//   ....[173]....
        /*0d10*/ 	.word	0x0001c640


	//   ....[174]....
        /*0d14*/ 	.word	0x0001c6b0


	//   ....[175]....
        /*0d18*/ 	.word	0x0001c720


	//   ....[176]....
        /*0d1c*/ 	.word	0x0001c780


	//   ....[177]....
        /*0d20*/ 	.word	0x0001c7e0


	//   ....[178]....
        /*0d24*/ 	.word	0x0001c840


	//   ....[179]....
        /*0d28*/ 	.word	0x0001c890


	//   ....[180]....
        /*0d2c*/ 	.word	0x0001c8f0


	//   ....[181]....
        /*0d30*/ 	.word	0x0001c940


	//   ....[182]....
        /*0d34*/ 	.word	0x0001c9a0


	//   ....[183]....
        /*0d38*/ 	.word	0x0001c9f0


	//   ....[184]....
        /*0d3c*/ 	.word	0x0001ca50


	//   ....[185]....
        /*0d40*/ 	.word	0x0001cac0


	//   ....[186]....
        /*0d44*/ 	.word	0x0001cb30


	//   ....[187]....
        /*0d48*/ 	.word	0x0001cba0


	//   ....[188]....
        /*0d4c*/ 	.word	0x0001cc00


	//   ....[189]....
        /*0d50*/ 	.word	0x0001cc70


	//   ....[190]....
        /*0d54*/ 	.word	0x0001cce0


	//   ....[191]....
        /*0d58*/ 	.word	0x0001cd50


	//   ....[192]....
        /*0d5c*/ 	.word	0x0001cdb0


	//   ....[193]....
        /*0d60*/ 	.word	0x0001ce20


	//   ....[194]....
        /*0d64*/ 	.word	0x0001ce90


	//   ....[195]....
        /*0d68*/ 	.word	0x0001cf00


	//   ....[196]....
        /*0d6c*/ 	.word	0x0001cf60


	//   ....[197]....
        /*0d70*/ 	.word	0x0001cfd0


	//   ....[198]....
        /*0d74*/ 	.word	0x0001d040


	//   ....[199]....
        /*0d78*/ 	.word	0x0001d0b0


	//   ....[200]....
        /*0d7c*/ 	.word	0x0001d110


	//   ....[201]....
        /*0d80*/ 	.word	0x0001d180


	//   ....[202]....
        /*0d84*/ 	.word	0x0001d1f0


	//   ....[203]....
        /*0d88*/ 	.word	0x0001d260


	//   ....[204]....
        /*0d8c*/ 	.word	0x0001d2c0


	//   ....[205]....
        /*0d90*/ 	.word	0x0001d330


	//   ....[206]....
        /*0d94*/ 	.word	0x0001d3a0


	//   ....[207]....
        /*0d98*/ 	.word	0x0001d410


	//   ....[208]....
        /*0d9c*/ 	.word	0x0001d470


	//   ....[209]....
        /*0da0*/ 	.word	0x0001d4e0


	//   ....[210]....
        /*0da4*/ 	.word	0x0001d550


	//   ....[211]....
        /*0da8*/ 	.word	0x0001d5c0


	//   ....[212]....
        /*0dac*/ 	.word	0x0001d620


	//   ....[213]....
        /*0db0*/ 	.word	0x0001d690


	//   ....[214]....
        /*0db4*/ 	.word	0x0001d700


	//   ....[215]....
        /*0db8*/ 	.word	0x0001d770


	//   ....[216]....
        /*0dbc*/ 	.word	0x0001d7d0


	//   ....[217]....
        /*0dc0*/ 	.word	0x0001d840


	//   ....[218]....
        /*0dc4*/ 	.word	0x0001d8b0


	//   ....[219]....
        /*0dc8*/ 	.word	0x0001d920


	//   ....[220]....
        /*0dcc*/ 	.word	0x0001d980


	//   ....[221]....
        /*0dd0*/ 	.word	0x0001d9f0


	//   ....[222]....
        /*0dd4*/ 	.word	0x0001da60


	//   ....[223]....
        /*0dd8*/ 	.word	0x0001dad0


	//   ....[224]....
        /*0ddc*/ 	.word	0x0001db30


	//   ....[225]....
        /*0de0*/ 	.word	0x0001dba0


	//   ....[226]....
        /*0de4*/ 	.word	0x0001dc10


	//   ....[227]....
        /*0de8*/ 	.word	0x0001dc60


	//   ....[228]....
        /*0dec*/ 	.word	0x0001dca0


	//   ....[229]....
        /*0df0*/ 	.word	0x0001dcf0


	//   ....[230]....
        /*0df4*/ 	.word	0x0001dd40


	//   ....[231]....
        /*0df8*/ 	.word	0x0001dd90


	//   ....[232]....
        /*0dfc*/ 	.word	0x0001de00


	//   ....[233]....
        /*0e00*/ 	.word	0x0001de50


	//   ....[234]....
        /*0e04*/ 	.word	0x0001dea0


	//   ....[235]....
        /*0e08*/ 	.word	0x0001def0


	//   ....[236]....
        /*0e0c*/ 	.word	0x0001df40


	//   ....[237]....
        /*0e10*/ 	.word	0x0001df90


	//   ....[238]....
        /*0e14*/ 	.word	0x0001e000


	//   ....[239]....
        /*0e18*/ 	.word	0x0001e050


	//   ....[240]....
        /*0e1c*/ 	.word	0x0001e0c0


	//   ....[241]....
        /*0e20*/ 	.word	0x0001e120


	//   ....[242]....
        /*0e24*/ 	.word	0x0001e190


	//----- nvinfo : EIATTR_EXIT_INSTR_OFFSETS
	.align		4
.L_206:
        /*0e28*/ 	.byte	0x04, 0x1c
        /*0e2a*/ 	.short	(.L_208 - .L_207)


	//   ....[0]....
.L_207:
        /*0e2c*/ 	.word	0x000010f0


	//   ....[1]....
        /*0e30*/ 	.word	0x0001bd30


	//----- nvinfo : EIATTR_MAX_THREADS
	.align		4
.L_208:
        /*0e34*/ 	.byte	0x04, 0x05
        /*0e36*/ 	.short	(.L_210 - .L_209)
.L_209:
        /*0e38*/ 	.word	0x00000080
        /*0e3c*/ 	.word	0x00000001
        /*0e40*/ 	.word	0x00000001


	//----- nvinfo : EIATTR_CRS_STACK_SIZE
	.align		4
.L_210:
        /*0e44*/ 	.byte	0x04, 0x1e
        /*0e46*/ 	.short	(.L_212 - .L_211)
.L_211:
        /*0e48*/ 	.word	0x00000000
.L_212:


//--------------------- .nv.info._ZN7cutlass13device_kernelIN5flash19enable_sm80_to_sm89INS1_16FlashAttnFwdSm80INS1_25CollectiveMainloopFwdSm80ILi4ELi1ELb0EN4cute5tupleIJNS5_1CILi128EEENS7_ILi80EEENS7_ILi64EEEEEELi64ENS_6half_tEfNS_4arch4Sm80ELb0ELb1ELb1ELb1ELb0ELb1ELb1ELb1EEENS1_21CollectiveEpilogueFwdINS6_IJS8_SA_S9_EEENS6_IJNS7_ILi1EEESI_SI_EEESC_SE_Li128ELb1ELb1ELb1ELb0EEENS1_36VarlenDynamicPersistentTileSchedulerILi128ELi80ELi128ELi128ELb1ELb1ELb0ELb1ELb0ELb1EEEEEEEEEvNT_6ParamsE --------------------------
	.section	.nv.info._ZN7cutlass13device_kernelIN5flash19enable_sm80_to_sm89INS1_16FlashAttnFwdSm80INS1_25CollectiveMainloopFwdSm80ILi4ELi1ELb0EN4cute5tupleIJNS5_1CILi128EEENS7_ILi80EEENS7_ILi64EEEEEELi64ENS_6half_tEfNS_4arch4Sm80ELb0ELb1ELb1ELb1ELb0ELb1ELb1ELb1EEENS1_21CollectiveEpilogueFwdINS6_IJS8_SA_S9_EEENS6_IJNS7_ILi1EEESI_SI_EEESC_SE_Li128ELb1ELb1ELb1ELb0EEENS1_36VarlenDynamicPersistentTileSchedulerILi128ELi80ELi128ELi128ELb1ELb1ELb0ELb1ELb0ELb1EEEEEEEEEvNT_6ParamsE,"",@"SHT_CUDA_INFO"
	.sectionflags	@""
	.align	4


	//----- nvinfo : EIATTR_CUDA_API_VERSION
	.align		4
        /*0000*/ 	.byte	0x04, 0x37
        /*0002*/ 	.short	(.L_214 - .L_213)
.L_213:
        /*0004*/ 	.word	0x00000082


	//----- nvinfo : EIATTR_SW2861232_WAR
	.align		4
.L_214:
        /*0008*/ 	.byte	0x01, 0x35
	.zero		2


	//----- nvinfo : EIATTR_PARAM_CBANK
	.align		4
        /*000c*/ 	.byte	0x04, 0x0a
        /*000e*/ 	.short	(.L_216 - .L_215)
	.align		4
.L_215:
        /*0010*/ 	.word	index@(.nv.constant0._ZN7cutlass13device_kernelIN5flash19enable_sm80_to_sm89INS1_16FlashAttnFwdSm80INS1_25CollectiveMainloopFwdSm80ILi4ELi1ELb0EN4cute5tupleIJNS5_1CILi128EEENS7_ILi80EEENS7_ILi64EEEEEELi64ENS_6half_tEfNS_4arch4Sm80ELb0ELb1ELb1ELb1ELb0ELb1ELb1ELb1EEENS1_21CollectiveEpilogueFwdINS6_IJS8_SA_S9_EEENS6_IJNS7_ILi1EEESI_SI_EEESC_SE_Li128ELb1ELb1ELb1ELb0EEENS1_36VarlenDynamicPersistentTileSchedulerILi128ELi80ELi128ELi128ELb1ELb1ELb0ELb1ELb0ELb1EEEEEEEEEvNT_6ParamsE)
        /*0014*/ 	.short	0x0160
        /*0016*/ 	.short	0x0438


	//----- nvinfo : EIATTR_CBANK_PARAM_SIZE
	.align		4
.L_216:
        /*0018*/ 	.byte	0x03, 0x19
        /*001a*/ 	.short	0x0438


	//----- nvinfo : EIATTR_KPARAM_INFO
	.align		4
        /*001c*/ 	.byte	0x04, 0x17
        /*001e*/ 	.short	(.L_218 - .L_217)
.L_217:
        /*0020*/ 	.word	0x00000000
        /*0024*/ 	.short	0x0000
        /*0026*/ 	.short	0x0000
        /*0028*/ 	.byte	0x00, 0xf0, 0xe1, 0x10


	//----- nvinfo : EIATTR_MAXREG_COUNT
	.align		4
.L_218:
        /*002c*/ 	.byte	0x03, 0x1b
        /*002e*/ 	.short	0x00ff


	//----- nvinfo : EIATTR_NUM_BARRIERS
	.align		4
        /*0030*/ 	.byte	0x02, 0x4c
        /*0032*/ 	.byte	0x06
	.zero		1


	//----- nvinfo : EIATTR_ANNOTATIONS
	.align		4
        /*0034*/ 	.byte	0x04, 0x55
        /*0036*/ 	.short	(.L_220 - .L_219)


	//   ....[0]....
.L_219:
        /* <DEDUP_REMOVED lines=91> */
        /*05dc*/ 	.byte	0x90, 0x71, 0x02, 0x00


	//----- nvinfo : EIATTR_MERCURY_ISA_VERSION
	.align		4
.L_220:
        /*05e0*/ 	.byte	0x03, 0x5f
        /*05e2*/ 	.short	0x0000


	//----- nvinfo : EIATTR_INT_WARP_WIDE_INSTR_OFFSETS
	.align		4
        /*05e4*/ 	.byte	0x04, 0x31
        /*05e6*/ 	.short	(.L_222 - .L_221)


	//   ....[0]....
.L_221:
        /*05e8*/ 	.word	0x00022510


	//   ....[1]....
        /*05ec*/ 	.word	0x00022590


	//----- nvinfo : EIATTR_COOP_GROUP_MASK_REGIDS
	.align		4
.L_222:
        /*05f0*/ 	.byte	0x04, 0x29
        /*05f2*/ 	.short	(.L_224 - .L_223)


	//   ....[0]....
.L_223:
        /*05f4*/ 	.word	0xffffffff


	//   ....[1]....
        /*05f8*/ 	.word	0xffffffff


	//   ....[2]....
        /*05fc*/ 	.word	0xffffffff


	//   ....[3]....
        /*0600*/ 	.word	0xffffffff


	//   ....[4]....
        /*0604*/ 	.word	0xffffffff


	//   ....[5]....
        /*0608*/ 	.word	0xffffffff


	//   ....[6]....
        /*060c*/ 	.word	0xffffffff


	//   ....[7]....
        /*0610*/ 	.word	0xffffffff


	//   ....[8]....
        /*0614*/ 	.word	0xffffffff


	//   ....[9]....
        /*0618*/ 	.word	0xffffffff


	//   ....[10]....
        /*061c*/ 	.word	0xffffffff


	//   ....[11]....
        /*0620*/ 	.word	0xffffffff


	//   ....[12]....
        /*0624*/ 	.word	0xffffffff


	//   ....[13]....
        /*0628*/ 	.word	0xffffffff


	//   ....[14]....
        /*062c*/ 	.word	0xffffffff


	//   ....[15]....
        /*0630*/ 	.word	0xffffffff


	//   ....[16]....
        /*0634*/ 	.word	0xffffffff


	//   ....[17]....
        /*0638*/ 	.word	0xffffffff


	//   ....[18]....
        /*063c*/ 	.word	0xffffffff


	//   ....[19]....
        /*0640*/ 	.word	0xffffffff


	//   ....[20]....
        /*0644*/ 	.word	0xffffffff


	//   ....[21]....
        /*0648*/ 	.word	0xffffffff


	//   ....[22]....
        /*064c*/ 	.word	0xffffffff


	//   ....[23]....
        /*0650*/ 	.word	0xffffffff


	//   ....[24]....
        /*0654*/ 	.word	0xffffffff


	//   ....[25]....
        /*0658*/ 	.word	0xffffffff


	//   ....[26]....
        /*065c*/ 	.word	0xffffffff


	//   ....[27]....
        /*0660*/ 	.word	0xffffffff


	//   ....[28]....
        /*0664*/ 	.word	0xffffffff


	//   ....[29]....
        /*0668*/ 	.word	0xffffffff


	//   ....[30]....
        /*066c*/ 	.word	0xffffffff


	//   ....[31]....
        /*0670*/ 	.word	0xffffffff


	//   ....[32]....
        /*0674*/ 	.word	0xffffffff


	//   ....[33]....
        /*0678*/ 	.word	0xffffffff


	//   ....[34]....
        /*067c*/ 	.word	0xffffffff


	//   ....[35]....
        /*0680*/ 	.word	0xffffffff


	//   ....[36]....
        /*0684*/ 	.word	0xffffffff


	//   ....[37]....
        /*0688*/ 	.word	0xffffffff


	//   ....[38]....
        /*068c*/ 	.word	0xffffffff


	//   ....[39]....
        /*0690*/ 	.word	0xffffffff


	//   ....[40]....
        /*0694*/ 	.word	0xffffffff


	//   ....[41]....
        /*0698*/ 	.word	0xffffffff


	//   ....[42]....
        /*069c*/ 	.word	0xffffffff


	//   ....[43]....
        /*06a0*/ 	.word	0xffffffff


	//   ....[44]....
        /*06a4*/ 	.word	0xffffffff


	//   ....[45]....
        /*06a8*/ 	.word	0xffffffff


	//   ....[46]....
        /*06ac*/ 	.word	0xffffffff


	//   ....[47]....
        /*06b0*/ 	.word	0xffffffff


	//   ....[48]....
        /*06b4*/ 	.word	0xffffffff


	//   ....[49]....
        /*06b8*/ 	.word	0xffffffff


	//   ....[50]....
        /*06bc*/ 	.word	0xffffffff


	//   ....[51]....
        /*06c0*/ 	.word	0xffffffff


	//   ....[52]....
        /*06c4*/ 	.word	0xffffffff


	//   ....[53]....
        /*06c8*/ 	.word	0xffffffff


	//   ....[54]....
        /*06cc*/ 	.word	0xffffffff


	//   ....[55]....
        /*06d0*/ 	.word	0xffffffff


	//   ....[56]....
        /*06d4*/ 	.word	0xffffffff


	//   ....[57]....
        /*06d8*/ 	.word	0xffffffff


	//   ....[58]....
        /*06dc*/ 	.word	0xffffffff


	//   ....[59]....
        /*06e0*/ 	.word	0xffffffff


	//   ....[60]....
        /*06e4*/ 	.word	0xffffffff


	//   ....[61]....
        /*06e8*/ 	.word	0xffffffff


	//   ....[62]....
        /*06ec*/ 	.word	0xffffffff


	//   ....[63]....
        /*06f0*/ 	.word	0xffffffff


	//   ....[64]....
        /*06f4*/ 	.word	0xffffffff


	//   ....[65]....
        /*06f8*/ 	.word	0xffffffff


	//   ....[66]....
        /*06fc*/ 	.word	0xffffffff


	//   ....[67]....
        /*0700*/ 	.word	0xffffffff


	//   ....[68]....
        /*0704*/ 	.word	0xffffffff


	//   ....[69]....
        /*0708*/ 	.word	0xffffffff


	//   ....[70]....
        /*070c*/ 	.word	0xffffffff


	//   ....[71]....
        /*0710*/ 	.word	0xffffffff


	//   ....[72]....
        /*0714*/ 	.word	0xffffffff


	//   ....[73]....
        /*0718*/ 	.word	0xffffffff


	//   ....[74]....
        /*071c*/ 	.word	0xffffffff


	//   ....[75]....
        /*0720*/ 	.word	0xffffffff


	//   ....[76]....
        /*0724*/ 	.word	0xffffffff


	//   ....[77]....
        /*0728*/ 	.word	0xffffffff


	//   ....[78]....
        /*072c*/ 	.word	0xffffffff


	//   ....[79]....
        /*0730*/ 	.word	0xffffffff


	//   ....[80]....
        /*0734*/ 	.word	0xffffffff


	//   ....[81]....
        /*0738*/ 	.word	0xffffffff


	//   ....[82]....
        /*073c*/ 	.word	0xffffffff


	//   ....[83]....
        /*0740*/ 	.word	0xffffffff


	//   ....[84]....
        /*0744*/ 	.word	0xffffffff


	//   ....[85]....
        /*0748*/ 	.word	0xffffffff


	//   ....[86]....
        /*074c*/ 	.word	0xffffffff


	//   ....[87]....
        /*0750*/ 	.word	0xffffffff


	//   ....[88]....
        /*0754*/ 	.word	0xffffffff


	//   ....[89]....
        /*0758*/ 	.word	0xffffffff


	//   ....[90]....
        /*075c*/ 	.word	0xffffffff


	//   ....[91]....
        /*0760*/ 	.word	0xffffffff


	//   ....[92]....
        /*0764*/ 	.word	0xffffffff


	//   ....[93]....
        /*0768*/ 	.word	0xffffffff


	//   ....[94]....
        /*076c*/ 	.word	0xffffffff


	//   ....[95]....
        /*0770*/ 	.word	0xffffffff


	//   ....[96]....
        /*0774*/ 	.word	0xffffffff


	//   ....[97]....
        /*0778*/ 	.word	0xffffffff


	//   ....[98]....
        /*077c*/ 	.word	0xffffffff


	//   ....[99]....
        /*0780*/ 	.word	0xffffffff


	//   ....[100]....
        /*0784*/ 	.word	0xffffffff


	//   ....[101]....
        /*0788*/ 	.word	0xffffffff


	//   ....[102]....
        /*078c*/ 	.word	0xffffffff


	//   ....[103]....
        /*0790*/ 	.word	0xffffffff


	//   ....[104]....
        /*0794*/ 	.word	0xffffffff


	//   ....[105]....
        /*0798*/ 	.word	0xffffffff


	//   ....[106]....
        /*079c*/ 	.word	0xffffffff


	//   ....[107]....
        /*07a0*/ 	.word	0xffffffff


	//   ....[108]....
        /*07a4*/ 	.word	0xffffffff


	//   ....[109]....
        /*07a8*/ 	.word	0xffffffff


	//   ....[110]....
        /*07ac*/ 	.word	0xffffffff


	//   ....[111]....
        /*07b0*/ 	.word	0xffffffff


	//   ....[112]....
        /*07b4*/ 	.word	0xffffffff


	//   ....[113]....
        /*07b8*/ 	.word	0xffffffff


	//   ....[114]....
        /*07bc*/ 	.word	0xffffffff


	//   ....[115]....
        /*07c0*/ 	.word	0xffffffff


	//   ....[116]....
        /*07c4*/ 	.word	0xffffffff


	//   ....[117]....
        /*07c8*/ 	.word	0xffffffff


	//   ....[118]....
        /*07cc*/ 	.word	0xffffffff


	//   ....[119]....
        /*07d0*/ 	.word	0xffffffff


	//   ....[120]....
        /*07d4*/ 	.word	0xffffffff


	//   ....[121]....
        /*07d8*/ 	.word	0xffffffff


	//   ....[122]....
        /*07dc*/ 	.word	0xffffffff


	//   ....[123]....
        /*07e0*/ 	.word	0xffffffff


	//   ....[124]....
        /*07e4*/ 	.word	0xffffffff


	//   ....[125]....
        /*07e8*/ 	.word	0xffffffff


	//   ....[126]....
        /*07ec*/ 	.word	0xffffffff


	//   ....[127]....
        /*07f0*/ 	.word	0xffffffff


	//   ....[128]....
        /*07f4*/ 	.word	0xffffffff


	//   ....[129]....
        /*07f8*/ 	.word	0xffffffff


	//   ....[130]....
        /*07fc*/ 	.word	0xffffffff


	//   ....[131]....
        /*0800*/ 	.word	0xffffffff


	//   ....[132]....
        /*0804*/ 	.word	0xffffffff


	//   ....[133]....
        /*0808*/ 	.word	0xffffffff


	//   ....[134]....
        /*080c*/ 	.word	0xffffffff


	//   ....[135]....
        /*0810*/ 	.word	0xffffffff


	//   ....[136]....
        /*0814*/ 	.word	0xffffffff


	//   ....[137]....
        /*0818*/ 	.word	0xffffffff


	//   ....[138]....
        /*081c*/ 	.word	0xffffffff


	//   ....[139]....
        /*0820*/ 	.word	0xffffffff


	//   ....[140]....
        /*0824*/ 	.word	0xffffffff


	//   ....[141]....
        /*0828*/ 	.word	0xffffffff


	//   ....[142]....
        /*082c*/ 	.word	0xffffffff


	//   ....[143]....
        /*0830*/ 	.word	0xffffffff


	//   ....[144]....
        /*0834*/ 	.word	0xffffffff


	//   ....[145]....
        /*0838*/ 	.word	0xffffffff


	//   ....[146]....
        /*083c*/ 	.word	0xffffffff


	//   ....[147]....
        /*0840*/ 	.word	0xffffffff


	//   ....[148]....
        /*0844*/ 	.word	0xffffffff


	//   ....[149]....
        /*0848*/ 	.word	0xffffffff


	//   ....[150]....
        /*084c*/ 	.word	0xffffffff


	//   ....[151]....
        /*0850*/ 	.word	0xffffffff


	//   ....[152]....
        /*0854*/ 	.word	0xffffffff


	//   ....[153]....
        /*0858*/ 	.word	0xffffffff


	//   ....[154]....
        /*085c*/ 	.word	0xffffffff


	//   ....[155]....
        /*0860*/ 	.word	0xffffffff


	//   ....[156]....
        /*0864*/ 	.word	0xffffffff


	//   ....[157]....
        /*0868*/ 	.word	0xffffffff


	//   ....[158]....
        /*086c*/ 	.word	0xffffffff


	//   ....[159]....
        /*0870*/ 	.word	0xffffffff


	//   ....[160]....
        /*0874*/ 	.word	0xffffffff


	//   ....[161]....
        /*0878*/ 	.word	0xffffffff


	//   ....[162]....
        /*087c*/ 	.word	0xffffffff


	//   ....[163]....
        /*0880*/ 	.word	0xffffffff


	//   ....[164]....
        /*0884*/ 	.word	0xffffffff


	//   ....[165]....
        /*0888*/ 	.word	0xffffffff


	//   ....[166]....
        /*088c*/ 	.word	0xffffffff


	//   ....[167]....
        /*0890*/ 	.word	0xffffffff


	//   ....[168]....
        /*0894*/ 	.word	0xffffffff


	//   ....[169]....
        /*0898*/ 	.word	0xffffffff


	//   ....[170]....
        /*089c*/ 	.word	0xffffffff


	//   ....[171]....
        /*08a0*/ 	.word	0xffffffff


	//   ....[172]....
        /*08a4*/ 	.word	0xffffffff


	//   ....[173]....
        /*08a8*/ 	.word	0xffffffff


	//   ....[174]....
        /*08ac*/ 	.word	0xffffffff


	//   ....[175]....
        /*08b0*/ 	.word	0xffffffff


	//   ....[176]....
        /*08b4*/ 	.word	0xffffffff


	//   ....[177]....
        /*08b8*/ 	.word	0xffffffff


	//   ....[178]....
        /*08bc*/ 	.word	0xffffffff


	//   ....[179]....
        /*08c0*/ 	.word	0xffffffff


	//   ....[180]....
        /*08c4*/ 	.word	0xffffffff


	//   ....[181]....
        /*08c8*/ 	.word	0xffffffff


	//   ....[182]....
        /*08cc*/ 	.word	0xffffffff


	//   ....[183]....
        /*08d0*/ 	.word	0xffffffff


	//   ....[184]....
        /*08d4*/ 	.word	0xffffffff


	//   ....[185]....
        /*08d8*/ 	.word	0xffffffff


	//   ....[186]....
        /*08dc*/ 	.word	0xffffffff


	//   ....[187]....
        /*08e0*/ 	.word	0xffffffff


	//   ....[188]....
        /*08e4*/ 	.word	0xffffffff


	//   ....[189]....
        /*08e8*/ 	.word	0xffffffff


	//   ....[190]....
        /*08ec*/ 	.word	0xffffffff


	//   ....[191]....
        /*08f0*/ 	.word	0xffffffff


	//   ....[192]....
        /*08f4*/ 	.word	0xffffffff


	//   ....[193]....
        /*08f8*/ 	.word	0xffffffff


	//   ....[194]....
        /*08fc*/ 	.word	0xffffffff


	//   ....[195]....
        /*0900*/ 	.word	0xffffffff


	//   ....[196]....
        /*0904*/ 	.word	0xffffffff


	//   ....[197]....
        /*0908*/ 	.word	0xffffffff


	//   ....[198]....
        /*090c*/ 	.word	0xffffffff


	//   ....[199]....
        /*0910*/ 	.word	0xffffffff


	//   ....[200]....
        /*0914*/ 	.word	0xffffffff


	//   ....[201]....
        /*0918*/ 	.word	0xffffffff


	//   ....[202]....
        /*091c*/ 	.word	0xffffffff


	//   ....[203]....
        /*0920*/ 	.word	0xffffffff


	//   ....[204]....
        /*0924*/ 	.word	0xffffffff


	//   ....[205]....
        /*0928*/ 	.word	0xffffffff


	//   ....[206]....
        /*092c*/ 	.word	0xffffffff


	//   ....[207]....
        /*0930*/ 	.word	0xffffffff


	//   ....[208]....
        /*0934*/ 	.word	0xffffffff


	//   ....[209]....
        /*0938*/ 	.word	0xffffffff


	//   ....[210]....
        /*093c*/ 	.word	0xffffffff


	//   ....[211]....
        /*0940*/ 	.word	0xffffffff


	//   ....[212]....
        /*0944*/ 	.word	0xffffffff


	//   ....[213]....
        /*0948*/ 	.word	0xffffffff


	//   ....[214]....
        /*094c*/ 	.word	0xffffffff


	//   ....[215]....
        /*0950*/ 	.word	0xffffffff


	//   ....[216]....
        /*0954*/ 	.word	0xffffffff


	//   ....[217]....
        /*0958*/ 	.word	0xffffffff


	//   ....[218]....
        /*095c*/ 	.word	0xffffffff


	//   ....[219]....
        /*0960*/ 	.word	0xffffffff


	//   ....[220]....
        /*0964*/ 	.word	0xffffffff


	//   ....[221]....
        /*0968*/ 	.word	0xffffffff


	//   ....[222]....
        /*096c*/ 	.word	0xffffffff


	//   ....[223]....
        /*0970*/ 	.word	0xffffffff


	//   ....[224]....
        /*0974*/ 	.word	0xffffffff


	//   ....[225]....
        /*0978*/ 	.word	0xffffffff


	//   ....[226]....
        /*097c*/ 	.word	0xffffffff


	//   ....[227]....
        /*0980*/ 	.word	0xffffffff


	//   ....[228]....
        /*0984*/ 	.word	0xffffffff


	//   ....[229]....
        /*0988*/ 	.word	0xffffffff


	//   ....[230]....
        /*098c*/ 	.word	0xffffffff


	//   ....[231]....
        /*0990*/ 	.word	0xffffffff


	//   ....[232]....
        /*0994*/ 	.word	0xffffffff


	//   ....[233]....
        /*0998*/ 	.word	0xffffffff


	//   ....[234]....
        /*099c*/ 	.word	0xffffffff


	//   ....[235]....
        /*09a0*/ 	.word	0xffffffff


	//   ....[236]....
        /*09a4*/ 	.word	0xffffffff


	//   ....[237]....
        /*09a8*/ 	.word	0xffffffff


	//   ....[238]....
        /*09ac*/ 	.word	0xffffffff


	//   ....[239]....
        /*09b0*/ 	.word	0xffffffff


	//   ....[240]....
        /*09b4*/ 	.word	0xffffffff


	//   ....[241]....
        /*09b8*/ 	.word	0xffffffff


	//   ....[242]....
        /*09bc*/ 	.word	0xffffffff


	//   ....[243]....
        /*09c0*/ 	.word	0xffffffff


	//   ....[244]....
        /*09c4*/ 	.word	0xffffffff


	//   ....[245]....
        /*09c8*/ 	.word	0xffffffff


	//   ....[246]....
        /*09cc*/ 	.word	0xffffffff


	//   ....[247]....
        /*09d0*/ 	.word	0xffffffff


	//   ....[248]....
        /*09d4*/ 	.word	0xffffffff


	//   ....[249]....
        /*09d8*/ 	.word	0xffffffff


	//   ....[250]....
        /*09dc*/ 	.word	0xffffffff


	//   ....[251]....
        /*09e0*/ 	.word	0xffffffff


	//   ....[252]....
        /*09e4*/ 	.word	0xffffffff


	//   ....[253]....
        /*09e8*/ 	.word	0xffffffff


	//   ....[254]....
        /*09ec*/ 	.word	0xffffffff


	//   ....[255]....
        /*09f0*/ 	.word	0xffffffff


	//   ....[0]....
        /*09f4*/ 	.word	0xffffffff


	//   ....[1]....
        /*09f8*/ 	.word	0xffffffff


	//   ....[2]....
        /*09fc*/ 	.word	0xffffffff


	//   ....[3]....
        /*0a00*/ 	.word	0xffffffff


	//   ....[4]....
        /*0a04*/ 	.word	0xffffffff


	//   ....[5]....
        /*0a08*/ 	.word	0xffffffff


	//   ....[6]....
        /*0a0c*/ 	.word	0xffffffff


	//   ....[7]....
        /*0a10*/ 	.word	0xffffffff


	//   ....[8]....
        /*0a14*/ 	.word	0xffffffff


	//   ....[9]....
        /*0a18*/ 	.word	0xffffffff


	//   ....[10]....
        /*0a1c*/ 	.word	0xffffffff


	//   ....[11]....
        /*0a20*/ 	.word	0xffffffff


	//   ....[12]....
        /*0a24*/ 	.word	0xffffffff


	//   ....[13]....
        /*0a28*/ 	.word	0xffffffff


	//   ....[14]....
        /*0a2c*/ 	.word	0xffffffff


	//   ....[15]....
        /*0a30*/ 	.word	0xffffffff


	//   ....[16]....
        /*0a34*/ 	.word	0xffffffff


	//   ....[17]....
        /*0a38*/ 	.word	0xffffffff


	//   ....[18]....
        /*0a3c*/ 	.word	0xffffffff


	//----- nvinfo : EIATTR_COOP_GROUP_INSTR_OFFSETS
	.align		4
.L_224:
        /*0a40*/ 	.byte	0x04, 0x28
        /*0a42*/ 	.short	(.L_226 - .L_225)


	//   ....[0]....
.L_225:
        /*0a44*/ 	.word	0x00000050


	//   ....[1]....
        /*0a48*/ 	.word	0x00000200


	//   ....[2]....
        /*0a4c*/ 	.word	0x00000230


	//   ....[3]....
        /*0a50*/ 	.word	0x00000260


	//   ....[4]....
        /*0a54*/ 	.word	0x00000290


	//   ....[5]....
        /*0a58*/ 	.word	0x000002c0


	//   ....[6]....
        /*0a5c*/ 	.word	0x000002f0


	//   ....[7]....
        /*0a60*/ 	.word	0x00000450


	//   ....[8]....
        /*0a64*/ 	.word	0x00000490


	//   ....[9]....
        /*0a68*/ 	.word	0x000004c0


	//   ....[10]....
        /*0a6c*/ 	.word	0x000004f0


	//   ....[11]....
        /*0a70*/ 	.word	0x00000520


	//   ....[12]....
        /*0a74*/ 	.word	0x00000550


	//   ....[13]....
        /*0a78*/ 	.word	0x000005e0


	//   ....[14]....
        /*0a7c*/ 	.word	0x00000630


	//   ....[15]....
        /*0a80*/ 	.word	0x00000650


	//   ....[16]....
        /*0a84*/ 	.word	0x000006b0


	//   ....[17]....
        /*0a88*/ 	.word	0x00008920


	//   ....[18]....
        /*0a8c*/ 	.word	0x00008940


	//   ....[19]....
        /*0a90*/ 	.word	0x00008a20


	//   ....[20]....
        /*0a94*/ 	.word	0x00008a30


	//   ....[21]....
        /*0a98*/ 	.word	0x00008b00


	//   ....[22]....
        /*0a9c*/ 	.word	0x00008b20


	//   ....[23]....
        /*0aa0*/ 	.word	0x00008bf0


	//   ....[24]....
        /*0aa4*/ 	.word	0x00008c00


	//   ....[25]....
        /*0aa8*/ 	.word	0x00008cd0


	//   ....[26]....
        /*0aac*/ 	.word	0x00008cf0


	//   ....[27]....
        /*0ab0*/ 	.word	0x00008dc0


	//   ....[28]....
        /*0ab4*/ 	.word	0x00008dd0


	//   ....[29]....
        /*0ab8*/ 	.word	0x00008ea0


	//   ....[30]....
        /*0abc*/ 	.word	0x00008ec0


	//   ....[31]....
        /*0ac0*/ 	.word	0x00008f90


	//   ....[32]....
        /*0ac4*/ 	.word	0x00008fa0


	//   ....[33]....
        /*0ac8*/ 	.word	0x00009660


	//   ....[34]....
        /*0acc*/ 	.word	0x000096c0


	//   ....[35]....
        /*0ad0*/ 	.word	0x00009720


	//   ....[36]....
        /*0ad4*/ 	.word	0x00009730


	//   ....[37]....
        /*0ad8*/ 	.word	0x000098e0


	//   ....[38]....
        /*0adc*/ 	.word	0x000099a0


	//   ....[39]....
        /*0ae0*/ 	.word	0x000099e0


	//   ....[40]....
        /*0ae4*/ 	.word	0x00009a20


	//   ....[41]....
        /*0ae8*/ 	.word	0x00009c00


	//   ....[42]....
        /*0aec*/ 	.word	0x00009cc0


	//   ....[43]....
        /*0af0*/ 	.word	0x00009d00


	//   ....[44]....
        /*0af4*/ 	.word	0x00009d40


	//   ....[45]....
        /*0af8*/ 	.word	0x00009f40


	//   ....[46]....
        /*0afc*/ 	.word	0x0000a000


	//   ....[47]....
        /*0b00*/ 	.word	0x0000a040


	//   ....[48]....
        /*0b04*/ 	.word	0x0000a080


	//   ....[49]....
        /*0b08*/ 	.word	0x0000bbd0


	//   ....[50]....
        /*0b0c*/ 	.word	0x0000bc20


	//   ....[51]....
        /*0b10*/ 	.word	0x0000bc40


	//   ....[52]....
        /*0b14*/ 	.word	0x0000bc60


	//   ....[53]....
        /*0b18*/ 	.word	0x0000bd40


	//   ....[54]....
        /*0b1c*/ 	.word	0x0000bd50


	//   ....[55]....
        /*0b20*/ 	.word	0x0000bd60


	//   ....[56]....
        /*0b24*/ 	.word	0x0000bd70


	//   ....[57]....
        /*0b28*/ 	.word	0x0000bfa0


	//   ....[58]....
        /*0b2c*/ 	.word	0x0000bfe0


	//   ....[59]....
        /*0b30*/ 	.word	0x0000c000


	//   ....[60]....
        /*0b34*/ 	.word	0x0000c010


	//   ....[61]....
        /*0b38*/ 	.word	0x0000c180


	//   ....[62]....
        /*0b3c*/ 	.word	0x0000c200


	//   ....[63]....
        /*0b40*/ 	.word	0x0000c240


	//   ....[64]....
        /*0b44*/ 	.word	0x0000c260


	//   ....[65]....
        /*0b48*/ 	.word	0x0000f450


	//   ....[66]....
        /*0b4c*/ 	.word	0x0000f650


	//   ....[67]....
        /*0b50*/ 	.word	0x0000fde0


	//   ....[68]....
        /*0b54*/ 	.word	0x00010430


	//   ....[69]....
        /*0b58*/ 	.word	0x00010e00


	//   ....[70]....
        /*0b5c*/ 	.word	0x00010ea0


	//   ....[71]....
        /*0b60*/ 	.word	0x00011260


	//   ....[72]....
        /*0b64*/ 	.word	0x00011280


	//   ....[73]....
        /*0b68*/ 	.word	0x00011970


	//   ....[74]....
        /*0b6c*/ 	.word	0x00011a10


	//   ....[75]....
        /*0b70*/ 	.word	0x00011b00


	//   ....[76]....
        /*0b74*/ 	.word	0x00011b90


	//   ....[77]....
        /*0b78*/ 	.word	0x00014790


	//   ....[78]....
        /*0b7c*/ 	.word	0x000149c0


	//   ....[79]....
        /*0b80*/ 	.word	0x00015190


	//   ....[80]....
        /*0b84*/ 	.word	0x00015820


	//   ....[81]....
        /*0b88*/ 	.word	0x000161d0


	//   ....[82]....
        /*0b8c*/ 	.word	0x00016360


	//   ....[83]....
        /*0b90*/ 	.word	0x00016650


	//   ....[84]....
        /*0b94*/ 	.word	0x00016760


	//   ....[85]....
        /*0b98*/ 	.word	0x000167b0


	//   ....[86]....
        /*0b9c*/ 	.word	0x000168b0


	//   ....[87]....
        /*0ba0*/ 	.word	0x00016d30


	//   ....[88]....
        /*0ba4*/ 	.word	0x00016db0


	//   ....[89]....
        /*0ba8*/ 	.word	0x0001a040


	//   ....[90]....
        /*0bac*/ 	.word	0x0001a080


	//   ....[91]....
        /*0bb0*/ 	.word	0x0001a2b0


	//   ....[92]....
        /*0bb4*/ 	.word	0x0001a350


	//   ....[93]....
        /*0bb8*/ 	.word	0x0001a380


	//   ....[94]....
        /*0bbc*/ 	.word	0x0001a460


	//   ....[95]....
        /*0bc0*/ 	.word	0x0001a550


	//   ....[96]....
        /*0bc4*/ 	.word	0x0001a7b0


	//   ....[97]....
        /*0bc8*/ 	.word	0x0001dc00


	//   ....[98]....
        /*0bcc*/ 	.word	0x0001de30


	//   ....[99]....
        /*0bd0*/ 	.word	0x0001e600


	//   ....[100]....
        /*0bd4*/ 	.word	0x0001ec90


	//   ....[101]....
        /*0bd8*/ 	.word	0x0001f640


	//   ....[102]....
        /*0bdc*/ 	.word	0x0001f7d0


	//   ....[103]....
        /*0be0*/ 	.word	0x0001fac0


	//   ....[104]....
        /*0be4*/ 	.word	0x0001fbd0


	//   ....[105]....
        /*0be8*/ 	.word	0x0001fc20


	//   ....[106]....
        /*0bec*/ 	.word	0x0001fd20


	//   ....[107]....
        /*0bf0*/ 	.word	0x000201b0


	//   ....[108]....
        /*0bf4*/ 	.word	0x00020230


	//   ....[109]....
        /*0bf8*/ 	.word	0x00021d00


	//   ....[110]....
        /*0bfc*/ 	.word	0x00021d70


	//   ....[111]....
        /*0c00*/ 	.word	0x00021d80


	//   ....[112]....
        /*0c04*/ 	.word	0x00021d90


	//   ....[113]....
        /*0c08*/ 	.word	0x00021dc0


	//   ....[114]....
        /*0c0c*/ 	.word	0x00021de0


	//   ....[115]....
        /*0c10*/ 	.word	0x00021df0


	//   ....[116]....
        /*0c14*/ 	.word	0x00021e00


	//   ....[117]....
        /*0c18*/ 	.word	0x00023260


	//   ....[118]....
        /*0c1c*/ 	.word	0x00023280


	//   ....[119]....
        /*0c20*/ 	.word	0x00023290


	//   ....[120]....
        /*0c24*/ 	.word	0x000232a0


	//   ....[121]....
        /*0c28*/ 	.word	0x000232b0


	//   ....[122]....
        /*0c2c*/ 	.word	0x000232c0


	//   ....[123]....
        /*0c30*/ 	.word	0x000232e0


	//   ....[124]....
        /*0c34*/ 	.word	0x00023350


	//   ....[125]....
        /*0c38*/ 	.word	0x000236d0


	//   ....[126]....
        /*0c3c*/ 	.word	0x000236f0


	//   ....[127]....
        /*0c40*/ 	.word	0x00023760


	//   ....[128]....
        /*0c44*/ 	.word	0x00023770


	//   ....[129]....
        /*0c48*/ 	.word	0x000237e0


	//   ....[130]....
        /*0c4c*/ 	.word	0x00023800


	//   ....[131]....
        /*0c50*/ 	.word	0x00023870


	//   ....[132]....
        /*0c54*/ 	.word	0x00023880


	//   ....[133]....
        /*0c58*/ 	.word	0x000238f0


	//   ....[134]....
        /*0c5c*/ 	.word	0x00023910


	//   ....[135]....
        /*0c60*/ 	.word	0x00023980


	//   ....[136]....
        /*0c64*/ 	.word	0x00023990


	//   ....[137]....
        /*0c68*/ 	.word	0x00023a00


	//   ....[138]....
        /*0c6c*/ 	.word	0x00023a20


	//   ....[139]....
        /*0c70*/ 	.word	0x00023a90


	//   ....[140]....
        /*0c74*/ 	.word	0x00023aa0


	//   ....[141]....
        /*0c78*/ 	.word	0x00023d30


	//   ....[142]....
        /*0c7c*/ 	.word	0x00023d50


	//   ....[143]....
        /*0c80*/ 	.word	0x000240a0


	//   ....[144]....
        /*0c84*/ 	.word	0x000240b0


	//   ....[145]....
        /*0c88*/ 	.word	0x00024310


	//   ....[146]....
        /*0c8c*/ 	.word	0x00024330


	//   ....[147]....
        /*0c90*/ 	.word	0x000245b0


	//   ....[148]....
        /*0c94*/ 	.word	0x000245c0


	//   ....[149]....
        /*0c98*/ 	.word	0x00024f80


	//   ....[150]....
        /*0c9c*/ 	.word	0x00024fa0


	//   ....[151]....
        /*0ca0*/ 	.word	0x00025010


	//   ....[152]....
        /*0ca4*/ 	.word	0x00025020


	//   ....[153]....
        /*0ca8*/ 	.word	0x00025090


	//   ....[154]....
        /*0cac*/ 	.word	0x000250b0


	//   ....[155]....
        /*0cb0*/ 	.word	0x00025120


	//   ....[156]....
        /*0cb4*/ 	.word	0x00025130


	//   ....[157]....
        /*0cb8*/ 	.word	0x000251a0


	//   ....[158]....
        /*0cbc*/ 	.word	0x000251c0


	//   ....[159]....
        /*0cc0*/ 	.word	0x00025230


	//   ....[160]....
        /*0cc4*/ 	.word	0x00025240


	//   ....[161]....
        /*0cc8*/ 	.word	0x000252b0


	//   ....[162]....
        /*0ccc*/ 	.word	0x000252d0


	//   ....[163]....
        /*0cd0*/ 	.word	0x00025340


	//   ....[164]....
        /*0cd4*/ 	.word	0x00025350


	//   ....[165]....
        /*0cd8*/ 	.word	0x00025490


	//   ....[166]....
        /*0cdc*/ 	.word	0x000254b0


	//   ....[167]....
        /*0ce0*/ 	.word	0x000255e0


	//   ....[168]....
        /*0ce4*/ 	.word	0x00025620


	//   ....[169]....
        /*0ce8*/ 	.word	0x00025650


	//   ....[170]....
        /*0cec*/ 	.word	0x00025680


	//   ....[171]....
        /*0cf0*/ 	.word	0x000256b0


	//   ....[172]....
        /*0cf4*/ 	.word	0x000256e0


	//   ....[173]....
        /*0cf8*/ 	.word	0x00025840


	//   ....[174]....
        /*0cfc*/ 	.word	0x00025880


	//   ....[175]....
        /*0d00*/ 	.word	0x000258b0


	//   ....[176]....
        /*0d04*/ 	.word	0x000258e0


	//   ....[177]....
        /*0d08*/ 	.word	0x00025910


	//   ....[178]....
        /*0d0c*/ 	.word	0x00025940


	//   ....[179]....
        /*0d10*/ 	.word	0x000259d0


	//   ....[180]....
        /*0d14*/ 	.word	0x00025a30


	//   ....[181]....
        /*0d18*/ 	.word	0x00025a40


	//   ....[182]....
        /*0d1c*/ 	.word	0x00025aa0


	//   ....[183]....
        /*0d20*/ 	.word	0x00026500


	//   ....[184]....
        /*0d24*/ 	.word	0x00026560


	//   ....[185]....
        /*0d28*/ 	.word	0x000265b0


	//   ....[186]....
        /*0d2c*/ 	.word	0x00026600


	//   ....[187]....
        /*0d30*/ 	.word	0x00026650


	//   ....[188]....
        /*0d34*/ 	.word	0x000266c0


	//   ....[189]....
        /*0d38*/ 	.word	0x00026710


	//   ....[190]....
        /*0d3c*/ 	.word	0x00026780


	//   ....[191]....
        /*0d40*/ 	.word	0x000267f0


	//   ....[192]....
        /*0d44*/ 	.word	0x00026850


	//   ....[193]....
        /*0d48*/ 	.word	0x000268c0


	//   ....[194]....
        /*0d4c*/ 	.word	0x00026930


	//   ....[195]....
        /*0d50*/ 	.word	0x000269a0


	//   ....[196]....
        /*0d54*/ 	.word	0x00026a00


	//   ....[197]....
        /*0d58*/ 	.word	0x00026a70


	//   ....[198]....
        /*0d5c*/ 	.word	0x00026ae0


	//   ....[199]....
        /*0d60*/ 	.word	0x00026b50


	//   ....[200]....
        /*0d64*/ 	.word	0x00026bb0


	//   ....[201]....
        /*0d68*/ 	.word	0x00026c20


	//   ....[202]....
        /*0d6c*/ 	.word	0x00026c90


	//   ....[203]....
        /*0d70*/ 	.word	0x00026d00


	//   ....[204]....
        /*0d74*/ 	.word	0x00026d60


	//   ....[205]....
        /*0d78*/ 	.word	0x00026dd0


	//   ....[206]....
        /*0d7c*/ 	.word	0x00026e40


	//   ....[207]....
        /*0d80*/ 	.word	0x00026eb0


	//   ....[208]....
        /*0d84*/ 	.word	0x00026f10


	//   ....[209]....
        /*0d88*/ 	.word	0x00026f70


	//   ....[210]....
        /*0d8c*/ 	.word	0x00026fd0


	//   ....[211]....
        /*0d90*/ 	.word	0x00027020


	//   ....[212]....
        /*0d94*/ 	.word	0x00027080


	//   ....[213]....
        /*0d98*/ 	.word	0x000270d0


	//   ....[214]....
        /*0d9c*/ 	.word	0x00027130


	//   ....[215]....
        /*0da0*/ 	.word	0x00027180


	//   ....[216]....
        /*0da4*/ 	.word	0x000271e0


	//   ....[217]....
        /*0da8*/ 	.word	0x00027250


	//   ....[218]....
        /*0dac*/ 	.word	0x000272c0


	//   ....[219]....
        /*0db0*/ 	.word	0x00027330


	//   ....[220]....
        /*0db4*/ 	.word	0x00027390


	//   ....[221]....
        /*0db8*/ 	.word	0x00027400


	//   ....[222]....
        /*0dbc*/ 	.word	0x00027470


	//   ....[223]....
        /*0dc0*/ 	.word	0x000274e0


	//   ....[224]....
        /*0dc4*/ 	.word	0x00027540


	//   ....[225]....
        /*0dc8*/ 	.word	0x000275b0


	//   ....[226]....
        /*0dcc*/ 	.word	0x00027620


	//   ....[227]....
        /*0dd0*/ 	.word	0x00027690


	//   ....[228]....
        /*0dd4*/ 	.word	0x000276f0


	//   ....[229]....
        /*0dd8*/ 	.word	0x00027760


	//   ....[230]....
        /*0ddc*/ 	.word	0x000277d0


	//   ....[231]....
        /*0de0*/ 	.word	0x00027840


	//   ....[232]....
        /*0de4*/ 	.word	0x000278a0


	//   ....[233]....
        /*0de8*/ 	.word	0x00027910


	//   ....[234]....
        /*0dec*/ 	.word	0x00027980


	//   ....[235]....
        /*0df0*/ 	.word	0x000279f0


	//   ....[236]....
        /*0df4*/ 	.word	0x00027a50


	//   ....[237]....
        /*0df8*/ 	.word	0x00027ac0


	//   ....[238]....
        /*0dfc*/ 	.word	0x00027b30


	//   ....[239]....
        /*0e00*/ 	.word	0x00027ba0


	//   ....[240]....
        /*0e04*/ 	.word	0x00027c00


	//   ....[241]....
        /*0e08*/ 	.word	0x00027c70


	//   ....[242]....
        /*0e0c*/ 	.word	0x00027ce0


	//   ....[243]....
        /*0e10*/ 	.word	0x00027d50


	//   ....[244]....
        /*0e14*/ 	.word	0x00027db0


	//   ....[245]....
        /*0e18*/ 	.word	0x00027e20


	//   ....[246]....
        /*0e1c*/ 	.word	0x00027e90


	//   ....[247]....
        /*0e20*/ 	.word	0x00027f00


	//   ....[248]....
        /*0e24*/ 	.word	0x00027f60


	//   ....[249]....
        /*0e28*/ 	.word	0x00027fd0


	//   ....[250]....
        /*0e2c*/ 	.word	0x00028040


	//   ....[251]....
        /*0e30*/ 	.word	0x000280b0


	//   ....[252]....
        /*0e34*/ 	.word	0x00028110


	//   ....[253]....
        /*0e38*/ 	.word	0x00028180


	//   ....[254]....
        /*0e3c*/ 	.word	0x000281f0


	//   ....[255]....
        /*0e40*/ 	.word	0x00028260


	//   ....[0]....
        /*0e44*/ 	.word	0x000282c0


	//   ....[1]....
        /*0e48*/ 	.word	0x00028330


	//   ....[2]....
        /*0e4c*/ 	.word	0x000283a0


	//   ....[3]....
        /*0e50*/ 	.word	0x000283f0


	//   ....[4]....
        /*0e54*/ 	.word	0x00028430


	//   ....[5]....
        /*0e58*/ 	.word	0x00028480


	//   ....[6]....
        /*0e5c*/ 	.word	0x000284d0


	//   ....[7]....
        /*0e60*/ 	.word	0x00028520


	//   ....[8]....
        /*0e64*/ 	.word	0x00028590


	//   ....[9]....
        /*0e68*/ 	.word	0x000285e0


	//   ....[10]....
        /*0e6c*/ 	.word	0x00028630


	//   ....[11]....
        /*0e70*/ 	.word	0x00028680


	//   ....[12]....
        /*0e74*/ 	.word	0x000286d0


	//   ....[13]....
        /*0e78*/ 	.word	0x00028720


	//   ....[14]....
        /*0e7c*/ 	.word	0x00028790


	//   ....[15]....
        /*0e80*/ 	.word	0x000287e0


	//   ....[16]....
        /*0e84*/ 	.word	0x00028850


	//   ....[17]....
        /*0e88*/ 	.word	0x000288b0


	//   ....[18]....
        /*0e8c*/ 	.word	0x00028920


	//----- nvinfo : EIATTR_EXIT_INSTR_OFFSETS
	.align		4
.L_226:
        /*0e90*/ 	.byte	0x04, 0x1c
        /*0e92*/ 	.short	(.L_228 - .L_227)


	//   ....[0]....
.L_227:
        /*0e94*/ 	.word	0x000010d0


	//   ....[1]....
        /*0e98*/ 	.word	0x000264c0


	//----- nvinfo : EIATTR_MAX_THREADS
	.align		4
.L_228:
        /*0e9c*/ 	.byte	0x04, 0x05
        /*0e9e*/ 	.short	(.L_230 - .L_229)
.L_229:
        /*0ea0*/ 	.word	0x00000080
        /*0ea4*/ 	.word	0x00000001
        /*0ea8*/ 	.word	0x00000001


	//----- nvinfo : EIATTR_CRS_STACK_SIZE
	.align		4
.L_230:
        /*0eac*/ 	.byte	0x04, 0x1e
        /*0eae*/ 	.short	(.L_232 - .L_231)
.L_231:
        /*0eb0*/ 	.word	0x00000000
.L_232:


//--------------------- .nv.info._ZN7cutlass13device_kernelIN5flash19enable_sm80_to_sm89INS1_16FlashAttnFwdSm80INS1_25CollectiveMainloopFwdSm80ILi4ELi1ELb0EN4cute5tupleIJNS5_1CILi128EEENS7_ILi112EEENS7_ILi64EEEEEELi64ENS_6half_tEfNS_4arch4Sm80ELb1ELb0ELb1ELb0ELb0ELb0ELb1ELb1EEENS1_21CollectiveEpilogueFwdINS6_IJS8_SA_S9_EEENS6_IJNS7_ILi1EEESI_SI_EEESC_SE_Li128ELb0ELb1ELb1ELb0EEENS1_30DynamicPersistentTileSchedulerILi128ELi128ELb1ELb1ELb0EEEEEEEEEvNT_6ParamsE --------------------------
	.section	.nv.info._ZN7cutlass13device_kernelIN5flash19enable_sm80_to_sm89INS1_16FlashAttnFwdSm80INS1_25CollectiveMainloopFwdSm80ILi4ELi1ELb0EN4cute5tupleIJNS5_1CILi128EEENS7_ILi112EEENS7_ILi64EEEEEELi64ENS_6half_tEfNS_4arch4Sm80ELb1ELb0ELb1ELb0ELb0ELb0ELb1ELb1EEENS1_21CollectiveEpilogueFwdINS6_IJS8_SA_S9_EEENS6_IJNS7_ILi1EEESI_SI_EEESC_SE_Li128ELb0ELb1ELb1ELb0EEENS1_30DynamicPersistentTileSchedulerILi128ELi128ELb1ELb1ELb0EEEEEEEEEvNT_6ParamsE,"",@"SHT_CUDA_INFO"
	.sectionflags	@""
	.align	4


	//----- nvinfo : EIATTR_CUDA_API_VERSION
	.align		4
        /*0000*/ 	.byte	0x04, 0x37
        /*0002*/ 	.short	(.L_234 - .L_233)
.L_233:
        /*0004*/ 	.word	0x00000082


	//----- nvinfo : EIATTR_SW2861232_WAR
	.align		4
.L_234:
        /*0008*/ 	.byte	0x01, 0x35
	.zero		2


	//----- nvinfo : EIATTR_PARAM_CBANK
	.align		4
        /*000c*/ 	.byte	0x04, 0x0a
        /*000e*/ 	.short	(.L_236 - .L_235)
	.align		4
.L_235:
        /*0010*/ 	.word	index@(.nv.constant0._ZN7cutlass13device_kernelIN5flash19enable_sm80_to_sm89INS1_16FlashAttnFwdSm80INS1_25CollectiveMainloopFwdSm80ILi4ELi1ELb0EN4cute5tupleIJNS5_1CILi128EEENS7_ILi112EEENS7_ILi64EEEEEELi64ENS_6half_tEfNS_4arch4Sm80ELb1ELb0ELb1ELb0ELb0ELb0ELb1ELb1EEENS1_21CollectiveEpilogueFwdINS6_IJS8_SA_S9_EEENS6_IJNS7_ILi1EEESI_SI_EEESC_SE_Li128ELb0ELb1ELb1ELb0EEENS1_30DynamicPersistentTileSchedulerILi128ELi128ELb1ELb1ELb0EEEEEEEEEvNT_6ParamsE)
        /*0014*/ 	.short	0x0160
        /*0016*/ 	.short	0x0428


	//----- nvinfo : EIATTR_CBANK_PARAM_SIZE
	.align		4
.L_236:
        /*0018*/ 	.byte	0x03, 0x19
        /*001a*/ 	.short	0x0428


	//----- nvinfo : EIATTR_KPARAM_INFO
	.align		4
        /*001c*/ 	.byte	0x04, 0x17
        /*001e*/ 	.short	(.L_238 - .L_237)
.L_237:
        /*0020*/ 	.word	0x00000000
        /*0024*/ 	.short	0x0000
        /*0026*/ 	.short	0x0000
        /*0028*/ 	.byte	0x00, 0xf0, 0xa1, 0x10


	//----- nvinfo : EIATTR_MAXREG_COUNT
	.align		4
.L_238:
        /*002c*/ 	.byte	0x03, 0x1b
        /*002e*/ 	.short	0x00ff


	//----- nvinfo : EIATTR_NUM_BARRIERS
	.align		4
        /*0030*/ 	.byte	0x02, 0x4c
        /*0032*/ 	.byte	0x06
	.zero		1


	//----- nvinfo : EIATTR_ANNOTATIONS
	.align		4
        /*0034*/ 	.byte	0x04, 0x55
        /*0036*/ 	.short	(.L_240 - .L_239)


	//   ....[0]....
.L_239:
        /* <DEDUP_REMOVED lines=77> */


	//----- nvinfo : EIATTR_MERCURY_ISA_VERSION
	.align		4
.L_240:
        /*04f0*/ 	.byte	0x03, 0x5f
        /*04f2*/ 	.short	0x0000


	//----- nvinfo : EIATTR_INT_WARP_WIDE_INSTR_OFFSETS
	.align		4
        /*04f4*/ 	.byte	0x04, 0x31
        /*04f6*/ 	.short	(.L_242 - .L_241)


	//   ....[0]....
.L_241:
        /*04f8*/ 	.word	0x00014950


	//   ....[1]....
        /*04fc*/ 	.word	0x000149d0


	//----- nvinfo : EIATTR_COOP_GROUP_MASK_REGIDS
	.align		4
.L_242:
        /*0500*/ 	.byte	0x04, 0x29
        /*0502*/ 	.short	(.L_244 - .L_243)


	//   ....[0]....
.L_243:
        /*0504*/ 	.word	0xffffffff


	//   ....[1]....
        /*0508*/ 	.word	0xffffffff


	//   ....[2]....
        /*050c*/ 	.word	0xffffffff


	//   ....[3]....
        /*0510*/ 	.word	0xffffffff


	//   ....[4]....
        /*0514*/ 	.word	0xffffffff


	//   ....[5]....
        /*0518*/ 	.word	0xffffffff


	//   ....[6]....
        /*051c*/ 	.word	0xffffffff


	//   ....[7]....
        /*0520*/ 	.word	0xffffffff


	//   ....[8]....
        /*0524*/ 	.word	0xffffffff


	//   ....[9]....
        /*0528*/ 	.word	0xffffffff


	//   ....[10]....
        /*052c*/ 	.word	0xffffffff


	//   ....[11]....
        /*0530*/ 	.word	0xffffffff


	//   ....[12]....
        /*0534*/ 	.word	0xffffffff


	//   ....[13]....
        /*0538*/ 	.word	0xffffffff


	//   ....[14]....
        /*053c*/ 	.word	0xffffffff


	//   ....[15]....
        /*0540*/ 	.word	0xffffffff


	//   ....[16]....
        /*0544*/ 	.word	0xffffffff


	//   ....[17]....
        /*0548*/ 	.word	0xffffffff


	//   ....[18]....
        /*054c*/ 	.word	0xffffffff


	//   ....[19]....
        /*0550*/ 	.word	0xffffffff


	//   ....[20]....
        /*0554*/ 	.word	0xffffffff


	//   ....[21]....
        /*0558*/ 	.word	0xffffffff


	//   ....[22]....
        /*055c*/ 	.word	0xffffffff


	//   ....[23]....
        /*0560*/ 	.word	0xffffffff


	//   ....[24]....
        /*0564*/ 	.word	0xffffffff


	//   ....[25]....
        /*0568*/ 	.word	0xffffffff


	//   ....[26]....
        /*056c*/ 	.word	0xffffffff


	//   ....[27]....
        /*0570*/ 	.word	0xffffffff


	//   ....[28]....
        /*0574*/ 	.word	0xffffffff


	//   ....[29]....
        /*0578*/ 	.word	0xffffffff


	//   ....[30]....
        /*057c*/ 	.word	0xffffffff


	//   ....[31]....
        /*0580*/ 	.word	0xffffffff


	//   ....[32]....
        /*0584*/ 	.word	0xffffffff


	//   ....[33]....
        /*0588*/ 	.word	0xffffffff


	//   ....[34]....
        /*058c*/ 	.word	0xffffffff


	//   ....[35]....
        /*0590*/ 	.word	0xffffffff


	//   ....[36]....
        /*0594*/ 	.word	0xffffffff


	//   ....[37]....
        /*0598*/ 	.word	0xffffffff


	//   ....[38]....
        /*059c*/ 	.word	0xffffffff


	//   ....[39]....
        /*05a0*/ 	.word	0xffffffff


	//   ....[40]....
        /*05a4*/ 	.word	0xffffffff


	//   ....[41]....
        /*05a8*/ 	.word	0xffffffff


	//   ....[42]....
        /*05ac*/ 	.word	0xffffffff


	//   ....[43]....
        /*05b0*/ 	.word	0xffffffff


	//   ....[44]....
        /*05b4*/ 	.word	0xffffffff


	//   ....[45]....
        /*05b8*/ 	.word	0xffffffff


	//   ....[46]....
        /*05bc*/ 	.word	0xffffffff


	//   ....[47]....
        /*05c0*/ 	.word	0xffffffff


	//   ....[48]....
        /*05c4*/ 	.word	0xffffffff


	//   ....[49]....
        /*05c8*/ 	.word	0xffffffff


	//   ....[50]....
        /*05cc*/ 	.word	0xffffffff


	//   ....[51]....
        /*05d0*/ 	.word	0xffffffff


	//   ....[52]....
        /*05d4*/ 	.word	0xffffffff


	//   ....[53]....
        /*05d8*/ 	.word	0xffffffff


	//   ....[54]....
        /*05dc*/ 	.word	0xffffffff


	//   ....[55]....
        /*05e0*/ 	.word	0xffffffff


	//   ....[56]....
        /*05e4*/ 	.word	0xffffffff


	//   ....[57]....
        /*05e8*/ 	.word	0xffffffff


	//   ....[58]....
        /*05ec*/ 	.word	0xffffffff


	//   ....[59]....
        /*05f0*/ 	.word	0xffffffff


	//   ....[60]....
        /*05f4*/ 	.word	0xffffffff


	//   ....[61]....
        /*05f8*/ 	.word	0xffffffff


	//   ....[62]....
        /*05fc*/ 	.word	0xffffffff


	//   ....[63]....
        /*0600*/ 	.word	0xffffffff


	//   ....[64]....
        /*0604*/ 	.word	0xffffffff


	//   ....[65]....
        /*0608*/ 	.word	0xffffffff


	//   ....[66]....
        /*060c*/ 	.word	0xffffffff


	//   ....[67]....
        /*0610*/ 	.word	0xffffffff


	//   ....[68]....
        /*0614*/ 	.word	0xffffffff


	//   ....[69]....
        /*0618*/ 	.word	0xffffffff


	//   ....[70]....
        /*061c*/ 	.word	0xffffffff


	//   ....[71]....
        /*0620*/ 	.word	0xffffffff


	//   ....[72]....
        /*0624*/ 	.word	0xffffffff


	//   ....[73]....
        /*0628*/ 	.word	0xffffffff


	//   ....[74]....
        /*062c*/ 	.word	0xffffffff


	//   ....[75]....
        /*0630*/ 	.word	0xffffffff


	//   ....[76]....
        /*0634*/ 	.word	0xffffffff


	//   ....[77]....
        /*0638*/ 	.word	0xffffffff


	//   ....[78]....
        /*063c*/ 	.word	0xffffffff


	//   ....[79]....
        /*0640*/ 	.word	0xffffffff


	//   ....[80]....
        /*0644*/ 	.word	0xffffffff


	//   ....[81]....
        /*0648*/ 	.word	0xffffffff


	//   ....[82]....
        /*064c*/ 	.word	0xffffffff


	//   ....[83]....
        /*0650*/ 	.word	0xffffffff


	//   ....[84]....
        /*0654*/ 	.word	0xffffffff


	//   ....[85]....
        /*0658*/ 	.word	0xffffffff


	//   ....[86]....
        /*065c*/ 	.word	0xffffffff


	//   ....[87]....
        /*0660*/ 	.word	0xffffffff


	//   ....[88]....
        /*0664*/ 	.word	0xffffffff


	//   ....[89]....
        /*0668*/ 	.word	0xffffffff


	//   ....[90]....
        /*066c*/ 	.word	0xffffffff


	//   ....[91]....
        /*0670*/ 	.word	0xffffffff


	//   ....[92]....
        /*0674*/ 	.word	0xffffffff


	//   ....[93]....
        /*0678*/ 	.word	0xffffffff


	//   ....[94]....
        /*067c*/ 	.word	0xffffffff


	//   ....[95]....
        /*0680*/ 	.word	0xffffffff


	//   ....[96]....
        /*0684*/ 	.word	0xffffffff


	//   ....[97]....
        /*0688*/ 	.word	0xffffffff


	//   ....[98]....
        /*068c*/ 	.word	0xffffffff


	//   ....[99]....
        /*0690*/ 	.word	0xffffffff


	//----- nvinfo : EIATTR_COOP_GROUP_INSTR_OFFSETS
	.align		4
.L_244:
        /*0694*/ 	.byte	0x04, 0x28
        /*0696*/ 	.short	(.L_246 - .L_245)


	//   ....[0]....
.L_245:
        /*0698*/ 	.word	0x00000050


	//   ....[1]....
        /*069c*/ 	.word	0x00001570


	//   ....[2]....
        /*06a0*/ 	.word	0x00001590


	//   ....[3]....
        /*06a4*/ 	.word	0x00001680


	//   ....[4]....
        /*06a8*/ 	.word	0x00001690


	//   ....[5]....
        /*06ac*/ 	.word	0x00001770


	//   ....[6]....
        /*06b0*/ 	.word	0x00001790


	//   ....[7]....
        /*06b4*/ 	.word	0x00001870


	//   ....[8]....
        /*06b8*/ 	.word	0x00001880


	//   ....[9]....
        /*06bc*/ 	.word	0x00001960


	//   ....[10]....
        /*06c0*/ 	.word	0x00001980


	//   ....[11]....
        /*06c4*/ 	.word	0x00001a60


	//   ....[12]....
        /*06c8*/ 	.word	0x00001a70


	//   ....[13]....
        /*06cc*/ 	.word	0x00001b50


	//   ....[14]....
        /*06d0*/ 	.word	0x00001b70


	//   ....[15]....
        /*06d4*/ 	.word	0x00001c50


	//   ....[16]....
        /*06d8*/ 	.word	0x00001c60


	//   ....[17]....
        /*06dc*/ 	.word	0x00004080


	//   ....[18]....
        /*06e0*/ 	.word	0x000040b0


	//   ....[19]....
        /*06e4*/ 	.word	0x000040d0


	//   ....[20]....
        /*06e8*/ 	.word	0x000040e0


	//   ....[21]....
        /*06ec*/ 	.word	0x000050d0


	//   ....[22]....
        /*06f0*/ 	.word	0x00005120


	//   ....[23]....
        /*06f4*/ 	.word	0x00005140


	//   ....[24]....
        /*06f8*/ 	.word	0x00005160


	//   ....[25]....
        /*06fc*/ 	.word	0x00005180


	//   ....[26]....
        /*0700*/ 	.word	0x000051b0


	//   ....[27]....
        /*0704*/ 	.word	0x00005990


	//   ....[28]....
        /*0708*/ 	.word	0x00005a30


	//   ....[29]....
        /*070c*/ 	.word	0x00009260


	//   ....[30]....
        /*0710*/ 	.word	0x000096e0


	//   ....[31]....
        /*0714*/ 	.word	0x00009720


	//   ....[32]....
        /*0718*/ 	.word	0x000097f0


	//   ....[33]....
        /*071c*/ 	.word	0x0000b0f0


	//   ....[34]....
        /*0720*/ 	.word	0x0000b290


	//   ....[35]....
        /*0724*/ 	.word	0x0000b2f0


	//   ....[36]....
        /*0728*/ 	.word	0x0000b4a0


	//   ....[37]....
        /*072c*/ 	.word	0x0000b800


	//   ....[38]....
        /*0730*/ 	.word	0x0000ba70


	//   ....[39]....
        /*0734*/ 	.word	0x0000bab0


	//   ....[40]....
        /*0738*/ 	.word	0x0000bb50


	//   ....[41]....
        /*073c*/ 	.word	0x00010a50


	//   ....[42]....
        /*0740*/ 	.word	0x00010a90


	//   ....[43]....
        /*0744*/ 	.word	0x00010ad0


	//   ....[44]....
        /*0748*/ 	.word	0x00010b50


	//   ....[45]....
        /*074c*/ 	.word	0x00010e70


	//   ....[46]....
        /*0750*/ 	.word	0x000110d0


	//   ....[47]....
        /*0754*/ 	.word	0x00011130


	//   ....[48]....
        /*0758*/ 	.word	0x00011310


	//   ....[49]....
        /*075c*/ 	.word	0x00014150


	//   ....[50]....
        /*0760*/ 	.word	0x000141c0


	//   ....[51]....
        /*0764*/ 	.word	0x000141d0


	//   ....[52]....
        /*0768*/ 	.word	0x000141e0


	//   ....[53]....
        /*076c*/ 	.word	0x00014210


	//   ....[54]....
        /*0770*/ 	.word	0x00014230


	//   ....[55]....
        /*0774*/ 	.word	0x00014240


	//   ....[56]....
        /*0778*/ 	.word	0x00014250


	//   ....[57]....
        /*077c*/ 	.word	0x00014b10


	//   ....[58]....
        /*0780*/ 	.word	0x00014f70


	//   ....[59]....
        /*0784*/ 	.word	0x00014f80


	//   ....[60]....
        /*0788*/ 	.word	0x00014fb0


	//   ....[61]....
        /*078c*/ 	.word	0x00014fd0


	//   ....[62]....
        /*0790*/ 	.word	0x00014ff0


	//   ....[63]....
        /*0794*/ 	.word	0x00015000


	//   ....[64]....
        /*0798*/ 	.word	0x00015010


	//   ....[65]....
        /*079c*/ 	.word	0x00015020


	//   ....[66]....
        /*07a0*/ 	.word	0x00015180


	//   ....[67]....
        /*07a4*/ 	.word	0x000151b0


	//   ....[68]....
        /*07a8*/ 	.word	0x000154b0


	//   ....[69]....
        /*07ac*/ 	.word	0x000154d0


	//   ....[70]....
        /*07b0*/ 	.word	0x00015700


	//   ....[71]....
        /*07b4*/ 	.word	0x00015720


	//   ....[72]....
        /*07b8*/ 	.word	0x00015950


	//   ....[73]....
        /*07bc*/ 	.word	0x00015960


	//   ....[74]....
        /*07c0*/ 	.word	0x00015f00


	//   ....[75]....
        /*07c4*/ 	.word	0x00016010


	//   ....[76]....
        /*07c8*/ 	.word	0x00016080


	//   ....[77]....
        /*07cc*/ 	.word	0x000160f0


	//   ....[78]....
        /*07d0*/ 	.word	0x00016150


	//   ....[79]....
        /*07d4*/ 	.word	0x000161c0


	//   ....[80]....
        /*07d8*/ 	.word	0x00016230


	//   ....[81]....
        /*07dc*/ 	.word	0x000162a0


	//   ....[82]....
        /*07e0*/ 	.word	0x00016300


	//   ....[83]....
        /*07e4*/ 	.word	0x00016370


	//   ....[84]....
        /*07e8*/ 	.word	0x000163e0


	//   ....[85]....
        /*07ec*/ 	.word	0x00016450


	//   ....[86]....
        /*07f0*/ 	.word	0x000164b0


	//   ....[87]....
        /*07f4*/ 	.word	0x00016520


	//   ....[88]....
        /*07f8*/ 	.word	0x00016590


	//   ....[89]....
        /*07fc*/ 	.word	0x00016600


	//   ....[90]....
        /*0800*/ 	.word	0x00016660


	//   ....[91]....
        /*0804*/ 	.word	0x000166c0


	//   ....[92]....
        /*0808*/ 	.word	0x00016720


	//   ....[93]....
        /*080c*/ 	.word	0x00016770


	//   ....[94]....
        /*0810*/ 	.word	0x000167d0


	//   ....[95]....
        /*0814*/ 	.word	0x00016820


	//   ....[96]....
        /*0818*/ 	.word	0x00016880


	//   ....[97]....
        /*081c*/ 	.word	0x000168d0


	//   ....[98]....
        /*0820*/ 	.word	0x00016930


	//   ....[99]....
        /*0824*/ 	.word	0x000169a0


	//----- nvinfo : EIATTR_EXIT_INSTR_OFFSETS
	.align		4
.L_246:
        /*0828*/ 	.byte	0x04, 0x1c
        /*082a*/ 	.short	(.L_248 - .L_247)


	//   ....[0]....
.L_247:
        /*082c*/ 	.word	0x000000a0


	//   ....[1]....
        /*0830*/ 	.word	0x00015fc0


	//----- nvinfo : EIATTR_MAX_THREADS
	.align		4
.L_248:
        /*0834*/ 	.byte	0x04, 0x05
        /*0836*/ 	.short	(.L_250 - .L_249)
.L_249:
        /*0838*/ 	.word	0x00000080
        /*083c*/ 	.word	0x00000001
        /*0840*/ 	.word	0x00000001


	//----- nvinfo : EIATTR_CRS_STACK_SIZE
	.align		4
.L_250:
        /*0844*/ 	.byte	0x04, 0x1e
        /*0846*/ 	.short	(.L_252 - .L_251)
.L_251:
        /*0848*/ 	.word	0x00000000
.L_252:


//--------------------- .nv.info._ZN7cutlass13device_kernelIN5flash19enable_sm80_to_sm89INS1_16FlashAttnFwdSm80INS1_25CollectiveMainloopFwdSm80ILi4ELi1ELb0EN4cute5tupleIJNS5_1CILi128EEENS7_ILi80EEENS7_ILi64EEEEEELi64ENS_6half_tEfNS_4arch4Sm80ELb1ELb0ELb1ELb1ELb0ELb0ELb1ELb1EEENS1_21CollectiveEpilogueFwdINS6_IJS8_SA_S9_EEENS6_IJNS7_ILi1EEESI_SI_EEESC_SE_Li128ELb1ELb1ELb1ELb0EEENS1_36VarlenDynamicPersistentTileSchedulerILi128ELi80ELi128ELi128ELb1ELb1ELb0ELb1ELb1ELb1EEEEEEEEEvNT_6ParamsE --------------------------
	.section	.nv.info._ZN7cutlass13device_kernelIN5flash19enable_sm80_to_sm89INS1_16FlashAttnFwdSm80INS1_25CollectiveMainloopFwdSm80ILi4ELi1ELb0EN4cute5tupleIJNS5_1CILi128EEENS7_ILi80EEENS7_ILi64EEEEEELi64ENS_6half_tEfNS_4arch4Sm80ELb1ELb0ELb1ELb1ELb0ELb0ELb1ELb1EEENS1_21CollectiveEpilogueFwdINS6_IJS8_SA_S9_EEENS6_IJNS7_ILi1EEESI_SI_EEESC_SE_Li128ELb1ELb1ELb1ELb0EEENS1_36VarlenDynamicPersistentTileSchedulerILi128ELi80ELi128ELi128ELb1ELb1ELb0ELb1ELb1ELb1EEEEEEEEEvNT_6ParamsE,"",@"SHT_CUDA_INFO"
	.sectionflags	@""
	.align	4


	//----- nvinfo : EIATTR_CUDA_API_VERSION
	.align		4
        /*0000*/ 	.byte	0x04, 0x37
        /*0002*/ 	.short	(.L_254 - .L_253)
.L_253:
        /*0004*/ 	.word	0x00000082


	//----- nvinfo : EIATTR_SW2861232_WAR
	.align		4
.L_254:
        /*0008*/ 	.byte	0x01, 0x35
	.zero		2


	//----- nvinfo : EIATTR_PARAM_CBANK
	.align		4
        /*000c*/ 	.byte	0x04, 0x0a
        /*000e*/ 	.short	(.L_256 - .L_255)
	.align		4
.L_255:
        /*0010*/ 	.word	index@(.nv.constant0._ZN7cutlass13device_kernelIN5flash19enable_sm80_to_sm89INS1_16FlashAttnFwdSm80INS1_25CollectiveMainloopFwdSm80ILi4ELi1ELb0EN4cute5tupleIJNS5_1CILi128EEENS7_ILi80EEENS7_ILi64EEEEEELi64ENS_6half_tEfNS_4arch4Sm80ELb1ELb0ELb1ELb1ELb0ELb0ELb1ELb1EEENS1_21CollectiveEpilogueFwdINS6_IJS8_SA_S9_EEENS6_IJNS7_ILi1EEESI_SI_EEESC_SE_Li128ELb1ELb1ELb1ELb0EEENS1_36VarlenDynamicPersistentTileSchedulerILi128ELi80ELi128ELi128ELb1ELb1ELb0ELb1ELb1ELb1EEEEEEEEEvNT_6ParamsE)
        /*0014*/ 	.short	0x0160
        /*0016*/ 	.short	0x0438


	//----- nvinfo : EIATTR_CBANK_PARAM_SIZE
	.align		4
.L_256:
        /*0018*/ 	.byte	0x03, 0x19
        /*001a*/ 	.short	0x0438


	//----- nvinfo : EIATTR_KPARAM_INFO
	.align		4
        /*001c*/ 	.byte	0x04, 0x17
        /*001e*/ 	.short	(.L_258 - .L_257)
.L_257:
        /*0020*/ 	.word	0x00000000
        /*0024*/ 	.short	0x0000
        /*0026*/ 	.short	0x0000
        /*0028*/ 	.byte	0x00, 0xf0, 0xe1, 0x10


	//----- nvinfo : EIATTR_MAXREG_COUNT
	.align		4
.L_258:
        /*002c*/ 	.byte	0x03, 0x1b
        /*002e*/ 	.short	0x00ff


	//----- nvinfo : EIATTR_NUM_BARRIERS
	.align		4
        /*0030*/ 	.byte	0x02, 0x4c
        /*0032*/ 	.byte	0x06
	.zero		1


	//----- nvinfo : EIATTR_ANNOTATIONS
	.align		4
        /*0034*/ 	.byte	0x04, 0x55
        /*0036*/ 	.short	(.L_260 - .L_259)


	//   ....[0]....
.L_259:
        /* <DEDUP_REMOVED lines=100> */


	//----- nvinfo : EIATTR_MERCURY_ISA_VERSION
	.align		4
.L_260:
        /*0668*/ 	.byte	0x03, 0x5f
        /*066a*/ 	.short	0x0000


	//----- nvinfo : EIATTR_INT_WARP_WIDE_INSTR_OFFSETS
	.align		4
        /*066c*/ 	.byte	0x04, 0x31
        /*066e*/ 	.short	(.L_262 - .L_261)


	//   ....[0]....
.L_261:
        /*0670*/ 	.word	0x0000fe20


	//   ....[1]....
        /*0674*/ 	.word	0x0000fea0


	//----- nvinfo : EIATTR_COOP_GROUP_MASK_REGIDS
	.align		4
.L_262:
        /*0678*/ 	.byte	0x04, 0x29
        /*067a*/ 	.short	(.L_264 - .L_263)


	//   ....[0]....
.L_263:
        /*067c*/ 	.word	0xffffffff


	//   ....[1]....
        /*0680*/ 	.word	0xffffffff


	//   ....[2]....
        /*0684*/ 	.word	0xffffffff


	//   ....[3]....
        /*0688*/ 	.word	0xffffffff


	//   ....[4]....
        /*068c*/ 	.word	0xffffffff


	//   ....[5]....
        /*0690*/ 	.word	0xffffffff


	//   ....[6]....
        /*0694*/ 	.word	0xffffffff


	//   ....[7]....
        /*0698*/ 	.word	0xffffffff


	//   ....[8]....
        /*069c*/ 	.word	0xffffffff


	//   ....[9]....
        /*06a0*/ 	.word	0xffffffff


	//   ....[10]....
        /*06a4*/ 	.word	0xffffffff


	//   ....[11]....
        /*06a8*/ 	.word	0xffffffff


	//   ....[12]....
        /*06ac*/ 	.word	0xffffffff


	//   ....[13]....
        /*06b0*/ 	.word	0xffffffff


	//   ....[14]....
        /*06b4*/ 	.word	0xffffffff


	//   ....[15]....
        /*06b8*/ 	.word	0xffffffff


	//   ....[16]....
        /*06bc*/ 	.word	0xffffffff


	//   ....[17]....
        /*06c0*/ 	.word	0xffffffff


	//   ....[18]....
        /*06c4*/ 	.word	0xffffffff


	//   ....[19]....
        /*06c8*/ 	.word	0xffffffff


	//   ....[20]....
        /*06cc*/ 	.word	0xffffffff


	//   ....[21]....
        /*06d0*/ 	.word	0xffffffff


	//   ....[22]....
        /*06d4*/ 	.word	0xffffffff


	//   ....[23]....
        /*06d8*/ 	.word	0xffffffff


	//   ....[24]....
        /*06dc*/ 	.word	0xffffffff


	//   ....[25]....
        /*06e0*/ 	.word	0xffffffff


	//   ....[26]....
        /*06e4*/ 	.word	0xffffffff


	//   ....[27]....
        /*06e8*/ 	.word	0xffffffff


	//   ....[28]....
        /*06ec*/ 	.word	0xffffffff


	//   ....[29]....
        /*06f0*/ 	.word	0xffffffff


	//   ....[30]....
        /*06f4*/ 	.word	0xffffffff


	//   ....[31]....
        /*06f8*/ 	.word	0xffffffff


	//   ....[32]....
        /*06fc*/ 	.word	0xffffffff


	//   ....[33]....
        /*0700*/ 	.word	0xffffffff


	//   ....[34]....
        /*0704*/ 	.word	0xffffffff


	//   ....[35]....
        /*0708*/ 	.word	0xffffffff


	//   ....[36]....
        /*070c*/ 	.word	0xffffffff


	//   ....[37]....
        /*0710*/ 	.word	0xffffffff


	//   ....[38]....
        /*0714*/ 	.word	0xffffffff


	//   ....[39]....
        /*0718*/ 	.word	0xffffffff


	//   ....[40]....
        /*071c*/ 	.word	0xffffffff


	//   ....[41]....
        /*0720*/ 	.word	0xffffffff


	//   ....[42]....
        /*0724*/ 	.word	0xffffffff


	//   ....[43]....
        /*0728*/ 	.word	0xffffffff


	//   ....[44]....
        /*072c*/ 	.word	0xffffffff


	//   ....[45]....
        /*0730*/ 	.word	0xffffffff


	//   ....[46]....
        /*0734*/ 	.word	0xffffffff


	//   ....[47]....
        /*0738*/ 	.word	0xffffffff


	//   ....[48]....
        /*073c*/ 	.word	0xffffffff


	//   ....[49]....
        /*0740*/ 	.word	0xffffffff


	//   ....[50]....
        /*0744*/ 	.word	0xffffffff


	//   ....[51]....
        /*0748*/ 	.word	0xffffffff


	//   ....[52]....
        /*074c*/ 	.word	0xffffffff


	//   ....[53]....
        /*0750*/ 	.word	0xffffffff


	//   ....[54]....
        /*0754*/ 	.word	0xffffffff


	//   ....[55]....
        /*0758*/ 	.word	0xffffffff


	//   ....[56]....
        /*075c*/ 	.word	0xffffffff


	//   ....[57]....
        /*0760*/ 	.word	0xffffffff


	//   ....[58]....
        /*0764*/ 	.word	0xffffffff


	//   ....[59]....
        /*0768*/ 	.word	0xffffffff


	//   ....[60]....
        /*076c*/ 	.word	0xffffffff


	//   ....[61]....
        /*0770*/ 	.word	0xffffffff


	//   ....[62]....
        /*0774*/ 	.word	0xffffffff


	//   ....[63]....
        /*0778*/ 	.word	0xffffffff


	//   ....[64]....
        /*077c*/ 	.word	0xffffffff


	//   ....[65]....
        /*0780*/ 	.word	0xffffffff


	//   ....[66]....
        /*0784*/ 	.word	0xffffffff


	//   ....[67]....
        /*0788*/ 	.word	0xffffffff


	//   ....[68]....
        /*078c*/ 	.word	0xffffffff


	//   ....[69]....
        /*0790*/ 	.word	0xffffffff


	//   ....[70]....
        /*0794*/ 	.word	0xffffffff


	//   ....[71]....
        /*0798*/ 	.word	0xffffffff


	//   ....[72]....
        /*079c*/ 	.word	0xffffffff


	//   ....[73]....
        /*07a0*/ 	.word	0xffffffff


	//   ....[74]....
        /*07a4*/ 	.word	0xffffffff


	//   ....[75]....
        /*07a8*/ 	.word	0xffffffff


	//   ....[76]....
        /*07ac*/ 	.word	0xffffffff


	//   ....[77]....
        /*07b0*/ 	.word	0xffffffff


	//   ....[78]....
        /*07b4*/ 	.word	0xffffffff


	//   ....[79]....
        /*07b8*/ 	.word	0xffffffff


	//   ....[80]....
        /*07bc*/ 	.word	0xffffffff


	//   ....[81]....
        /*07c0*/ 	.word	0xffffffff


	//   ....[82]....
        /*07c4*/ 	.word	0xffffffff


	//   ....[83]....
        /*07c8*/ 	.word	0xffffffff


	//   ....[84]....
        /*07cc*/ 	.word	0xffffffff


	//   ....[85]....
        /*07d0*/ 	.word	0xffffffff


	//   ....[86]....
        /*07d4*/ 	.word	0xffffffff


	//   ....[87]....
        /*07d8*/ 	.word	0xffffffff


	//   ....[88]....
        /*07dc*/ 	.word	0xffffffff


	//   ....[89]....
        /*07e0*/ 	.word	0xffffffff


	//   ....[90]....
        /*07e4*/ 	.word	0xffffffff


	//   ....[91]....
        /*07e8*/ 	.word	0xffffffff


	//   ....[92]....
        /*07ec*/ 	.word	0xffffffff


	//   ....[93]....
        /*07f0*/ 	.word	0xffffffff


	//   ....[94]....
        /*07f4*/ 	.word	0xffffffff


	//   ....[95]....
        /*07f8*/ 	.word	0xffffffff


	//   ....[96]....
        /*07fc*/ 	.word	0xffffffff


	//   ....[97]....
        /*0800*/ 	.word	0xffffffff


	//   ....[98]....
        /*0804*/ 	.word	0xffffffff


	//   ....[99]....
        /*0808*/ 	.word	0xffffffff


	//   ....[100]....
        /*080c*/ 	.word	0xffffffff


	//   ....[101]....
        /*0810*/ 	.word	0xffffffff


	//   ....[102]....
        /*0814*/ 	.word	0xffffffff


	//   ....[103]....
        /*0818*/ 	.word	0xffffffff


	//   ....[104]....
        /*081c*/ 	.word	0xffffffff


	//   ....[105]....
        /*0820*/ 	.word	0xffffffff


	//   ....[106]....
        /*0824*/ 	.word	0xffffffff


	//   ....[107]....
        /*0828*/ 	.word	0xffffffff


	//   ....[108]....
        /*082c*/ 	.word	0xffffffff


	//   ....[109]....
        /*0830*/ 	.word	0xffffffff


	//   ....[110]....
        /*0834*/ 	.word	0xffffffff


	//   ....[111]....
        /*0838*/ 	.word	0xffffffff


	//   ....[112]....
        /*083c*/ 	.word	0xffffffff


	//   ....[113]....
        /*0840*/ 	.word	0xffffffff


	//   ....[114]....
        /*0844*/ 	.word	0xffffffff


	//   ....[115]....
        /*0848*/ 	.word	0xffffffff


	//   ....[116]....
        /*084c*/ 	.word	0xffffffff


	//   ....[117]....
        /*0850*/ 	.word	0xffffffff


	//   ....[118]....
        /*0854*/ 	.word	0xffffffff


	//   ....[119]....
        /*0858*/ 	.word	0xffffffff


	//   ....[120]....
        /*085c*/ 	.word	0xffffffff


	//   ....[121]....
        /*0860*/ 	.word	0xffffffff


	//   ....[122]....
        /*0864*/ 	.word	0xffffffff


	//   ....[123]....
        /*0868*/ 	.word	0xffffffff


	//   ....[124]....
        /*086c*/ 	.word	0xffffffff


	//   ....[125]....
        /*0870*/ 	.word	0xffffffff


	//   ....[126]....
        /*0874*/ 	.word	0xffffffff


	//   ....[127]....
        /*0878*/ 	.word	0xffffffff


	//   ....[128]....
        /*087c*/ 	.word	0xffffffff


	//   ....[129]....
        /*0880*/ 	.word	0xffffffff


	//   ....[130]....
        /*0884*/ 	.word	0xffffffff


	//   ....[131]....
        /*0888*/ 	.word	0xffffffff


	//   ....[132]....
        /*088c*/ 	.word	0xffffffff


	//   ....[133]....
        /*0890*/ 	.word	0xffffffff


	//   ....[134]....
        /*0894*/ 	.word	0xffffffff


	//   ....[135]....
        /*0898*/ 	.word	0xffffffff


	//   ....[136]....
        /*089c*/ 	.word	0xffffffff


	//   ....[137]....
        /*08a0*/ 	.word	0xffffffff


	//   ....[138]....
        /*08a4*/ 	.word	0xffffffff


	//   ....[139]....
        /*08a8*/ 	.word	0xffffffff


	//   ....[140]....
        /*08ac*/ 	.word	0xffffffff


	//   ....[141]....
        /*08b0*/ 	.word	0xffffffff


	//   ....[142]....
        /*08b4*/ 	.word	0xffffffff


	//   ....[143]....
        /*08b8*/ 	.word	0xffffffff


	//   ....[144]....
        /*08bc*/ 	.word	0xffffffff


	//   ....[145]....
        /*08c0*/ 	.word	0xffffffff


	//   ....[146]....
        /*08c4*/ 	.word	0xffffffff


	//   ....[147]....
        /*08c8*/ 	.word	0xffffffff


	//   ....[148]....
        /*08cc*/ 	.word	0xffffffff


	//   ....[149]....
        /*08d0*/ 	.word	0xffffffff


	//   ....[150]....
        /*08d4*/ 	.word	0xffffffff


	//   ....[151]....
        /*08d8*/ 	.word	0xffffffff


	//   ....[152]....
        /*08dc*/ 	.word	0xffffffff


	//   ....[153]....
        /*08e0*/ 	.word	0xffffffff


	//   ....[154]....
        /*08e4*/ 	.word	0xffffffff


	//   ....[155]....
        /*08e8*/ 	.word	0xffffffff


	//   ....[156]....
        /*08ec*/ 	.word	0xffffffff


	//   ....[157]....
        /*08f0*/ 	.word	0xffffffff


	//   ....[158]....
        /*08f4*/ 	.word	0xffffffff


	//   ....[159]....
        /*08f8*/ 	.word	0xffffffff


	//   ....[160]....
        /*08fc*/ 	.word	0xffffffff


	//   ....[161]....
        /*0900*/ 	.word	0xffffffff


	//   ....[162]....
        /*0904*/ 	.word	0xffffffff


	//   ....[163]....
        /*0908*/ 	.word	0xffffffff


	//   ....[164]....
        /*090c*/ 	.word	0xffffffff


	//   ....[165]....
        /*0910*/ 	.word	0xffffffff


	//   ....[166]....
        /*0914*/ 	.word	0xffffffff


	//   ....[167]....
        /*0918*/ 	.word	0xffffffff


	//   ....[168]....
        /*091c*/ 	.word	0xffffffff


	//   ....[169]....
        /*0920*/ 	.word	0xffffffff


	//   ....[170]....
        /*0924*/ 	.word	0xffffffff


	//   ....[171]....
        /*0928*/ 	.word	0xffffffff


	//   ....[172]....
        /*092c*/ 	.word	0xffffffff


	//   ....[173]....
        /*0930*/ 	.word	0xffffffff


	//   ....[174]....
        /*0934*/ 	.word	0xffffffff


	//   ....[175]....
        /*0938*/ 	.word	0xffffffff


	//   ....[176]....
        /*093c*/ 	.word	0xffffffff


	//   ....[177]....
        /*0940*/ 	.word	0xffffffff


	//   ....[178]....
        /*0944*/ 	.word	0xffffffff


	//   ....[179]....
        /*0948*/ 	.word	0xffffffff


	//   ....[180]....
        /*094c*/ 	.word	0xffffffff


	//   ....[181]....
        /*0950*/ 	.word	0xffffffff


	//   ....[182]....
        /*0954*/ 	.word	0xffffffff


	//   ....[183]....
        /*0958*/ 	.word	0xffffffff


	//   ....[184]....
        /*095c*/ 	.word	0xffffffff


	//   ....[185]....
        /*0960*/ 	.word	0xffffffff


	//   ....[186]....
        /*0964*/ 	.word	0xffffffff


	//   ....[187]....
        /*0968*/ 	.word	0xffffffff


	//   ....[188]....
        /*096c*/ 	.word	0xffffffff


	//   ....[189]....
        /*0970*/ 	.word	0xffffffff


	//   ....[190]....
        /*0974*/ 	.word	0xffffffff


	//   ....[191]....
        /*0978*/ 	.word	0xffffffff


	//   ....[192]....
        /*097c*/ 	.word	0xffffffff


	//   ....[193]....
        /*0980*/ 	.word	0xffffffff


	//   ....[194]....
        /*0984*/ 	.word	0xffffffff


	//   ....[195]....
        /*0988*/ 	.word	0xffffffff


	//   ....[196]....
        /*098c*/ 	.word	0xffffffff


	//   ....[197]....
        /*0990*/ 	.word	0xffffffff


	//   ....[198]....
        /*0994*/ 	.word	0xffffffff


	//   ....[199]....
        /*0998*/ 	.word	0xffffffff


	//   ....[200]....
        /*099c*/ 	.word	0xffffffff


	//   ....[201]....
        /*09a0*/ 	.word	0xffffffff


	//   ....[202]....
        /*09a4*/ 	.word	0xffffffff


	//   ....[203]....
        /*09a8*/ 	.word	0xffffffff


	//   ....[204]....
        /*09ac*/ 	.word	0xffffffff


	//   ....[205]....
        /*09b0*/ 	.word	0xffffffff


	//   ....[206]....
        /*09b4*/ 	.word	0xffffffff


	//   ....[207]....
        /*09b8*/ 	.word	0xffffffff


	//   ....[208]....
        /*09bc*/ 	.word	0xffffffff


	//   ....[209]....
        /*09c0*/ 	.word	0xffffffff


	//   ....[210]....
        /*09c4*/ 	.word	0xffffffff


	//   ....[211]....
        /*09c8*/ 	.word	0xffffffff


	//   ....[212]....
        /*09cc*/ 	.word	0xffffffff


	//   ....[213]....
        /*09d0*/ 	.word	0xffffffff


	//   ....[214]....
        /*09d4*/ 	.word	0xffffffff


	//   ....[215]....
        /*09d8*/ 	.word	0xffffffff


	//   ....[216]....
        /*09dc*/ 	.word	0xffffffff


	//   ....[217]....
        /*09e0*/ 	.word	0xffffffff


	//   ....[218]....
        /*09e4*/ 	.word	0xffffffff


	//   ....[219]....
        /*09e8*/ 	.word	0xffffffff


	//   ....[220]....
        /*09ec*/ 	.word	0xffffffff


	//   ....[221]....
        /*09f0*/ 	.word	0xffffffff


	//   ....[222]....
        /*09f4*/ 	.word	0xffffffff


	//   ....[223]....
        /*09f8*/ 	.word	0xffffffff


	//   ....[224]....
        /*09fc*/ 	.word	0xffffffff


	//   ....[225]....
        /*0a00*/ 	.word	0xffffffff


	//   ....[226]....
        /*0a04*/ 	.word	0xffffffff


	//   ....[227]....
        /*0a08*/ 	.word	0xffffffff


	//   ....[228]....
        /*0a0c*/ 	.word	0xffffffff


	//   ....[229]....
        /*0a10*/ 	.word	0xffffffff


	//   ....[230]....
        /*0a14*/ 	.word	0xffffffff


	//----- nvinfo : EIATTR_COOP_GROUP_INSTR_OFFSETS
	.align		4
.L_264:
        /*0a18*/ 	.byte	0x04, 0x28
        /*0a1a*/ 	.short	(.L_266 - .L_265)


	//   ....[0]....
.L_265:
        /*0a1c*/ 	.word	0x00000050


	//   ....[1]....
        /*0a20*/ 	.word	0x00000210


	//   ....[2]....
        /*0a24*/ 	.word	0x00000240


	//   ....[3]....
        /*0a28*/ 	.word	0x00000270


	//   ....[4]....
        /*0a2c*/ 	.word	0x000002a0


	//   ....[5]....
        /*0a30*/ 	.word	0x000002d0


	//   ....[6]....
        /*0a34*/ 	.word	0x00000300


	//   ....[7]....
        /*0a38*/ 	.word	0x00000470


	//   ....[8]....
        /*0a3c*/ 	.word	0x000004b0


	//   ....[9]....
        /*0a40*/ 	.word	0x000004e0


	//   ....[10]....
        /*0a44*/ 	.word	0x00000510


	//   ....[11]....
        /*0a48*/ 	.word	0x00000540


	//   ....[12]....
        /*0a4c*/ 	.word	0x00000570


	//   ....[13]....
        /*0a50*/ 	.word	0x00000600


	//   ....[14]....
        /*0a54*/ 	.word	0x00000650


	//   ....[15]....
        /*0a58*/ 	.word	0x00000670


	//   ....[16]....
        /*0a5c*/ 	.word	0x000006d0


	//   ....[17]....
        /*0a60*/ 	.word	0x00002900


	//   ....[18]....
        /*0a64*/ 	.word	0x00002920


	//   ....[19]....
        /*0a68*/ 	.word	0x00002a10


	//   ....[20]....
        /*0a6c*/ 	.word	0x00002a20


	//   ....[21]....
        /*0a70*/ 	.word	0x00002b00


	//   ....[22]....
        /*0a74*/ 	.word	0x00002b20


	//   ....[23]....
        /*0a78*/ 	.word	0x00002c00


	//   ....[24]....
        /*0a7c*/ 	.word	0x00002c10


	//   ....[25]....
        /*0a80*/ 	.word	0x00002cf0


	//   ....[26]....
        /*0a84*/ 	.word	0x00002d10


	//   ....[27]....
        /*0a88*/ 	.word	0x00002df0


	//   ....[28]....
        /*0a8c*/ 	.word	0x00002e00


	//   ....[29]....
        /*0a90*/ 	.word	0x00002ee0


	//   ....[30]....
        /*0a94*/ 	.word	0x00002f00


	//   ....[31]....
        /*0a98*/ 	.word	0x00002fe0


	//   ....[32]....
        /*0a9c*/ 	.word	0x00002ff0


	//   ....[33]....
        /*0aa0*/ 	.word	0x00004a90


	//   ....[34]....
        /*0aa4*/ 	.word	0x00004aa0


	//   ....[35]....
        /*0aa8*/ 	.word	0x00004ac0


	//   ....[36]....
        /*0aac*/ 	.word	0x00004ad0


	//   ....[37]....
        /*0ab0*/ 	.word	0x00005510


	//   ....[38]....
        /*0ab4*/ 	.word	0x00005560


	//   ....[39]....
        /*0ab8*/ 	.word	0x00005870


	//   ....[40]....
        /*0abc*/ 	.word	0x000058a0


	//   ....[41]....
        /*0ac0*/ 	.word	0x00005950


	//   ....[42]....
        /*0ac4*/ 	.word	0x00005b10


	//   ....[43]....
        /*0ac8*/ 	.word	0x00005b50


	//   ....[44]....
        /*0acc*/ 	.word	0x00005c50


	//   ....[45]....
        /*0ad0*/ 	.word	0x00008580


	//   ....[46]....
        /*0ad4*/ 	.word	0x00008590


	//   ....[47]....
        /*0ad8*/ 	.word	0x000085a0


	//   ....[48]....
        /*0adc*/ 	.word	0x000085b0


	//   ....[49]....
        /*0ae0*/ 	.word	0x00009020


	//   ....[50]....
        /*0ae4*/ 	.word	0x00009390


	//   ....[51]....
        /*0ae8*/ 	.word	0x000095e0


	//   ....[52]....
        /*0aec*/ 	.word	0x00009760


	//   ....[53]....
        /*0af0*/ 	.word	0x000097e0


	//   ....[54]....
        /*0af4*/ 	.word	0x000099d0


	//   ....[55]....
        /*0af8*/ 	.word	0x00009a40


	//   ....[56]....
        /*0afc*/ 	.word	0x00009b50


	//   ....[57]....
        /*0b00*/ 	.word	0x0000d030


	//   ....[58]....
        /*0b04*/ 	.word	0x0000d080


	//   ....[59]....
        /*0b08*/ 	.word	0x0000d200


	//   ....[60]....
        /*0b0c*/ 	.word	0x0000d290


	//   ....[61]....
        /*0b10*/ 	.word	0x0000d340


	//   ....[62]....
        /*0b14*/ 	.word	0x0000d380


	//   ....[63]....
        /*0b18*/ 	.word	0x0000d540


	//   ....[64]....
        /*0b1c*/ 	.word	0x0000d790


	//   ....[65]....
        /*0b20*/ 	.word	0x0000f620


	//   ....[66]....
        /*0b24*/ 	.word	0x0000f690


	//   ....[67]....
        /*0b28*/ 	.word	0x0000f6a0


	//   ....[68]....
        /*0b2c*/ 	.word	0x0000f6b0


	//   ....[69]....
        /*0b30*/ 	.word	0x0000f6e0


	//   ....[70]....
        /*0b34*/ 	.word	0x0000f700


	//   ....[71]....
        /*0b38*/ 	.word	0x0000f710


	//   ....[72]....
        /*0b3c*/ 	.word	0x0000f720


	//   ....[73]....
        /*0b40*/ 	.word	0x00010930


	//   ....[74]....
        /*0b44*/ 	.word	0x00010940


	//   ....[75]....
        /*0b48*/ 	.word	0x00010950


	//   ....[76]....
        /*0b4c*/ 	.word	0x00010960


	//   ....[77]....
        /*0b50*/ 	.word	0x00010970


	//   ....[78]....
        /*0b54*/ 	.word	0x00010980


	//   ....[79]....
        /*0b58*/ 	.word	0x00010990


	//   ....[80]....
        /*0b5c*/ 	.word	0x000109a0


	//   ....[81]....
        /*0b60*/ 	.word	0x00010d90


	//   ....[82]....
        /*0b64*/ 	.word	0x00010db0


	//   ....[83]....
        /*0b68*/ 	.word	0x00010e30


	//   ....[84]....
        /*0b6c*/ 	.word	0x00010e40


	//   ....[85]....
        /*0b70*/ 	.word	0x00010ec0


	//   ....[86]....
        /*0b74*/ 	.word	0x00010ee0


	//   ....[87]....
        /*0b78*/ 	.word	0x00010f60


	//   ....[88]....
        /*0b7c*/ 	.word	0x00010f70


	//   ....[89]....
        /*0b80*/ 	.word	0x00010ff0


	//   ....[90]....
        /*0b84*/ 	.word	0x00011010


	//   ....[91]....
        /*0b88*/ 	.word	0x00011090


	//   ....[92]....
        /*0b8c*/ 	.word	0x000110a0


	//   ....[93]....
        /*0b90*/ 	.word	0x00011120


	//   ....[94]....
        /*0b94*/ 	.word	0x00011140


	//   ....[95]....
        /*0b98*/ 	.word	0x000111c0


	//   ....[96]....
        /*0b9c*/ 	.word	0x000111d0


	//   ....[97]....
        /*0ba0*/ 	.word	0x00011470


	//   ....[98]....
        /*0ba4*/ 	.word	0x00011490


	//   ....[99]....
        /*0ba8*/ 	.word	0x000117e0


	//   ....[100]....
        /*0bac*/ 	.word	0x000117f0


	//   ....[101]....
        /*0bb0*/ 	.word	0x00011a50


	//   ....[102]....
        /*0bb4*/ 	.word	0x00011a70


	//   ....[103]....
        /*0bb8*/ 	.word	0x00011cd0


	//   ....[104]....
        /*0bbc*/ 	.word	0x00011ce0


	//   ....[105]....
        /*0bc0*/ 	.word	0x000126f0


	//   ....[106]....
        /*0bc4*/ 	.word	0x00012710


	//   ....[107]....
        /*0bc8*/ 	.word	0x00012790


	//   ....[108]....
        /*0bcc*/ 	.word	0x000127a0


	//   ....[109]....
        /*0bd0*/ 	.word	0x00012820


	//   ....[110]....
        /*0bd4*/ 	.word	0x00012840


	//   ....[111]....
        /*0bd8*/ 	.word	0x000128c0


	//   ....[112]....
        /*0bdc*/ 	.word	0x000128d0


	//   ....[113]....
        /*0be0*/ 	.word	0x00012950


	//   ....[114]....
        /*0be4*/ 	.word	0x00012970


	//   ....[115]....
        /*0be8*/ 	.word	0x000129f0


	//   ....[116]....
        /*0bec*/ 	.word	0x00012a00


	//   ....[117]....
        /*0bf0*/ 	.word	0x00012a80


	//   ....[118]....
        /*0bf4*/ 	.word	0x00012aa0


	//   ....[119]....
        /*0bf8*/ 	.word	0x00012b20


	//   ....[120]....
        /*0bfc*/ 	.word	0x00012b30


	//   ....[121]....
        /*0c00*/ 	.word	0x00012c90


	//   ....[122]....
        /*0c04*/ 	.word	0x00012cb0


	//   ....[123]....
        /*0c08*/ 	.word	0x00012de0


	//   ....[124]....
        /*0c0c*/ 	.word	0x00012e20


	//   ....[125]....
        /*0c10*/ 	.word	0x00012e50


	//   ....[126]....
        /*0c14*/ 	.word	0x00012e80


	//   ....[127]....
        /*0c18*/ 	.word	0x00012eb0


	//   ....[128]....
        /*0c1c*/ 	.word	0x00012ee0


	//   ....[129]....
        /*0c20*/ 	.word	0x00013040


	//   ....[130]....
        /*0c24*/ 	.word	0x00013080


	//   ....[131]....
        /*0c28*/ 	.word	0x000130b0


	//   ....[132]....
        /*0c2c*/ 	.word	0x000130e0


	//   ....[133]....
        /*0c30*/ 	.word	0x00013110


	//   ....[134]....
        /*0c34*/ 	.word	0x00013140


	//   ....[135]....
        /*0c38*/ 	.word	0x000131d0


	//   ....[136]....
        /*0c3c*/ 	.word	0x00013230


	//   ....[137]....
        /*0c40*/ 	.word	0x00013240


	//   ....[138]....
        /*0c44*/ 	.word	0x000132a0


	//   ....[139]....
        /*0c48*/ 	.word	0x00013d00


	//   ....[140]....
        /*0c4c*/ 	.word	0x00013d60


	//   ....[141]....
        /*0c50*/ 	.word	0x00013db0


	//   ....[142]....
        /*0c54*/ 	.word	0x00013e00


	//   ....[143]....
        /*0c58*/ 	.word	0x00013e50


	//   ....[144]....
        /*0c5c*/ 	.word	0x00013ec0


	//   ....[145]....
        /*0c60*/ 	.word	0x00013f10


	//   ....[146]....
        /*0c64*/ 	.word	0x00013f80


	//   ....[147]....
        /*0c68*/ 	.word	0x00013ff0


	//   ....[148]....
        /*0c6c*/ 	.word	0x00014050


	//   ....[149]....
        /*0c70*/ 	.word	0x000140c0


	//   ....[150]....
        /*0c74*/ 	.word	0x00014130


	//   ....[151]....
        /*0c78*/ 	.word	0x000141a0


	//   ....[152]....
        /*0c7c*/ 	.word	0x00014200


	//   ....[153]....
        /*0c80*/ 	.word	0x00014270


	//   ....[154]....
        /*0c84*/ 	.word	0x000142e0


	//   ....[155]....
        /*0c88*/ 	.word	0x00014350


	//   ....[156]....
        /*0c8c*/ 	.word	0x000143b0


	//   ....[157]....
        /*0c90*/ 	.word	0x00014420


	//   ....[158]....
        /*0c94*/ 	.word	0x00014490


	//   ....[159]....
        /*0c98*/ 	.word	0x00014500


	//   ....[160]....
        /*0c9c*/ 	.word	0x00014560


	//   ....[161]....
        /*0ca0*/ 	.word	0x000145d0


	//   ....[162]....
        /*0ca4*/ 	.word	0x00014640


	//   ....[163]....
        /*0ca8*/ 	.word	0x000146b0


	//   ....[164]....
        /*0cac*/ 	.word	0x00014710


	//   ....[165]....
        /*0cb0*/ 	.word	0x00014770


	//   ....[166]....
        /*0cb4*/ 	.word	0x000147c0


	//   ....[167]....
        /*0cb8*/ 	.word	0x00014810


	//   ....[168]....
        /*0cbc*/ 	.word	0x00014870


	//   ....[169]....
        /*0cc0*/ 	.word	0x000148c0


	//   ....[170]....
        /*0cc4*/ 	.word	0x00014920


	//   ....[171]....
        /*0cc8*/ 	.word	0x00014970


	//   ....[172]....
        /*0ccc*/ 	.word	0x000149d0


	//   ....[173]....
        /*0cd0*/ 	.word	0x00014a40


	//   ....[174]....
        /*0cd4*/ 	.word	0x00014ab0


	//   ....[175]....
        /*0cd8*/ 	.word	0x00014b20


	//   ....[176]....
        /*0cdc*/ 	.word	0x00014b80


	//   ....[177]....
        /*0ce0*/ 	.word	0x00014bf0


	//   ....[178]....
        /*0ce4*/ 	.word	0x00014c60


	//   ....[179]....
        /*0ce8*/ 	.word	0x00014cd0


	//   ....[180]....
        /*0cec*/ 	.word	0x00014d30


	//   ....[181]....
        /*0cf0*/ 	.word	0x00014da0


	//   ....[182]....
        /*0cf4*/ 	.word	0x00014e10


	//   ....[183]....
        /*0cf8*/ 	.word	0x00014e80


	//   ....[184]....
        /*0cfc*/ 	.word	0x00014ee0


	//   ....[185]....
        /*0d00*/ 	.word	0x00014f50


	//   ....[186]....
        /*0d04*/ 	.word	0x00014fc0


	//   ....[187]....
        /*0d08*/ 	.word	0x00015030


	//   ....[188]....
        /*0d0c*/ 	.word	0x00015090


	//   ....[189]....
        /*0d10*/ 	.word	0x00015100


	//   ....[190]....
        /*0d14*/ 	.word	0x00015170


	//   ....[191]....
        /*0d18*/ 	.word	0x000151e0


	//   ....[192]....
        /*0d1c*/ 	.word	0x00015240


	//   ....[193]....
        /*0d20*/ 	.word	0x000152b0


	//   ....[194]....
        /*0d24*/ 	.word	0x00015320


	//   ....[195]....
        /*0d28*/ 	.word	0x00015390


	//   ....[196]....
        /*0d2c*/ 	.word	0x000153f0


	//   ....[197]....
        /*0d30*/ 	.word	0x00015460


	//   ....[198]....
        /*0d34*/ 	.word	0x000154d0


	//   ....[199]....
        /*0d38*/ 	.word	0x00015540


	//   ....[200]....
        /*0d3c*/ 	.word	0x000155a0


	//   ....[201]....
        /*0d40*/ 	.word	0x00015610


	//   ....[202]....
        /*0d44*/ 	.word	0x00015680


	//   ....[203]....
        /*0d48*/ 	.word	0x000156f0


	//   ....[204]....
        /*0d4c*/ 	.word	0x00015750


	//   ....[205]....
        /*0d50*/ 	.word	0x000157c0


	//   ....[206]....
        /*0d54*/ 	.word	0x00015830


	//   ....[207]....
        /*0d58*/ 	.word	0x000158a0


	//   ....[208]....
        /*0d5c*/ 	.word	0x00015900


	//   ....[209]....
        /*0d60*/ 	.word	0x00015970


	//   ....[210]....
        /*0d64*/ 	.word	0x000159e0


	//   ....[211]....
        /*0d68*/ 	.word	0x00015a50


	//   ....[212]....
        /*0d6c*/ 	.word	0x00015ab0


	//   ....[213]....
        /*0d70*/ 	.word	0x00015b20


	//   ....[214]....
        /*0d74*/ 	.word	0x00015b90


	//   ....[215]....
        /*0d78*/ 	.word	0x00015be0


	//   ....[216]....
        /*0d7c*/ 	.word	0x00015c20


	//   ....[217]....
        /*0d80*/ 	.word	0x00015c70


	//   ....[218]....
        /*0d84*/ 	.word	0x00015cc0


	//   ....[219]....
        /*0d88*/ 	.word	0x00015d10


	//   ....[220]....
        /*0d8c*/ 	.word	0x00015d80


	//   ....[221]....
        /*0d90*/ 	.word	0x00015dd0


	//   ....[222]....
        /*0d94*/ 	.word	0x00015e20


	//   ....[223]....
        /*0d98*/ 	.word	0x00015e70


	//   ....[224]....
        /*0d9c*/ 	.word	0x00015ec0


	//   ....[225]....
        /*0da0*/ 	.word	0x00015f10


	//   ....[226]....
        /*0da4*/ 	.word	0x00015f80


	//   ....[227]....
        /*0da8*/ 	.word	0x00015fd0


	//   ....[228]....
        /*0dac*/ 	.word	0x00016040


	//   ....[229]....
        /*0db0*/ 	.word	0x000160a0


	//   ....[230]....
        /*0db4*/ 	.word	0x00016110


	//----- nvinfo : EIATTR_EXIT_INSTR_OFFSETS
	.align		4
.L_266:
        /*0db8*/ 	.byte	0x04, 0x1c
        /*0dba*/ 	.short	(.L_268 - .L_267)


	//   ....[0]....
.L_267:
        /*0dbc*/ 	.word	0x000010f0


	//   ....[1]....
        /*0dc0*/ 	.word	0x00013cc0


	//----- nvinfo : EIATTR_MAX_THREADS
	.align		4
.L_268:
        /*0dc4*/ 	.byte	0x04, 0x05
        /*0dc6*/ 	.short	(.L_270 - .L_269)
.L_269:
        /*0dc8*/ 	.word	0x00000080
        /*0dcc*/ 	.word	0x00000001
        /*0dd0*/ 	.word	0x00000001


	//----- nvinfo : EIATTR_CRS_STACK_SIZE
	.align		4
.L_270:
        /*0dd4*/ 	.byte	0x04, 0x1e
        /*0dd6*/ 	.short	(.L_272 - .L_271)
.L_271:
        /*0dd8*/ 	.word	0x00000000
.L_272:


//--------------------- .nv.info._ZN7cutlass13device_kernelIN5flash19enable_sm80_to_sm89INS1_16FlashAttnFwdSm80INS1_25CollectiveMainloopFwdSm80ILi4ELi1ELb0EN4cute5tupleIJNS5_1CILi128EEENS7_ILi80EEENS7_ILi64EEEEEELi64ENS_6half_tEfNS_4arch4Sm80ELb1ELb0ELb1ELb1ELb0ELb1ELb1ELb1EEENS1_21CollectiveEpilogueFwdINS6_IJS8_SA_S9_EEENS6_IJNS7_ILi1EEESI_SI_EEESC_SE_Li128ELb1ELb1ELb1ELb0EEENS1_36VarlenDynamicPersistentTileSchedulerILi128ELi80ELi128ELi128ELb1ELb1ELb0ELb1ELb1ELb1EEEEEEEEEvNT_6ParamsE --------------------------
	.section	.nv.info._ZN7cutlass13device_kernelIN5flash19enable_sm80_to_sm89INS1_16FlashAttnFwdSm80INS1_25CollectiveMainloopFwdSm80ILi4ELi1ELb0EN4cute5tupleIJNS5_1CILi128EEENS7_ILi80EEENS7_ILi64EEEEEELi64ENS_6half_tEfNS_4arch4Sm80ELb1ELb0ELb1ELb1ELb0ELb1ELb1ELb1EEENS1_21CollectiveEpilogueFwdINS6_IJS8_SA_S9_EEENS6_IJNS7_ILi1EEESI_SI_EEESC_SE_Li128ELb1ELb1ELb1ELb0EEENS1_36VarlenDynamicPersistentTileSchedulerILi128ELi80ELi128ELi128ELb1ELb1ELb0ELb1ELb1ELb1EEEEEEEEEvNT_6ParamsE,"",@"SHT_CUDA_INFO"
	.sectionflags	@""
	.align	4


	//----- nvinfo : EIATTR_CUDA_API_VERSION
	.align		4
        /*0000*/ 	.byte	0x04, 0x37
        /*0002*/ 	.short	(.L_274 - .L_273)
.L_273:
        /*0004*/ 	.word	0x00000082


	//----- nvinfo : EIATTR_SW2861232_WAR
	.align		4
.L_274:
        /*0008*/ 	.byte	0x01, 0x35
	.zero		2


	//----- nvinfo : EIATTR_PARAM_CBANK
	.align		4
        /*000c*/ 	.byte	0x04, 0x0a
        /*000e*/ 	.short	(.L_276 - .L_275)
	.align		4
.L_275:
        /*0010*/ 	.word	index@(.nv.constant0._ZN7cutlass13device_kernelIN5flash19enable_sm80_to_sm89INS1_16FlashAttnFwdSm80INS1_25CollectiveMainloopFwdSm80ILi4ELi1ELb0EN4cute5tupleIJNS5_1CILi128EEENS7_ILi80EEENS7_ILi64EEEEEELi64ENS_6half_tEfNS_4arch4Sm80ELb1ELb0ELb1ELb1ELb0ELb1ELb1ELb1EEENS1_21CollectiveEpilogueFwdINS6_IJS8_SA_S9_EEENS6_IJNS7_ILi1EEESI_SI_EEESC_SE_Li128ELb1ELb1ELb1ELb0EEENS1_36VarlenDynamicPersistentTileSchedulerILi128ELi80ELi128ELi128ELb1ELb1ELb0ELb1ELb1ELb1EEEEEEEEEvNT_6ParamsE)
        /*0014*/ 	.short	0x0160
        /*0016*/ 	.short	0x0438


	//----- nvinfo : EIATTR_CBANK_PARAM_SIZE
	.align		4
.L_276:
        /*0018*/ 	.byte	0x03, 0x19
        /*001a*/ 	.short	0x0438


	//----- nvinfo : EIATTR_KPARAM_INFO
	.align		4
        /*001c*/ 	.byte	0x04, 0x17
        /*001e*/ 	.short	(.L_278 - .L_277)
.L_277:
        /*0020*/ 	.word	0x00000000
        /*0024*/ 	.short	0x0000
        /*0026*/ 	.short	0x0000
        /*0028*/ 	.byte	0x00, 0xf0, 0xe1, 0x10


	//----- nvinfo : EIATTR_MAXREG_COUNT
	.align		4
.L_278:
        /*002c*/ 	.byte	0x03, 0x1b
        /*002e*/ 	.short	0x00ff


	//----- nvinfo : EIATTR_NUM_BARRIERS
	.align		4
        /*0030*/ 	.byte	0x02, 0x4c
        /*0032*/ 	.byte	0x06
	.zero		1


	//----- nvinfo : EIATTR_ANNOTATIONS
	.align		4
        /*0034*/ 	.byte	0x04, 0x55
        /*0036*/ 	.short	(.L_280 - .L_279)


	//   ....[0]....
.L_279:
        /* <DEDUP_REMOVED lines=80> */


	//----- nvinfo : EIATTR_MERCURY_ISA_VERSION
	.align		4
.L_280:
        /*0528*/ 	.byte	0x03, 0x5f
        /*052a*/ 	.short	0x0000


	//----- nvinfo : EIATTR_INT_WARP_WIDE_INSTR_OFFSETS
	.align		4
        /*052c*/ 	.byte	0x04, 0x31
        /*052e*/ 	.short	(.L_282 - .L_281)


	//   ....[0]....
.L_281:
        /*0530*/ 	.word	0x0001a200


	//   ....[1]....
        /*0534*/ 	.word	0x0001a280


	//----- nvinfo : EIATTR_COOP_GROUP_MASK_REGIDS
	.align		4
.L_282:
        /*0538*/ 	.byte	0x04, 0x29
        /*053a*/ 	.short	(.L_284 - .L_283)


	//   ....[0]....
.L_283:
        /*053c*/ 	.word	0xffffffff


	//   ....[1]....
        /*0540*/ 	.word	0xffffffff


	//   ....[2]....
        /*0544*/ 	.word	0xffffffff


	//   ....[3]....
        /*0548*/ 	.word	0xffffffff


	//   ....[4]....
        /*054c*/ 	.word	0xffffffff


	//   ....[5]....
        /*0550*/ 	.word	0xffffffff


	//   ....[6]....
        /*0554*/ 	.word	0xffffffff


	//   ....[7]....
        /*0558*/ 	.word	0xffffffff


	//   ....[8]....
        /*055c*/ 	.word	0xffffffff


	//   ....[9]....
        /*0560*/ 	.word	0xffffffff


	//   ....[10]....
        /*0564*/ 	.word	0xffffffff


	//   ....[11]....
        /*0568*/ 	.word	0xffffffff


	//   ....[12]....
        /*056c*/ 	.word	0xffffffff


	//   ....[13]....
        /*0570*/ 	.word	0xffffffff


	//   ....[14]....
        /*0574*/ 	.word	0xffffffff


	//   ....[15]....
        /*0578*/ 	.word	0xffffffff


	//   ....[16]....
        /*057c*/ 	.word	0xffffffff


	//   ....[17]....
        /*0580*/ 	.word	0xffffffff


	//   ....[18]....
        /*0584*/ 	.word	0xffffffff


	//   ....[19]....
        /*0588*/ 	.word	0xffffffff


	//   ....[20]....
        /*058c*/ 	.word	0xffffffff


	//   ....[21]....
        /*0590*/ 	.word	0xffffffff


	//   ....[22]....
        /*0594*/ 	.word	0xffffffff


	//   ....[23]....
        /*0598*/ 	.word	0xffffffff


	//   ....[24]....
        /*059c*/ 	.word	0xffffffff


	//   ....[25]....
        /*05a0*/ 	.word	0xffffffff


	//   ....[26]....
        /*05a4*/ 	.word	0xffffffff


	//   ....[27]....
        /*05a8*/ 	.word	0xffffffff


	//   ....[28]....
        /*05ac*/ 	.word	0xffffffff


	//   ....[29]....
        /*05b0*/ 	.word	0xffffffff


	//   ....[30]....
        /*05b4*/ 	.word	0xffffffff


	//   ....[31]....
        /*05b8*/ 	.word	0xffffffff


	//   ....[32]....
        /*05bc*/ 	.word	0xffffffff


	//   ....[33]....
        /*05c0*/ 	.word	0xffffffff


	//   ....[34]....
        /*05c4*/ 	.word	0xffffffff


	//   ....[35]....
        /*05c8*/ 	.word	0xffffffff


	//   ....[36]....
        /*05cc*/ 	.word	0xffffffff


	//   ....[37]....
        /*05d0*/ 	.word	0xffffffff


	//   ....[38]....
        /*05d4*/ 	.word	0xffffffff


	//   ....[39]....
        /*05d8*/ 	.word	0xffffffff


	//   ....[40]....
        /*05dc*/ 	.word	0xffffffff


	//   ....[41]....
        /*05e0*/ 	.word	0xffffffff


	//   ....[42]....
        /*05e4*/ 	.word	0xffffffff


	//   ....[43]....
        /*05e8*/ 	.word	0xffffffff


	//   ....[44]....
        /*05ec*/ 	.word	0xffffffff


	//   ....[45]....
        /*05f0*/ 	.word	0xffffffff


	//   ....[46]....
        /*05f4*/ 	.word	0xffffffff


	//   ....[47]....
        /*05f8*/ 	.word	0xffffffff


	//   ....[48]....
        /*05fc*/ 	.word	0xffffffff


	//   ....[49]....
        /*0600*/ 	.word	0xffffffff


	//   ....[50]....
        /*0604*/ 	.word	0xffffffff


	//   ....[51]....
        /*0608*/ 	.word	0xffffffff


	//   ....[52]....
        /*060c*/ 	.word	0xffffffff


	//   ....[53]....
        /*0610*/ 	.word	0xffffffff


	//   ....[54]....
        /*0614*/ 	.word	0xffffffff


	//   ....[55]....
        /*0618*/ 	.word	0xffffffff


	//   ....[56]....
        /*061c*/ 	.word	0xffffffff


	//   ....[57]....
        /*0620*/ 	.word	0xffffffff


	//   ....[58]....
        /*0624*/ 	.word	0xffffffff


	//   ....[59]....
        /*0628*/ 	.word	0xffffffff


	//   ....[60]....
        /*062c*/ 	.word	0xffffffff


	//   ....[61]....
        /*0630*/ 	.word	0xffffffff


	//   ....[62]....
        /*0634*/ 	.word	0xffffffff


	//   ....[63]....
        /*0638*/ 	.word	0xffffffff


	//   ....[64]....
        /*063c*/ 	.word	0xffffffff


	//   ....[65]....
        /*0640*/ 	.word	0xffffffff


	//   ....[66]....
        /*0644*/ 	.word	0xffffffff


	//   ....[67]....
        /*0648*/ 	.word	0xffffffff


	//   ....[68]....
        /*064c*/ 	.word	0xffffffff


	//   ....[69]....
        /*0650*/ 	.word	0xffffffff


	//   ....[70]....
        /*0654*/ 	.word	0xffffffff


	//   ....[71]....
        /*0658*/ 	.word	0xffffffff


	//   ....[72]....
        /*065c*/ 	.word	0xffffffff


	//   ....[73]....
        /*0660*/ 	.word	0xffffffff


	//   ....[74]....
        /*0664*/ 	.word	0xffffffff


	//   ....[75]....
        /*0668*/ 	.word	0xffffffff


	//   ....[76]....
        /*066c*/ 	.word	0xffffffff


	//   ....[77]....
        /*0670*/ 	.word	0xffffffff


	//   ....[78]....
        /*0674*/ 	.word	0xffffffff


	//   ....[79]....
        /*0678*/ 	.word	0xffffffff


	//   ....[80]....
        /*067c*/ 	.word	0xffffffff


	//   ....[81]....
        /*0680*/ 	.word	0xffffffff


	//   ....[82]....
        /*0684*/ 	.word	0xffffffff


	//   ....[83]....
        /*0688*/ 	.word	0xffffffff


	//   ....[84]....
        /*068c*/ 	.word	0xffffffff


	//   ....[85]....
        /*0690*/ 	.word	0xffffffff


	//   ....[86]....
        /*0694*/ 	.word	0xffffffff


	//   ....[87]....
        /*0698*/ 	.word	0xffffffff


	//   ....[88]....
        /*069c*/ 	.word	0xffffffff


	//   ....[89]....
        /*06a0*/ 	.word	0xffffffff


	//   ....[90]....
        /*06a4*/ 	.word	0xffffffff


	//   ....[91]....
        /*06a8*/ 	.word	0xffffffff


	//   ....[92]....
        /*06ac*/ 	.word	0xffffffff


	//   ....[93]....
        /*06b0*/ 	.word	0xffffffff


	//   ....[94]....
        /*06b4*/ 	.word	0xffffffff


	//   ....[95]....
        /*06b8*/ 	.word	0xffffffff


	//   ....[96]....
        /*06bc*/ 	.word	0xffffffff


	//   ....[97]....
        /*06c0*/ 	.word	0xffffffff


	//   ....[98]....
        /*06c4*/ 	.word	0xffffffff


	//   ....[99]....
        /*06c8*/ 	.word	0xffffffff


	//   ....[100]....
        /*06cc*/ 	.word	0xffffffff


	//   ....[101]....
        /*06d0*/ 	.word	0xffffffff


	//   ....[102]....
        /*06d4*/ 	.word	0xffffffff


	//   ....[103]....
        /*06d8*/ 	.word	0xffffffff


	//   ....[104]....
        /*06dc*/ 	.word	0xffffffff


	//   ....[105]....
        /*06e0*/ 	.word	0xffffffff


	//   ....[106]....
        /*06e4*/ 	.word	0xffffffff


	//   ....[107]....
        /*06e8*/ 	.word	0xffffffff


	//   ....[108]....
        /*06ec*/ 	.word	0xffffffff


	//   ....[109]....
        /*06f0*/ 	.word	0xffffffff


	//   ....[110]....
        /*06f4*/ 	.word	0xffffffff


	//   ....[111]....
        /*06f8*/ 	.word	0xffffffff


	//   ....[112]....
        /*06fc*/ 	.word	0xffffffff


	//   ....[113]....
        /*0700*/ 	.word	0xffffffff


	//   ....[114]....
        /*0704*/ 	.word	0xffffffff


	//   ....[115]....
        /*0708*/ 	.word	0xffffffff


	//   ....[116]....
        /*070c*/ 	.word	0xffffffff


	//   ....[117]....
        /*0710*/ 	.word	0xffffffff


	//   ....[118]....
        /*0714*/ 	.word	0xffffffff


	//   ....[119]....
        /*0718*/ 	.word	0xffffffff


	//   ....[120]....
        /*071c*/ 	.word	0xffffffff


	//   ....[121]....
        /*0720*/ 	.word	0xffffffff


	//   ....[122]....
        /*0724*/ 	.word	0xffffffff


	//   ....[123]....
        /*0728*/ 	.word	0xffffffff


	//   ....[124]....
        /*072c*/ 	.word	0xffffffff


	//   ....[125]....
        /*0730*/ 	.word	0xffffffff


	//   ....[126]....
        /*0734*/ 	.word	0xffffffff


	//   ....[127]....
        /*0738*/ 	.word	0xffffffff


	//   ....[128]....
        /*073c*/ 	.word	0xffffffff


	//   ....[129]....
        /*0740*/ 	.word	0xffffffff


	//   ....[130]....
        /*0744*/ 	.word	0xffffffff


	//   ....[131]....
        /*0748*/ 	.word	0xffffffff


	//   ....[132]....
        /*074c*/ 	.word	0xffffffff


	//   ....[133]....
        /*0750*/ 	.word	0xffffffff


	//   ....[134]....
        /*0754*/ 	.word	0xffffffff


	//   ....[135]....
        /*0758*/ 	.word	0xffffffff


	//   ....[136]....
        /*075c*/ 	.word	0xffffffff


	//   ....[137]....
        /*0760*/ 	.word	0xffffffff


	//   ....[138]....
        /*0764*/ 	.word	0xffffffff


	//   ....[139]....
        /*0768*/ 	.word	0xffffffff


	//   ....[140]....
        /*076c*/ 	.word	0xffffffff


	//   ....[141]....
        /*0770*/ 	.word	0xffffffff


	//   ....[142]....
        /*0774*/ 	.word	0xffffffff


	//   ....[143]....
        /*0778*/ 	.word	0xffffffff


	//   ....[144]....
        /*077c*/ 	.word	0xffffffff


	//   ....[145]....
        /*0780*/ 	.word	0xffffffff


	//   ....[146]....
        /*0784*/ 	.word	0xffffffff


	//   ....[147]....
        /*0788*/ 	.word	0xffffffff


	//   ....[148]....
        /*078c*/ 	.word	0xffffffff


	//   ....[149]....
        /*0790*/ 	.word	0xffffffff


	//   ....[150]....
        /*0794*/ 	.word	0xffffffff


	//   ....[151]....
        /*0798*/ 	.word	0xffffffff


	//   ....[152]....
        /*079c*/ 	.word	0xffffffff


	//   ....[153]....
        /*07a0*/ 	.word	0xffffffff


	//   ....[154]....
        /*07a4*/ 	.word	0xffffffff


	//   ....[155]....
        /*07a8*/ 	.word	0xffffffff


	//   ....[156]....
        /*07ac*/ 	.word	0xffffffff


	//   ....[157]....
        /*07b0*/ 	.word	0xffffffff


	//   ....[158]....
        /*07b4*/ 	.word	0xffffffff


	//   ....[159]....
        /*07b8*/ 	.word	0xffffffff


	//   ....[160]....
        /*07bc*/ 	.word	0xffffffff


	//   ....[161]....
        /*07c0*/ 	.word	0xffffffff


	//   ....[162]....
        /*07c4*/ 	.word	0xffffffff


	//   ....[163]....
        /*07c8*/ 	.word	0xffffffff


	//   ....[164]....
        /*07cc*/ 	.word	0xffffffff


	//   ....[165]....
        /*07d0*/ 	.word	0xffffffff


	//   ....[166]....
        /*07d4*/ 	.word	0xffffffff


	//   ....[167]....
        /*07d8*/ 	.word	0xffffffff


	//   ....[168]....
        /*07dc*/ 	.word	0xffffffff


	//   ....[169]....
        /*07e0*/ 	.word	0xffffffff


	//   ....[170]....
        /*07e4*/ 	.word	0xffffffff


	//   ....[171]....
        /*07e8*/ 	.word	0xffffffff


	//   ....[172]....
        /*07ec*/ 	.word	0xffffffff


	//   ....[173]....
        /*07f0*/ 	.word	0xffffffff


	//   ....[174]....
        /*07f4*/ 	.word	0xffffffff


	//   ....[175]....
        /*07f8*/ 	.word	0xffffffff


	//   ....[176]....
        /*07fc*/ 	.word	0xffffffff


	//   ....[177]....
        /*0800*/ 	.word	0xffffffff


	//   ....[178]....
        /*0804*/ 	.word	0xffffffff


	//   ....[179]....
        /*0808*/ 	.word	0xffffffff


	//   ....[180]....
        /*080c*/ 	.word	0xffffffff


	//   ....[181]....
        /*0810*/ 	.word	0xffffffff


	//   ....[182]....
        /*0814*/ 	.word	0xffffffff


	//   ....[183]....
        /*0818*/ 	.word	0xffffffff


	//   ....[184]....
        /*081c*/ 	.word	0xffffffff


	//   ....[185]....
        /*0820*/ 	.word	0xffffffff


	//   ....[186]....
        /*0824*/ 	.word	0xffffffff


	//   ....[187]....
        /*0828*/ 	.word	0xffffffff


	//   ....[188]....
        /*082c*/ 	.word	0xffffffff


	//   ....[189]....
        /*0830*/ 	.word	0xffffffff


	//   ....[190]....
        /*0834*/ 	.word	0xffffffff


	//   ....[191]....
        /*0838*/ 	.word	0xffffffff


	//   ....[192]....
        /*083c*/ 	.word	0xffffffff


	//   ....[193]....
        /*0840*/ 	.word	0xffffffff


	//   ....[194]....
        /*0844*/ 	.word	0xffffffff


	//   ....[195]....
        /*0848*/ 	.word	0xffffffff


	//   ....[196]....
        /*084c*/ 	.word	0xffffffff


	//   ....[197]....
        /*0850*/ 	.word	0xffffffff


	//   ....[198]....
        /*0854*/ 	.word	0xffffffff


	//   ....[199]....
        /*0858*/ 	.word	0xffffffff


	//   ....[200]....
        /*085c*/ 	.word	0xffffffff


	//   ....[201]....
        /*0860*/ 	.word	0xffffffff


	//   ....[202]....
        /*0864*/ 	.word	0xffffffff


	//   ....[203]....
        /*0868*/ 	.word	0xffffffff


	//   ....[204]....
        /*086c*/ 	.word	0xffffffff


	//   ....[205]....
        /*0870*/ 	.word	0xffffffff


	//   ....[206]....
        /*0874*/ 	.word	0xffffffff


	//   ....[207]....
        /*0878*/ 	.word	0xffffffff


	//   ....[208]....
        /*087c*/ 	.word	0xffffffff


	//   ....[209]....
        /*0880*/ 	.word	0xffffffff


	//   ....[210]....
        /*0884*/ 	.word	0xffffffff


	//   ....[211]....
        /*0888*/ 	.word	0xffffffff


	//   ....[212]....
        /*088c*/ 	.word	0xffffffff


	//   ....[213]....
        /*0890*/ 	.word	0xffffffff


	//   ....[214]....
        /*0894*/ 	.word	0xffffffff


	//   ....[215]....
        /*0898*/ 	.word	0xffffffff


	//   ....[216]....
        /*089c*/ 	.word	0xffffffff


	//   ....[217]....
        /*08a0*/ 	.word	0xffffffff


	//   ....[218]....
        /*08a4*/ 	.word	0xffffffff


	//   ....[219]....
        /*08a8*/ 	.word	0xffffffff


	//   ....[220]....
        /*08ac*/ 	.word	0xffffffff


	//   ....[221]....
        /*08b0*/ 	.word	0xffffffff


	//   ....[222]....
        /*08b4*/ 	.word	0xffffffff


	//   ....[223]....
        /*08b8*/ 	.word	0xffffffff


	//   ....[224]....
        /*08bc*/ 	.word	0xffffffff


	//   ....[225]....
        /*08c0*/ 	.word	0xffffffff


	//   ....[226]....
        /*08c4*/ 	.word	0xffffffff


	//   ....[227]....
        /*08c8*/ 	.word	0xffffffff


	//   ....[228]....
        /*08cc*/ 	.word	0xffffffff


	//   ....[229]....
        /*08d0*/ 	.word	0xffffffff


	//   ....[230]....
        /*08d4*/ 	.word	0xffffffff


	//   ....[231]....
        /*08d8*/ 	.word	0xffffffff


	//   ....[232]....
        /*08dc*/ 	.word	0xffffffff


	//   ....[233]....
        /*08e0*/ 	.word	0xffffffff


	//   ....[234]....
        /*08e4*/ 	.word	0xffffffff


	//   ....[235]....
        /*08e8*/ 	.word	0xffffffff


	//   ....[236]....
        /*08ec*/ 	.word	0xffffffff


	//   ....[237]....
        /*08f0*/ 	.word	0xffffffff


	//   ....[238]....
        /*08f4*/ 	.word	0xffffffff


	//   ....[239]....
        /*08f8*/ 	.word	0xffffffff


	//   ....[240]....
        /*08fc*/ 	.word	0xffffffff


	//   ....[241]....
        /*0900*/ 	.word	0xffffffff


	//   ....[242]....
        /*0904*/ 	.word	0xffffffff


	//   ....[243]....
        /*0908*/ 	.word	0xffffffff


	//   ....[244]....
        /*090c*/ 	.word	0xffffffff


	//   ....[245]....
        /*0910*/ 	.word	0xffffffff


	//   ....[246]....
        /*0914*/ 	.word	0xffffffff


	//   ....[247]....
        /*0918*/ 	.word	0xffffffff


	//   ....[248]....
        /*091c*/ 	.word	0xffffffff


	//   ....[249]....
        /*0920*/ 	.word	0xffffffff


	//   ....[250]....
        /*0924*/ 	.word	0xffffffff


	//   ....[251]....
        /*0928*/ 	.word	0xffffffff


	//   ....[252]....
        /*092c*/ 	.word	0xffffffff


	//   ....[253]....
        /*0930*/ 	.word	0xffffffff


	//   ....[254]....
        /*0934*/ 	.word	0xffffffff


	//   ....[255]....
        /*0938*/ 	.word	0xffffffff


	//   ....[0]....
        /*093c*/ 	.word	0xffffffff


	//   ....[1]....
        /*0940*/ 	.word	0xffffffff


	//   ....[2]....
        /*0944*/ 	.word	0xffffffff


	//   ....[3]....
        /*0948*/ 	.word	0xffffffff


	//   ....[4]....
        /*094c*/ 	.word	0xffffffff


	//   ....[5]....
        /*0950*/ 	.word	0xffffffff


	//   ....[6]....
        /*0954*/ 	.word	0xffffffff


	//----- nvinfo : EIATTR_COOP_GROUP_INSTR_OFFSETS
	.align		4
.L_284:
        /*0958*/ 	.byte	0x04, 0x28
        /*095a*/ 	.short	(.L_286 - .L_285)


	//   ....[0]....
.L_285:
        /*095c*/ 	.word	0x00000050


	//   ....[1]....
        /*0960*/ 	.word	0x00000200


	//   ....[2]....
        /*0964*/ 	.word	0x00000230


	//   ....[3]....
        /*0968*/ 	.word	0x00000260


	//   ....[4]....
        /*096c*/ 	.word	0x00000290


	//   ....[5]....
        /*0970*/ 	.word	0x000002c0


	//   ....[6]....
        /*0974*/ 	.word	0x000002f0


	//   ....[7]....
        /*0978*/ 	.word	0x00000450


	//   ....[8]....
        /*097c*/ 	.word	0x00000490


	//   ....[9]....
        /*0980*/ 	.word	0x000004c0


	//   ....[10]....
        /*0984*/ 	.word	0x000004f0


	//   ....[11]....
        /*0988*/ 	.word	0x00000520


	//   ....[12]....
        /*098c*/ 	.word	0x00000550


	//   ....[13]....
        /*0990*/ 	.word	0x000005e0


	//   ....[14]....
        /*0994*/ 	.word	0x00000630


	//   ....[15]....
        /*0998*/ 	.word	0x00000650


	//   ....[16]....
        /*099c*/ 	.word	0x000006b0


	//   ....[17]....
        /*09a0*/ 	.word	0x00008350


	//   ....[18]....
        /*09a4*/ 	.word	0x00008370


	//   ....[19]....
        /*09a8*/ 	.word	0x00008450


	//   ....[20]....
        /*09ac*/ 	.word	0x00008460


	//   ....[21]....
        /*09b0*/ 	.word	0x00008530


	//   ....[22]....
        /*09b4*/ 	.word	0x00008550


	//   ....[23]....
        /*09b8*/ 	.word	0x00008620


	//   ....[24]....
        /*09bc*/ 	.word	0x00008630


	//   ....[25]....
        /*09c0*/ 	.word	0x00008700


	//   ....[26]....
        /*09c4*/ 	.word	0x00008720


	//   ....[27]....
        /*09c8*/ 	.word	0x000087f0


	//   ....[28]....
        /*09cc*/ 	.word	0x00008800


	//   ....[29]....
        /*09d0*/ 	.word	0x000088d0


	//   ....[30]....
        /*09d4*/ 	.word	0x000088f0


	//   ....[31]....
        /*09d8*/ 	.word	0x000089c0


	//   ....[32]....
        /*09dc*/ 	.word	0x000089d0


	//   ....[33]....
        /*09e0*/ 	.word	0x00009140


	//   ....[34]....
        /*09e4*/ 	.word	0x00009180


	//   ....[35]....
        /*09e8*/ 	.word	0x00009190


	//   ....[36]....
        /*09ec*/ 	.word	0x000091a0


	//   ....[37]....
        /*09f0*/ 	.word	0x00009350


	//   ....[38]....
        /*09f4*/ 	.word	0x00009410


	//   ....[39]....
        /*09f8*/ 	.word	0x00009450


	//   ....[40]....
        /*09fc*/ 	.word	0x00009490


	//   ....[41]....
        /*0a00*/ 	.word	0x00009670


	//   ....[42]....
        /*0a04*/ 	.word	0x00009730


	//   ....[43]....
        /*0a08*/ 	.word	0x00009770


	//   ....[44]....
        /*0a0c*/ 	.word	0x000097b0


	//   ....[45]....
        /*0a10*/ 	.word	0x000099b0


	//   ....[46]....
        /*0a14*/ 	.word	0x00009a70


	//   ....[47]....
        /*0a18*/ 	.word	0x00009ab0


	//   ....[48]....
        /*0a1c*/ 	.word	0x00009af0


	//   ....[49]....
        /*0a20*/ 	.word	0x0000b640


	//   ....[50]....
        /*0a24*/ 	.word	0x0000b690


	//   ....[51]....
        /*0a28*/ 	.word	0x0000b6b0


	//   ....[52]....
        /*0a2c*/ 	.word	0x0000b6d0


	//   ....[53]....
        /*0a30*/ 	.word	0x0000b7b0


	//   ....[54]....
        /*0a34*/ 	.word	0x0000b7c0


	//   ....[55]....
        /*0a38*/ 	.word	0x0000b7d0


	//   ....[56]....
        /*0a3c*/ 	.word	0x0000b7e0


	//   ....[57]....
        /*0a40*/ 	.word	0x0000ba10


	//   ....[58]....
        /*0a44*/ 	.word	0x0000ba50


	//   ....[59]....
        /*0a48*/ 	.word	0x0000ba70


	//   ....[60]....
        /*0a4c*/ 	.word	0x0000ba80


	//   ....[61]....
        /*0a50*/ 	.word	0x0000bbf0


	//   ....[62]....
        /*0a54*/ 	.word	0x0000bc70


	//   ....[63]....
        /*0a58*/ 	.word	0x0000bcb0


	//   ....[64]....
        /*0a5c*/ 	.word	0x0000bcd0


	//   ....[65]....
        /*0a60*/ 	.word	0x0000ee70


	//   ....[66]....
        /*0a64*/ 	.word	0x0000ee80


	//   ....[67]....
        /*0a68*/ 	.word	0x0000eea0


	//   ....[68]....
        /*0a6c*/ 	.word	0x0000eeb0


	//   ....[69]....
        /*0a70*/ 	.word	0x0000f8f0


	//   ....[70]....
        /*0a74*/ 	.word	0x0000f940


	//   ....[71]....
        /*0a78*/ 	.word	0x0000fc90


	//   ....[72]....
        /*0a7c*/ 	.word	0x0000fcc0


	//   ....[73]....
        /*0a80*/ 	.word	0x0000fd30


	//   ....[74]....
        /*0a84*/ 	.word	0x0000fef0


	//   ....[75]....
        /*0a88*/ 	.word	0x0000ff30


	//   ....[76]....
        /*0a8c*/ 	.word	0x00010030


	//   ....[77]....
        /*0a90*/ 	.word	0x000129c0


	//   ....[78]....
        /*0a94*/ 	.word	0x000129d0


	//   ....[79]....
        /*0a98*/ 	.word	0x000129e0


	//   ....[80]....
        /*0a9c*/ 	.word	0x000129f0


	//   ....[81]....
        /*0aa0*/ 	.word	0x00013540


	//   ....[82]....
        /*0aa4*/ 	.word	0x00013810


	//   ....[83]....
        /*0aa8*/ 	.word	0x000139f0


	//   ....[84]....
        /*0aac*/ 	.word	0x00013ba0


	//   ....[85]....
        /*0ab0*/ 	.word	0x00013c20


	//   ....[86]....
        /*0ab4*/ 	.word	0x00013e20


	//   ....[87]....
        /*0ab8*/ 	.word	0x00013eb0


	//   ....[88]....
        /*0abc*/ 	.word	0x00013fb0


	//   ....[89]....
        /*0ac0*/ 	.word	0x00017480


	//   ....[90]....
        /*0ac4*/ 	.word	0x000174d0


	//   ....[91]....
        /*0ac8*/ 	.word	0x00017660


	//   ....[92]....
        /*0acc*/ 	.word	0x000176f0


	//   ....[93]....
        /*0ad0*/ 	.word	0x000177a0


	//   ....[94]....
        /*0ad4*/ 	.word	0x000177e0


	//   ....[95]....
        /*0ad8*/ 	.word	0x000179c0


	//   ....[96]....
        /*0adc*/ 	.word	0x00017c30


	//   ....[97]....
        /*0ae0*/ 	.word	0x00019a00


	//   ....[98]....
        /*0ae4*/ 	.word	0x00019a70


	//   ....[99]....
        /*0ae8*/ 	.word	0x00019a90


	//   ....[100]....
        /*0aec*/ 	.word	0x00019aa0


	//   ....[101]....
        /*0af0*/ 	.word	0x00019ab0


	//   ....[102]....
        /*0af4*/ 	.word	0x00019ae0


	//   ....[103]....
        /*0af8*/ 	.word	0x00019b00


	//   ....[104]....
        /*0afc*/ 	.word	0x00019b10


	//   ....[105]....
        /*0b00*/ 	.word	0x0001af50


	//   ....[106]....
        /*0b04*/ 	.word	0x0001af70


	//   ....[107]....
        /*0b08*/ 	.word	0x0001af90


	//   ....[108]....
        /*0b0c*/ 	.word	0x0001afa0


	//   ....[109]....
        /*0b10*/ 	.word	0x0001afb0


	//   ....[110]....
        /*0b14*/ 	.word	0x0001afc0


	//   ....[111]....
        /*0b18*/ 	.word	0x0001afe0


	//   ....[112]....
        /*0b1c*/ 	.word	0x0001b050


	//   ....[113]....
        /*0b20*/ 	.word	0x0001b3d0


	//   ....[114]....
        /*0b24*/ 	.word	0x0001b3f0


	//   ....[115]....
        /*0b28*/ 	.word	0x0001b460


	//   ....[116]....
        /*0b2c*/ 	.word	0x0001b470


	//   ....[117]....
        /*0b30*/ 	.word	0x0001b4e0


	//   ....[118]....
        /*0b34*/ 	.word	0x0001b500


	//   ....[119]....
        /*0b38*/ 	.word	0x0001b570


	//   ....[120]....
        /*0b3c*/ 	.word	0x0001b580


	//   ....[121]....
        /*0b40*/ 	.word	0x0001b5f0


	//   ....[122]....
        /*0b44*/ 	.word	0x0001b610


	//   ....[123]....
        /*0b48*/ 	.word	0x0001b680


	//   ....[124]....
        /*0b4c*/ 	.word	0x0001b690


	//   ....[125]....
        /*0b50*/ 	.word	0x0001b700


	//   ....[126]....
        /*0b54*/ 	.word	0x0001b720


	//   ....[127]....
        /*0b58*/ 	.word	0x0001b790


	//   ....[128]....
        /*0b5c*/ 	.word	0x0001b7a0


	//   ....[129]....
        /*0b60*/ 	.word	0x0001ba30


	//   ....[130]....
        /*0b64*/ 	.word	0x0001ba50


	//   ....[131]....
        /*0b68*/ 	.word	0x0001bda0


	//   ....[132]....
        /*0b6c*/ 	.word	0x0001bdb0


	//   ....[133]....
        /*0b70*/ 	.word	0x0001c010


	//   ....[134]....
        /*0b74*/ 	.word	0x0001c030


	//   ....[135]....
        /*0b78*/ 	.word	0x0001c2b0


	//   ....[136]....
        /*0b7c*/ 	.word	0x0001c2c0


	//   ....[137]....
        /*0b80*/ 	.word	0x0001cc90


	//   ....[138]....
        /*0b84*/ 	.word	0x0001ccb0


	//   ....[139]....
        /*0b88*/ 	.word	0x0001cd20


	//   ....[140]....
        /*0b8c*/ 	.word	0x0001cd30


	//   ....[141]....
        /*0b90*/ 	.word	0x0001cda0


	//   ....[142]....
        /*0b94*/ 	.word	0x0001cdc0


	//   ....[143]....
        /*0b98*/ 	.word	0x0001ce30


	//   ....[144]....
        /*0b9c*/ 	.word	0x0001ce40


	//   ....[145]....
        /*0ba0*/ 	.word	0x0001ceb0


	//   ....[146]....
        /*0ba4*/ 	.word	0x0001ced0


	//   ....[147]....
        /*0ba8*/ 	.word	0x0001cf40


	//   ....[148]....
        /*0bac*/ 	.word	0x0001cf50


	//   ....[149]....
        /*0bb0*/ 	.word	0x0001cfc0


	//   ....[150]....
        /*0bb4*/ 	.word	0x0001cfe0


	//   ....[151]....
        /*0bb8*/ 	.word	0x0001d050


	//   ....[152]....
        /*0bbc*/ 	.word	0x0001d060


	//   ....[153]....
        /*0bc0*/ 	.word	0x0001d1b0


	//   ....[154]....
        /*0bc4*/ 	.word	0x0001d1d0


	//   ....[155]....
        /*0bc8*/ 	.word	0x0001d300


	//   ....[156]....
        /*0bcc*/ 	.word	0x0001d340


	//   ....[157]....
        /*0bd0*/ 	.word	0x0001d370


	//   ....[158]....
        /*0bd4*/ 	.word	0x0001d3a0


	//   ....[159]....
        /*0bd8*/ 	.word	0x0001d3d0


	//   ....[160]....
        /*0bdc*/ 	.word	0x0001d400


	//   ....[161]....
        /*0be0*/ 	.word	0x0001d560


	//   ....[162]....
        /*0be4*/ 	.word	0x0001d5a0


	//   ....[163]....
        /*0be8*/ 	.word	0x0001d5d0


	//   ....[164]....
        /*0bec*/ 	.word	0x0001d600


	//   ....[165]....
        /*0bf0*/ 	.word	0x0001d630


	//   ....[166]....
        /*0bf4*/ 	.word	0x0001d660


	//   ....[167]....
        /*0bf8*/ 	.word	0x0001d6f0


	//   ....[168]....
        /*0bfc*/ 	.word	0x0001d750


	//   ....[169]....
        /*0c00*/ 	.word	0x0001d760


	//   ....[170]....
        /*0c04*/ 	.word	0x0001d7c0


	//   ....[171]....
        /*0c08*/ 	.word	0x0001e220


	//   ....[172]....
        /*0c0c*/ 	.word	0x0001e280


	//   ....[173]....
        /*0c10*/ 	.word	0x0001e2d0


	//   ....[174]....
        /*0c14*/ 	.word	0x0001e320


	//   ....[175]....
        /*0c18*/ 	.word	0x0001e370


	//   ....[176]....
        /*0c1c*/ 	.word	0x0001e3e0


	//   ....[177]....
        /*0c20*/ 	.word	0x0001e430


	//   ....[178]....
        /*0c24*/ 	.word	0x0001e4a0


	//   ....[179]....
        /*0c28*/ 	.word	0x0001e510


	//   ....[180]....
        /*0c2c*/ 	.word	0x0001e570


	//   ....[181]....
        /*0c30*/ 	.word	0x0001e5e0


	//   ....[182]....
        /*0c34*/ 	.word	0x0001e650


	//   ....[183]....
        /*0c38*/ 	.word	0x0001e6c0


	//   ....[184]....
        /*0c3c*/ 	.word	0x0001e720


	//   ....[185]....
        /*0c40*/ 	.word	0x0001e790


	//   ....[186]....
        /*0c44*/ 	.word	0x0001e800


	//   ....[187]....
        /*0c48*/ 	.word	0x0001e870


	//   ....[188]....
        /*0c4c*/ 	.word	0x0001e8d0


	//   ....[189]....
        /*0c50*/ 	.word	0x0001e940


	//   ....[190]....
        /*0c54*/ 	.word	0x0001e9b0


	//   ....[191]....
        /*0c58*/ 	.word	0x0001ea20


	//   ....[192]....
        /*0c5c*/ 	.word	0x0001ea80


	//   ....[193]....
        /*0c60*/ 	.word	0x0001eaf0


	//   ....[194]....
        /*0c64*/ 	.word	0x0001eb60


	//   ....[195]....
        /*0c68*/ 	.word	0x0001ebd0


	//   ....[196]....
        /*0c6c*/ 	.word	0x0001ec30


	//   ....[197]....
        /*0c70*/ 	.word	0x0001ec90


	//   ....[198]....
        /*0c74*/ 	.word	0x0001ecf0


	//   ....[199]....
        /*0c78*/ 	.word	0x0001ed40


	//   ....[200]....
        /*0c7c*/ 	.word	0x0001eda0


	//   ....[201]....
        /*0c80*/ 	.word	0x0001edf0


	//   ....[202]....
        /*0c84*/ 	.word	0x0001ee50


	//   ....[203]....
        /*0c88*/ 	.word	0x0001eea0


	//   ....[204]....
        /*0c8c*/ 	.word	0x0001ef00


	//   ....[205]....
        /*0c90*/ 	.word	0x0001ef70


	//   ....[206]....
        /*0c94*/ 	.word	0x0001efe0


	//   ....[207]....
        /*0c98*/ 	.word	0x0001f050


	//   ....[208]....
        /*0c9c*/ 	.word	0x0001f0b0


	//   ....[209]....
        /*0ca0*/ 	.word	0x0001f120


	//   ....[210]....
        /*0ca4*/ 	.word	0x0001f190


	//   ....[211]....
        /*0ca8*/ 	.word	0x0001f200


	//   ....[212]....
        /*0cac*/ 	.word	0x0001f260


	//   ....[213]....
        /*0cb0*/ 	.word	0x0001f2d0


	//   ....[214]....
        /*0cb4*/ 	.word	0x0001f340


	//   ....[215]....
        /*0cb8*/ 	.word	0x0001f3b0


	//   ....[216]....
        /*0cbc*/ 	.word	0x0001f410


	//   ....[217]....
        /*0cc0*/ 	.word	0x0001f480


	//   ....[218]....
        /*0cc4*/ 	.word	0x0001f4f0


	//   ....[219]....
        /*0cc8*/ 	.word	0x0001f560


	//   ....[220]....
        /*0ccc*/ 	.word	0x0001f5c0


	//   ....[221]....
        /*0cd0*/ 	.word	0x0001f630


	//   ....[222]....
        /*0cd4*/ 	.word	0x0001f6a0


	//   ....[223]....
        /*0cd8*/ 	.word	0x0001f710


	//   ....[224]....
        /*0cdc*/ 	.word	0x0001f770


	//   ....[225]....
        /*0ce0*/ 	.word	0x0001f7e0


	//   ....[226]....
        /*0ce4*/ 	.word	0x0001f850


	//   ....[227]....
        /*0ce8*/ 	.word	0x0001f8c0


	//   ....[228]....
        /*0cec*/ 	.word	0x0001f920


	//   ....[229]....
        /*0cf0*/ 	.word	0x0001f990


	//   ....[230]....
        /*0cf4*/ 	.word	0x0001fa00


	//   ....[231]....
        /*0cf8*/ 	.word	0x0001fa70


	//   ....[232]....
        /*0cfc*/ 	.word	0x0001fad0


	//   ....[233]....
        /*0d00*/ 	.word	0x0001fb40


	//   ....[234]....
        /*0d04*/ 	.word	0x0001fbb0


	//   ....[235]....
        /*0d08*/ 	.word	0x0001fc20


	//   ....[236]....
        /*0d0c*/ 	.word	0x0001fc80


	//   ....[237]....
        /*0d10*/ 	.word	0x0001fcf0


	//   ....[238]....
        /*0d14*/ 	.word	0x0001fd60


	//   ....[239]....
        /*0d18*/ 	.word	0x0001fdd0


	//   ....[240]....
        /*0d1c*/ 	.word	0x0001fe30


	//   ....[241]....
        /*0d20*/ 	.word	0x0001fea0


	//   ....[242]....
        /*0d24*/ 	.word	0x0001ff10


	//   ....[243]....
        /*0d28*/ 	.word	0x0001ff80


	//   ....[244]....
        /*0d2c*/ 	.word	0x0001ffe0


	//   ....[245]....
        /*0d30*/ 	.word	0x00020050


	//   ....[246]....
        /*0d34*/ 	.word	0x000200c0


	//   ....[247]....
        /*0d38*/ 	.word	0x00020110


	//   ....[248]....
        /*0d3c*/ 	.word	0x00020150


	//   ....[249]....
        /*0d40*/ 	.word	0x000201a0


	//   ....[250]....
        /*0d44*/ 	.word	0x000201f0


	//   ....[251]....
        /*0d48*/ 	.word	0x00020240


	//   ....[252]....
        /*0d4c*/ 	.word	0x000202b0


	//   ....[253]....
        /*0d50*/ 	.word	0x00020300


	//   ....[254]....
        /*0d54*/ 	.word	0x00020350


	//   ....[255]....
        /*0d58*/ 	.word	0x000203a0


	//   ....[0]....
        /*0d5c*/ 	.word	0x000203f0


	//   ....[1]....
        /*0d60*/ 	.word	0x00020440


	//   ....[2]....
        /*0d64*/ 	.word	0x000204b0


	//   ....[3]....
        /*0d68*/ 	.word	0x00020500


	//   ....[4]....
        /*0d6c*/ 	.word	0x00020570


	//   ....[5]....
        /*0d70*/ 	.word	0x000205d0


	//   ....[6]....
        /*0d74*/ 	.word	0x00020640


	//----- nvinfo : EIATTR_EXIT_INSTR_OFFSETS
	.align		4
.L_286:
        /*0d78*/ 	.byte	0x04, 0x1c
        /*0d7a*/ 	.short	(.L_288 - .L_287)


	//   ....[0]....
.L_287:
        /*0d7c*/ 	.word	0x000010d0


	//   ....[1]....
        /*0d80*/ 	.word	0x0001e1e0


	//----- nvinfo : EIATTR_MAX_THREADS
	.align		4
.L_288:
        /*0d84*/ 	.byte	0x04, 0x05
        /*0d86*/ 	.short	(.L_290 - .L_289)
.L_289:
        /*0d88*/ 	.word	0x00000080
        /*0d8c*/ 	.word	0x00000001
        /*0d90*/ 	.word	0x00000001


	//----- nvinfo : EIATTR_CRS_STACK_SIZE
	.align		4
.L_290:
        /*0d94*/ 	.byte	0x04, 0x1e
        /*0d96*/ 	.short	(.L_292 - .L_291)
.L_291:
        /*0d98*/ 	.word	0x00000000
.L_292:


//--------------------- .nv.callgraph             --------------------------
	.section	.nv.callgraph,"",@"SHT_CUDA_CALLGRAPH"
	.align	4
	.sectionentsize	8
	.align		4
        /*0000*/ 	.word	0x00000000
	.align		4
        /*0004*/ 	.word	0xffffffff
	.align		4
        /*0008*/ 	.word	0x00000000
	.align		4
        /*000c*/ 	.word	0xfffffffe
	.align		4
        /*0010*/ 	.word	0x00000000
	.align		4
        /*0014*/ 	.word	0xfffffffd
	.align		4
        /*0018*/ 	.word	0x00000000
	.align		4
        /*001c*/ 	.word	0xfffffffc


//--------------------- .nv.rel.action            --------------------------
	.section	.nv.rel.action,"",@"SHT_CUDA_RELOCINFO"
	.align	8
	.sectionentsize	8
        /*0000*/ 	.byte	0x73, 0x00, 0x00, 0x00, 0x00, 0x00, 0x00, 0x00, 0x00, 0x00, 0x00, 0x11, 0x25, 0x00, 0x05, 0x36


//--------------------- .nv.constant4             --------------------------
	.section	.nv.constant4,"a",@progbits
	.align	8
	.align		8
.nv.constant4:
        /*0000*/ 	.dword	_ZN79_INTERNAL_a8661eb0_43_flash_fwd_hdim64_fp16_split_softcap_sm80_cu_60c5005d_31474cuda3std3__45__cpo5beginE
	.align		8
        /*0008*/ 	.dword	_ZN79_INTERNAL_a8661eb0_43_flash_fwd_hdim64_fp16_split_softcap_sm80_cu_60c5005d_31474cuda3std3__45__cpo3endE
	.align		8
        /*0010*/ 	.dword	_ZN79_INTERNAL_a8661eb0_43_flash_fwd_hdim64_fp16_split_softcap_sm80_cu_60c5005d_31474cuda3std3__45__cpo6cbeginE
	.align		8
        /*0018*/ 	.dword	_ZN79_INTERNAL_a8661eb0_43_flash_fwd_hdim64_fp16_split_softcap_sm80_cu_60c5005d_31474cuda3std3__45__cpo4cendE
	.align		8
        /*0020*/ 	.dword	_ZN79_INTERNAL_a8661eb0_43_flash_fwd_hdim64_fp16_split_softcap_sm80_cu_60c5005d_31474cuda3std3__481_GLOBAL__N__a8661eb0_43_flash_fwd_hdim64_fp16_split_softcap_sm80_cu_60c5005d_31476ignoreE
	.align		8
        /*0028*/ 	.dword	_ZN79_INTERNAL_a8661eb0_43_flash_fwd_hdim64_fp16_split_softcap_sm80_cu_60c5005d_31474cuda3std3__419piecewise_constructE
	.align		8
        /*0030*/ 	.dword	_ZN79_INTERNAL_a8661eb0_43_flash_fwd_hdim64_fp16_split_softcap_sm80_cu_60c5005d_31474cuda3std3__48in_placeE
	.align		8
        /*0038*/ 	.dword	_ZN79_INTERNAL_a8661eb0_43_flash_fwd_hdim64_fp16_split_softcap_sm80_cu_60c5005d_31474cuda3std6ranges3__45__cpo4swapE
	.align		8
        /*0040*/ 	.dword	_ZN79_INTERNAL_a8661eb0_43_flash_fwd_hdim64_fp16_split_softcap_sm80_cu_60c5005d_31474cuda3std6ranges3__45__cpo9iter_moveE
	.align		8
        /*0048*/ 	.dword	_ZN79_INTERNAL_a8661eb0_43_flash_fwd_hdim64_fp16_split_softcap_sm80_cu_60c5005d_31474cute7productE
	.align		8
        /*0050*/ 	.dword	_ZN79_INTERNAL_a8661eb0_43_flash_fwd_hdim64_fp16_split_softcap_sm80_cu_60c5005d_31474cute1_E


//--------------------- .nv.constant0._ZN7cutlass13device_kernelIN5flash19enable_sm80_to_sm89INS1_16FlashAttnFwdSm80INS1_25CollectiveMainloopFwdSm80ILi4ELi1ELb0EN4cute5tupleIJNS5_1CILi128EEENS7_ILi112EEENS7_ILi64EEEEEELi64ENS_6half_tEfNS_4arch4Sm80ELb0ELb0ELb1ELb0ELb0ELb0ELb1ELb1EEENS1_21CollectiveEpilogueFwdINS6_IJS8_SA_S9_EEENS6_IJNS7_ILi1EEESI_SI_EEESC_SE_Li128ELb0ELb1ELb1ELb0EEENS1_19SingleTileSchedulerILb0ELb1ELb1ELi128EEEEEEEEEvNT_6ParamsE --------------------------
	.section	.nv.constant0._ZN7cutlass13device_kernelIN5flash19enable_sm80_to_sm89INS1_16FlashAttnFwdSm80INS1_25CollectiveMainloopFwdSm80ILi4ELi1ELb0EN4cute5tupleIJNS5_1CILi128EEENS7_ILi112EEENS7_ILi64EEEEEELi64ENS_6half_tEfNS_4arch4Sm80ELb0ELb0ELb1ELb0ELb0ELb0ELb1ELb1EEENS1_21CollectiveEpilogueFwdINS6_IJS8_SA_S9_EEENS6_IJNS7_ILi1EEESI_SI_EEESC_SE_Li128ELb0ELb1ELb1ELb0EEENS1_19SingleTileSchedulerILb0ELb1ELb1ELi128EEEEEEEEEvNT_6ParamsE,"a",@progbits
	.sectionflags	@""
	.align	4
.nv.constant0._ZN7cutlass13device_kernelIN5flash19enable_sm80_to_sm89INS1_16FlashAttnFwdSm80INS1_25CollectiveMainloopFwdSm80ILi4ELi1ELb0EN4cute5tupleIJNS5_1CILi128EEENS7_ILi112EEENS7_ILi64EEEEEELi64ENS_6half_tEfNS_4arch4Sm80ELb0ELb0ELb1ELb0ELb0ELb0ELb1ELb1EEENS1_21CollectiveEpilogueFwdINS6_IJS8_SA_S9_EEENS6_IJNS7_ILi1EEESI_SI_EEESC_SE_Li128ELb0ELb1ELb1ELb0EEENS1_19SingleTileSchedulerILb0ELb1ELb1ELi128EEEEEEEEEvNT_6ParamsE:
	.zero		1400


//--------------------- .nv.constant0._ZN7cutlass13device_kernelIN5flash19enable_sm80_to_sm89INS1_16FlashAttnFwdSm80INS1_25CollectiveMainloopFwdSm80ILi4ELi1ELb0EN4cute5tupleIJNS5_1CILi128EEENS7_ILi80EEENS7_ILi64EEEEEELi64ENS_6half_tEfNS_4arch4Sm80ELb0ELb0ELb1ELb1ELb0ELb0ELb1ELb1EEENS1_21CollectiveEpilogueFwdINS6_IJS8_SA_S9_EEENS6_IJNS7_ILi1EEESI_SI_EEESC_SE_Li128ELb1ELb1ELb1ELb0EEENS1_36VarlenDynamicPersistentTileSchedulerILi128ELi80ELi128ELi128ELb1ELb1ELb0ELb0ELb1ELb1EEEEEEEEEvNT_6ParamsE --------------------------
	.section	.nv.constant0._ZN7cutlass13device_kernelIN5flash19enable_sm80_to_sm89INS1_16FlashAttnFwdSm80INS1_25CollectiveMainloopFwdSm80ILi4ELi1ELb0EN4cute5tupleIJNS5_1CILi128EEENS7_ILi80EEENS7_ILi64EEEEEELi64ENS_6half_tEfNS_4arch4Sm80ELb0ELb0ELb1ELb1ELb0ELb0ELb1ELb1EEENS1_21CollectiveEpilogueFwdINS6_IJS8_SA_S9_EEENS6_IJNS7_ILi1EEESI_SI_EEESC_SE_Li128ELb1ELb1ELb1ELb0EEENS1_36VarlenDynamicPersistentTileSchedulerILi128ELi80ELi128ELi128ELb1ELb1ELb0ELb0ELb1ELb1EEEEEEEEEvNT_6ParamsE,"a",@progbits
	.sectionflags	@""
	.align	4
.nv.constant0._ZN7cutlass13device_kernelIN5flash19enable_sm80_to_sm89INS1_16FlashAttnFwdSm80INS1_25CollectiveMainloopFwdSm80ILi4ELi1ELb0EN4cute5tupleIJNS5_1CILi128EEENS7_ILi80EEENS7_ILi64EEEEEELi64ENS_6half_tEfNS_4arch4Sm80ELb0ELb0ELb1ELb1ELb0ELb0ELb1ELb1EEENS1_21CollectiveEpilogueFwdINS6_IJS8_SA_S9_EEENS6_IJNS7_ILi1EEESI_SI_EEESC_SE_Li128ELb1ELb1ELb1ELb0EEENS1_36VarlenDynamicPersistentTileSchedulerILi128ELi80ELi128ELi128ELb1ELb1ELb0ELb0ELb1ELb1EEEEEEEEEvNT_6ParamsE:
	.zero		1432


//--------------------- .nv.constant0._ZN7cutlass13device_kernelIN5flash19enable_sm80_to_sm89INS1_16FlashAttnFwdSm80INS1_25CollectiveMainloopFwdSm80ILi4ELi1ELb0EN4cute5tupleIJNS5_1CILi128EEENS7_ILi80EEENS7_ILi64EEEEEELi64ENS_6half_tEfNS_4arch4Sm80ELb0ELb0ELb1ELb1ELb0ELb1ELb1ELb1EEENS1_21CollectiveEpilogueFwdINS6_IJS8_SA_S9_EEENS6_IJNS7_ILi1EEESI_SI_EEESC_SE_Li128ELb1ELb1ELb1ELb0EEENS1_36VarlenDynamicPersistentTileSchedulerILi128ELi80ELi128ELi128ELb1ELb1ELb0ELb0ELb1ELb1EEEEEEEEEvNT_6ParamsE --------------------------
	.section	.nv.constant0._ZN7cutlass13device_kernelIN5flash19enable_sm80_to_sm89INS1_16FlashAttnFwdSm80INS1_25CollectiveMainloopFwdSm80ILi4ELi1ELb0EN4cute5tupleIJNS5_1CILi128EEENS7_ILi80EEENS7_ILi64EEEEEELi64ENS_6half_tEfNS_4arch4Sm80ELb0ELb0ELb1ELb1ELb0ELb1ELb1ELb1EEENS1_21CollectiveEpilogueFwdINS6_IJS8_SA_S9_EEENS6_IJNS7_ILi1EEESI_SI_EEESC_SE_Li128ELb1ELb1ELb1ELb0EEENS1_36VarlenDynamicPersistentTileSchedulerILi128ELi80ELi128ELi128ELb1ELb1ELb0ELb0ELb1ELb1EEEEEEEEEvNT_6ParamsE,"a",@progbits
	.sectionflags	@""
	.align	4
.nv.constant0._ZN7cutlass13device_kernelIN5flash19enable_sm80_to_sm89INS1_16FlashAttnFwdSm80INS1_25CollectiveMainloopFwdSm80ILi4ELi1ELb0EN4cute5tupleIJNS5_1CILi128EEENS7_ILi80EEENS7_ILi64EEEEEELi64ENS_6half_tEfNS_4arch4Sm80ELb0ELb0ELb1ELb1ELb0ELb1ELb1ELb1EEENS1_21CollectiveEpilogueFwdINS6_IJS8_SA_S9_EEENS6_IJNS7_ILi1EEESI_SI_EEESC_SE_Li128ELb1ELb1ELb1ELb0EEENS1_36VarlenDynamicPersistentTileSchedulerILi128ELi80ELi128ELi128ELb1ELb1ELb0ELb0ELb1ELb1EEEEEEEEEvNT_6ParamsE:
	.zero		1432


//--------------------- .nv.constant0._ZN7cutlass13device_kernelIN5flash19enable_sm80_to_sm89INS1_16FlashAttnFwdSm80INS1_25CollectiveMainloopFwdSm80ILi4ELi1ELb0EN4cute5tupleIJNS5_1CILi128EEENS7_ILi96EEENS7_ILi64EEEEEELi64ENS_6half_tEfNS_4arch4Sm80ELb0ELb1ELb1ELb0ELb0ELb0ELb1ELb1EEENS1_21CollectiveEpilogueFwdINS6_IJS8_SA_S9_EEENS6_IJNS7_ILi1EEESI_SI_EEESC_SE_Li128ELb0ELb1ELb1ELb0EEENS1_19SingleTileSchedulerILb0ELb1ELb1ELi128EEEEEEEEEvNT_6ParamsE --------------------------
	.section	.nv.constant0._ZN7cutlass13device_kernelIN5flash19enable_sm80_to_sm89INS1_16FlashAttnFwdSm80INS1_25CollectiveMainloopFwdSm80ILi4ELi1ELb0EN4cute5tupleIJNS5_1CILi128EEENS7_ILi96EEENS7_ILi64EEEEEELi64ENS_6half_tEfNS_4arch4Sm80ELb0ELb1ELb1ELb0ELb0ELb0ELb1ELb1EEENS1_21CollectiveEpilogueFwdINS6_IJS8_SA_S9_EEENS6_IJNS7_ILi1EEESI_SI_EEESC_SE_Li128ELb0ELb1ELb1ELb0EEENS1_19SingleTileSchedulerILb0ELb1ELb1ELi128EEEEEEEEEvNT_6ParamsE,"a",@progbits
	.sectionflags	@""
	.align	4
.nv.constant0._ZN7cutlass13device_kernelIN5flash19enable_sm80_to_sm89INS1_16FlashAttnFwdSm80INS1_25CollectiveMainloopFwdSm80ILi4ELi1ELb0EN4cute5tupleIJNS5_1CILi128EEENS7_ILi96EEENS7_ILi64EEEEEELi64ENS_6half_tEfNS_4arch4Sm80ELb0ELb1ELb1ELb0ELb0ELb0ELb1ELb1EEENS1_21CollectiveEpilogueFwdINS6_IJS8_SA_S9_EEENS6_IJNS7_ILi1EEESI_SI_EEESC_SE_Li128ELb0ELb1ELb1ELb0EEENS1_19SingleTileSchedulerILb0ELb1ELb1ELi128EEEEEEEEEvNT_6ParamsE:
	.zero		1400


//--------------------- .nv.constant0._ZN7cutlass13device_kernelIN5flash19enable_sm80_to_sm89INS1_16FlashAttnFwdSm80INS1_25CollectiveMainloopFwdSm80ILi4ELi1ELb0EN4cute5tupleIJNS5_1CILi128EEENS7_ILi80EEENS7_ILi64EEEEEELi64ENS_6half_tEfNS_4arch4Sm80ELb0ELb1ELb1ELb1ELb0ELb0ELb1ELb1EEENS1_21CollectiveEpilogueFwdINS6_IJS8_SA_S9_EEENS6_IJNS7_ILi1EEESI_SI_EEESC_SE_Li128ELb1ELb1ELb1ELb0EEENS1_36VarlenDynamicPersistentTileSchedulerILi128ELi80ELi128ELi128ELb1ELb1ELb0ELb1ELb0ELb1EEEEEEEEEvNT_6ParamsE --------------------------
	.section	.nv.constant0._ZN7cutlass13device_kernelIN5flash19enable_sm80_to_sm89INS1_16FlashAttnFwdSm80INS1_25CollectiveMainloopFwdSm80ILi4ELi1ELb0EN4cute5tupleIJNS5_1CILi128EEENS7_ILi80EEENS7_ILi64EEEEEELi64ENS_6half_tEfNS_4arch4Sm80ELb0ELb1ELb1ELb1ELb0ELb0ELb1ELb1EEENS1_21CollectiveEpilogueFwdINS6_IJS8_SA_S9_EEENS6_IJNS7_ILi1EEESI_SI_EEESC_SE_Li128ELb1ELb1ELb1ELb0EEENS1_36VarlenDynamicPersistentTileSchedulerILi128ELi80ELi128ELi128ELb1ELb1ELb0ELb1ELb0ELb1EEEEEEEEEvNT_6ParamsE,"a",@progbits
	.sectionflags	@""
	.align	4
.nv.constant0._ZN7cutlass13device_kernelIN5flash19enable_sm80_to_sm89INS1_16FlashAttnFwdSm80INS1_25CollectiveMainloopFwdSm80ILi4ELi1ELb0EN4cute5tupleIJNS5_1CILi128EEENS7_ILi80EEENS7_ILi64EEEEEELi64ENS_6half_tEfNS_4arch4Sm80ELb0ELb1ELb1ELb1ELb0ELb0ELb1ELb1EEENS1_21CollectiveEpilogueFwdINS6_IJS8_SA_S9_EEENS6_IJNS7_ILi1EEESI_SI_EEESC_SE_Li128ELb1ELb1ELb1ELb0EEENS1_36VarlenDynamicPersistentTileSchedulerILi128ELi80ELi128ELi128ELb1ELb1ELb0ELb1ELb0ELb1EEEEEEEEEvNT_6ParamsE:
	.zero		1432


//--------------------- .nv.constant0._ZN7cutlass13device_kernelIN5flash19enable_sm80_to_sm89INS1_16FlashAttnFwdSm80INS1_25CollectiveMainloopFwdSm80ILi4ELi1ELb0EN4cute5tupleIJNS5_1CILi128EEENS7_ILi80EEENS7_ILi64EEEEEELi64ENS_6half_tEfNS_4arch4Sm80ELb0ELb1ELb1ELb1ELb0ELb1ELb1ELb1EEENS1_21CollectiveEpilogueFwdINS6_IJS8_SA_S9_EEENS6_IJNS7_ILi1EEESI_SI_EEESC_SE_Li128ELb1ELb1ELb1ELb0EEENS1_36VarlenDynamicPersistentTileSchedulerILi128ELi80ELi128ELi128ELb1ELb1ELb0ELb1ELb0ELb1EEEEEEEEEvNT_6ParamsE --------------------------
	.section	.nv.constant0._ZN7cutlass13device_kernelIN5flash19enable_sm80_to_sm89INS1_16FlashAttnFwdSm80INS1_25CollectiveMainloopFwdSm80ILi4ELi1ELb0EN4cute5tupleIJNS5_1CILi128EEENS7_ILi80EEENS7_ILi64EEEEEELi64ENS_6half_tEfNS_4arch4Sm80ELb0ELb1ELb1ELb1ELb0ELb1ELb1ELb1EEENS1_21CollectiveEpilogueFwdINS6_IJS8_SA_S9_EEENS6_IJNS7_ILi1EEESI_SI_EEESC_SE_Li128ELb1ELb1ELb1ELb0EEENS1_36VarlenDynamicPersistentTileSchedulerILi128ELi80ELi128ELi128ELb1ELb1ELb0ELb1ELb0ELb1EEEEEEEEEvNT_6ParamsE,"a",@progbits
	.sectionflags	@""
	.align	4
.nv.constant0._ZN7cutlass13device_kernelIN5flash19enable_sm80_to_sm89INS1_16FlashAttnFwdSm80INS1_25CollectiveMainloopFwdSm80ILi4ELi1ELb0EN4cute5tupleIJNS5_1CILi128EEENS7_ILi80EEENS7_ILi64EEEEEELi64ENS_6half_tEfNS_4arch4Sm80ELb0ELb1ELb1ELb1ELb0ELb1ELb1ELb1EEENS1_21CollectiveEpilogueFwdINS6_IJS8_SA_S9_EEENS6_IJNS7_ILi1EEESI_SI_EEESC_SE_Li128ELb1ELb1ELb1ELb0EEENS1_36VarlenDynamicPersistentTileSchedulerILi128ELi80ELi128ELi128ELb1ELb1ELb0ELb1ELb0ELb1EEEEEEEEEvNT_6ParamsE:
	.zero		1432


//--------------------- .nv.constant0._ZN7cutlass13device_kernelIN5flash19enable_sm80_to_sm89INS1_16FlashAttnFwdSm80INS1_25CollectiveMainloopFwdSm80ILi4ELi1ELb0EN4cute5tupleIJNS5_1CILi128EEENS7_ILi112EEENS7_ILi64EEEEEELi64ENS_6half_tEfNS_4arch4Sm80ELb1ELb0ELb1ELb0ELb0ELb0ELb1ELb1EEENS1_21CollectiveEpilogueFwdINS6_IJS8_SA_S9_EEENS6_IJNS7_ILi1EEESI_SI_EEESC_SE_Li128ELb0ELb1ELb1ELb0EEENS1_30DynamicPersistentTileSchedulerILi128ELi128ELb1ELb1ELb0EEEEEEEEEvNT_6ParamsE --------------------------
	.section	.nv.constant0._ZN7cutlass13device_kernelIN5flash19enable_sm80_to_sm89INS1_16FlashAttnFwdSm80INS1_25CollectiveMainloopFwdSm80ILi4ELi1ELb0EN4cute5tupleIJNS5_1CILi128EEENS7_ILi112EEENS7_ILi64EEEEEELi64ENS_6half_tEfNS_4arch4Sm80ELb1ELb0ELb1ELb0ELb0ELb0ELb1ELb1EEENS1_21CollectiveEpilogueFwdINS6_IJS8_SA_S9_EEENS6_IJNS7_ILi1EEESI_SI_EEESC_SE_Li128ELb0ELb1ELb1ELb0EEENS1_30DynamicPersistentTileSchedulerILi128ELi128ELb1ELb1ELb0EEEEEEEEEvNT_6ParamsE,"a",@progbits
	.sectionflags	@""
	.align	4
.nv.constant0._ZN7cutlass13device_kernelIN5flash19enable_sm80_to_sm89INS1_16FlashAttnFwdSm80INS1_25CollectiveMainloopFwdSm80ILi4ELi1ELb0EN4cute5tupleIJNS5_1CILi128EEENS7_ILi112EEENS7_ILi64EEEEEELi64ENS_6half_tEfNS_4arch4Sm80ELb1ELb0ELb1ELb0ELb0ELb0ELb1ELb1EEENS1_21CollectiveEpilogueFwdINS6_IJS8_SA_S9_EEENS6_IJNS7_ILi1EEESI_SI_EEESC_SE_Li128ELb0ELb1ELb1ELb0EEENS1_30DynamicPersistentTileSchedulerILi128ELi128ELb1ELb1ELb0EEEEEEEEEvNT_6ParamsE:
	.zero		1416


//--------------------- .nv.constant0._ZN7cutlass13device_kernelIN5flash19enable_sm80_to_sm89INS1_16FlashAttnFwdSm80INS1_25CollectiveMainloopFwdSm80ILi4ELi1ELb0EN4cute5tupleIJNS5_1CILi128EEENS7_ILi80EEENS7_ILi64EEEEEELi64ENS_6half_tEfNS_4arch4Sm80ELb1ELb0ELb1ELb1ELb0ELb0ELb1ELb1EEENS1_21CollectiveEpilogueFwdINS6_IJS8_SA_S9_EEENS6_IJNS7_ILi1EEESI_SI_EEESC_SE_Li128ELb1ELb1ELb1ELb0EEENS1_36VarlenDynamicPersistentTileSchedulerILi128ELi80ELi128ELi128ELb1ELb1ELb0ELb1ELb1ELb1EEEEEEEEEvNT_6ParamsE --------------------------
	.section	.nv.constant0._ZN7cutlass13device_kernelIN5flash19enable_sm80_to_sm89INS1_16FlashAttnFwdSm80INS1_25CollectiveMainloopFwdSm80ILi4ELi1ELb0EN4cute5tupleIJNS5_1CILi128EEENS7_ILi80EEENS7_ILi64EEEEEELi64ENS_6half_tEfNS_4arch4Sm80ELb1ELb0ELb1ELb1ELb0ELb0ELb1ELb1EEENS1_21CollectiveEpilogueFwdINS6_IJS8_SA_S9_EEENS6_IJNS7_ILi1EEESI_SI_EEESC_SE_Li128ELb1ELb1ELb1ELb0EEENS1_36VarlenDynamicPersistentTileSchedulerILi128ELi80ELi128ELi128ELb1ELb1ELb0ELb1ELb1ELb1EEEEEEEEEvNT_6ParamsE,"a",@progbits
	.sectionflags	@""
	.align	4
.nv.constant0._ZN7cutlass13device_kernelIN5flash19enable_sm80_to_sm89INS1_16FlashAttnFwdSm80INS1_25CollectiveMainloopFwdSm80ILi4ELi1ELb0EN4cute5tupleIJNS5_1CILi128EEENS7_ILi80EEENS7_ILi64EEEEEELi64ENS_6half_tEfNS_4arch4Sm80ELb1ELb0ELb1ELb1ELb0ELb0ELb1ELb1EEENS1_21CollectiveEpilogueFwdINS6_IJS8_SA_S9_EEENS6_IJNS7_ILi1EEESI_SI_EEESC_SE_Li128ELb1ELb1ELb1ELb0EEENS1_36VarlenDynamicPersistentTileSchedulerILi128ELi80ELi128ELi128ELb1ELb1ELb0ELb1ELb1ELb1EEEEEEEEEvNT_6ParamsE:
	.zero		1432


//--------------------- .nv.constant0._ZN7cutlass13device_kernelIN5flash19enable_sm80_to_sm89INS1_16FlashAttnFwdSm80INS1_25CollectiveMainloopFwdSm80ILi4ELi1ELb0EN4cute5tupleIJNS5_1CILi128EEENS7_ILi80EEENS7_ILi64EEEEEELi64ENS_6half_tEfNS_4arch4Sm80ELb1ELb0ELb1ELb1ELb0ELb1ELb1ELb1EEENS1_21CollectiveEpilogueFwdINS6_IJS8_SA_S9_EEENS6_IJNS7_ILi1EEESI_SI_EEESC_SE_Li128ELb1ELb1ELb1ELb0EEENS1_36VarlenDynamicPersistentTileSchedulerILi128ELi80ELi128ELi128ELb1ELb1ELb0ELb1ELb1ELb1EEEEEEEEEvNT_6ParamsE --------------------------
	.section	.nv.constant0._ZN7cutlass13device_kernelIN5flash19enable_sm80_to_sm89INS1_16FlashAttnFwdSm80INS1_25CollectiveMainloopFwdSm80ILi4ELi1ELb0EN4cute5tupleIJNS5_1CILi128EEENS7_ILi80EEENS7_ILi64EEEEEELi64ENS_6half_tEfNS_4arch4Sm80ELb1ELb0ELb1ELb1ELb0ELb1ELb1ELb1EEENS1_21CollectiveEpilogueFwdINS6_IJS8_SA_S9_EEENS6_IJNS7_ILi1EEESI_SI_EEESC_SE_Li128ELb1ELb1ELb1ELb0EEENS1_36VarlenDynamicPersistentTileSchedulerILi128ELi80ELi128ELi128ELb1ELb1ELb0ELb1ELb1ELb1EEEEEEEEEvNT_6ParamsE,"a",@progbits
	.sectionflags	@""
	.align	4
.nv.constant0._ZN7cutlass13device_kernelIN5flash19enable_sm80_to_sm89INS1_16FlashAttnFwdSm80INS1_25CollectiveMainloopFwdSm80ILi4ELi1ELb0EN4cute5tupleIJNS5_1CILi128EEENS7_ILi80EEENS7_ILi64EEEEEELi64ENS_6half_tEfNS_4arch4Sm80ELb1ELb0ELb1ELb1ELb0ELb1ELb1ELb1EEENS1_21CollectiveEpilogueFwdINS6_IJS8_SA_S9_EEENS6_IJNS7_ILi1EEESI_SI_EEESC_SE_Li128ELb1ELb1ELb1ELb0EEENS1_36VarlenDynamicPersistentTileSchedulerILi128ELi80ELi128ELi128ELb1ELb1ELb0ELb1ELb1ELb1EEEEEEEEEvNT_6ParamsE:
	.zero		1432


//--------------------- .text._ZN7cutlass13device_kernelIN5flash19enable_sm80_to_sm89INS1_16FlashAttnFwdSm80INS1_25CollectiveMainloopFwdSm80ILi4ELi1ELb0EN4cute5tupleIJNS5_1CILi128EEENS7_ILi112EEENS7_ILi64EEEEEELi64ENS_6half_tEfNS_4arch4Sm80ELb0ELb0ELb1ELb0ELb0ELb0ELb1ELb1EEENS1_21CollectiveEpilogueFwdINS6_IJS8_SA_S9_EEENS6_IJNS7_ILi1EEESI_SI_EEESC_SE_Li128ELb0ELb1ELb1ELb0EEENS1_19SingleTileSchedulerILb0ELb1ELb1ELi128EEEEEEEEEvNT_6ParamsE --------------------------
	.section	.text._ZN7cutlass13device_kernelIN5flash19enable_sm80_to_sm89INS1_16FlashAttnFwdSm80INS1_25CollectiveMainloopFwdSm80ILi4ELi1ELb0EN4cute5tupleIJNS5_1CILi128EEENS7_ILi112EEENS7_ILi64EEEEEELi64ENS_6half_tEfNS_4arch4Sm80ELb0ELb0ELb1ELb0ELb0ELb0ELb1ELb1EEENS1_21CollectiveEpilogueFwdINS6_IJS8_SA_S9_EEENS6_IJNS7_ILi1EEESI_SI_EEESC_SE_Li128ELb0ELb1ELb1ELb0EEENS1_19SingleTileSchedulerILb0ELb1ELb1ELi128EEEEEEEEEvNT_6ParamsE,"ax",@progbits
	.sectioninfo	@"SHI_REGISTERS=255"
	.align	128
.text._ZN7cutlass13device_kernelIN5flash19enable_sm80_to_sm89INS1_16FlashAttnFwdSm80INS1_25CollectiveMainloopFwdSm80ILi4ELi1ELb0EN4cute5tupleIJNS5_1CILi128EEENS7_ILi112EEENS7_ILi64EEEEEELi64ENS_6half_tEfNS_4arch4Sm80ELb0ELb0ELb1ELb0ELb0ELb0ELb1ELb1EEENS1_21CollectiveEpilogueFwdINS6_IJS8_SA_S9_EEENS6_IJNS7_ILi1EEESI_SI_EEESC_SE_Li128ELb0ELb1ELb1ELb0EEENS1_19SingleTileSchedulerILb0ELb1ELb1ELi128EEEEEEEEEvNT_6ParamsE:
        .type           _ZN7cutlass13device_kernelIN5flash19enable_sm80_to_sm89INS1_16FlashAttnFwdSm80INS1_25CollectiveMainloopFwdSm80ILi4ELi1ELb0EN4cute5tupleIJNS5_1CILi128EEENS7_ILi112EEENS7_ILi64EEEEEELi64ENS_6half_tEfNS_4arch4Sm80ELb0ELb0ELb1ELb0ELb0ELb0ELb1ELb1EEENS1_21CollectiveEpilogueFwdINS6_IJS8_SA_S9_EEENS6_IJNS7_ILi1EEESI_SI_EEESC_SE_Li128ELb0ELb1ELb1ELb0EEENS1_19SingleTileSchedulerILb0ELb1ELb1ELi128EEEEEEEEEvNT_6ParamsE,@function
        .size           _ZN7cutlass13device_kernelIN5flash19enable_sm80_to_sm89INS1_16FlashAttnFwdSm80INS1_25CollectiveMainloopFwdSm80ILi4ELi1ELb0EN4cute5tupleIJNS5_1CILi128EEENS7_ILi112EEENS7_ILi64EEEEEELi64ENS_6half_tEfNS_4arch4Sm80ELb0ELb0ELb1ELb0ELb0ELb0ELb1ELb1EEENS1_21CollectiveEpilogueFwdINS6_IJS8_SA_S9_EEENS6_IJNS7_ILi1EEESI_SI_EEESC_SE_Li128ELb0ELb1ELb1ELb0EEENS1_19SingleTileSchedulerILb0ELb1ELb1ELi128EEEEEEEEEvNT_6ParamsE,(.L_x_1614 - _ZN7cutlass13device_kernelIN5flash19enable_sm80_to_sm89INS1_16FlashAttnFwdSm80INS1_25CollectiveMainloopFwdSm80ILi4ELi1ELb0EN4cute5tupleIJNS5_1CILi128EEENS7_ILi112EEENS7_ILi64EEEEEELi64ENS_6half_tEfNS_4arch4Sm80ELb0ELb0ELb1ELb0ELb0ELb0ELb1ELb1EEENS1_21CollectiveEpilogueFwdINS6_IJS8_SA_S9_EEENS6_IJNS7_ILi1EEESI_SI_EEESC_SE_Li128ELb0ELb1ELb1ELb0EEENS1_19SingleTileSchedulerILb0ELb1ELb1ELi128EEEEEEEEEvNT_6ParamsE)
        .other          _ZN7cutlass13device_kernelIN5flash19enable_sm80_to_sm89INS1_16FlashAttnFwdSm80INS1_25CollectiveMainloopFwdSm80ILi4ELi1ELb0EN4cute5tupleIJNS5_1CILi128EEENS7_ILi112EEENS7_ILi64EEEEEELi64ENS_6half_tEfNS_4arch4Sm80ELb0ELb0ELb1ELb0ELb0ELb0ELb1ELb1EEENS1_21CollectiveEpilogueFwdINS6_IJS8_SA_S9_EEENS6_IJNS7_ILi1EEESI_SI_EEESC_SE_Li128ELb0ELb1ELb1ELb0EEENS1_19SingleTileSchedulerILb0ELb1ELb1ELi128EEEEEEEEEvNT_6ParamsE,@"STO_CUDA_ENTRY STV_DEFAULT"
_ZN7cutlass13device_kernelIN5flash19enable_sm80_to_sm89INS1_16FlashAttnFwdSm80INS1_25CollectiveMainloopFwdSm80ILi4ELi1ELb0EN4cute5tupleIJNS5_1CILi128EEENS7_ILi112EEENS7_ILi64EEEEEELi64ENS_6half_tEfNS_4arch4Sm80ELb0ELb0ELb1ELb0ELb0ELb0ELb1ELb1EEENS1_21CollectiveEpilogueFwdINS6_IJS8_SA_S9_EEENS6_IJNS7_ILi1EEESI_SI_EEESC_SE_Li128ELb0ELb1ELb1ELb0EEENS1_19SingleTileSchedulerILb0ELb1ELb1ELi128EEEEEEEEEvNT_6ParamsE:
[----:B------:R-:W-:-:S03]  /*0000*/  MOV R1, c[0x0][0x28] ;  /* 0x00000a0000017a02 */ /* 0x000fc60000000f00 */
[----:B------:R-:W1:Y:S01]  /*0010*/  S2R R192, SR_TID.X ;  /* 0x0000000000c07919 */ /* 0x000e620000002100 */
[----:B------:R-:W-:-:S03]  /*0020*/  IADD3 R1, R1, -0x68, RZ ;  /* 0xffffff9801017810 */ /* 0x000fc60007ffe0ff */
[----:B------:R-:W2:Y:S04]  /*0030*/  S2R R2, SR_CTAID.Y ;  /* 0x0000000000027919 */ /* 0x000ea80000002600 */
[----:B------:R-:W3:Y:S01]  /*0040*/  S2R R28, SR_CTAID.Z ;  /* 0x00000000001c7919 */ /* 0x000ee20000002700 */
[----:B-1----:R-:W-:-:S06]  /*0050*/  SHF.R.U32.HI R0, RZ, 0x5, R192 ;  /* 0x00000005ff007819 */ /* 0x002fcc00000116c0 */
[----:B------:R-:W1:Y:S02]  /*0060*/  SHFL.IDX PT, R0, R0, RZ, 0x1f ;  /* 0x00001fff00007589 */ /* 0x000e6400000e0000 */
[----:B-1----:R-:W-:-:S13]  /*0070*/  ISETP.NE.AND P0, PT, R0, RZ, PT ;  /* 0x000000ff0000720c */ /* 0x002fda0003f05270 */
[----:B------:R-:W-:Y:S05]  /*0080*/  @!P0 BRA `(.L_x_0) ;  /* 0x0000008000008947 */ /* 0x000fea0003800000 */
[----:B--23--:R1:W-:Y:S01]  /*0090*/  STL [R1+0x30], R2 ;  /* 0x0000300201007387 */ /* 0x00c3e20000100800 */
[----:B------:R-:W-:-:S04]  /*00a0*/  MOV R0, c[0x0][0x550] ;  /* 0x0001540000007a02 */ /* 0x000fc80000000f00 */
[----:B------:R-:W-:-:S13]  /*00b0*/  ISETP.NE.AND P0, PT, R0, 0x1, PT ;  /* 0x000000010000780c */ /* 0x000fda0003f05270 */
[----:B------:R-:W-:Y:S05]  /*00c0*/  @!P0 BRA `(.L_x_1) ;  /* 0x000000a000008947 */ /* 0x000fea0003800000 */
[----:B------:R-:W-:-:S05]  /*00d0*/  IMAD.HI.U32 R0, R2, c[0x0][0x554], RZ ;  /* 0x0001550002007a27 */ /* 0x000fca00078e00ff */
[----:B------:R-:W-:-:S05]  /*00e0*/  SHF.R.U32.HI R0, RZ, c[0x0][0x558], R0 ;  /* 0x00015600ff007a19 */ /* 0x000fca0000011600 */
[----:B------:R2:W-:Y:S01]  /*00f0*/  STL [R1+0x30], R0 ;  /* 0x0000300001007387 */ /* 0x0005e20000100800 */
[----:B------:R-:W-:Y:S05]  /*0100*/  BRA `(.L_x_1) ;  /* 0x0000006000007947 */ /* 0x000fea0003800000 */
.L_x_0:
[----:B--23--:R-:W-:Y:S01]  /*0110*/  IMAD.MOV.U32 R0, RZ, RZ, c[0x0][0x550] ;  /* 0x00015400ff007624 */ /* 0x00cfe200078e00ff */
[----:B------:R-:W-:-:S04]  /*0120*/  MOV R3, R2 ;  /* 0x0000000200037202 */ /* 0x000fc80000000f00 */
[----:B------:R-:W-:-:S13]  /*0130*/  ISETP.NE.AND P0, PT, R0, 0x1, PT ;  /* 0x000000010000780c */ /* 0x000fda0003f05270 */
[----:B------:R-:W-:-:S05]  /*0140*/  @P0 IMAD.HI.U32 R0, R2, c[0x0][0x554], RZ ;  /* 0x0001550002000a27 */ /* 0x000fca00078e00ff */
[----:B------:R-:W-:-:S05]  /*0150*/  @P0 SHF.R.U32.HI R3, RZ, c[0x0][0x558], R0 ;  /* 0x00015600ff030a19 */ /* 0x000fca0000011600 */
[----:B------:R1:W-:Y:S02]  /*0160*/  STL [R1+0x30], R3 ;  /* 0x0000300301007387 */ /* 0x0003e40000100800 */
.L_x_1:
[----:B------:R-:W3:Y:S01]  /*0170*/  LDL R19, [R1+0x30] ;  /* 0x0000300001137983 */ /* 0x000ee20000100800 */
[----:B------:R-:W-:Y:S02]  /*0180*/  ISETP.GE.AND P0, PT, R28, RZ, PT ;  /* 0x000000ff1c00720c */ /* 0x000fe40003f06270 */
[----:B--23--:R-:W-:-:S05]  /*0190*/  IADD3 R0, -R19, RZ, RZ ;  /* 0x000000ff13007210 */ /* 0x00cfca0007ffe1ff */
[----:B------:R-:W-:-:S06]  /*01a0*/  IMAD R11, R0, c[0x0][0x550], R2 ;  /* 0x00015400000b7a24 */ /* 0x000fcc00078e0202 */
[----:B------:R-:W-:Y:S05]  /*01b0*/  @!P0 EXIT ;  /* 0x000000000000894d */ /* 0x000fea0003800000 */
[----:B------:R-:W-:Y:S02]  /*01c0*/  IMAD.MOV.U32 R0, RZ, RZ, c[0x0][0x1d0] ;  /* 0x00007400ff007624 */ /* 0x000fe400078e00ff */
[----:B-1----:R-:W-:-:S03]  /*01d0*/  IMAD.MOV.U32 R2, RZ, RZ, RZ ;  /* 0x000000ffff027224 */ /* 0x002fc600078e00ff */
[C---:B------:R-:W-:Y:S02]  /*01e0*/  ISETP.GE.AND P0, PT, R0.reuse, 0x1, PT ;  /* 0x000000010000780c */ /* 0x040fe40003f06270 */
[----:B------:R-:W-:Y:S01]  /*01f0*/  IADD3 R3, R0, 0x6f, RZ ;  /* 0x0000006f00037810 */ /* 0x000fe20007ffe0ff */
[----:B------:R-:W-:-:S04]  /*0200*/  IMAD.MOV.U32 R0, RZ, RZ, RZ ;  /* 0x000000ffff007224 */ /* 0x000fc800078e00ff */
[----:B------:R-:W-:-:S05]  /*0210*/  IMAD.HI R2, R3, -0x6db6db6d, R2 ;  /* 0x9249249303027827 */ /* 0x000fca00078e0202 */
[----:B------:R-:W-:-:S04]  /*0220*/  SHF.R.U32.HI R3, RZ, 0x1f, R2 ;  /* 0x0000001fff037819 */ /* 0x000fc80000011602 */
[----:B------:R-:W-:Y:S01]  /*0230*/  LEA.HI.SX32 R10, R2, R3, 0x1a ;  /* 0x00000003020a7211 */ /* 0x000fe200078fd2ff */
[----:B------:R-:W-:Y:S05]  /*0240*/  @!P0 BRA `(.L_x_2) ;  /* 0x0000020000008947 */ /* 0x000fea0003800000 */
[----:B------:R-:W-:-:S04]  /*0250*/  SHF.R.U32.HI R0, RZ, 0x10, R11 ;  /* 0x00000010ff007819 */ /* 0x000fc8000001160b */
[----:B------:R-:W-:-:S04]  /*0260*/  ISETP.NE.AND P0, PT, R0, RZ, PT ;  /* 0x000000ff0000720c */ /* 0x000fc80003f05270 */
[----:B------:R-:W-:-:S04]  /*0270*/  SEL R5, R0, c[0x0][0x338], P0 ;  /* 0x0000ce0000057a07 */ /* 0x000fc80000000000 */
[----:B------:R-:W-:Y:S02]  /*0280*/  IABS R0, R5 ;  /* 0x0000000500007213 */ /* 0x000fe40000000000 */
[----:B------:R-:W-:-:S03]  /*0290*/  IADD3 R7, R10, -0x1, R5 ;  /* 0xffffffff0a077810 */ /* 0x000fc60007ffe005 */
[----:B------:R-:W-:Y:S01]  /*02a0*/  IMAD.MOV.U32 R4, RZ, RZ, R0 ;  /* 0x000000ffff047224 */ /* 0x000fe200078e0000 */
[----:B------:R-:W-:-:S03]  /*02b0*/  IABS R9, R7 ;  /* 0x0000000700097213 */ /* 0x000fc60000000000 */
[----:B------:R-:W1:Y:S08]  /*02c0*/  I2F.RP R2, R4 ;  /* 0x0000000400027306 */ /* 0x000e700000209400 */
[----:B-1----:R-:W1:Y:S02]  /*02d0*/  MUFU.RCP R2, R2 ;  /* 0x0000000200027308 */ /* 0x002e640000001000 */
[----:B-1----:R-:W-:-:S06]  /*02e0*/  IADD3 R2, R2, 0xffffffe, RZ ;  /* 0x0ffffffe02027810 */ /* 0x002fcc0007ffe0ff */
[----:B------:R-:W1:Y:S02]  /*02f0*/  F2I.FTZ.U32.TRUNC.NTZ R3, R2 ;  /* 0x0000000200037305 */ /* 0x000e64000021f000 */
[----:B-1----:R-:W-:Y:S02]  /*0300*/  IMAD.MOV R0, RZ, RZ, -R3 ;  /* 0x000000ffff007224 */ /* 0x002fe400078e0a03 */
[----:B------:R-:W-:Y:S02]  /*0310*/  IMAD.MOV.U32 R2, RZ, RZ, RZ ;  /* 0x000000ffff027224 */ /* 0x000fe400078e00ff */
[----:B------:R-:W-:Y:S01]  /*0320*/  IMAD.MOV.U32 R6, RZ, RZ, R0 ;  /* 0x000000ffff067224 */ /* 0x000fe200078e0000 */
[----:B------:R-:W-:-:S03]  /*0330*/  IABS R0, R5 ;  /* 0x0000000500007213 */ /* 0x000fc60000000000 */
[----:B------:R-:W-:Y:S02]  /*0340*/  IMAD R6, R6, R4, RZ ;  /* 0x0000000406067224 */ /* 0x000fe400078e02ff */
[----:B------:R-:W-:Y:S02]  /*0350*/  IMAD.MOV R8, RZ, RZ, -R0 ;  /* 0x000000ffff087224 */ /* 0x000fe400078e0a00 */
[----:B------:R-:W-:-:S04]  /*0360*/  IMAD.HI.U32 R0, R3, R6, R2 ;  /* 0x0000000603007227 */ /* 0x000fc800078e0002 */
[----:B------:R-:W-:Y:S02]  /*0370*/  IMAD.MOV.U32 R2, RZ, RZ, R9 ;  /* 0x000000ffff027224 */ /* 0x000fe400078e0009 */
[----:B------:R-:W-:Y:S02]  /*0380*/  IMAD.MOV.U32 R3, RZ, RZ, R8 ;  /* 0x000000ffff037224 */ /* 0x000fe400078e0008 */
[----:B------:R-:W-:-:S04]  /*0390*/  IMAD.HI.U32 R0, R0, R2, RZ ;  /* 0x0000000200007227 */ /* 0x000fc800078e00ff */
[----:B------:R-:W-:-:S05]  /*03a0*/  IMAD R2, R0, R3, R2 ;  /* 0x0000000300027224 */ /* 0x000fca00078e0202 */
[----:B------:R-:W-:-:S13]  /*03b0*/  ISETP.GT.U32.AND P1, PT, R4, R2, PT ;  /* 0x000000020400720c */ /* 0x000fda0003f24070 */
[----:B------:R-:W-:Y:S01]  /*03c0*/  @!P1 IMAD.IADD R2, R2, 0x1, -R4 ;  /* 0x0000000102029824 */ /* 0x000fe200078e0a04 */
[----:B------:R-:W-:Y:S02]  /*03d0*/  @!P1 IADD3 R0, R0, 0x1, RZ ;  /* 0x0000000100009810 */ /* 0x000fe40007ffe0ff */
[----:B------:R-:W-:Y:S02]  /*03e0*/  ISETP.NE.AND P1, PT, R5, RZ, PT ;  /* 0x000000ff0500720c */ /* 0x000fe40003f25270 */
[----:B------:R-:W-:Y:S02]  /*03f0*/  ISETP.GE.U32.AND P2, PT, R2, R4, PT ;  /* 0x000000040200720c */ /* 0x000fe40003f46070 */
[----:B------:R-:W-:-:S04]  /*0400*/  LOP3.LUT R2, R7, R5, RZ, 0x3c, !PT ;  /* 0x0000000507027212 */ /* 0x000fc800078e3cff */
[----:B------:R-:W-:-:S07]  /*0410*/  ISETP.GE.AND P0, PT, R2, RZ, PT ;  /* 0x000000ff0200720c */ /* 0x000fce0003f06270 */
[----:B------:R-:W-:-:S06]  /*0420*/  @P2 IADD3 R0, R0, 0x1, RZ ;  /* 0x0000000100002810 */ /* 0x000fcc0007ffe0ff */
[----:B------:R-:W-:Y:S01]  /*0430*/  @!P0 IMAD.MOV R0, RZ, RZ, -R0 ;  /* 0x000000ffff008224 */ /* 0x000fe200078e0a00 */
[----:B------:R-:W-:Y:S02]  /*0440*/  @!P1 LOP3.LUT R0, RZ, R5, RZ, 0x33, !PT ;  /* 0x00000005ff009212 */ /* 0x000fe400078e33ff */
.L_x_2:
[----:B------:R-:W-:Y:S01]  /*0450*/  LOP3.LUT R2, R11, 0xffff, RZ, 0xc0, !PT ;  /* 0x0000ffff0b027812 */ /* 0x000fe200078ec0ff */
[----:B------:R-:W-:Y:S01]  /*0460*/  ULDC.64 UR8, c[0x0][0x118] ;  /* 0x0000460000087ab9 */ /* 0x000fe20000000a00 */
[----:B------:R-:W-:Y:S01]  /*0470*/  PLOP3.LUT P4, PT, PT, PT, PT, 0x80, 0x0 ;  /* 0x000000000000781c */ /* 0x000fe20003f8f070 */
[----:B------:R-:W-:Y:S01]  /*0480*/  CS2R R22, SRZ ;  /* 0x0000000000167805 */ /* 0x000fe2000001ff00 */
[----:B------:R-:W-:Y:S01]  /*0490*/  CS2R R20, SRZ ;  /* 0x0000000000147805 */ /* 0x000fe2000001ff00 */
[----:B------:R-:W-:Y:S01]  /*04a0*/  IMAD R199, R2, R0, RZ ;  /* 0x0000000002c77224 */ /* 0x000fe200078e02ff */
[----:B------:R-:W-:Y:S01]  /*04b0*/  CS2R R178, SRZ ;  /* 0x0000000000b27805 */ /* 0x000fe2000001ff00 */
[----:B------:R-:W-:Y:S01]  /*04c0*/  CS2R R176, SRZ ;  /* 0x0000000000b07805 */ /* 0x000fe2000001ff00 */
[----:B------:R-:W-:Y:S01]  /*04d0*/  CS2R R182, SRZ ;  /* 0x0000000000b67805 */ /* 0x000fe2000001ff00 */
[----:B------:R-:W-:Y:S01]  /*04e0*/  IMAD.IADD R0, R199, 0x1, R0 ;  /* 0x00000001c7007824 */ /* 0x000fe200078e0200 */
[----:B------:R1:W-:Y:S01]  /*04f0*/  STL [R1+0x34], R199 ;  /* 0x000034c701007387 */ /* 0x0003e20000100800 */
[----:B------:R-:W-:Y:S01]  /*0500*/  CS2R R180, SRZ ;  /* 0x0000000000b47805 */ /* 0x000fe2000001ff00 */
[----:B------:R-:W-:Y:S01]  /*0510*/  CS2R R174, SRZ ;  /* 0x0000000000ae7805 */ /* 0x000fe2000001ff00 */
[----:B------:R-:W-:Y:S01]  /*0520*/  CS2R R172, SRZ ;  /* 0x0000000000ac7805 */ /* 0x000fe2000001ff00 */
[----:B------:R-:W-:Y:S01]  /*0530*/  IMNMX R200, R10, R0, PT ;  /* 0x000000000ac87217 */ /* 0x000fe20003800200 */
[----:B------:R-:W-:Y:S01]  /*0540*/  CS2R R170, SRZ ;  /* 0x0000000000aa7805 */ /* 0x000fe2000001ff00 */
[----:B------:R-:W-:Y:S01]  /*0550*/  CS2R R168, SRZ ;  /* 0x0000000000a87805 */ /* 0x000fe2000001ff00 */
[----:B------:R-:W-:Y:S01]  /*0560*/  CS2R R162, SRZ ;  /* 0x0000000000a27805 */ /* 0x000fe2000001ff00 */
[----:B------:R-:W-:Y:S01]  /*0570*/  ISETP.GT.AND P0, PT, R200, R199, PT ;  /* 0x000000c7c800720c */ /* 0x000fe20003f04270 */
[----:B------:R-:W-:Y:S01]  /*0580*/  CS2R R160, SRZ ;  /* 0x0000000000a07805 */ /* 0x000fe2000001ff00 */
        /* <DEDUP_REMOVED lines=22> */
[----:B------:R-:W-:Y:S05]  /*06f0*/  @!P0 BRA `(.L_x_3) ;  /* 0x0000cc3000008947 */ /* 0x000fea0003800000 */
[----:B-1----:R-:W-:-:S04]  /*0700*/  ISETP.NE.U32.AND P1, PT, RZ, c[0x0][0x340], PT ;  /* 0x0000d000ff007a0c */ /* 0x002fc80003f25070 */
[----:B------:R-:W-:-:S13]  /*0710*/  ISETP.NE.AND.EX P1, PT, RZ, c[0x0][0x344], PT, P1 ;  /* 0x0000d100ff007a0c */ /* 0x000fda0003f25310 */
[----:B------:R-:W-:-:S04]  /*0720*/  @P1 IMAD.MOV.U32 R2, RZ, RZ, 0x4 ;  /* 0x00000004ff021424 */ /* 0x000fc800078e00ff */
[----:B------:R-:W-:-:S05]  /*0730*/  @P1 IMAD.WIDE R2, R28, R2, c[0x0][0x340] ;  /* 0x0000d0001c021625 */ /* 0x000fca00078e0202 */
[----:B------:R1:W2:Y:S01]  /*0740*/  @P1 LDG.E R18, [R2.64] ;  /* 0x0000000802121981 */ /* 0x0002a2000c1e1900 */
[----:B------:R-:W-:Y:S01]  /*0750*/  SHF.R.S32.HI R27, RZ, 0x1f, R192 ;  /* 0x0000001fff1b7819 */ /* 0x000fe200000114c0 */
[----:B------:R-:W-:Y:S01]  /*0760*/  IMAD.MOV.U32 R0, RZ, RZ, c[0x0][0x2c4] ;  /* 0x0000b100ff007624 */ /* 0x000fe200078e00ff */
[----:B------:R-:W-:Y:S01]  /*0770*/  SHF.R.S32.HI R16, RZ, 0x1f, R19 ;  /* 0x0000001fff107819 */ /* 0x000fe20000011413 */
[----:B------:R-:W3:Y:S01]  /*0780*/  S2R R22, SR_CTAID.X ;  /* 0x0000000000167919 */ /* 0x000ee20000002500 */
[-C--:B------:R-:W-:Y:S01]  /*0790*/  LEA.HI R5, R27, R192.reuse, RZ, 0x3 ;  /* 0x000000c01b057211 */ /* 0x080fe200078f18ff */
[----:B------:R-:W-:Y:S01]  /*07a0*/  ULDC UR5, c[0x0][0x2c4] ;  /* 0x0000b10000057ab9 */ /* 0x000fe20000000800 */
[----:B------:R-:W-:Y:S01]  /*07b0*/  ISETP.NE.AND P0, PT, R0, 0x1, PT ;  /* 0x000000010000780c */ /* 0x000fe20003f05270 */
[----:B------:R-:W-:Y:S01]  /*07c0*/  IMAD R4, R16, c[0x0][0x1b8], RZ ;  /* 0x00006e0010047a24 */ /* 0x000fe200078e02ff */
[----:B------:R-:W-:Y:S01]  /*07d0*/  LOP3.LUT R0, R5, 0xfffffff8, RZ, 0xc0, !PT ;  /* 0xfffffff805007812 */ /* 0x000fe200078ec0ff */
[----:B------:R-:W-:Y:S01]  /*07e0*/  ULDC UR4, c[0x0][0x168] ;  /* 0x00005a0000047ab9 */ /* 0x000fe20000000800 */
[----:B------:R-:W-:Y:S01]  /*07f0*/  SHF.R.S32.HI R15, RZ, 0x3, R5 ;  /* 0x00000003ff0f7819 */ /* 0x000fe20000011405 */
[----:B------:R-:W-:Y:S01]  /*0800*/  UIMAD UR4, UR5, UR4, URZ ;  /* 0x00000004050472a4 */ /* 0x000fe2000f8e023f */
[-C--:B------:R-:W-:Y:S01]  /*0810*/  IADD3 R21, -R0, R192.reuse, RZ ;  /* 0x000000c000157210 */ /* 0x080fe20007ffe1ff */
[----:B------:R-:W-:Y:S01]  /*0820*/  IMAD R0, R19, c[0x0][0x1bc], R4 ;  /* 0x00006f0013007a24 */ /* 0x000fe200078e0204 */
[----:B------:R-:W-:Y:S01]  /*0830*/  SHF.R.S32.HI R20, RZ, 0x1f, R28 ;  /* 0x0000001fff147819 */ /* 0x000fe2000001141c */
[----:B------:R-:W-:Y:S01]  /*0840*/  BSSY B0, `(.L_x_4) ;  /* 0x000005c000007945 */ /* 0x000fe20003800000 */
[--C-:B------:R-:W-:Y:S01]  /*0850*/  SHF.R.S32.HI R7, RZ, 0x1f, R15.reuse ;  /* 0x0000001fff077819 */ /* 0x100fe2000001140f */
[----:B------:R-:W-:Y:S01]  /*0860*/  IMAD R4, R21, 0x10, R15 ;  /* 0x0000001015047824 */ /* 0x000fe200078e020f */
[----:B------:R-:W-:Y:S01]  /*0870*/  LEA.HI R26, R27, R192, RZ, 0x4 ;  /* 0x000000c01b1a7211 */ /* 0x000fe200078f20ff */
[----:B------:R-:W-:Y:S01]  /*0880*/  IMAD R5, R20, c[0x0][0x1c0], RZ ;  /* 0x0000700014057a24 */ /* 0x000fe200078e02ff */
[----:B------:R-:W-:Y:S01]  /*0890*/  SHF.L.U32 R14, R15, 0x6, RZ ;  /* 0x000000060f0e7819 */ /* 0x000fe200000006ff */
[----:B------:R-:W-:-:S02]  /*08a0*/  IMAD.SHL.U32 R6, R21, 0x8, RZ ;  /* 0x0000000815067824 */ /* 0x000fc400078e00ff */
[----:B------:R-:W-:Y:S02]  /*08b0*/  IMAD R5, R28, c[0x0][0x1c4], R5 ;  /* 0x000071001c057a24 */ /* 0x000fe400078e0205 */
[----:B-1----:R-:W-:-:S04]  /*08c0*/  IMAD.WIDE.U32 R2, R19, c[0x0][0x1b8], RZ ;  /* 0x00006e0013027a25 */ /* 0x002fc800078e00ff */
[----:B---3--:R-:W-:Y:S01]  /*08d0*/  IMAD R11, R22, 0x80, R4 ;  /* 0x00000080160b7824 */ /* 0x008fe200078e0204 */
[----:B------:R-:W-:-:S03]  /*08e0*/  IADD3 R3, R3, R0, RZ ;  /* 0x0000000003037210 */ /* 0x000fc60007ffe0ff */
[----:B------:R-:W-:Y:S01]  /*08f0*/  @P0 IMAD.HI.U32 R4, R11, c[0x0][0x2c8], RZ ;  /* 0x0000b2000b040a27 */ /* 0x000fe200078e00ff */
[----:B------:R-:W-:-:S03]  /*0900*/  MOV R0, R11 ;  /* 0x0000000b00007202 */ /* 0x000fc60000000f00 */
[----:B------:R-:W-:Y:S01]  /*0910*/  IMAD.WIDE.U32 R2, R28, c[0x0][0x1c0], R2 ;  /* 0x000070001c027a25 */ /* 0x000fe200078e0002 */
[----:B------:R-:W-:-:S03]  /*0920*/  @P0 SHF.R.U32.HI R0, RZ, c[0x0][0x2cc], R4 ;  /* 0x0000b300ff000a19 */ /* 0x000fc60000011604 */
[----:B------:R-:W-:Y:S01]  /*0930*/  IMAD R4, R7, c[0x0][0x208], RZ ;  /* 0x0000820007047a24 */ /* 0x000fe200078e02ff */
[----:B------:R-:W-:Y:S02]  /*0940*/  SHF.R.S32.HI R8, RZ, 0x1f, R0 ;  /* 0x0000001fff087819 */ /* 0x000fe40000011400 */
[----:B------:R-:W-:Y:S01]  /*0950*/  IADD3 R3, R3, R5, RZ ;  /* 0x0000000503037210 */ /* 0x000fe20007ffe0ff */
[----:B------:R-:W-:Y:S01]  /*0960*/  IMAD R5, R7, c[0x0][0x1e0], RZ ;  /* 0x0000780007057a24 */ /* 0x000fe200078e02ff */
[----:B------:R-:W-:Y:S01]  /*0970*/  SHF.R.S32.HI R7, RZ, 0x1f, R6 ;  /* 0x0000001fff077819 */ /* 0x000fe20000011406 */
[----:B------:R-:W-:Y:S02]  /*0980*/  IMAD R10, R8, c[0x0][0x1b0], RZ ;  /* 0x00006c00080a7a24 */ /* 0x000fe400078e02ff */
[----:B------:R-:W-:-:S04]  /*0990*/  IMAD.WIDE.U32 R2, R0, c[0x0][0x1b0], R2 ;  /* 0x00006c0000027a25 */ /* 0x000fc800078e0002 */
[----:B------:R-:W-:Y:S02]  /*09a0*/  IMAD R10, R0, c[0x0][0x1b4], R10 ;  /* 0x00006d00000a7a24 */ /* 0x000fe400078e020a */
[C---:B------:R-:W-:Y:S02]  /*09b0*/  IMAD R12, R15.reuse, c[0x0][0x1e4], R5 ;  /* 0x000079000f0c7a24 */ /* 0x040fe400078e0205 */
[----:B------:R-:W-:Y:S01]  /*09c0*/  IMAD.WIDE.U32 R8, R15, c[0x0][0x1e0], R6 ;  /* 0x000078000f087a25 */ /* 0x000fe200078e0006 */
[----:B------:R-:W-:Y:S02]  /*09d0*/  IADD3 R3, R3, R10, RZ ;  /* 0x0000000a03037210 */ /* 0x000fe40007ffe0ff */
[----:B------:R-:W-:Y:S01]  /*09e0*/  LOP3.LUT R10, R26, 0xfffffff0, RZ, 0xc0, !PT ;  /* 0xfffffff01a0a7812 */ /* 0x000fe200078ec0ff */
[----:B------:R-:W-:Y:S01]  /*09f0*/  IMAD.MOV R0, RZ, RZ, -R0 ;  /* 0x000000ffff007224 */ /* 0x000fe200078e0a00 */
[----:B------:R-:W-:Y:S01]  /*0a00*/  IADD3 R9, R9, R12, RZ ;  /* 0x0000000c09097210 */ /* 0x000fe20007ffe0ff */
[----:B------:R-:W-:-:S02]  /*0a10*/  IMAD R12, R16, c[0x0][0x210], RZ ;  /* 0x00008400100c7a24 */ /* 0x000fc400078e02ff */
[----:B------:R-:W-:Y:S02]  /*0a20*/  IMAD R11, R0, c[0x0][0x2c4], R11 ;  /* 0x0000b100000b7a24 */ /* 0x000fe400078e020b */
[----:B------:R-:W-:Y:S02]  /*0a30*/  IMAD.IADD R10, R192, 0x1, -R10 ;  /* 0x00000001c00a7824 */ /* 0x000fe400078e0a0a */
[C---:B------:R-:W-:Y:S02]  /*0a40*/  IMAD R13, R15.reuse, c[0x0][0x20c], R4 ;  /* 0x000083000f0d7a24 */ /* 0x040fe400078e0204 */
[----:B------:R-:W-:Y:S01]  /*0a50*/  IMAD.WIDE.U32 R4, R15, c[0x0][0x208], R6 ;  /* 0x000082000f047a25 */ /* 0x000fe200078e0006 */
[----:B------:R-:W-:-:S03]  /*0a60*/  SHF.R.S32.HI R17, RZ, 0x1f, R10 ;  /* 0x0000001fff117819 */ /* 0x000fc6000001140a */
[----:B------:R-:W-:Y:S01]  /*0a70*/  IMAD R0, R16, c[0x0][0x1e8], RZ ;  /* 0x00007a0010007a24 */ /* 0x000fe200078e02ff */
[----:B------:R-:W-:Y:S01]  /*0a80*/  LEA.HI R25, R17, R10, RZ, 0x3 ;  /* 0x0000000a11197211 */ /* 0x000fe200078f18ff */
[----:B------:R-:W-:Y:S01]  /*0a90*/  IMAD R16, R19, c[0x0][0x214], R12 ;  /* 0x0000850013107a24 */ /* 0x000fe200078e020c */
[----:B------:R-:W-:Y:S01]  /*0aa0*/  SHF.R.S32.HI R12, RZ, 0x1f, R11 ;  /* 0x0000001fff0c7819 */ /* 0x000fe2000001140b */
[----:B------:R-:W-:Y:S02]  /*0ab0*/  IMAD.IADD R5, R5, 0x1, R13 ;  /* 0x0000000105057824 */ /* 0x000fe400078e020d */
[----:B------:R-:W-:Y:S01]  /*0ac0*/  IMAD R13, R19, c[0x0][0x1ec], R0 ;  /* 0x00007b00130d7a24 */ /* 0x000fe200078e0200 */
[----:B------:R-:W-:Y:S01]  /*0ad0*/  LOP3.LUT R0, R14, 0x1c0, RZ, 0xc0, !PT ;  /* 0x000001c00e007812 */ /* 0x000fe200078ec0ff */
[----:B------:R-:W-:Y:S02]  /*0ae0*/  IMAD R12, R12, c[0x0][0x1a8], RZ ;  /* 0x00006a000c0c7a24 */ /* 0x000fe400078e02ff */
[----:B------:R-:W-:Y:S01]  /*0af0*/  IMAD.WIDE.U32 R2, R11, c[0x0][0x1a8], R2 ;  /* 0x00006a000b027a25 */ /* 0x000fe200078e0002 */
[----:B------:R-:W-:-:S02]  /*0b00*/  LOP3.LUT R17, R0, 0x38, R6, 0xf8, !PT ;  /* 0x0000003800117812 */ /* 0x000fc400078ef806 */
[----:B------:R-:W-:Y:S01]  /*0b10*/  SHF.R.U32.HI R14, RZ, 0x3, R0 ;  /* 0x00000003ff0e7819 */ /* 0x000fe20000011600 */
[----:B------:R-:W-:Y:S01]  /*0b20*/  IMAD R12, R11, c[0x0][0x1ac], R12 ;  /* 0x00006b000b0c7a24 */ /* 0x000fe200078e020c */
[----:B------:R-:W-:Y:S01]  /*0b30*/  LOP3.LUT R0, R25, 0xfffffff8, RZ, 0xc0, !PT ;  /* 0xfffffff819007812 */ /* 0x000fe200078ec0ff */
[C---:B------:R-:W-:Y:S01]  /*0b40*/  IMAD.WIDE.U32 R4, R19.reuse, c[0x0][0x210], R4 ;  /* 0x0000840013047a25 */ /* 0x040fe200078e0004 */
[----:B------:R-:W-:Y:S02]  /*0b50*/  LEA R11, P0, R2, c[0x0][0x160], 0x1 ;  /* 0x00005800020b7a11 */ /* 0x000fe400078008ff */
[----:B------:R-:W-:Y:S01]  /*0b60*/  IADD3 R24, R10, -R0, RZ ;  /* 0x800000000a187210 */ /* 0x000fe20007ffe0ff */
[----:B------:R-:W-:Y:S01]  /*0b70*/  IMAD.WIDE.U32 R8, R19, c[0x0][0x1e8], R8 ;  /* 0x00007a0013087a25 */ /* 0x000fe200078e0008 */
[----:B------:R-:W-:Y:S02]  /*0b80*/  IADD3 R10, R3, R12, RZ ;  /* 0x0000000c030a7210 */ /* 0x000fe40007ffe0ff */
[----:B------:R-:W-:Y:S01]  /*0b90*/  LOP3.LUT R19, R17, R14, RZ, 0x3c, !PT ;  /* 0x0000000e11137212 */ /* 0x000fe200078e3cff */
[----:B------:R-:W-:Y:S01]  /*0ba0*/  IMAD.IADD R5, R5, 0x1, R16 ;  /* 0x0000000105057824 */ /* 0x000fe200078e0210 */
[----:B------:R-:W-:Y:S01]  /*0bb0*/  LEA.HI.X R10, R2, c[0x0][0x164], R10, 0x1, P0 ;  /* 0x00005900020a7a11 */ /* 0x000fe200000f0c0a */
[----:B------:R-:W-:Y:S01]  /*0bc0*/  IMAD.IADD R9, R9, 0x1, R13 ;  /* 0x0000000109097824 */ /* 0x000fe200078e020d */
[----:B------:R-:W-:Y:S01]  /*0bd0*/  LEA.HI R13, R27, R192, RZ, 0x6 ;  /* 0x000000c01b0d7211 */ /* 0x000fe200078f30ff */
[----:B------:R1:W3:Y:S01]  /*0be0*/  SHFL.IDX PT, R16, R11, RZ, 0x181f ;  /* 0x00181fff0b107589 */ /* 0x0002e200000e0000 */
[----:B------:R-:W-:-:S03]  /*0bf0*/  ISETP.GE.AND P0, PT, R6, c[0x0][0x198], PT ;  /* 0x0000660006007a0c */ /* 0x000fc60003f06270 */
[----:B------:R-:W-:Y:S01]  /*0c00*/  IMAD.SHL.U32 R13, R13, 0x8, RZ ;  /* 0x000000080d0d7824 */ /* 0x000fe200078e00ff */
[----:B------:R1:W4:Y:S01]  /*0c10*/  SHFL.IDX PT, R17, R10, RZ, 0x181f ;  /* 0x00181fff0a117589 */ /* 0x00032200000e0000 */
[----:B--2---:R-:W-:Y:S01]  /*0c20*/  @P1 SHF.R.S32.HI R3, RZ, 0x1f, R18 ;  /* 0x0000001fff031819 */ /* 0x004fe20000011412 */
[----:B------:R-:W-:Y:S02]  /*0c30*/  @!P1 IMAD.MOV.U32 R3, RZ, RZ, R20 ;  /* 0x000000ffff039224 */ /* 0x000fe400078e0014 */
[----:B------:R-:W-:Y:S01]  /*0c40*/  @P1 IMAD.MOV.U32 R2, RZ, RZ, R18 ;  /* 0x000000ffff021224 */ /* 0x000fe200078e0012 */
[----:B------:R-:W-:Y:S01]  /*0c50*/  @!P1 MOV R2, R28 ;  /* 0x0000001c00029202 */ /* 0x000fe20000000f00 */
[C---:B------:R-:W-:Y:S01]  /*0c60*/  IMAD R12, R3.reuse, c[0x0][0x1f0], RZ ;  /* 0x00007c00030c7a24 */ /* 0x040fe200078e02ff */
[----:B------:R-:W-:Y:S01]  /*0c70*/  LEA R18, R22, R15, 0x7 ;  /* 0x0000000f16127211 */ /* 0x000fe200078e38ff */
[----:B------:R-:W-:Y:S01]  /*0c80*/  IMAD R0, R3, c[0x0][0x218], RZ ;  /* 0x0000860003007a24 */ /* 0x000fe200078e02ff */
[----:B------:R-:W-:Y:S01]  /*0c90*/  MOV R22, 0x20 ;  /* 0x0000002000167802 */ /* 0x000fe20000000f00 */
[----:B------:R-:W-:Y:S01]  /*0ca0*/  IMAD R14, R2, c[0x0][0x1f4], R12 ;  /* 0x00007d00020e7a24 */ /* 0x000fe200078e020c */
[----:B------:R-:W-:Y:S01]  /*0cb0*/  ISETP.GE.AND P3, PT, R18, UR4, PT ;  /* 0x0000000412007c0c */ /* 0x000fe2000bf66270 */
[C---:B------:R-:W-:Y:S01]  /*0cc0*/  IMAD R12, R2.reuse, c[0x0][0x21c], R0 ;  /* 0x00008700020c7a24 */ /* 0x040fe200078e0200 */
[----:B------:R-:W-:Y:S01]  /*0cd0*/  LOP3.LUT R0, R19, 0xfffffe00, R13, 0xf8, !PT ;  /* 0xfffffe0013007812 */ /* 0x000fe200078ef80d */
[----:B------:R-:W-:Y:S01]  /*0ce0*/  IMAD.WIDE.U32 R30, R2, c[0x0][0x218], R4 ;  /* 0x00008600021e7a25 */ /* 0x000fe200078e0004 */
[----:B------:R-:W-:-:S03]  /*0cf0*/  R2P PR, R24, 0x6 ;  /* 0x0000000618007804 */ /* 0x000fc60000000000 */
[----:B------:R-:W-:Y:S01]  /*0d00*/  IMAD.WIDE.U32 R34, R2, c[0x0][0x1f0], R8 ;  /* 0x00007c0002227a25 */ /* 0x000fe200078e0008 */
[----:B------:R-:W-:Y:S02]  /*0d10*/  IADD3 R33, R31, R12, RZ ;  /* 0x0000000c1f217210 */ /* 0x000fe40007ffe0ff */
[----:B------:R-:W-:Y:S01]  /*0d20*/  SEL R4, R22, 0xffffffe0, !P2 ;  /* 0xffffffe016047807 */ /* 0x000fe20005000000 */
[----:B------:R-:W-:Y:S01]  /*0d30*/  IMAD.MOV.U32 R20, RZ, RZ, 0x10 ;  /* 0x00000010ff147424 */ /* 0x000fe200078e00ff */
[----:B------:R-:W-:Y:S01]  /*0d40*/  IADD3 R37, R35, R14, RZ ;  /* 0x0000000e23257210 */ /* 0x000fe20007ffe0ff */
[----:B------:R1:W-:Y:S03]  /*0d50*/  STL.64 [R1+0x38], R34 ;  /* 0x0000382201007387 */ /* 0x0003e60000100a00 */
[----:B------:R-:W-:Y:S01]  /*0d60*/  SEL R3, R20, 0xfffffff0, !P1 ;  /* 0xfffffff014037807 */ /* 0x000fe20004800000 */
[----:B------:R1:W-:Y:S04]  /*0d70*/  STL.64 [R1+0x8], R30 ;  /* 0x0000081e01007387 */ /* 0x0003e80000100a00 */
[----:B------:R1:W-:Y:S04]  /*0d80*/  STL [R1+0x4], R33 ;  /* 0x0000042101007387 */ /* 0x0003e80000100800 */
[----:B------:R1:W-:Y:S01]  /*0d90*/  STL [R1+0x2c], R37 ;  /* 0x00002c2501007387 */ /* 0x0003e20000100800 */
[----:B------:R-:W-:Y:S05]  /*0da0*/  @P3 BRA `(.L_x_5) ;  /* 0x0000005000003947 */ /* 0x000fea0003800000 */
[----:B---34-:R-:W-:Y:S01]  /*0db0*/  LEA R8, P1, R6, R16, 0x1 ;  /* 0x0000001006087211 */ /* 0x018fe200078208ff */
[----:B------:R-:W-:-:S03]  /*0dc0*/  IMAD.SHL.U32 R2, R0, 0x2, RZ ;  /* 0x0000000200027824 */ /* 0x000fc600078e00ff */
[----:B------:R-:W-:-:S05]  /*0dd0*/  LEA.HI.X R9, R6, R17, R7, 0x1, P1 ;  /* 0x0000001106097211 */ /* 0x000fca00008f0c07 */
[----:B------:R-:W-:Y:S01]  /*0de0*/  @!PT LDS RZ, [RZ] ;  /* 0x00000000fffff984 */ /* 0x000fe20000000800 */
[----:B------:R2:W-:Y:S04]  /*0df0*/  LDGSTS.E.BYPASS.LTC128B.128 [R2+0x7100], [R8.64], !P0 ;  /* 0x0710000008027fae */ /* 0x0005e8000c101d48 */
.L_x_5:
[----:B---34-:R-:W-:Y:S05]  /*0e00*/  BSYNC B0 ;  /* 0x0000000000007941 */ /* 0x018fea0003800000 */
.L_x_4:
[----:B------:R-:W-:Y:S01]  /*0e10*/  IADD3 R5, R18, 0x10, RZ ;  /* 0x0000001012057810 */ /* 0x000fe20007ffe0ff */
[----:B--2---:R2:W3:Y:S01]  /*0e20*/  SHFL.IDX PT, R2, R10, 0x1, 0x181f ;  /* 0x00381f000a027f89 */ /* 0x0044e200000e0000 */
[----:B------:R-:W-:Y:S02]  /*0e30*/  BSSY B0, `(.L_x_6) ;  /* 0x0000009000007945 */ /* 0x000fe40003800000 */
[----:B------:R-:W-:Y:S01]  /*0e40*/  ISETP.GE.AND P1, PT, R5, UR4, PT ;  /* 0x0000000405007c0c */ /* 0x000fe2000bf26270 */
[----:B------:R2:W4:-:S12]  /*0e50*/  SHFL.IDX PT, R8, R11, 0x1, 0x181f ;  /* 0x00381f000b087f89 */ /* 0x00051800000e0000 */
[----:B------:R-:W-:Y:S05]  /*0e60*/  @P1 BRA `(.L_x_7) ;  /* 0x0000005000001947 */ /* 0x000fea0003800000 */
[----:B----4-:R-:W-:-:S04]  /*0e70*/  LEA R8, P1, R6, R8, 0x1 ;  /* 0x0000000806087211 */ /* 0x010fc800078208ff */
[----:B---3--:R-:W-:Y:S01]  /*0e80*/  LEA.HI.X R9, R6, R2, R7, 0x1, P1 ;  /* 0x0000000206097211 */ /* 0x008fe200008f0c07 */
[----:B------:R-:W-:-:S05]  /*0e90*/  IMAD.SHL.U32 R2, R0, 0x2, RZ ;  /* 0x0000000200027824 */ /* 0x000fca00078e00ff */
[----:B------:R-:W-:Y:S01]  /*0ea0*/  @!PT LDS RZ, [RZ] ;  /* 0x00000000fffff984 */ /* 0x000fe20000000800 */
[----:B------:R3:W-:Y:S03]  /*0eb0*/  LDGSTS.E.BYPASS.LTC128B.128 [R2+0x7900], [R8.64], !P0 ;  /* 0x0790000008027fae */ /* 0x0007e6000c101d48 */
.L_x_7:
[----:B------:R-:W-:Y:S05]  /*0ec0*/  BSYNC B0 ;  /* 0x0000000000007941 */ /* 0x000fea0003800000 */
.L_x_6:
[----:B------:R-:W-:Y:S01]  /*0ed0*/  IADD3 R5, R18, 0x20, RZ ;  /* 0x0000002012057810 */ /* 0x000fe20007ffe0ff */
[----:B---3--:R3:W1:Y:S01]  /*0ee0*/  SHFL.IDX PT, R2, R10, 0x2, 0x181f ;  /* 0x00581f000a027f89 */ /* 0x00866200000e0000 */
[----:B------:R-:W-:Y:S02]  /*0ef0*/  BSSY B0, `(.L_x_8) ;  /* 0x0000009000007945 */ /* 0x000fe40003800000 */
[----:B------:R-:W-:Y:S01]  /*0f00*/  ISETP.GE.AND P1, PT, R5, UR4, PT ;  /* 0x0000000405007c0c */ /* 0x000fe2000bf26270 */
[----:B----4-:R3:W4:-:S12]  /*0f10*/  SHFL.IDX PT, R8, R11, 0x2, 0x181f ;  /* 0x00581f000b087f89 */ /* 0x01071800000e0000 */
[----:B------:R-:W-:Y:S05]  /*0f20*/  @P1 BRA `(.L_x_9) ;  /* 0x0000005000001947 */ /* 0x000fea0003800000 */
[----:B----4-:R-:W-:-:S04]  /*0f30*/  LEA R8, P1, R6, R8, 0x1 ;  /* 0x0000000806087211 */ /* 0x010fc800078208ff */
[----:B-1----:R-:W-:Y:S01]  /*0f40*/  LEA.HI.X R9, R6, R2, R7, 0x1, P1 ;  /* 0x0000000206097211 */ /* 0x002fe200008f0c07 */
[----:B------:R-:W-:-:S05]  /*0f50*/  IMAD.SHL.U32 R2, R0, 0x2, RZ ;  /* 0x0000000200027824 */ /* 0x000fca00078e00ff */
[----:B------:R-:W-:Y:S01]  /*0f60*/  @!PT LDS RZ, [RZ] ;  /* 0x00000000fffff984 */ /* 0x000fe20000000800 */
[----:B------:R1:W-:Y:S03]  /*0f70*/  LDGSTS.E.BYPASS.LTC128B.128 [R2+0x8100], [R8.64], !P0 ;  /* 0x0810000008027fae */ /* 0x0003e6000c101d48 */
.L_x_9:
[----:B------:R-:W-:Y:S05]  /*0f80*/  BSYNC B0 ;  /* 0x0000000000007941 */ /* 0x000fea0003800000 */
.L_x_8:
[----:B------:R-:W-:Y:S01]  /*0f90*/  IADD3 R5, R18, 0x30, RZ ;  /* 0x0000003012057810 */ /* 0x000fe20007ffe0ff */
[----:B-1----:R1:W2:Y:S01]  /*0fa0*/  SHFL.IDX PT, R2, R10, 0x3, 0x181f ;  /* 0x00781f000a027f89 */ /* 0x0022a200000e0000 */
[----:B------:R-:W-:Y:S02]  /*0fb0*/  BSSY B0, `(.L_x_10) ;  /* 0x0000009000007945 */ /* 0x000fe40003800000 */
[----:B------:R-:W-:Y:S01]  /*0fc0*/  ISETP.GE.AND P1, PT, R5, UR4, PT ;  /* 0x0000000405007c0c */ /* 0x000fe2000bf26270 */
[----:B----4-:R1:W4:-:S12]  /*0fd0*/  SHFL.IDX PT, R8, R11, 0x3, 0x181f ;  /* 0x00781f000b087f89 */ /* 0x01031800000e0000 */
[----:B------:R-:W-:Y:S05]  /*0fe0*/  @P1 BRA `(.L_x_11) ;  /* 0x0000005000001947 */ /* 0x000fea0003800000 */
[----:B----4-:R-:W-:-:S04]  /*0ff0*/  LEA R8, P1, R6, R8, 0x1 ;  /* 0x0000000806087211 */ /* 0x010fc800078208ff */
[----:B--2---:R-:W-:Y:S01]  /*1000*/  LEA.HI.X R9, R6, R2, R7, 0x1, P1 ;  /* 0x0000000206097211 */ /* 0x004fe200008f0c07 */
[----:B------:R-:W-:-:S05]  /*1010*/  IMAD.SHL.U32 R2, R0, 0x2, RZ ;  /* 0x0000000200027824 */ /* 0x000fca00078e00ff */
[----:B------:R-:W-:Y:S01]  /*1020*/  @!PT LDS RZ, [RZ] ;  /* 0x00000000fffff984 */ /* 0x000fe20000000800 */
[----:B------:R2:W-:Y:S03]  /*1030*/  LDGSTS.E.BYPASS.LTC128B.128 [R2+0x8900], [R8.64], !P0 ;  /* 0x0890000008027fae */ /* 0x0005e6000c101d48 */
.L_x_11:
[----:B------:R-:W-:Y:S05]  /*1040*/  BSYNC B0 ;  /* 0x0000000000007941 */ /* 0x000fea0003800000 */
.L_x_10:
[----:B------:R-:W-:Y:S01]  /*1050*/  IADD3 R5, R18, 0x40, RZ ;  /* 0x0000004012057810 */ /* 0x000fe20007ffe0ff */
[----:B--2---:R2:W1:Y:S01]  /*1060*/  SHFL.IDX PT, R2, R10, 0x4, 0x181f ;  /* 0x00981f000a027f89 */ /* 0x00446200000e0000 */
        /* <DEDUP_REMOVED lines=9> */
.L_x_13:
[----:B------:R-:W-:Y:S05]  /*1100*/  BSYNC B0 ;  /* 0x0000000000007941 */ /* 0x000fea0003800000 */
.L_x_12:
        /* <DEDUP_REMOVED lines=11> */
.L_x_15:
[----:B------:R-:W-:Y:S05]  /*11c0*/  BSYNC B0 ;  /* 0x0000000000007941 */ /* 0x000fea0003800000 */
.L_x_14:
        /* <DEDUP_REMOVED lines=11> */
.L_x_17:
[----:B------:R-:W-:Y:S05]  /*1280*/  BSYNC B0 ;  /* 0x0000000000007941 */ /* 0x000fea0003800000 */
.L_x_16:
[----:B-1--4-:R-:W1:Y:S01]  /*1290*/  SHFL.IDX PT, R8, R11, 0x7, 0x181f ;  /* 0x00f81f000b087f89 */ /* 0x012e6200000e0000 */
[----:B------:R-:W-:Y:S01]  /*12a0*/  IADD3 R5, R18, 0x70, RZ ;  /* 0x0000007012057810 */ /* 0x000fe20007ffe0ff */
[----:B------:R-:W-:Y:S01]  /*12b0*/  UMOV UR6, 0x5 ;  /* 0x0000000500067882 */ /* 0x000fe20000000000 */
[----:B------:R-:W-:Y:S01]  /*12c0*/  SHF.L.U32 R241, R0, 0x1, RZ ;  /* 0x0000000100f17819 */ /* 0x000fe200000006ff */
[----:B------:R4:W5:Y:S01]  /*12d0*/  SHFL.IDX PT, R2, R10, 0x7, 0x181f ;  /* 0x00f81f000a027f89 */ /* 0x00096200000e0000 */
[----:B------:R-:W-:Y:S01]  /*12e0*/  ISETP.GE.AND P1, PT, R5, UR4, PT ;  /* 0x0000000405007c0c */ /* 0x000fe2000bf26270 */
[----:B------:R-:W-:Y:S01]  /*12f0*/  ULDC.64 UR4, c[0x0][0x208] ;  /* 0x0000820000047ab9 */ /* 0x000fe20000000a00 */
[----:B------:R-:W-:Y:S01]  /*1300*/  MOV R5, 0x70 ;  /* 0x0000007000057802 */ /* 0x000fe20000000f00 */
[----:B------:R-:W-:Y:S01]  /*1310*/  USHF.L.U32 UR7, UR4, 0x5, URZ ;  /* 0x0000000504077899 */ /* 0x000fe2000800063f */
[C---:B------:R-:W-:Y:S01]  /*1320*/  IADD3 R169, R200.reuse, -0x1, RZ ;  /* 0xffffffffc8a97810 */ /* 0x040fe20007ffe0ff */
[----:B------:R-:W-:Y:S01]  /*1330*/  USHF.L.U64.HI UR5, UR4, UR6, UR5 ;  /* 0x0000000604057299 */ /* 0x000fe20008010205 */
[----:B------:R-:W-:Y:S01]  /*1340*/  MOV R202, R36 ;  /* 0x0000002400ca7202 */ /* 0x000fe20000000f00 */
[----:B------:R-:W-:Y:S01]  /*1350*/  IMAD R155, R200, -0x70, R5 ;  /* 0xffffff90c89b7824 */ /* 0x000fe200078e0205 */
[----:B------:R-:W-:Y:S01]  /*1360*/  MOV R203, R37 ;  /* 0x0000002500cb7202 */ /* 0x000fe20000000f00 */
[----:B------:R-:W-:Y:S01]  /*1370*/  IMAD.WIDE.U32 R196, R5, c[0x0][0x1e0], RZ ;  /* 0x0000780005c47a25 */ /* 0x000fe200078e00ff */
[----:B------:R-:W-:-:S02]  /*1380*/  SHF.R.S32.HI R17, RZ, 0x1f, R169 ;  /* 0x0000001fff117819 */ /* 0x000fc400000114a9 */
[----:B------:R-:W-:Y:S02]  /*1390*/  IADD3 R20, R155, c[0x0][0x1d0], -R15 ;  /* 0x000074009b147a10 */ /* 0x000fe40007ffe80f */
[----:B------:R-:W-:Y:S02]  /*13a0*/  MOV R202, R34 ;  /* 0x0000002200ca7202 */ /* 0x000fe40000000f00 */
[C---:B------:R-:W-:Y:S02]  /*13b0*/  ISETP.GE.AND P5, PT, R20.reuse, 0x1, PT ;  /* 0x000000011400780c */ /* 0x040fe40003fa6270 */
[----:B------:R-:W-:Y:S01]  /*13c0*/  ISETP.GE.AND P3, PT, R20, 0x21, PT ;  /* 0x000000211400780c */ /* 0x000fe20003f66270 */
[----:B------:R-:W-:Y:S01]  /*13d0*/  STL.64 [R1+0x28], R202 ;  /* 0x000028ca01007387 */ /* 0x000fe20000100a00 */
[----:B-1----:R-:W-:Y:S01]  /*13e0*/  @!P1 LEA R8, P2, R6, R8, 0x1 ;  /* 0x0000000806089211 */ /* 0x002fe200078408ff */
[----:B--234-:R-:W-:Y:S01]  /*13f0*/  IMAD R10, R5, c[0x0][0x1e4], RZ ;  /* 0x00007900050a7a24 */ /* 0x01cfe200078e02ff */
[----:B------:R-:W-:-:S02]  /*1400*/  MOV R193, c[0x0][0x1e0] ;  /* 0x0000780000c17a02 */ /* 0x000fc40000000f00 */
[----:B-----5:R-:W-:Y:S02]  /*1410*/  @!P1 LEA.HI.X R9, R6, R2, R7, 0x1, P2 ;  /* 0x0000000206099211 */ /* 0x020fe400010f0c07 */
[----:B------:R-:W-:Y:S01]  /*1420*/  IADD3 R191, R197, R10, RZ ;  /* 0x0000000ac5bf7210 */ /* 0x000fe20007ffe0ff */
[----:B------:R-:W-:Y:S01]  /*1430*/  IMAD.WIDE.U32 R12, R193, 0x20, RZ ;  /* 0x00000020c10c7825 */ /* 0x000fe200078e00ff */
[C---:B------:R-:W-:Y:S01]  /*1440*/  ISETP.GE.AND P6, PT, R20.reuse, 0x31, PT ;  /* 0x000000311400780c */ /* 0x040fe20003fc6270 */
[----:B------:R-:W-:Y:S01]  /*1450*/  @!PT LDS RZ, [RZ] ;  /* 0x00000000fffff984 */ /* 0x000fe20000000800 */
[----:B------:R1:W-:Y:S01]  /*1460*/  @!P1 LDGSTS.E.BYPASS.LTC128B.128 [R241+0xa900], [R8.64], !P0 ;  /* 0x0a90000008f19fae */ /* 0x0003e2000c101d48 */
[----:B------:R-:W-:Y:S01]  /*1470*/  ISETP.GE.AND P0, PT, R20, 0x11, PT ;  /* 0x000000111400780c */ /* 0x000fe20003f06270 */
[----:B------:R-:W-:Y:S01]  /*1480*/  IMAD R0, R191, R169, RZ ;  /* 0x000000a9bf007224 */ /* 0x000fe200078e02ff */
[----:B------:R-:W-:Y:S01]  /*1490*/  ISETP.GE.AND P1, PT, R6, c[0x0][0x1d4], PT ;  /* 0x0000750006007a0c */ /* 0x000fe20003f26270 */
[----:B------:R-:W0:Y:S01]  /*14a0*/  LDGDEPBAR ;  /* 0x00000000000079af */ /* 0x000e220000000000 */
[----:B------:R-:W-:Y:S01]  /*14b0*/  MOV R194, c[0x0][0x1e4] ;  /* 0x0000790000c27a02 */ /* 0x000fe20000000f00 */
[----:B------:R-:W-:Y:S01]  /*14c0*/  IMAD R0, R17, R196, R0 ;  /* 0x000000c411007224 */ /* 0x000fe200078e0200 */
[----:B------:R-:W-:-:S02]  /*14d0*/  SHF.R.S32.HI R16, RZ, 0x4, R26 ;  /* 0x00000004ff107819 */ /* 0x000fc4000001141a */
[----:B------:R-:W-:Y:S02]  /*14e0*/  SHF.L.U32 R7, R194, 0x5, RZ ;  /* 0x00000005c2077819 */ /* 0x000fe400000006ff */
[----:B------:R-:W-:Y:S02]  /*14f0*/  SHF.L.U32 R15, R15, 0x3, RZ ;  /* 0x000000030f0f7819 */ /* 0x000fe400000006ff */
[----:B------:R-:W-:Y:S02]  /*1500*/  LEA.HI R14, R26, R16, RZ, 0x1 ;  /* 0x000000101a0e7211 */ /* 0x000fe400078f08ff */
[----:B------:R-:W-:Y:S02]  /*1510*/  MOV R28, R32 ;  /* 0x00000020001c7202 */ /* 0x000fe40000000f00 */
[----:B------:R-:W-:Y:S02]  /*1520*/  MOV R29, R33 ;  /* 0x00000021001d7202 */ /* 0x000fe40000000f00 */
[----:B------:R-:W-:-:S02]  /*1530*/  MOV R28, R30 ;  /* 0x0000001e001c7202 */ /* 0x000fc40000000f00 */
[----:B------:R-:W-:-:S03]  /*1540*/  LEA.HI R190, R27, R192, RZ, 0x5 ;  /* 0x000000c01bbe7211 */ /* 0x000fc600078f28ff */
[----:B------:R-:W-:Y:S01]  /*1550*/  STL.64 [R1], R28 ;  /* 0x0000001c01007387 */ /* 0x000fe20000100a00 */
[----:B-1----:R-:W-:-:S03]  /*1560*/  IMAD.WIDE.U32 R8, R169, R196, R202 ;  /* 0x000000c4a9087225 */ /* 0x002fc600078e00ca */
[----:B------:R-:W-:Y:S02]  /*1570*/  BAR.SYNC.DEFER_BLOCKING 0x0 ;  /* 0x0000000000007b1d */ /* 0x000fe40000010000 */
[C---:B------:R-:W-:Y:S02]  /*1580*/  @P5 LEA R10, P2, R8.reuse, c[0x0][0x1c8], 0x1 ;  /* 0x00007200080a5a11 */ /* 0x040fe400078408ff */
[----:B------:R-:W-:Y:S02]  /*1590*/  IADD3 R9, R9, R0, RZ ;  /* 0x0000000009097210 */ /* 0x000fe40007ffe0ff */
[----:B------:R-:W-:Y:S02]  /*15a0*/  @P0 LEA R0, P4, R193, R8, 0x4 ;  /* 0x00000008c1000211 */ /* 0x000fe400078820ff */
[C---:B------:R-:W-:Y:S02]  /*15b0*/  @P5 LEA.HI.X R11, R8.reuse, c[0x0][0x1cc], R9, 0x1, P2 ;  /* 0x00007300080b5a11 */ /* 0x040fe400010f0c09 */
[----:B------:R-:W-:-:S02]  /*15c0*/  @P3 IADD3 R2, P2, R8, R12, RZ ;  /* 0x0000000c08023210 */ /* 0x000fc40007f5e0ff */
[----:B------:R-:W-:Y:S02]  /*15d0*/  @P0 LEA.HI.X R5, R193, R9, R194, 0x4, P4 ;  /* 0x00000009c1050211 */ /* 0x000fe400020f24c2 */
[C---:B------:R-:W-:Y:S02]  /*15e0*/  @P0 LEA R12, P4, R0.reuse, c[0x0][0x1c8], 0x1 ;  /* 0x00007200000c0a11 */ /* 0x040fe400078808ff */
[----:B------:R-:W-:Y:S02]  /*15f0*/  @P3 IADD3.X R7, R9, R13, R7, P2, !PT ;  /* 0x0000000d09073210 */ /* 0x000fe400017fe407 */
[----:B------:R-:W-:Y:S01]  /*1600*/  @P0 LEA.HI.X R13, R0, c[0x0][0x1cc], R5, 0x1, P4 ;  /* 0x00007300000d0a11 */ /* 0x000fe200020f0c05 */
[----:B------:R-:W-:Y:S01]  /*1610*/  @P6 IMAD R0, R194, 0x30, RZ ;  /* 0x00000030c2006824 */ /* 0x000fe200078e02ff */
[C---:B------:R-:W-:Y:S01]  /*1620*/  ISETP.GE.AND P4, PT, R20.reuse, 0x51, PT ;  /* 0x000000511400780c */ /* 0x040fe20003f86270 */
[----:B------:R-:W-:Y:S01]  /*1630*/  @!PT LDS RZ, [RZ] ;  /* 0x00000000fffff984 */ /* 0x000fe20000000800 */
[----:B------:R-:W-:Y:S01]  /*1640*/  @!PT LDS RZ, [RZ] ;  /* 0x00000000fffff984 */ /* 0x000fe20000000800 */
[----:B------:R-:W-:Y:S01]  /*1650*/  @!PT LDS RZ, [RZ] ;  /* 0x00000000fffff984 */ /* 0x000fe20000000800 */
[----:B------:R1:W-:Y:S01]  /*1660*/  @P5 LDGSTS.E.BYPASS.LTC128B.128 [R241+0x3900], [R10.64], !P1 ;  /* 0x039000000af15fae */ /* 0x0003e2000c901d48 */
[----:B------:R-:W-:-:S03]  /*1670*/  ISETP.GE.AND P5, PT, R20, 0x41, PT ;  /* 0x000000411400780c */ /* 0x000fc60003fa6270 */
[----:B------:R2:W-:Y:S01]  /*1680*/  @P0 LDGSTS.E.BYPASS.LTC128B.128 [R241+0x4100], [R12.64], !P1 ;  /* 0x041000000cf10fae */ /* 0x0005e2000c901d48 */
[----:B-1----:R-:W-:Y:S01]  /*1690*/  @P6 IMAD.WIDE.U32 R10, R193, 0x30, R8 ;  /* 0x00000030c10a6825 */ /* 0x002fe200078e0008 */
[----:B--2---:R-:W-:-:S04]  /*16a0*/  @P3 LEA R12, P2, R2, c[0x0][0x1c8], 0x1 ;  /* 0x00007200020c3a11 */ /* 0x004fc800078408ff */
[----:B------:R-:W-:Y:S02]  /*16b0*/  @P6 IADD3 R0, R11, R0, RZ ;  /* 0x000000000b006210 */ /* 0x000fe40007ffe0ff */
[----:B------:R-:W-:Y:S02]  /*16c0*/  @P6 LEA R22, P0, R10, c[0x0][0x1c8], 0x1 ;  /* 0x000072000a166a11 */ /* 0x000fe400078008ff */
[----:B------:R-:W-:Y:S01]  /*16d0*/  @P3 LEA.HI.X R13, R2, c[0x0][0x1cc], R7, 0x1, P2 ;  /* 0x00007300020d3a11 */ /* 0x000fe200010f0c07 */
[----:B------:R-:W-:Y:S01]  /*16e0*/  @P4 IMAD R7, R194, 0x50, RZ ;  /* 0x00000050c2074824 */ /* 0x000fe200078e02ff */
[----:B------:R-:W-:Y:S02]  /*16f0*/  @P6 LEA.HI.X R23, R10, c[0x0][0x1cc], R0, 0x1, P0 ;  /* 0x000073000a176a11 */ /* 0x000fe400000f0c00 */
[----:B------:R-:W-:Y:S01]  /*1700*/  @P5 LEA R0, P0, R193, R8, 0x6 ;  /* 0x00000008c1005211 */ /* 0x000fe200078030ff */
[----:B------:R1:W-:Y:S01]  /*1710*/  @P3 LDGSTS.E.BYPASS.LTC128B.128 [R241+0x4900], [R12.64], !P1 ;  /* 0x049000000cf13fae */ /* 0x0003e2000c901d48 */
[----:B------:R-:W-:-:S02]  /*1720*/  SHF.L.U32 R2, R21, 0x6, RZ ;  /* 0x0000000615027819 */ /* 0x000fc400000006ff */
[----:B------:R-:W-:Y:S01]  /*1730*/  @P4 MOV R10, R8 ;  /* 0x00000008000a4202 */ /* 0x000fe20000000f00 */
[----:B------:R2:W-:Y:S01]  /*1740*/  @P6 LDGSTS.E.BYPASS.LTC128B.128 [R241+0x5100], [R22.64], !P1 ;  /* 0x0510000016f16fae */ /* 0x0005e2000c901d48 */
[-C--:B------:R-:W-:Y:S02]  /*1750*/  @P4 MOV R11, R9.reuse ;  /* 0x00000009000b4202 */ /* 0x080fe40000000f00 */
[C---:B------:R-:W-:Y:S02]  /*1760*/  @P5 LEA.HI.X R5, R193.reuse, R9, R194, 0x6, P0 ;  /* 0x00000009c1055211 */ /* 0x040fe400000f34c2 */
[----:B------:R-:W-:Y:S01]  /*1770*/  ISETP.GE.AND P2, PT, R20, 0x61, PT ;  /* 0x000000611400780c */ /* 0x000fe20003f46270 */
[----:B------:R-:W-:Y:S01]  /*1780*/  @P4 IMAD.WIDE.U32 R10, R193, 0x50, R10 ;  /* 0x00000050c10a4825 */ /* 0x000fe200078e000a */
[----:B------:R-:W-:Y:S02]  /*1790*/  @P5 LEA R18, P0, R0, c[0x0][0x1c8], 0x1 ;  /* 0x0000720000125a11 */ /* 0x000fe400078008ff */
[----:B------:R-:W-:-:S02]  /*17a0*/  LOP3.LUT R2, R2, 0x1c0, RZ, 0xc0, !PT ;  /* 0x000001c002027812 */ /* 0x000fc400078ec0ff */
[----:B------:R-:W-:Y:S02]  /*17b0*/  @P5 LEA.HI.X R19, R0, c[0x0][0x1cc], R5, 0x1, P0 ;  /* 0x0000730000135a11 */ /* 0x000fe400000f0c05 */
[----:B------:R-:W-:Y:S02]  /*17c0*/  LOP3.LUT R5, R14, 0xfffffffe, RZ, 0xc0, !PT ;  /* 0xfffffffe0e057812 */ /* 0x000fe400078ec0ff */
[----:B------:R-:W-:Y:S01]  /*17d0*/  LOP3.LUT R0, R2, 0x8, R15, 0xf8, !PT ;  /* 0x0000000802007812 */ /* 0x000fe200078ef80f */
[----:B------:R3:W-:Y:S01]  /*17e0*/  @P5 LDGSTS.E.BYPASS.LTC128B.128 [R241+0x5900], [R18.64], !P1 ;  /* 0x0590000012f15fae */ /* 0x0007e2000c901d48 */
[----:B------:R-:W-:Y:S01]  /*17f0*/  SHF.R.U32.HI R2, RZ, 0x3, R2 ;  /* 0x00000003ff027819 */ /* 0x000fe20000011602 */
[----:B------:R-:W-:Y:S01]  /*1800*/  @P2 IMAD.WIDE.U32 R8, R193, 0x60, R8 ;  /* 0x00000060c1082825 */ /* 0x000fe200078e0008 */
[----:B------:R-:W-:Y:S02]  /*1810*/  @P4 IADD3 R7, R11, R7, RZ ;  /* 0x000000070b074210 */ /* 0x000fe40007ffe0ff */
[----:B------:R-:W-:-:S02]  /*1820*/  @P4 LEA R14, P0, R10, c[0x0][0x1c8], 0x1 ;  /* 0x000072000a0e4a11 */ /* 0x000fc400078008ff */
[----:B------:R-:W-:Y:S01]  /*1830*/  IADD3 R5, R16, -R5, RZ ;  /* 0x8000000510057210 */ /* 0x000fe20007ffe0ff */
[----:B-1----:R-:W-:Y:S01]  /*1840*/  IMAD R13, R17, c[0x0][0x208], RZ ;  /* 0x00008200110d7a24 */ /* 0x002fe200078e02ff */
[----:B------:R-:W-:Y:S02]  /*1850*/  LOP3.LUT R16, R0, R2, RZ, 0x3c, !PT ;  /* 0x0000000200107212 */ /* 0x000fe400078e3cff */
[----:B------:R-:W-:Y:S01]  /*1860*/  SHF.L.U32 R0, R24, 0x6, RZ ;  /* 0x0000000618007819 */ /* 0x000fe200000006ff */
[C---:B------:R-:W-:Y:S01]  /*1870*/  IMAD R13, R169.reuse, c[0x0][0x20c], R13 ;  /* 0x00008300a90d7a24 */ /* 0x040fe200078e020d */
[----:B------:R-:W-:Y:S01]  /*1880*/  @P4 LEA.HI.X R15, R10, c[0x0][0x1cc], R7, 0x1, P0 ;  /* 0x000073000a0f4a11 */ /* 0x000fe200000f0c07 */
[----:B------:R-:W-:Y:S01]  /*1890*/  @P2 IMAD R7, R194, 0x60, RZ ;  /* 0x00000060c2072824 */ /* 0x000fe200078e02ff */
[----:B------:R-:W-:Y:S01]  /*18a0*/  LOP3.LUT R2, R0, 0x1c0, RZ, 0xc0, !PT ;  /* 0x000001c000027812 */ /* 0x000fe200078ec0ff */
[----:B------:R-:W-:Y:S01]  /*18b0*/  IMAD.WIDE.U32 R10, R169, c[0x0][0x208], RZ ;  /* 0x00008200a90a7a25 */ /* 0x000fe200078e00ff */
[C---:B------:R-:W-:Y:S01]  /*18c0*/  LEA R0, R5.reuse, R16, 0x9 ;  /* 0x0000001005007211 */ /* 0x040fe200078e48ff */
[----:B------:R1:W-:Y:S01]  /*18d0*/  @P4 LDGSTS.E.BYPASS.LTC128B.128 [R241+0x6100], [R14.64], !P1 ;  /* 0x061000000ef14fae */ /* 0x0003e2000c901d48 */
[----:B------:R-:W-:-:S02]  /*18e0*/  SHF.L.U32 R16, R5, 0x3, RZ ;  /* 0x0000000305107819 */ /* 0x000fc400000006ff */
[----:B------:R-:W-:Y:S02]  /*18f0*/  @P2 IADD3 R5, R9, R7, RZ ;  /* 0x0000000709052210 */ /* 0x000fe40007ffe0ff */
[----:B------:R-:W-:Y:S02]  /*1900*/  @P2 LEA R12, P0, R8, c[0x0][0x1c8], 0x1 ;  /* 0x00007200080c2a11 */ /* 0x000fe400078008ff */
[----:B------:R-:W-:Y:S01]  /*1910*/  IADD3 R7, R11, R13, RZ ;  /* 0x0000000d0b077210 */ /* 0x000fe20007ffe0ff */
[----:B------:R-:W-:Y:S01]  /*1920*/  IMAD.WIDE.U32 R10, R10, 0x70, R28 ;  /* 0x000000700a0a7825 */ /* 0x000fe200078e001c */
[----:B------:R-:W-:Y:S02]  /*1930*/  @P2 LEA.HI.X R13, R8, c[0x0][0x1cc], R5, 0x1, P0 ;  /* 0x00007300080d2a11 */ /* 0x000fe400000f0c05 */
[----:B------:R-:W-:Y:S02]  /*1940*/  LOP3.LUT P3, RZ, R21, 0x2, RZ, 0xc0, !PT ;  /* 0x0000000215ff7812 */ /* 0x000fe4000786c0ff */
[----:B------:R-:W-:Y:S01]  /*1950*/  SHF.L.U32 R119, R0, 0x1, RZ ;  /* 0x0000000100777819 */ /* 0x000fe200000006ff */
[----:B------:R4:W-:Y:S01]  /*1960*/  @P2 LDGSTS.E.BYPASS.LTC128B.128 [R241+0x6900], [R12.64], !P1 ;  /* 0x069000000cf12fae */ /* 0x0009e2000c901d48 */
[----:B------:R-:W-:Y:S01]  /*1970*/  IMAD R0, R7, 0x70, RZ ;  /* 0x0000007007007824 */ /* 0x000fe200078e02ff */
[----:B------:R-:W-:-:S02]  /*1980*/  LOP3.LUT R8, R2, 0x8, R16, 0xf8, !PT ;  /* 0x0000000802087812 */ /* 0x000fc400078ef810 */
[----:B------:R-:W0:Y:S01]  /*1990*/  LDGDEPBAR ;  /* 0x00000000000079af */ /* 0x000e220000000000 */
[----:B------:R-:W-:Y:S02]  /*19a0*/  IADD3 R5, R119, 0x3900, RZ ;  /* 0x0000390077057810 */ /* 0x000fe40007ffe0ff */
[----:B------:R-:W-:Y:S02]  /*19b0*/  SHF.R.U32.HI R2, RZ, 0x3, R2 ;  /* 0x00000003ff027819 */ /* 0x000fe40000011602 */
[----:B------:R-:W-:Y:S02]  /*19c0*/  LEA R16, P0, R10, c[0x0][0x1f8], 0x1 ;  /* 0x00007e000a107a11 */ /* 0x000fe400078008ff */
[----:B------:R-:W-:Y:S02]  /*19d0*/  IADD3 R0, R11, R0, RZ ;  /* 0x000000000b007210 */ /* 0x000fe40007ffe0ff */
[----:B------:R-:W-:Y:S02]  /*19e0*/  IADD3 R234, R119, 0x3920, RZ ;  /* 0x0000392077ea7810 */ /* 0x000fe40007ffe0ff */
[----:B------:R-:W-:-:S02]  /*19f0*/  @P3 IADD3 R234, R5, -0x20, RZ ;  /* 0xffffffe005ea3810 */ /* 0x000fc40007ffe0ff */
[----:B------:R-:W-:Y:S02]  /*1a00*/  LOP3.LUT R5, R8, R2, RZ, 0x3c, !PT ;  /* 0x0000000208057212 */ /* 0x000fe400078e3cff */
[----:B------:R-:W-:Y:S02]  /*1a10*/  LEA.HI.X R17, R10, c[0x0][0x1fc], R0, 0x1, P0 ;  /* 0x00007f000a117a11 */ /* 0x000fe400000f0c00 */
[----:B------:R-:W-:Y:S02]  /*1a20*/  SHF.L.U32 R2, R25, 0x6, RZ ;  /* 0x0000000619027819 */ /* 0x000fe400000006ff */
[----:B------:R-:W-:Y:S02]  /*1a30*/  SHF.L.U32 R0, R190, 0x5, RZ ;  /* 0x00000005be007819 */ /* 0x000fe400000006ff */
[----:B------:R-:W-:Y:S02]  /*1a40*/  LOP3.LUT R2, R2, 0xfffffe00, RZ, 0xc0, !PT ;  /* 0xfffffe0002027812 */ /* 0x000fe400078ec0ff */
[----:B------:R-:W-:Y:S01]  /*1a50*/  LOP3.LUT R0, R0, 0x7ffffc00, RZ, 0xc0, !PT ;  /* 0x7ffffc0000007812 */ /* 0x000fe200078ec0ff */
[----:B------:R-:W-:-:S04]  /*1a60*/  DEPBAR.LE SB0, 0x1 ;  /* 0x000080400000791a */ /* 0x000fc80000000000 */
[----:B------:R-:W-:-:S04]  /*1a70*/  DEPBAR.LE SB0, 0x0 ;  /* 0x000080000000791a */ /* 0x000fc80000000000 */
[----:B------:R-:W-:Y:S01]  /*1a80*/  BAR.SYNC.DEFER_BLOCKING 0x0 ;  /* 0x0000000000007b1d */ /* 0x000fe20000010000 */
[----:B------:R-:W-:Y:S02]  /*1a90*/  IADD3 R0, R5, R2, R0 ;  /* 0x0000000205007210 */ /* 0x000fe40007ffe000 */
[----:B------:R-:W-:Y:S02]  /*1aa0*/  ISETP.GE.AND P3, PT, R6, c[0x0][0x1d4], PT ;  /* 0x0000750006007a0c */ /* 0x000fe40003f66270 */
[----:B------:R-:W-:Y:S02]  /*1ab0*/  SHF.L.U32 R230, R0, 0x1, RZ ;  /* 0x0000000100e67819 */ /* 0x000fe400000006ff */
[----:B------:R-:W-:Y:S02]  /*1ac0*/  ISETP.LT.OR P6, PT, R20, 0x1, P3 ;  /* 0x000000011400780c */ /* 0x000fe40001fc1670 */
[----:B----4-:R-:W-:Y:S02]  /*1ad0*/  IADD3 R12, P2, R16, UR7, RZ ;  /* 0x00000007100c7c10 */ /* 0x010fe4000ff5e0ff */
[----:B------:R-:W-:-:S02]  /*1ae0*/  LEA R233, R3, R230, 0x1 ;  /* 0x000000e603e97211 */ /* 0x000fc400078e08ff */
[----:B------:R-:W-:Y:S02]  /*1af0*/  ISETP.LT.OR P5, PT, R20, 0x11, P3 ;  /* 0x000000111400780c */ /* 0x000fe40001fa1670 */
[----:B------:R-:W-:Y:S02]  /*1b00*/  IADD3 R10, P4, R12, UR7, RZ ;  /* 0x000000070c0a7c10 */ /* 0x000fe4000ff9e0ff */
[----:B------:R-:W-:Y:S02]  /*1b10*/  ISETP.LT.OR P0, PT, R20, 0x21, P3 ;  /* 0x000000211400780c */ /* 0x000fe40001f01670 */
[----:B------:R-:W-:Y:S02]  /*1b20*/  IADD3.X R13, R17, UR5, RZ, P2, !PT ;  /* 0x00000005110d7c10 */ /* 0x000fe400097fe4ff */
[----:B------:R-:W-:Y:S02]  /*1b30*/  IADD3 R8, P2, R10, UR7, RZ ;  /* 0x000000070a087c10 */ /* 0x000fe4000ff5e0ff */
[----:B------:R-:W-:Y:S01]  /*1b40*/  IADD3.X R11, R13, UR5, RZ, P4, !PT ;  /* 0x000000050d0b7c10 */ /* 0x000fe2000a7fe4ff */
[----:B------:R-:W-:Y:S01]  /*1b50*/  LDSM.16.M88.4 R36, [R230+0x7100] ;  /* 0x00710000e624783b */ /* 0x000fe20000000200 */
[----:B------:R-:W-:-:S02]  /*1b60*/  IADD3 R6, P4, R8, UR7, RZ ;  /* 0x0000000708067c10 */ /* 0x000fc4000ff9e0ff */
[----:B------:R-:W-:Y:S01]  /*1b70*/  IADD3.X R9, R11, UR5, RZ, P2, !PT ;  /* 0x000000050b097c10 */ /* 0x000fe200097fe4ff */
[----:B------:R-:W4:Y:S01]  /*1b80*/  LDSM.16.M88.4 R48, [R119+0x3900] ;  /* 0x003900007730783b */ /* 0x000f220000000200 */
[----:B------:R-:W-:Y:S02]  /*1b90*/  LOP3.LUT P2, RZ, R21, 0x4, RZ, 0xc0, !PT ;  /* 0x0000000415ff7812 */ /* 0x000fe4000784c0ff */
[----:B------:R-:W-:Y:S01]  /*1ba0*/  IADD3.X R7, R9, UR5, RZ, P4, !PT ;  /* 0x0000000509077c10 */ /* 0x000fe2000a7fe4ff */
[----:B------:R-:W5:Y:S01]  /*1bb0*/  LDSM.16.M88.4 R32, [R230+0x9100] ;  /* 0x00910000e620783b */ /* 0x000f620000000200 */
[----:B------:R-:W-:Y:S02]  /*1bc0*/  ISETP.LT.OR P4, PT, R20, 0x51, P3 ;  /* 0x000000511400780c */ /* 0x000fe40001f81670 */
[----:B------:R-:W-:Y:S01]  /*1bd0*/  MOV R0, 0x40 ;  /* 0x0000004000007802 */ /* 0x000fe20000000f00 */
[----:B------:R-:W-:Y:S01]  /*1be0*/  LDSM.16.M88.4 R80, [R119+0x4100] ;  /* 0x004100007750783b */ /* 0x000fe20000000200 */
[----:B------:R-:W-:-:S02]  /*1bf0*/  LEA R231, R4, R230, 0x1 ;  /* 0x000000e604e77211 */ /* 0x000fc400078e08ff */
[----:B------:R-:W-:Y:S01]  /*1c00*/  SEL R0, R0, 0xffffffc0, !P2 ;  /* 0xffffffc000007807 */ /* 0x000fe20005000000 */
[----:B------:R-:W-:Y:S01]  /*1c10*/  LDSM.16.M88.4 R88, [R119+0x4900] ;  /* 0x004900007758783b */ /* 0x000fe20000000200 */
[----:B------:R-:W-:Y:S02]  /*1c20*/  LEA R232, R3, R231, 0x1 ;  /* 0x000000e703e87211 */ /* 0x000fe400078e08ff */
[----:B------:R-:W-:Y:S01]  /*1c30*/  IADD3 R229, R119, R0, RZ ;  /* 0x0000000077e57210 */ /* 0x000fe20007ffe0ff */
[----:B------:R-:W-:Y:S01]  /*1c40*/  LDSM.16.M88.4 R96, [R119+0x5100] ;  /* 0x005100007760783b */ /* 0x000fe20000000200 */
[----:B------:R-:W-:Y:S02]  /*1c50*/  IADD3 R228, R0, R234, RZ ;  /* 0x000000ea00e47210 */ /* 0x000fe40007ffe0ff */
[C---:B------:R-:W-:Y:S01]  /*1c60*/  IADD3 R240, R234.reuse, 0x800, RZ ;  /* 0x00000800eaf07810 */ /* 0x040fe20007ffe0ff */
[----:B------:R-:W-:Y:S01]  /*1c70*/  LDSM.16.M88.4 R104, [R119+0x5900] ;  /* 0x005900007768783b */ /* 0x000fe20000000200 */
[----:B------:R-:W-:-:S02]  /*1c80*/  IADD3 R239, R234, 0x1000, RZ ;  /* 0x00001000eaef7810 */ /* 0x000fc40007ffe0ff */
[C---:B------:R-:W-:Y:S01]  /*1c90*/  IADD3 R238, R234.reuse, 0x1800, RZ ;  /* 0x00001800eaee7810 */ /* 0x040fe20007ffe0ff */
[----:B------:R-:W-:Y:S01]  /*1ca0*/  LDSM.16.M88.4 R112, [R119+0x6100] ;  /* 0x006100007770783b */ /* 0x000fe20000000200 */
[C---:B------:R-:W-:Y:S02]  /*1cb0*/  IADD3 R237, R234.reuse, 0x2000, RZ ;  /* 0x00002000eaed7810 */ /* 0x040fe40007ffe0ff */
[C---:B------:R-:W-:Y:S01]  /*1cc0*/  IADD3 R236, R234.reuse, 0x2800, RZ ;  /* 0x00002800eaec7810 */ /* 0x040fe20007ffe0ff */
[----:B------:R-:W-:Y:S01]  /*1cd0*/  LDSM.16.M88.4 R124, [R119+0x6900] ;  /* 0x00690000777c783b */ /* 0x000fe20000000200 */
[----:B------:R-:W-:-:S03]  /*1ce0*/  IADD3 R235, R234, 0x3000, RZ ;  /* 0x00003000eaeb7810 */ /* 0x000fc60007ffe0ff */
[----:B------:R-:W-:Y:S04]  /*1cf0*/  LDSM.16.M88.4 R28, [R233+0x7100] ;  /* 0x00710000e91c783b */ /* 0x000fe80000000200 */
[----:B------:R-:W-:Y:S04]  /*1d00*/  LDSM.16.M88.4 R24, [R233+0x9100] ;  /* 0x00910000e918783b */ /* 0x000fe80000000200 */
[----:B------:R-:W1:Y:S01]  /*1d10*/  LDSM.16.M88.4 R52, [R234] ;  /* 0x00000000ea34783b */ /* 0x000e620000000200 */
[----:B----4-:R-:W-:Y:S03]  /*1d20*/  HMMA.16816.F32 R68, R36, R50, RZ ;  /* 0x000000322444723c */ /* 0x010fe600000018ff */
[----:B------:R-:W-:Y:S04]  /*1d30*/  LDSM.16.M88.4 R84, [R234+0x800] ;  /* 0x00080000ea54783b */ /* 0x000fe80000000200 */
[----:B------:R-:W-:Y:S01]  /*1d40*/  LDSM.16.M88.4 R92, [R234+0x1000] ;  /* 0x00100000ea5c783b */ /* 0x000fe20000000200 */
[----:B-----5:R-:W-:Y:S03]  /*1d50*/  HMMA.16816.F32 R56, R32, R48, RZ ;  /* 0x000000302038723c */ /* 0x020fe600000018ff */
[----:B------:R-:W-:Y:S04]  /*1d60*/  LDSM.16.M88.4 R100, [R234+0x1800] ;  /* 0x00180000ea64783b */ /* 0x000fe80000000200 */
[----:B------:R-:W-:Y:S04]  /*1d70*/  LDSM.16.M88.4 R108, [R234+0x2000] ;  /* 0x00200000ea6c783b */ /* 0x000fe80000000200 */
[----:B------:R-:W-:Y:S04]  /*1d80*/  LDSM.16.M88.4 R120, [R234+0x2800] ;  /* 0x00280000ea78783b */ /* 0x000fe80000000200 */
[----:B------:R-:W-:Y:S04]  /*1d90*/  LDSM.16.M88.4 R128, [R234+0x3000] ;  /* 0x00300000ea80783b */ /* 0x000fe80000000200 */
[----:B------:R-:W-:Y:S01]  /*1da0*/  @!PT LDS RZ, [RZ] ;  /* 0x00000000fffff984 */ /* 0x000fe20000000800 */
[----:B------:R-:W-:Y:S01]  /*1db0*/  @!PT LDS RZ, [RZ] ;  /* 0x00000000fffff984 */ /* 0x000fe20000000800 */
[----:B------:R-:W-:Y:S01]  /*1dc0*/  @!PT LDS RZ, [RZ] ;  /* 0x00000000fffff984 */ /* 0x000fe20000000800 */
[----:B------:R3:W-:Y:S01]  /*1dd0*/  LDGSTS.E.BYPASS.LTC128B.128 [R241+0x100], [R16.64], !P6 ;  /* 0x0010000010f17fae */ /* 0x0007e2000f101d48 */
[----:B------:R-:W-:-:S03]  /*1de0*/  ISETP.LT.OR P6, PT, R20, 0x31, P3 ;  /* 0x000000311400780c */ /* 0x000fc60001fc1670 */
[----:B------:R4:W-:Y:S01]  /*1df0*/  LDGSTS.E.BYPASS.LTC128B.128 [R241+0x900], [R12.64], !P5 ;  /* 0x009000000cf17fae */ /* 0x0009e2000e901d48 */
[C---:B------:R-:W-:Y:S02]  /*1e00*/  ISETP.LT.OR P5, PT, R20.reuse, 0x41, P3 ;  /* 0x000000411400780c */ /* 0x040fe40001fa1670 */
[----:B------:R-:W-:Y:S01]  /*1e10*/  ISETP.LT.OR P3, PT, R20, 0x61, P3 ;  /* 0x000000611400780c */ /* 0x000fe20001f61670 */
[----:B------:R5:W-:Y:S01]  /*1e20*/  LDGSTS.E.BYPASS.LTC128B.128 [R241+0x1100], [R10.64], !P0 ;  /* 0x011000000af17fae */ /* 0x000be2000c101d48 */
[----:B-1----:R-:W-:Y:S05]  /*1e30*/  HMMA.16816.F32 R56, R24, R52, R56 ;  /* 0x000000341838723c */ /* 0x002fea0000001838 */
[----:B------:R1:W-:Y:S04]  /*1e40*/  LDGSTS.E.BYPASS.LTC128B.128 [R241+0x1900], [R8.64], !P6 ;  /* 0x0190000008f17fae */ /* 0x0003e8000f101d48 */
[----:B------:R2:W-:Y:S01]  /*1e50*/  LDGSTS.E.BYPASS.LTC128B.128 [R241+0x2100], [R6.64], !P5 ;  /* 0x0210000006f17fae */ /* 0x0005e2000e901d48 */
[----:B----4-:R-:W-:Y:S01]  /*1e60*/  HMMA.16816.F32 R12, R36, R48, RZ ;  /* 0x00000030240c723c */ /* 0x010fe200000018ff */
[----:B-----5:R-:W-:-:S04]  /*1e70*/  IADD3 R10, P0, R6, UR7, RZ ;  /* 0x00000007060a7c10 */ /* 0x020fc8000ff1e0ff */
[----:B------:R-:W-:Y:S02]  /*1e80*/  IADD3.X R11, R7, UR5, RZ, P0, !PT ;  /* 0x00000005070b7c10 */ /* 0x000fe400087fe4ff */
[----:B-1----:R-:W-:Y:S02]  /*1e90*/  IADD3 R8, P2, R10, UR7, RZ ;  /* 0x000000070a087c10 */ /* 0x002fe4000ff5e0ff */
[----:B------:R-:W-:Y:S01]  /*1ea0*/  ISETP.GT.AND P0, PT, R169, R199, PT ;  /* 0x000000c7a900720c */ /* 0x000fe20003f04270 */
[----:B------:R1:W-:Y:S01]  /*1eb0*/  LDGSTS.E.BYPASS.LTC128B.128 [R241+0x2900], [R10.64], !P4 ;  /* 0x029000000af17fae */ /* 0x0003e2000e101d48 */
[----:B------:R-:W-:-:S05]  /*1ec0*/  IADD3.X R9, R11, UR5, RZ, P2, !PT ;  /* 0x000000050b097c10 */ /* 0x000fca00097fe4ff */
[----:B------:R1:W-:Y:S04]  /*1ed0*/  LDGSTS.E.BYPASS.LTC128B.128 [R241+0x3100], [R8.64], !P3 ;  /* 0x0310000008f17fae */ /* 0x0003e8000d901d48 */
[----:B------:R-:W-:Y:S04]  /*1ee0*/  LDSM.16.M88.4 R40, [R229+0x3900] ;  /* 0x00390000e528783b */ /* 0x000fe80000000200 */
[----:B------:R-:W-:Y:S01]  /*1ef0*/  HMMA.16816.F32 R60, R28, R52, R12 ;  /* 0x000000341c3c723c */ /* 0x000fe2000000180c */
[----:B--2---:R-:W2:Y:S04]  /*1f00*/  LDSM.16.M88.4 R20, [R231+0x7100] ;  /* 0x00710000e714783b */ /* 0x004ea80000000200 */
[----:B---3--:R-:W3:Y:S04]  /*1f10*/  LDSM.16.M88.4 R16, [R231+0x9100] ;  /* 0x00910000e710783b */ /* 0x008ee80000000200 */
[----:B------:R-:W-:Y:S04]  /*1f20*/  LDSM.16.M88.4 R44, [R228] ;  /* 0x00000000e42c783b */ /* 0x000fe80000000200 */
[----:B------:R-:W4:Y:S04]  /*1f30*/  LDSM.16.M88.4 R12, [R232+0x7100] ;  /* 0x00710000e80c783b */ /* 0x000f280000000200 */
[----:B------:R-:W0:Y:S04]  /*1f40*/  LDGDEPBAR ;  /* 0x00000000000079af */ /* 0x000e280000000000 */
[----:B-1----:R-:W1:Y:S03]  /*1f50*/  LDSM.16.M88.4 R8, [R232+0x9100] ;  /* 0x00910000e808783b */ /* 0x002e660000000200 */
[----:B--2---:R-:W-:Y:S08]  /*1f60*/  HMMA.16816.F32 R64, R20, R40, R60 ;  /* 0x000000281440723c */ /* 0x004ff0000000183c */
[----:B------:R-:W-:Y:S08]  /*1f70*/  HMMA.16816.F32 R60, R32, R50, RZ ;  /* 0x00000032203c723c */ /* 0x000ff000000018ff */
[----:B---3--:R-:W-:Y:S08]  /*1f80*/  HMMA.16816.F32 R48, R16, R40, R56 ;  /* 0x000000281030723c */ /* 0x008ff00000001838 */
[----:B------:R-:W-:Y:S08]  /*1f90*/  HMMA.16816.F32 R56, R28, R54, R68 ;  /* 0x000000361c38723c */ /* 0x000ff00000001844 */
[----:B----4-:R-:W-:Y:S08]  /*1fa0*/  HMMA.16816.F32 R68, R12, R44, R64 ;  /* 0x0000002c0c44723c */ /* 0x010ff00000001840 */
[----:B------:R-:W-:Y:S08]  /*1fb0*/  HMMA.16816.F32 R64, R24, R54, R60 ;  /* 0x000000361840723c */ /* 0x000ff0000000183c */
[----:B------:R-:W-:Y:S08]  /*1fc0*/  HMMA.16816.F32 R60, R36, R80, RZ ;  /* 0x00000050243c723c */ /* 0x000ff000000018ff */
[----:B-1----:R-:W-:Y:S01]  /*1fd0*/  HMMA.16816.F32 R76, R8, R44, R48 ;  /* 0x0000002c084c723c */ /* 0x002fe20000001830 */
[----:B------:R-:W1:Y:S01]  /*1fe0*/  LDSM.16.M88.4 R48, [R229+0x4100] ;  /* 0x00410000e530783b */ /* 0x000e620000000200 */
[----:B------:R-:W-:-:S04]  /*1ff0*/  FMUL.FTZ R0, R68, c[0x0][0x320] ;  /* 0x0000c80044007a20 */ /* 0x000fc80000410000 */
[----:B------:R2:W3:Y:S02]  /*2000*/  MUFU.TANH R189, R0 ;  /* 0x0000000000bd7308 */ /* 0x0004e40000002400 */
[----:B------:R-:W-:Y:S08]  /*2010*/  HMMA.16816.F32 R52, R20, R42, R56 ;  /* 0x0000002a1434723c */ /* 0x000ff00000001838 */
[----:B------:R-:W-:Y:S01]  /*2020*/  HMMA.16816.F32 R56, R32, R80, RZ ;  /* 0x000000502038723c */ /* 0x000fe200000018ff */
[----:B--2---:R-:W-:-:S07]  /*2030*/  FMUL.FTZ R0, R69, c[0x0][0x320] ;  /* 0x0000c80045007a20 */ /* 0x004fce0000410000 */
[----:B------:R-:W-:Y:S01]  /*2040*/  HMMA.16816.F32 R60, R28, R84, R60 ;  /* 0x000000541c3c723c */ /* 0x000fe2000000183c */
[----:B------:R2:W4:Y:S07]  /*2050*/  MUFU.TANH R188, R0 ;  /* 0x0000000000bc7308 */ /* 0x00052e0000002400 */
[----:B------:R-:W-:Y:S01]  /*2060*/  HMMA.16816.F32 R64, R16, R42, R64 ;  /* 0x0000002a1040723c */ /* 0x000fe20000001840 */
[----:B------:R-:W5:Y:S01]  /*2070*/  LDSM.16.M88.4 R40, [R228+0x800] ;  /* 0x00080000e428783b */ /* 0x000f620000000200 */
[----:B--2---:R-:W-:-:S04]  /*2080*/  FMUL.FTZ R0, R70, c[0x0][0x320] ;  /* 0x0000c80046007a20 */ /* 0x004fc80000410000 */
[----:B------:R2:W2:Y:S10]  /*2090*/  MUFU.TANH R187, R0 ;  /* 0x0000000000bb7308 */ /* 0x0004b40000002400 */
[----:B-1----:R-:W-:Y:S08]  /*20a0*/  HMMA.16816.F32 R60, R20, R48, R60 ;  /* 0x00000030143c723c */ /* 0x002ff0000000183c */
[----:B------:R-:W-:Y:S01]  /*20b0*/  HMMA.16816.F32 R72, R8, R46, R64 ;  /* 0x0000002e0848723c */ /* 0x000fe20000001840 */
[----:B--2---:R-:W-:-:S07]  /*20c0*/  FMUL.FTZ R0, R71, c[0x0][0x320] ;  /* 0x0000c80047007a20 */ /* 0x004fce0000410000 */
[----:B------:R-:W-:Y:S01]  /*20d0*/  HMMA.16816.F32 R68, R12, R46, R52 ;  /* 0x0000002e0c44723c */ /* 0x000fe20000001834 */
[----:B------:R1:W2:Y:S07]  /*20e0*/  MUFU.TANH R186, R0 ;  /* 0x0000000000ba7308 */ /* 0x0002ae0000002400 */
[----:B------:R-:W-:Y:S08]  /*20f0*/  HMMA.16816.F32 R52, R24, R84, R56 ;  /* 0x000000541834723c */ /* 0x000ff00000001838 */
[----:B------:R-:W-:Y:S01]  /*2100*/  HMMA.16816.F32 R56, R36, R82, RZ ;  /* 0x000000522438723c */ /* 0x000fe200000018ff */
[----:B-1----:R-:W-:-:S04]  /*2110*/  FMUL.FTZ R0, R76, c[0x0][0x320] ;  /* 0x0000c8004c007a20 */ /* 0x002fc80000410000 */
[----:B------:R1:W1:Y:S03]  /*2120*/  MUFU.TANH R185, R0 ;  /* 0x0000000000b97308 */ /* 0x0002660000002400 */
[----:B------:R-:W-:Y:S08]  /*2130*/  HMMA.16816.F32 R64, R32, R82, RZ ;  /* 0x000000522040723c */ /* 0x000ff000000018ff */
[----:B------:R-:W-:Y:S01]  /*2140*/  HMMA.16816.F32 R44, R16, R48, R52 ;  /* 0x00000030102c723c */ /* 0x000fe20000001834 */
[----:B-1----:R-:W-:-:S07]  /*2150*/  FMUL.FTZ R0, R77, c[0x0][0x320] ;  /* 0x0000c8004d007a20 */ /* 0x002fce0000410000 */
[-C--:B------:R-:W-:Y:S01]  /*2160*/  HMMA.16816.F32 R52, R28, R86.reuse, R56 ;  /* 0x000000561c34723c */ /* 0x080fe20000001838 */
[----:B------:R1:W1:Y:S07]  /*2170*/  MUFU.TANH R184, R0 ;  /* 0x0000000000b87308 */ /* 0x00026e0000002400 */
[----:B------:R-:W-:Y:S08]  /*2180*/  HMMA.16816.F32 R64, R24, R86, R64 ;  /* 0x000000561840723c */ /* 0x000ff00000001840 */
[----:B------:R-:W-:Y:S01]  /*2190*/  HMMA.16816.F32 R56, R32, R88, RZ ;  /* 0x000000582038723c */ /* 0x000fe200000018ff */
[----:B-1----:R-:W-:-:S04]  /*21a0*/  FMUL.FTZ R0, R78, c[0x0][0x320] ;  /* 0x0000c8004e007a20 */ /* 0x002fc80000410000 */
[----:B------:R1:W1:Y:S03]  /*21b0*/  MUFU.TANH R180, R0 ;  /* 0x0000000000b47308 */ /* 0x0002660000002400 */
[-C--:B------:R-:W-:Y:S08]  /*21c0*/  HMMA.16816.F32 R52, R20, R50.reuse, R52 ;  /* 0x000000321434723c */ /* 0x080ff00000001834 */
[----:B------:R-:W-:Y:S01]  /*21d0*/  HMMA.16816.F32 R64, R16, R50, R64 ;  /* 0x000000321040723c */ /* 0x000fe20000001840 */
[----:B------:R-:W-:Y:S01]  /*21e0*/  LDSM.16.M88.4 R48, [R228+0x1000] ;  /* 0x00100000e430783b */ /* 0x000fe20000000200 */
[----:B-1----:R-:W-:-:S06]  /*21f0*/  FMUL.FTZ R0, R79, c[0x0][0x320] ;  /* 0x0000c8004f007a20 */ /* 0x002fcc0000410000 */
[----:B-----5:R-:W-:Y:S01]  /*2200*/  HMMA.16816.F32 R76, R8, R40, R44 ;  /* 0x00000028084c723c */ /* 0x020fe2000000182c */
[----:B------:R-:W1:Y:S01]  /*2210*/  LDSM.16.M88.4 R44, [R229+0x4900] ;  /* 0x00490000e52c783b */ /* 0x000e620000000200 */
[----:B------:R5:W1:Y:S02]  /*2220*/  MUFU.TANH R181, R0 ;  /* 0x0000000000b57308 */ /* 0x000a640000002400 */
[----:B-----5:R-:W-:-:S06]  /*2230*/  FMUL.FTZ R0, R68, c[0x0][0x320] ;  /* 0x0000c80044007a20 */ /* 0x020fcc0000410000 */
[----:B------:R5:W1:Y:S02]  /*2240*/  MUFU.TANH R183, R0 ;  /* 0x0000000000b77308 */ /* 0x000a640000002400 */
[----:B-----5:R-:W-:-:S06]  /*2250*/  FMUL.FTZ R0, R69, c[0x0][0x320] ;  /* 0x0000c80045007a20 */ /* 0x020fcc0000410000 */
[----:B------:R5:W1:Y:S02]  /*2260*/  MUFU.TANH R182, R0 ;  /* 0x0000000000b67308 */ /* 0x000a640000002400 */
[----:B-----5:R-:W-:-:S06]  /*2270*/  FMUL.FTZ R0, R70, c[0x0][0x320] ;  /* 0x0000c80046007a20 */ /* 0x020fcc0000410000 */
[----:B------:R5:W1:Y:S02]  /*2280*/  MUFU.TANH R179, R0 ;  /* 0x0000000000b37308 */ /* 0x000a640000002400 */
[----:B-----5:R-:W-:Y:S02]  /*2290*/  FMUL.FTZ R0, R71, c[0x0][0x320] ;  /* 0x0000c80047007a20 */ /* 0x020fe40000410000 */
[----:B------:R-:W-:Y:S04]  /*22a0*/  HMMA.16816.F32 R68, R12, R40, R60 ;  /* 0x000000280c44723c */ /* 0x000fe8000000183c */
[----:B------:R5:W1:Y:S04]  /*22b0*/  MUFU.TANH R178, R0 ;  /* 0x0000000000b27308 */ /* 0x000a680000002400 */
[----:B------:R-:W-:Y:S01]  /*22c0*/  HMMA.16816.F32 R60, R36, R88, RZ ;  /* 0x00000058243c723c */ /* 0x000fe200000018ff */
[----:B-----5:R-:W-:-:S04]  /*22d0*/  FMUL.FTZ R0, R72, c[0x0][0x320] ;  /* 0x0000c80048007a20 */ /* 0x020fc80000410000 */
[----:B------:R5:W1:Y:S11]  /*22e0*/  MUFU.TANH R177, R0 ;  /* 0x0000000000b17308 */ /* 0x000a760000002400 */
[----:B------:R-:W-:Y:S08]  /*22f0*/  @!UPT UIADD3 URZ, URZ, URZ, URZ ;  /* 0x0000003f3f3ff290 */ /* 0x000ff0000fffe03f */
[----:B------:R-:W-:Y:S01]  /*2300*/  HMMA.16816.F32 R60, R28, R92, R60 ;  /* 0x0000005c1c3c723c */ /* 0x000fe2000000183c */
[----:B-----5:R-:W-:-:S04]  /*2310*/  FMUL.FTZ R0, R73, c[0x0][0x320] ;  /* 0x0000c80049007a20 */ /* 0x020fc80000410000 */
[----:B------:R5:W2:Y:S11]  /*2320*/  MUFU.TANH R176, R0 ;  /* 0x0000000000b07308 */ /* 0x000ab60000002400 */
[----:B------:R-:W-:Y:S08]  /*2330*/  @!UPT UIADD3 URZ, URZ, URZ, URZ ;  /* 0x0000003f3f3ff290 */ /* 0x000ff0000fffe03f */
[----:B-1----:R-:W-:Y:S01]  /*2340*/  HMMA.16816.F32 R60, R20, R44, R60 ;  /* 0x0000002c143c723c */ /* 0x002fe2000000183c */
[----:B-----5:R-:W-:-:S04]  /*2350*/  FMUL.FTZ R0, R74, c[0x0][0x320] ;  /* 0x0000c8004a007a20 */ /* 0x020fc80000410000 */
[----:B------:R1:W1:Y:S02]  /*2360*/  MUFU.TANH R172, R0 ;  /* 0x0000000000ac7308 */ /* 0x0002640000002400 */
[----:B-1----:R-:W-:Y:S02]  /*2370*/  FMUL.FTZ R0, R75, c[0x0][0x320] ;  /* 0x0000c8004b007a20 */ /* 0x002fe40000410000 */
[----:B------:R-:W-:Y:S04]  /*2380*/  HMMA.16816.F32 R72, R8, R42, R64 ;  /* 0x0000002a0848723c */ /* 0x000fe80000001840 */
[----:B------:R1:W1:Y:S04]  /*2390*/  MUFU.TANH R173, R0 ;  /* 0x0000000000ad7308 */ /* 0x0002680000002400 */
[----:B------:R-:W-:Y:S01]  /*23a0*/  HMMA.16816.F32 R64, R32, R90, RZ ;  /* 0x0000005a2040723c */ /* 0x000fe200000018ff */
[----:B-1----:R-:W-:-:S04]  /*23b0*/  FMUL.FTZ R0, R68, c[0x0][0x320] ;  /* 0x0000c80044007a20 */ /* 0x002fc80000410000 */
[----:B------:R1:W1:Y:S11]  /*23c0*/  MUFU.TANH R175, R0 ;  /* 0x0000000000af7308 */ /* 0x0002760000002400 */
[----:B------:R-:W-:Y:S08]  /*23d0*/  @!UPT UIADD3 URZ, URZ, URZ, URZ ;  /* 0x0000003f3f3ff290 */ /* 0x000ff0000fffe03f */
[----:B------:R-:W-:Y:S01]  /*23e0*/  HMMA.16816.F32 R64, R24, R94, R64 ;  /* 0x0000005e1840723c */ /* 0x000fe20000001840 */
[----:B-1----:R-:W-:-:S04]  /*23f0*/  FMUL.FTZ R0, R69, c[0x0][0x320] ;  /* 0x0000c80045007a20 */ /* 0x002fc80000410000 */
[----:B------:R1:W1:Y:S11]  /*2400*/  MUFU.TANH R174, R0 ;  /* 0x0000000000ae7308 */ /* 0x0002760000002400 */
[----:B------:R-:W-:Y:S08]  /*2410*/  @!UPT UIADD3 URZ, URZ, URZ, URZ ;  /* 0x0000003f3f3ff290 */ /* 0x000ff0000fffe03f */
[----:B------:R-:W-:Y:S01]  /*2420*/  HMMA.16816.F32 R64, R16, R46, R64 ;  /* 0x0000002e1040723c */ /* 0x000fe20000001840 */
[----:B-1----:R-:W-:-:S04]  /*2430*/  FMUL.FTZ R0, R70, c[0x0][0x320] ;  /* 0x0000c80046007a20 */ /* 0x002fc80000410000 */
[----:B------:R1:W1:Y:S02]  /*2440*/  MUFU.TANH R171, R0 ;  /* 0x0000000000ab7308 */ /* 0x0002640000002400 */
[----:B-1----:R-:W-:Y:S02]  /*2450*/  FMUL.FTZ R0, R71, c[0x0][0x320] ;  /* 0x0000c80047007a20 */ /* 0x002fe40000410000 */
[----:B------:R-:W-:Y:S04]  /*2460*/  HMMA.16816.F32 R68, R12, R42, R52 ;  /* 0x0000002a0c44723c */ /* 0x000fe80000001834 */
[----:B------:R1:W1:Y:S04]  /*2470*/  MUFU.TANH R170, R0 ;  /* 0x0000000000aa7308 */ /* 0x0002680000002400 */
[----:B------:R-:W-:Y:S08]  /*2480*/  HMMA.16816.F32 R52, R24, R92, R56 ;  /* 0x0000005c1834723c */ /* 0x000ff00000001838 */
[----:B------:R-:W-:Y:S01]  /*2490*/  HMMA.16816.F32 R56, R36, R90, RZ ;  /* 0x0000005a2438723c */ /* 0x000fe200000018ff */
[----:B-1----:R-:W-:-:S04]  /*24a0*/  FMUL.FTZ R0, R76, c[0x0][0x320] ;  /* 0x0000c8004c007a20 */ /* 0x002fc80000410000 */
[----:B------:R1:W1:Y:S11]  /*24b0*/  MUFU.TANH R168, R0 ;  /* 0x0000000000a87308 */ /* 0x0002760000002400 */
[----:B------:R-:W-:Y:S01]  /*24c0*/  HMMA.16816.F32 R40, R16, R44, R52 ;  /* 0x0000002c1028723c */ /* 0x000fe20000001834 */
[----:B-1----:R-:W-:-:S07]  /*24d0*/  FMUL.FTZ R0, R77, c[0x0][0x320] ;  /* 0x0000c8004d007a20 */ /* 0x002fce0000410000 */
[----:B------:R-:W-:Y:S01]  /*24e0*/  HMMA.16816.F32 R52, R28, R94, R56 ;  /* 0x0000005e1c34723c */ /* 0x000fe20000001838 */
[----:B------:R1:W1:Y:S07]  /*24f0*/  MUFU.TANH R167, R0 ;  /* 0x0000000000a77308 */ /* 0x00026e0000002400 */
[----:B------:R-:W-:Y:S01]  /*2500*/  HMMA.16816.F32 R56, R32, R96, RZ ;  /* 0x000000602038723c */ /* 0x000fe200000018ff */
[----:B-1----:R-:W-:-:S04]  /*2510*/  FMUL.FTZ R0, R78, c[0x0][0x320] ;  /* 0x0000c8004e007a20 */ /* 0x002fc80000410000 */
[----:B------:R1:W1:Y:S02]  /*2520*/  MUFU.TANH R92, R0 ;  /* 0x00000000005c7308 */ /* 0x0002640000002400 */
[----:B-1----:R-:W-:Y:S02]  /*2530*/  FMUL.FTZ R0, R79, c[0x0][0x320] ;  /* 0x0000c8004f007a20 */ /* 0x002fe40000410000 */
[----:B------:R-:W-:Y:S04]  /*2540*/  HMMA.16816.F32 R76, R8, R48, R40 ;  /* 0x00000030084c723c */ /* 0x000fe80000001828 */
[----:B------:R1:W1:Y:S04]  /*2550*/  MUFU.TANH R164, R0 ;  /* 0x0000000000a47308 */ /* 0x0002680000002400 */
[----:B------:R-:W-:Y:S01]  /*2560*/  HMMA.16816.F32 R40, R20, R46, R52 ;  /* 0x0000002e1428723c */ /* 0x000fe20000001834 */
[----:B------:R-:W5:Y:S07]  /*2570*/  LDSM.16.M88.4 R52, [R229+0x5100] ;  /* 0x00510000e534783b */ /* 0x000f6e0000000200 */
[----:B------:R-:W-:Y:S01]  /*2580*/  HMMA.16816.F32 R44, R24, R100, R56 ;  /* 0x00000064182c723c */ /* 0x000fe20000001838 */
[----:B-1----:R-:W-:-:S04]  /*2590*/  FMUL.FTZ R0, R68, c[0x0][0x320] ;  /* 0x0000c80044007a20 */ /* 0x002fc80000410000 */
[----:B------:R1:W1:Y:S02]  /*25a0*/  MUFU.TANH R166, R0 ;  /* 0x0000000000a67308 */ /* 0x0002640000002400 */
[----:B-1----:R-:W-:-:S06]  /*25b0*/  FMUL.FTZ R0, R69, c[0x0][0x320] ;  /* 0x0000c80045007a20 */ /* 0x002fcc0000410000 */
[----:B------:R1:W1:Y:S11]  /*25c0*/  MUFU.TANH R165, R0 ;  /* 0x0000000000a57308 */ /* 0x0002760000002400 */
[----:B-----5:R-:W-:Y:S01]  /*25d0*/  HMMA.16816.F32 R44, R16, R52, R44 ;  /* 0x00000034102c723c */ /* 0x020fe2000000182c */
[----:B-1----:R-:W-:-:S04]  /*25e0*/  FMUL.FTZ R0, R70, c[0x0][0x320] ;  /* 0x0000c80046007a20 */ /* 0x002fc80000410000 */
        /* <DEDUP_REMOVED lines=14> */
[----:B------:R1:W1:Y:S03]  /*26d0*/  MUFU.TANH R156, R0 ;  /* 0x00000000009c7308 */ /* 0x0002660000002400 */
[----:B------:R-:W-:Y:S01]  /*26e0*/  HMMA.16816.F32 R60, R32, R98, RZ ;  /* 0x00000062203c723c */ /* 0x000fe200000018ff */
[----:B-1----:R-:W-:-:S07]  /*26f0*/  FMUL.FTZ R0, R75, c[0x0][0x320] ;  /* 0x0000c8004b007a20 */ /* 0x002fce0000410000 */
[----:B------:R-:W-:Y:S01]  /*2700*/  HMMA.16816.F32 R72, R8, R50, R64 ;  /* 0x000000320848723c */ /* 0x000fe20000001840 */
[----:B------:R1:W1:Y:S11]  /*2710*/  MUFU.TANH R157, R0 ;  /* 0x00000000009d7308 */ /* 0x0002760000002400 */
[----:B------:R-:W-:Y:S04]  /*2720*/  @!UPT UIADD3 URZ, URZ, URZ, URZ ;  /* 0x0000003f3f3ff290 */ /* 0x000fe8000fffe03f */
[----:B------:R-:W-:Y:S08]  /*2730*/  HMMA.16816.F32 R64, R24, R102, R60 ;  /* 0x000000661840723c */ /* 0x000ff0000000183c */
[----:B------:R-:W-:Y:S01]  /*2740*/  HMMA.16816.F32 R60, R36, R104, RZ ;  /* 0x00000068243c723c */ /* 0x000fe200000018ff */
[----:B-1----:R-:W-:-:S04]  /*2750*/  FMUL.FTZ R0, R68, c[0x0][0x320] ;  /* 0x0000c80044007a20 */ /* 0x002fc80000410000 */
[----:B------:R1:W1:Y:S11]  /*2760*/  MUFU.TANH R158, R0 ;  /* 0x00000000009e7308 */ /* 0x0002760000002400 */
[----:B------:R-:W-:Y:S01]  /*2770*/  HMMA.16816.F32 R64, R16, R54, R64 ;  /* 0x000000361040723c */ /* 0x000fe20000001840 */
[----:B-1----:R-:W-:-:S07]  /*2780*/  FMUL.FTZ R0, R69, c[0x0][0x320] ;  /* 0x0000c80045007a20 */ /* 0x002fce0000410000 */
[----:B------:R-:W-:Y:S01]  /*2790*/  HMMA.16816.F32 R60, R28, R108, R60 ;  /* 0x0000006c1c3c723c */ /* 0x000fe2000000183c */
[----:B------:R1:W1:Y:S02]  /*27a0*/  MUFU.TANH R159, R0 ;  /* 0x00000000009f7308 */ /* 0x0002640000002400 */
[----:B-1----:R-:W-:-:S06]  /*27b0*/  FMUL.FTZ R0, R70, c[0x0][0x320] ;  /* 0x0000c80046007a20 */ /* 0x002fcc0000410000 */
[----:B------:R1:W1:Y:S02]  /*27c0*/  MUFU.TANH R154, R0 ;  /* 0x00000000009a7308 */ /* 0x0002640000002400 */
[----:B-1----:R-:W-:Y:S02]  /*27d0*/  FMUL.FTZ R0, R71, c[0x0][0x320] ;  /* 0x0000c80047007a20 */ /* 0x002fe40000410000 */
[----:B------:R-:W-:Y:S01]  /*27e0*/  HMMA.16816.F32 R68, R12, R50, R40 ;  /* 0x000000320c44723c */ /* 0x000fe20000001828 */
[----:B------:R-:W1:Y:S03]  /*27f0*/  LDSM.16.M88.4 R40, [R228+0x1800] ;  /* 0x00180000e428783b */ /* 0x000e660000000200 */
[----:B------:R5:W1:Y:S04]  /*2800*/  MUFU.TANH R153, R0 ;  /* 0x0000000000997308 */ /* 0x000a680000002400 */
[----:B------:R-:W-:Y:S01]  /*2810*/  HMMA.16816.F32 R48, R36, R98, RZ ;  /* 0x000000622430723c */ /* 0x000fe200000018ff */
[----:B-----5:R-:W-:-:S04]  /*2820*/  FMUL.FTZ R0, R76, c[0x0][0x320] ;  /* 0x0000c8004c007a20 */ /* 0x020fc80000410000 */
[----:B------:R5:W1:Y:S11]  /*2830*/  MUFU.TANH R117, R0 ;  /* 0x0000000000757308 */ /* 0x000a760000002400 */
[----:B------:R-:W-:Y:S08]  /*2840*/  @!UPT UIADD3 URZ, URZ, URZ, URZ ;  /* 0x0000003f3f3ff290 */ /* 0x000ff0000fffe03f */
[----:B------:R-:W-:Y:S01]  /*2850*/  HMMA.16816.F32 R48, R28, R102, R48 ;  /* 0x000000661c30723c */ /* 0x000fe20000001830 */
[----:B-----5:R-:W-:-:S04]  /*2860*/  FMUL.FTZ R0, R77, c[0x0][0x320] ;  /* 0x0000c8004d007a20 */ /* 0x020fc80000410000 */
[----:B------:R5:W1:Y:S11]  /*2870*/  MUFU.TANH R152, R0 ;  /* 0x0000000000987308 */ /* 0x000a760000002400 */
[----:B------:R-:W-:Y:S08]  /*2880*/  @!UPT UIADD3 URZ, URZ, URZ, URZ ;  /* 0x0000003f3f3ff290 */ /* 0x000ff0000fffe03f */
[----:B------:R-:W-:Y:S01]  /*2890*/  HMMA.16816.F32 R48, R20, R54, R48 ;  /* 0x000000361430723c */ /* 0x000fe20000001830 */
[----:B-----5:R-:W-:-:S04]  /*28a0*/  FMUL.FTZ R0, R78, c[0x0][0x320] ;  /* 0x0000c8004e007a20 */ /* 0x020fc80000410000 */
[----:B------:R5:W1:Y:S02]  /*28b0*/  MUFU.TANH R116, R0 ;  /* 0x0000000000747308 */ /* 0x000a640000002400 */
[----:B-----5:R-:W-:Y:S02]  /*28c0*/  FMUL.FTZ R0, R79, c[0x0][0x320] ;  /* 0x0000c8004f007a20 */ /* 0x020fe40000410000 */
[----:B-1----:R-:W-:Y:S01]  /*28d0*/  HMMA.16816.F32 R76, R8, R40, R44 ;  /* 0x00000028084c723c */ /* 0x002fe2000000182c */
[----:B------:R-:W1:Y:S03]  /*28e0*/  LDSM.16.M88.4 R44, [R229+0x5900] ;  /* 0x00590000e52c783b */ /* 0x000e660000000200 */
[----:B------:R5:W1:Y:S02]  /*28f0*/  MUFU.TANH R147, R0 ;  /* 0x0000000000937308 */ /* 0x000a640000002400 */
[----:B-----5:R-:W-:-:S06]  /*2900*/  FMUL.FTZ R0, R68, c[0x0][0x320] ;  /* 0x0000c80044007a20 */ /* 0x020fcc0000410000 */
[----:B------:R5:W1:Y:S02]  /*2910*/  MUFU.TANH R148, R0 ;  /* 0x0000000000947308 */ /* 0x000a640000002400 */
[----:B-----5:R-:W-:Y:S01]  /*2920*/  FMUL.FTZ R0, R69, c[0x0][0x320] ;  /* 0x0000c80045007a20 */ /* 0x020fe20000410000 */
[----:B-1----:R-:W-:Y:S05]  /*2930*/  HMMA.16816.F32 R60, R20, R44, R60 ;  /* 0x0000002c143c723c */ /* 0x002fea000000183c */
[----:B------:R1:W1:Y:S02]  /*2940*/  MUFU.TANH R150, R0 ;  /* 0x0000000000967308 */ /* 0x0002640000002400 */
[----:B-1----:R-:W-:-:S06]  /*2950*/  FMUL.FTZ R0, R70, c[0x0][0x320] ;  /* 0x0000c80046007a20 */ /* 0x002fcc0000410000 */
        /* <DEDUP_REMOVED lines=9> */
[----:B-1----:R-:W-:-:S07]  /*29f0*/  FMUL.FTZ R0, R73, c[0x0][0x320] ;  /* 0x0000c80049007a20 */ /* 0x002fce0000410000 */
[----:B------:R-:W-:Y:S01]  /*2a00*/  HMMA.16816.F32 R56, R36, R106, RZ ;  /* 0x0000006a2438723c */ /* 0x000fe200000018ff */
        /* <DEDUP_REMOVED lines=18> */
[----:B------:R-:W-:Y:S01]  /*2b30*/  HMMA.16816.F32 R68, R12, R42, R48 ;  /* 0x0000002a0c44723c */ /* 0x000fe20000001830 */
[----:B------:R-:W1:Y:S03]  /*2b40*/  LDSM.16.M88.4 R48, [R228+0x2000] ;  /* 0x00200000e430783b */ /* 0x000e660000000200 */
[----:B------:R5:W1:Y:S04]  /*2b50*/  MUFU.TANH R144, R0 ;  /* 0x0000000000907308 */ /* 0x000a680000002400 */
[----:B------:R-:W-:Y:S08]  /*2b60*/  HMMA.16816.F32 R40, R16, R44, R52 ;  /* 0x0000002c1028723c */ /* 0x000ff00000001834 */
[----:B------:R-:W-:Y:S01]  /*2b70*/  HMMA.16816.F32 R52, R28, R110, R56 ;  /* 0x0000006e1c34723c */ /* 0x000fe20000001838 */
[----:B-----5:R-:W-:-:S04]  /*2b80*/  FMUL.FTZ R0, R76, c[0x0][0x320] ;  /* 0x0000c8004c007a20 */ /* 0x020fc80000410000 */
[----:B------:R5:W1:Y:S03]  /*2b90*/  MUFU.TANH R133, R0 ;  /* 0x0000000000857308 */ /* 0x000a660000002400 */
[----:B------:R-:W-:Y:S01]  /*2ba0*/  HMMA.16816.F32 R56, R32, R112, RZ ;  /* 0x000000702038723c */ /* 0x000fe200000018ff */
[----:B-----5:R-:W-:-:S04]  /*2bb0*/  FMUL.FTZ R0, R77, c[0x0][0x320] ;  /* 0x0000c8004d007a20 */ /* 0x020fc80000410000 */
[----:B------:R5:W1:Y:S02]  /*2bc0*/  MUFU.TANH R132, R0 ;  /* 0x0000000000847308 */ /* 0x000a640000002400 */
[----:B-----5:R-:W-:-:S06]  /*2bd0*/  FMUL.FTZ R0, R78, c[0x0][0x320] ;  /* 0x0000c8004e007a20 */ /* 0x020fcc0000410000 */
[----:B------:R5:W1:Y:S02]  /*2be0*/  MUFU.TANH R135, R0 ;  /* 0x0000000000877308 */ /* 0x000a640000002400 */
[----:B-----5:R-:W-:Y:S02]  /*2bf0*/  FMUL.FTZ R0, R79, c[0x0][0x320] ;  /* 0x0000c8004f007a20 */ /* 0x020fe40000410000 */
[----:B-1----:R-:W-:Y:S04]  /*2c00*/  HMMA.16816.F32 R76, R8, R48, R40 ;  /* 0x00000030084c723c */ /* 0x002fe80000001828 */
        /* <DEDUP_REMOVED lines=33> */
[----:B------:R1:W1:Y:S02]  /*2e20*/  MUFU.TANH R103, R0 ;  /* 0x0000000000677308 */ /* 0x0002640000002400 */
[----:B-1----:R-:W-:Y:S11]  /*2e30*/  FMUL.FTZ R0, R69, c[0x0][0x320] ;  /* 0x0000c80045007a20 */ /* 0x002ff60000410000 */
[----:B------:R-:W-:Y:S06]  /*2e40*/  @!UPT UIADD3 URZ, URZ, URZ, URZ ;  /* 0x0000003f3f3ff290 */ /* 0x000fec000fffe03f */
        /* <DEDUP_REMOVED lines=8> */
[C---:B------:R-:W-:Y:S08]  /*2ed0*/  HMMA.16816.F32 R48, R36.reuse, R114, RZ ;  /* 0x000000722430723c */ /* 0x040ff000000018ff */
[----:B------:R-:W-:Y:S01]  /*2ee0*/  HMMA.16816.F32 R36, R36, R126, RZ ;  /* 0x0000007e2424723c */ /* 0x000fe200000018ff */
[----:B-----5:R-:W-:-:S04]  /*2ef0*/  FMUL.FTZ R0, R76, c[0x0][0x320] ;  /* 0x0000c8004c007a20 */ /* 0x020fc80000410000 */
[----:B------:R5:W1:Y:S11]  /*2f00*/  MUFU.TANH R93, R0 ;  /* 0x00000000005d7308 */ /* 0x000a760000002400 */
[----:B------:R-:W-:Y:S01]  /*2f10*/  HMMA.16816.F32 R48, R28, R122, R48 ;  /* 0x0000007a1c30723c */ /* 0x000fe20000001830 */
[----:B-----5:R-:W-:-:S07]  /*2f20*/  FMUL.FTZ R0, R77, c[0x0][0x320] ;  /* 0x0000c8004d007a20 */ /* 0x020fce0000410000 */
[----:B------:R-:W-:Y:S01]  /*2f30*/  HMMA.16816.F32 R28, R28, R130, R36 ;  /* 0x000000821c1c723c */ /* 0x000fe20000001824 */
[----:B------:R5:W1:Y:S11]  /*2f40*/  MUFU.TANH R91, R0 ;  /* 0x00000000005b7308 */ /* 0x000a760000002400 */
[----:B------:R-:W-:Y:S04]  /*2f50*/  @!UPT UIADD3 URZ, URZ, URZ, URZ ;  /* 0x0000003f3f3ff290 */ /* 0x000fe8000fffe03f */
[----:B------:R-:W-:Y:S01]  /*2f60*/  HMMA.16816.F32 R48, R20, R54, R48 ;  /* 0x000000361430723c */ /* 0x000fe20000001830 */
[----:B-----5:R-:W-:-:S04]  /*2f70*/  FMUL.FTZ R0, R78, c[0x0][0x320] ;  /* 0x0000c8004e007a20 */ /* 0x020fc80000410000 */
[----:B------:R5:W1:Y:S03]  /*2f80*/  MUFU.TANH R90, R0 ;  /* 0x00000000005a7308 */ /* 0x000a660000002400 */
[----:B------:R-:W-:Y:S01]  /*2f90*/  HMMA.16816.F32 R52, R16, R54, R64 ;  /* 0x000000361034723c */ /* 0x000fe20000001840 */
[----:B-----5:R-:W-:-:S07]  /*2fa0*/  FMUL.FTZ R0, R79, c[0x0][0x320] ;  /* 0x0000c8004f007a20 */ /* 0x020fce0000410000 */
[C---:B-1----:R-:W-:Y:S01]  /*2fb0*/  HMMA.16816.F32 R76, R8.reuse, R40, R44 ;  /* 0x00000028084c723c */ /* 0x042fe2000000182c */
[----:B------:R-:W1:Y:S01]  /*2fc0*/  LDSM.16.M88.4 R44, [R229+0x6900] ;  /* 0x00690000e52c783b */ /* 0x000e620000000200 */
[----:B------:R5:W1:Y:S11]  /*2fd0*/  MUFU.TANH R89, R0 ;  /* 0x0000000000597308 */ /* 0x000a760000002400 */
[----:B------:R-:W-:Y:S03]  /*2fe0*/  @!UPT UIADD3 URZ, URZ, URZ, URZ ;  /* 0x0000003f3f3ff290 */ /* 0x000fe6000fffe03f */
[----:B------:R-:W-:Y:S08]  /*2ff0*/  HMMA.16816.F32 R64, R8, R42, R52 ;  /* 0x0000002a0840723c */ /* 0x000ff00000001834 */
[----:B------:R-:W-:Y:S01]  /*3000*/  HMMA.16816.F32 R52, R32, R126, RZ ;  /* 0x0000007e2034723c */ /* 0x000fe200000018ff */
[----:B-----5:R-:W-:-:S04]  /*3010*/  FMUL.FTZ R0, R68, c[0x0][0x320] ;  /* 0x0000c80044007a20 */ /* 0x020fc80000410000 */
[----:B------:R5:W1:Y:S01]  /*3020*/  MUFU.TANH R88, R0 ;  /* 0x0000000000587308 */ /* 0x000a620000002400 */
[----:B------:R-:W-:Y:S02]  /*3030*/  FMUL.FTZ R77, R77, c[0x0][0x320] ;  /* 0x0000c8004d4d7a20 */ /* 0x000fe40000410000 */
[----:B------:R-:W-:Y:S02]  /*3040*/  FMUL.FTZ R78, R78, c[0x0][0x320] ;  /* 0x0000c8004e4e7a20 */ /* 0x000fe40000410000 */
[----:B------:R-:W-:-:S03]  /*3050*/  FMUL.FTZ R79, R79, c[0x0][0x320] ;  /* 0x0000c8004f4f7a20 */ /* 0x000fc60000410000 */
[----:B------:R-:W1:Y:S03]  /*3060*/  MUFU.TANH R77, R77 ;  /* 0x0000004d004d7308 */ /* 0x000e660000002400 */
[----:B------:R-:W-:Y:S02]  /*3070*/  FMUL.FTZ R64, R64, c[0x0][0x320] ;  /* 0x0000c80040407a20 */ /* 0x000fe40000410000 */
[----:B------:R-:W-:Y:S02]  /*3080*/  FMUL.FTZ R65, R65, c[0x0][0x320] ;  /* 0x0000c80041417a20 */ /* 0x000fe40000410000 */
[----:B------:R-:W-:Y:S02]  /*3090*/  FMUL.FTZ R66, R66, c[0x0][0x320] ;  /* 0x0000c80042427a20 */ /* 0x000fe40000410000 */
[----:B-----5:R-:W-:Y:S01]  /*30a0*/  FMUL.FTZ R0, R69, c[0x0][0x320] ;  /* 0x0000c80045007a20 */ /* 0x020fe20000410000 */
[----:B------:R-:W1:Y:S01]  /*30b0*/  MUFU.TANH R78, R78 ;  /* 0x0000004e004e7308 */ /* 0x000e620000002400 */
[----:B------:R-:W-:Y:S07]  /*30c0*/  HMMA.16816.F32 R36, R24, R130, R52 ;  /* 0x000000821824723c */ /* 0x000fee0000001834 */
[----:B------:R5:W1:Y:S08]  /*30d0*/  MUFU.TANH R87, R0 ;  /* 0x0000000000577308 */ /* 0x000a700000002400 */
[----:B------:R-:W1:Y:S01]  /*30e0*/  MUFU.TANH R79, R79 ;  /* 0x0000004f004f7308 */ /* 0x000e620000002400 */
[----:B-----5:R-:W-:-:S07]  /*30f0*/  FMUL.FTZ R0, R70, c[0x0][0x320] ;  /* 0x0000c80046007a20 */ /* 0x020fce0000410000 */
[----:B------:R-:W1:Y:S08]  /*3100*/  MUFU.TANH R64, R64 ;  /* 0x0000004000407308 */ /* 0x000e700000002400 */
[----:B------:R5:W1:Y:S08]  /*3110*/  MUFU.TANH R86, R0 ;  /* 0x0000000000567308 */ /* 0x000a700000002400 */
[----:B------:R-:W1:Y:S01]  /*3120*/  MUFU.TANH R65, R65 ;  /* 0x0000004100417308 */ /* 0x000e620000002400 */
[----:B-----5:R-:W-:-:S07]  /*3130*/  FMUL.FTZ R0, R71, c[0x0][0x320] ;  /* 0x0000c80047007a20 */ /* 0x020fce0000410000 */
[----:B------:R-:W1:Y:S01]  /*3140*/  MUFU.TANH R66, R66 ;  /* 0x0000004200427308 */ /* 0x000e620000002400 */
[----:B------:R-:W-:Y:S07]  /*3150*/  HMMA.16816.F32 R68, R12, R40, R56 ;  /* 0x000000280c44723c */ /* 0x000fee0000001838 */
[----:B------:R5:W1:Y:S01]  /*3160*/  MUFU.TANH R85, R0 ;  /* 0x0000000000557308 */ /* 0x000a620000002400 */
[----:B------:R-:W-:Y:S01]  /*3170*/  HMMA.16816.F32 R56, R32, R124, RZ ;  /* 0x0000007c2038723c */ /* 0x000fe200000018ff */
[----:B-----5:R-:W-:-:S06]  /*3180*/  FMUL.FTZ R0, R72, c[0x0][0x320] ;  /* 0x0000c80048007a20 */ /* 0x020fcc0000410000 */
[----:B------:R5:W1:Y:S11]  /*3190*/  MUFU.TANH R84, R0 ;  /* 0x0000000000547308 */ /* 0x000a760000002400 */
[----:B------:R-:W-:Y:S06]  /*31a0*/  @!UPT UIADD3 URZ, URZ, URZ, URZ ;  /* 0x0000003f3f3ff290 */ /* 0x000fec000fffe03f */
[----:B------:R-:W-:Y:S01]  /*31b0*/  HMMA.16816.F32 R56, R24, R128, R56 ;  /* 0x000000801838723c */ /* 0x000fe20000001838 */
[----:B-----5:R-:W-:-:S04]  /*31c0*/  FMUL.FTZ R0, R73, c[0x0][0x320] ;  /* 0x0000c80049007a20 */ /* 0x020fc80000410000 */
[----:B------:R5:W2:Y:S11]  /*31d0*/  MUFU.TANH R83, R0 ;  /* 0x0000000000537308 */ /* 0x000ab60000002400 */
[----:B------:R-:W-:Y:S08]  /*31e0*/  @!UPT UIADD3 URZ, URZ, URZ, URZ ;  /* 0x0000003f3f3ff290 */ /* 0x000ff0000fffe03f */
[----:B-1----:R-:W-:Y:S01]  /*31f0*/  HMMA.16816.F32 R32, R16, R44, R56 ;  /* 0x0000002c1020723c */ /* 0x002fe20000001838 */
[----:B-----5:R-:W-:-:S07]  /*3200*/  FMUL.FTZ R0, R74, c[0x0][0x320] ;  /* 0x0000c8004a007a20 */ /* 0x020fce0000410000 */
[----:B------:R-:W-:Y:S01]  /*3210*/  HMMA.16816.F32 R16, R16, R46, R36 ;  /* 0x0000002e1010723c */ /* 0x000fe20000001824 */
[----:B------:R1:W1:Y:S02]  /*3220*/  MUFU.TANH R82, R0 ;  /* 0x0000000000527308 */ /* 0x0002640000002400 */
[----:B-1----:R-:W-:-:S06]  /*3230*/  FMUL.FTZ R0, R75, c[0x0][0x320] ;  /* 0x0000c8004b007a20 */ /* 0x002fcc0000410000 */
[----:B------:R1:W1:Y:S02]  /*3240*/  MUFU.TANH R81, R0 ;  /* 0x0000000000517308 */ /* 0x0002640000002400 */
[----:B-1----:R-:W-:-:S06]  /*3250*/  FMUL.FTZ R0, R68, c[0x0][0x320] ;  /* 0x0000c80044007a20 */ /* 0x002fcc0000410000 */
[----:B------:R1:W1:Y:S02]  /*3260*/  MUFU.TANH R80, R0 ;  /* 0x0000000000507308 */ /* 0x0002640000002400 */
[----:B-1----:R-:W-:-:S06]  /*3270*/  FMUL.FTZ R0, R69, c[0x0][0x320] ;  /* 0x0000c80045007a20 */ /* 0x002fcc0000410000 */
[----:B------:R1:W1:Y:S02]  /*3280*/  MUFU.TANH R75, R0 ;  /* 0x00000000004b7308 */ /* 0x0002640000002400 */
[----:B-1----:R-:W-:-:S06]  /*3290*/  FMUL.FTZ R0, R70, c[0x0][0x320] ;  /* 0x0000c80046007a20 */ /* 0x002fcc0000410000 */
[----:B------:R1:W1:Y:S02]  /*32a0*/  MUFU.TANH R74, R0 ;  /* 0x00000000004a7308 */ /* 0x0002640000002400 */
[----:B-1----:R-:W-:Y:S02]  /*32b0*/  FMUL.FTZ R0, R71, c[0x0][0x320] ;  /* 0x0000c80047007a20 */ /* 0x002fe40000410000 */
[----:B------:R-:W-:Y:S01]  /*32c0*/  HMMA.16816.F32 R68, R12, R42, R48 ;  /* 0x0000002a0c44723c */ /* 0x000fe20000001830 */
[----:B------:R-:W1:Y:S03]  /*32d0*/  LDSM.16.M88.4 R48, [R228+0x3000] ;  /* 0x00300000e430783b */ /* 0x000e660000000200 */
[----:B------:R5:W1:Y:S01]  /*32e0*/  MUFU.TANH R73, R0 ;  /* 0x0000000000497308 */ /* 0x000a620000002400 */
[----:B------:R-:W-:-:S04]  /*32f0*/  DEPBAR.LE SB0, 0x0 ;  /* 0x000080000000791a */ /* 0x000fc80000000000 */
[C---:B------:R-:W-:Y:S08]  /*3300*/  HMMA.16816.F32 R40, R20.reuse, R44, R60 ;  /* 0x0000002c1428723c */ /* 0x040ff0000000183c */
[----:B------:R-:W-:Y:S01]  /*3310*/  HMMA.16816.F32 R20, R20, R46, R28 ;  /* 0x0000002e1414723c */ /* 0x000fe2000000181c */
[----:B-----5:R-:W-:-:S04]  /*3320*/  FMUL.FTZ R0, R76, c[0x0][0x320] ;  /* 0x0000c8004c007a20 */ /* 0x020fc80000410000 */
[----:B------:R5:W1:Y:S02]  /*3330*/  MUFU.TANH R72, R0 ;  /* 0x0000000000487308 */ /* 0x000a640000002400 */
[----:B------:R-:W-:Y:S02]  /*3340*/  FMUL.FTZ R68, R68, c[0x0][0x320] ;  /* 0x0000c80044447a20 */ /* 0x000fe40000410000 */
[----:B------:R-:W-:Y:S02]  /*3350*/  FMUL.FTZ R69, R69, c[0x0][0x320] ;  /* 0x0000c80045457a20 */ /* 0x000fe40000410000 */
[----:B------:R-:W-:Y:S02]  /*3360*/  FMUL.FTZ R70, R70, c[0x0][0x320] ;  /* 0x0000c80046467a20 */ /* 0x000fe40000410000 */
[----:B------:R-:W-:Y:S01]  /*3370*/  FMUL.FTZ R71, R71, c[0x0][0x320] ;  /* 0x0000c80047477a20 */ /* 0x000fe20000410000 */
[----:B------:R-:W2:Y:S01]  /*3380*/  MUFU.TANH R68, R68 ;  /* 0x0000004400447308 */ /* 0x000ea20000002400 */
[----:B-----5:R-:W-:-:S07]  /*3390*/  FMUL.FTZ R0, R67, c[0x0][0x320] ;  /* 0x0000c80043007a20 */ /* 0x020fce0000410000 */
[----:B------:R-:W2:Y:S01]  /*33a0*/  MUFU.TANH R69, R69 ;  /* 0x0000004500457308 */ /* 0x000ea20000002400 */
[-C--:B-1----:R-:W-:Y:S07]  /*33b0*/  HMMA.16816.F32 R24, R8, R48.reuse, R32 ;  /* 0x000000300818723c */ /* 0x082fee0000001820 */
[----:B------:R-:W1:Y:S01]  /*33c0*/  MUFU.TANH R60, R70 ;  /* 0x00000046003c7308 */ /* 0x000e620000002400 */
[C---:B------:R-:W-:Y:S07]  /*33d0*/  HMMA.16816.F32 R40, R12.reuse, R48, R40 ;  /* 0x000000300c28723c */ /* 0x040fee0000001828 */
[----:B------:R-:W1:Y:S01]  /*33e0*/  MUFU.TANH R56, R71 ;  /* 0x0000004700387308 */ /* 0x000e620000002400 */
[-C--:B------:R-:W-:Y:S07]  /*33f0*/  HMMA.16816.F32 R12, R12, R50.reuse, R20 ;  /* 0x000000320c0c723c */ /* 0x080fee0000001814 */
[----:B------:R5:W1:Y:S01]  /*3400*/  MUFU.TANH R52, R0 ;  /* 0x0000000000347308 */ /* 0x000a620000002400 */
[----:B------:R-:W-:Y:S01]  /*3410*/  HMMA.16816.F32 R8, R8, R50, R16 ;  /* 0x000000320808723c */ /* 0x000fe20000001810 */
[----:B------:R-:W-:-:S02]  /*3420*/  FMUL.FTZ R24, R24, c[0x0][0x320] ;  /* 0x0000c80018187a20 */ /* 0x000fc40000410000 */
[----:B------:R-:W-:Y:S02]  /*3430*/  FMUL.FTZ R25, R25, c[0x0][0x320] ;  /* 0x0000c80019197a20 */ /* 0x000fe40000410000 */
[----:B------:R-:W-:Y:S02]  /*3440*/  FMUL.FTZ R26, R26, c[0x0][0x320] ;  /* 0x0000c8001a1a7a20 */ /* 0x000fe40000410000 */
[----:B------:R-:W1:Y:S01]  /*3450*/  MUFU.TANH R34, R24 ;  /* 0x0000001800227308 */ /* 0x000e620000002400 */
[----:B------:R-:W-:Y:S02]  /*3460*/  FMUL.FTZ R27, R27, c[0x0][0x320] ;  /* 0x0000c8001b1b7a20 */ /* 0x000fe40000410000 */
[----:B------:R-:W-:Y:S02]  /*3470*/  FMUL.FTZ R40, R40, c[0x0][0x320] ;  /* 0x0000c80028287a20 */ /* 0x000fe40000410000 */
[----:B------:R-:W-:Y:S02]  /*3480*/  FMUL.FTZ R41, R41, c[0x0][0x320] ;  /* 0x0000c80029297a20 */ /* 0x000fe40000410000 */
[----:B------:R-:W-:Y:S01]  /*3490*/  FMUL.FTZ R42, R42, c[0x0][0x320] ;  /* 0x0000c8002a2a7a20 */ /* 0x000fe20000410000 */
[----:B------:R-:W1:Y:S01]  /*34a0*/  MUFU.TANH R35, R25 ;  /* 0x0000001900237308 */ /* 0x000e620000002400 */
[----:B-----5:R-:W-:-:S02]  /*34b0*/  FMUL.FTZ R0, R43, c[0x0][0x320] ;  /* 0x0000c8002b007a20 */ /* 0x020fc40000410000 */
[----:B------:R-:W-:Y:S02]  /*34c0*/  FMUL.FTZ R12, R12, c[0x0][0x320] ;  /* 0x0000c8000c0c7a20 */ /* 0x000fe40000410000 */
[----:B------:R-:W-:Y:S02]  /*34d0*/  FMUL.FTZ R13, R13, c[0x0][0x320] ;  /* 0x0000c8000d0d7a20 */ /* 0x000fe40000410000 */
[----:B------:R-:W-:Y:S01]  /*34e0*/  FMUL.FTZ R14, R14, c[0x0][0x320] ;  /* 0x0000c8000e0e7a20 */ /* 0x000fe20000410000 */
[----:B------:R-:W1:Y:S01]  /*34f0*/  MUFU.TANH R37, R26 ;  /* 0x0000001a00257308 */ /* 0x000e620000002400 */
[----:B------:R-:W-:Y:S02]  /*3500*/  FMUL.FTZ R15, R15, c[0x0][0x320] ;  /* 0x0000c8000f0f7a20 */ /* 0x000fe40000410000 */
[----:B------:R-:W-:Y:S02]  /*3510*/  FMUL.FTZ R8, R8, c[0x0][0x320] ;  /* 0x0000c80008087a20 */ /* 0x000fe40000410000 */
[----:B------:R-:W-:-:S02]  /*3520*/  FMUL.FTZ R9, R9, c[0x0][0x320] ;  /* 0x0000c80009097a20 */ /* 0x000fc40000410000 */
[----:B------:R-:W-:Y:S01]  /*3530*/  FMUL.FTZ R10, R10, c[0x0][0x320] ;  /* 0x0000c8000a0a7a20 */ /* 0x000fe20000410000 */
[----:B------:R-:W1:Y:S01]  /*3540*/  MUFU.TANH R36, R27 ;  /* 0x0000001b00247308 */ /* 0x000e620000002400 */
[----:B------:R-:W-:-:S07]  /*3550*/  FMUL.FTZ R11, R11, c[0x0][0x320] ;  /* 0x0000c8000b0b7a20 */ /* 0x000fce0000410000 */
[----:B------:R-:W1:Y:S08]  /*3560*/  MUFU.TANH R33, R40 ;  /* 0x0000002800217308 */ /* 0x000e700000002400 */
        /* <DEDUP_REMOVED lines=10> */
[----:B------:R5:W1:Y:S02]  /*3610*/  MUFU.TANH R48, R0 ;  /* 0x0000000000307308 */ /* 0x000a640000002400 */
[----:B-----5:R-:W-:Y:S01]  /*3620*/  LOP3.LUT R0, R5, R2, RZ, 0xfc, !PT ;  /* 0x0000000205007212 */ /* 0x020fe200078efcff */
[----:B------:R-:W-:Y:S06]  /*3630*/  BAR.SYNC.DEFER_BLOCKING 0x0 ;  /* 0x0000000000007b1d */ /* 0x000fec0000010000 */
[----:B------:R-:W-:Y:S05]  /*3640*/  @!P0 BRA `(.L_x_18) ;  /* 0x0000020000008947 */ /* 0x000fea0003800000 */
[----:B-1234-:R-:W-:Y:S01]  /*3650*/  IADD3 R8, R200, -0x2, RZ ;  /* 0xfffffffec8087810 */ /* 0x01efe20007ffe0ff */
[----:B------:R-:W-:-:S03]  /*3660*/  IMAD.SHL.U32 R18, R193, 0x20, RZ ;  /* 0x00000020c1127824 */ /* 0x000fc600078e00ff */
[----:B------:R-:W-:Y:S01]  /*3670*/  SHF.R.S32.HI R5, RZ, 0x1f, R8 ;  /* 0x0000001fff057819 */ /* 0x000fe20000011408 */
[----:B------:R-:W-:Y:S02]  /*3680*/  IMAD R2, R191, R8, RZ ;  /* 0x00000008bf027224 */ /* 0x000fe400078e02ff */
[----:B------:R-:W-:-:S04]  /*3690*/  IMAD.WIDE.U32 R8, R8, R196, R202 ;  /* 0x000000c408087225 */ /* 0x000fc800078e00ca */
[----:B------:R-:W-:Y:S01]  /*36a0*/  IMAD R2, R5, R196, R2 ;  /* 0x000000c405027224 */ /* 0x000fe200078e0202 */
[----:B------:R-:W-:Y:S02]  /*36b0*/  LEA R6, P0, R8, c[0x0][0x1c8], 0x1 ;  /* 0x0000720008067a11 */ /* 0x000fe400078008ff */
[----:B------:R-:W-:Y:S01]  /*36c0*/  SHF.L.U64.HI R5, R193, 0x5, R194 ;  /* 0x00000005c1057819 */ /* 0x000fe200000102c2 */
[----:B------:R-:W-:Y:S01]  /*36d0*/  IMAD.IADD R2, R9, 0x1, R2 ;  /* 0x0000000109027824 */ /* 0x000fe200078e0202 */
[----:B------:R-:W-:-:S04]  /*36e0*/  IADD3 R14, P2, R18, R6, RZ ;  /* 0x00000006120e7210 */ /* 0x000fc80007f5e0ff */
[----:B------:R-:W-:Y:S02]  /*36f0*/  LEA.HI.X R7, R8, c[0x0][0x1cc], R2, 0x1, P0 ;  /* 0x0000730008077a11 */ /* 0x000fe400000f0c02 */
[----:B------:R-:W-:-:S03]  /*3700*/  IADD3 R12, P0, R14, R18, RZ ;  /* 0x000000120e0c7210 */ /* 0x000fc60007f1e0ff */
[----:B------:R-:W-:Y:S01]  /*3710*/  IMAD.X R15, R5, 0x1, R7, P2 ;  /* 0x00000001050f7824 */ /* 0x000fe200010e0607 */
[-C--:B------:R-:W-:Y:S01]  /*3720*/  IADD3 R10, P2, R12, R18.reuse, RZ ;  /* 0x000000120c0a7210 */ /* 0x080fe20007f5e0ff */
[----:B------:R-:W-:Y:S01]  /*3730*/  @!PT LDS RZ, [RZ] ;  /* 0x00000000fffff984 */ /* 0x000fe20000000800 */
[----:B------:R-:W-:Y:S01]  /*3740*/  @!PT LDS RZ, [RZ] ;  /* 0x00000000fffff984 */ /* 0x000fe20000000800 */
[----:B------:R-:W-:Y:S01]  /*3750*/  @!PT LDS RZ, [RZ] ;  /* 0x00000000fffff984 */ /* 0x000fe20000000800 */
[----:B------:R1:W-:Y:S02]  /*3760*/  LDGSTS.E.BYPASS.LTC128B.128 [R241+0x3900], [R6.64], !P1 ;  /* 0x0390000006f17fae */ /* 0x0003e4000c901d48 */
[--C-:B------:R-:W-:Y:S01]  /*3770*/  IMAD.X R13, R15, 0x1, R5.reuse, P0 ;  /* 0x000000010f0d7824 */ /* 0x100fe200000e0605 */
[----:B------:R-:W-:Y:S01]  /*3780*/  IADD3 R8, P0, R10, R18, RZ ;  /* 0x000000120a087210 */ /* 0x000fe20007f1e0ff */
[----:B------:R2:W-:Y:S02]  /*3790*/  LDGSTS.E.BYPASS.LTC128B.128 [R241+0x4100], [R14.64], !P1 ;  /* 0x041000000ef17fae */ /* 0x0005e4000c901d48 */
[--C-:B------:R-:W-:Y:S02]  /*37a0*/  IMAD.X R11, R13, 0x1, R5.reuse, P2 ;  /* 0x000000010d0b7824 */ /* 0x100fe400010e0605 */
[----:B------:R3:W-:Y:S02]  /*37b0*/  LDGSTS.E.BYPASS.LTC128B.128 [R241+0x4900], [R12.64], !P1 ;  /* 0x049000000cf17fae */ /* 0x0007e4000c901d48 */
[----:B------:R-:W-:-:S02]  /*37c0*/  IMAD.X R9, R11, 0x1, R5, P0 ;  /* 0x000000010b097824 */ /* 0x000fc400000e0605 */
[----:B------:R3:W-:Y:S04]  /*37d0*/  LDGSTS.E.BYPASS.LTC128B.128 [R241+0x5100], [R10.64], !P1 ;  /* 0x051000000af17fae */ /* 0x0007e8000c901d48 */
[----:B------:R3:W-:Y:S01]  /*37e0*/  LDGSTS.E.BYPASS.LTC128B.128 [R241+0x5900], [R8.64], !P1 ;  /* 0x0590000008f17fae */ /* 0x0007e2000c901d48 */
[----:B-1----:R-:W-:-:S04]  /*37f0*/  IADD3 R6, P2, R8, R18, RZ ;  /* 0x0000001208067210 */ /* 0x002fc80007f5e0ff */
[----:B--2---:R-:W-:Y:S01]  /*3800*/  IADD3 R14, P0, R6, R18, RZ ;  /* 0x00000012060e7210 */ /* 0x004fe20007f1e0ff */
[----:B------:R-:W-:-:S04]  /*3810*/  IMAD.X R7, R9, 0x1, R5, P2 ;  /* 0x0000000109077824 */ /* 0x000fc800010e0605 */
[----:B------:R-:W-:Y:S01]  /*3820*/  IMAD.X R15, R7, 0x1, R5, P0 ;  /* 0x00000001070f7824 */ /* 0x000fe200000e0605 */
[----:B------:R3:W-:Y:S04]  /*3830*/  LDGSTS.E.BYPASS.LTC128B.128 [R241+0x6100], [R6.64], !P1 ;  /* 0x0610000006f17fae */ /* 0x0007e8000c901d48 */
[----:B------:R3:W-:Y:S03]  /*3840*/  LDGSTS.E.BYPASS.LTC128B.128 [R241+0x6900], [R14.64], !P1 ;  /* 0x069000000ef17fae */ /* 0x0007e6000c901d48 */
.L_x_18:
[----:B-1234-:R-:W-:Y:S01]  /*3850*/  LOP3.LUT R2, R190, 0xffffffe0, RZ, 0xc0, !PT ;  /* 0xffffffe0be027812 */ /* 0x01efe200078ec0ff */
[----:B------:R-:W-:Y:S01]  /*3860*/  IMAD.SHL.U32 R224, R0, 0x2, RZ ;  /* 0x0000000200e07824 */ /* 0x000fe200078e00ff */
[----:B------:R-:W-:Y:S01]  /*3870*/  IADD3 R6, R155, c[0x0][0x1d0], RZ ;  /* 0x000074009b067a10 */ /* 0x000fe20007ffe0ff */
[----:B------:R-:W-:Y:S01]  /*3880*/  IMAD.MOV.U32 R190, RZ, RZ, R200 ;  /* 0x000000ffffbe7224 */ /* 0x000fe200078e00c8 */
[----:B------:R-:W0:Y:S01]  /*3890*/  LDGDEPBAR ;  /* 0x00000000000079af */ /* 0x000e220000000000 */
[----:B------:R-:W-:-:S02]  /*38a0*/  IMAD.IADD R2, R192, 0x1, -R2 ;  /* 0x00000001c0027824 */ /* 0x000fc400078e0a02 */
[--C-:B------:R-:W-:Y:S02]  /*38b0*/  IMAD R225, R4, 0x2, R224.reuse ;  /* 0x0000000204e17824 */ /* 0x100fe400078e02e0 */
[C---:B------:R-:W-:Y:S01]  /*38c0*/  IMAD R227, R3.reuse, 0x2, R224 ;  /* 0x0000000203e37824 */ /* 0x040fe200078e02e0 */
[----:B------:R-:W-:Y:S01]  /*38d0*/  SHF.R.S32.HI R5, RZ, 0x1f, R2 ;  /* 0x0000001fff057819 */ /* 0x000fe20000011402 */
[----:B------:R-:W-:Y:S02]  /*38e0*/  IMAD R226, R3, 0x2, R225 ;  /* 0x0000000203e27824 */ /* 0x000fe400078e02e1 */
[----:B------:R-:W-:Y:S01]  /*38f0*/  IMAD.MOV.U32 R192, RZ, RZ, R199 ;  /* 0x000000ffffc07224 */ /* 0x000fe200078e00c7 */
[----:B------:R-:W-:-:S04]  /*3900*/  LEA.HI R5, R5, R2, RZ, 0x2 ;  /* 0x0000000205057211 */ /* 0x000fc800078f10ff */
[----:B------:R-:W-:-:S05]  /*3910*/  LOP3.LUT R5, R5, 0x7ffffffc, RZ, 0xc0, !PT ;  /* 0x7ffffffc05057812 */ /* 0x000fca00078ec0ff */
[----:B------:R-:W-:-:S04]  /*3920*/  IMAD.IADD R2, R2, 0x1, -R5 ;  /* 0x0000000102027824 */ /* 0x000fc800078e0a05 */
[----:B------:R-:W-:-:S05]  /*3930*/  IMAD R2, R2, -0x2, R6 ;  /* 0xfffffffe02027824 */ /* 0x000fca00078e0206 */
[C---:B------:R-:W-:Y:S02]  /*3940*/  ISETP.GT.AND P4, PT, R2.reuse, RZ, PT ;  /* 0x000000ff0200720c */ /* 0x040fe40003f84270 */
[C---:B------:R-:W-:Y:S02]  /*3950*/  ISETP.GT.AND P3, PT, R2.reuse, 0x1, PT ;  /* 0x000000010200780c */ /* 0x040fe40003f64270 */
[----:B------:R-:W-:Y:S02]  /*3960*/  ISETP.GT.AND P2, PT, R2, 0x8, PT ;  /* 0x000000080200780c */ /* 0x000fe40003f44270 */
[----:B------:R-:W-:Y:S02]  /*3970*/  FSEL R10, R189, -INF , P4 ;  /* 0xff800000bd0a7808 */ /* 0x000fe40002000000 */
[----:B------:R-:W-:Y:S02]  /*3980*/  FSEL R11, R188, -INF , P3 ;  /* 0xff800000bc0b7808 */ /* 0x000fe40001800000 */
[----:B------:R-:W-:-:S02]  /*3990*/  ISETP.GT.AND P0, PT, R2, 0x9, PT ;  /* 0x000000090200780c */ /* 0x000fc40003f04270 */
[----:B------:R-:W-:Y:S02]  /*39a0*/  FSEL R12, R183, -INF , P2 ;  /* 0xff800000b70c7808 */ /* 0x000fe40001000000 */
[----:B------:R-:W-:Y:S02]  /*39b0*/  FMNMX.FTZ R70, R10, R11, !PT ;  /* 0x0000000b0a467209 */ /* 0x000fe40007810000 */
[----:B------:R-:W-:Y:S02]  /*39c0*/  ISETP.GT.AND P6, PT, R2, 0x10, PT ;  /* 0x000000100200780c */ /* 0x000fe40003fc4270 */
[----:B------:R-:W-:Y:S02]  /*39d0*/  FSEL R13, R182, -INF , P0 ;  /* 0xff800000b60d7808 */ /* 0x000fe40000000000 */
[----:B------:R-:W-:Y:S02]  /*39e0*/  FMNMX.FTZ R70, R12, R70, !PT ;  /* 0x000000460c467209 */ /* 0x000fe40007810000 */
[----:B------:R-:W-:-:S02]  /*39f0*/  ISETP.GT.AND P5, PT, R2, 0x11, PT ;  /* 0x000000110200780c */ /* 0x000fc40003fa4270 */
[----:B------:R-:W-:Y:S02]  /*3a00*/  FSEL R14, R175, -INF , P6 ;  /* 0xff800000af0e7808 */ /* 0x000fe40003000000 */
[----:B------:R-:W-:Y:S02]  /*3a10*/  FMNMX.FTZ R70, R13, R70, !PT ;  /* 0x000000460d467209 */ /* 0x000fe40007810000 */
[----:B------:R-:W-:Y:S02]  /*3a20*/  FSEL R21, R180, -INF , P4 ;  /* 0xff800000b4157808 */ /* 0x000fe40002000000 */
[----:B------:R-:W-:Y:S02]  /*3a30*/  FSEL R15, R185, -INF , P4 ;  /* 0xff800000b90f7808 */ /* 0x000fe40002000000 */
[----:B------:R-:W-:Y:S02]  /*3a40*/  FSEL R40, R187, -INF , P4 ;  /* 0xff800000bb287808 */ /* 0x000fe40002000000 */
        /* <DEDUP_REMOVED lines=18> */
[----:B------:R-:W-:-:S02]  /*3b70*/  FSEL R108, R117, -INF , P2 ;  /* 0xff800000756c7808 */ /* 0x000fc40001000000 */
[----:B------:R-:W-:Y:S02]  /*3b80*/  ISETP.GT.AND P0, PT, R2, 0x21, PT ;  /* 0x000000210200780c */ /* 0x000fe40003f04270 */
[----:B------:R-:W-:Y:S02]  /*3b90*/  FSEL R117, R158, -INF , P2 ;  /* 0xff8000009e757808 */ /* 0x000fe40001000000 */
[----:B------:R-:W-:Y:S02]  /*3ba0*/  FMNMX.FTZ R70, R31, R70, !PT ;  /* 0x000000461f467209 */ /* 0x000fe40007810000 */
[----:B------:R-:W-:Y:S02]  /*3bb0*/  FSEL R71, R92, -INF , P6 ;  /* 0xff8000005c477808 */ /* 0x000fe40003000000 */
[----:B------:R-:W-:Y:S02]  /*3bc0*/  FSEL R44, R168, -INF , P6 ;  /* 0xff800000a82c7808 */ /* 0x000fe40003000000 */
[----:B------:R-:W-:-:S02]  /*3bd0*/  FSEL R98, R171, -INF , P6 ;  /* 0xff800000ab627808 */ /* 0x000fc40003000000 */
[----:B------:R-:W-:Y:S02]  /*3be0*/  ISETP.GT.AND P6, PT, R2, 0x28, PT ;  /* 0x000000280200780c */ /* 0x000fe40003fc4270 */
[----:B------:R-:W-:Y:S02]  /*3bf0*/  FSEL R112, R116, -INF , P2 ;  /* 0xff80000074707808 */ /* 0x000fe40001000000 */
[----:B------:R-:W-:Y:S02]  /*3c00*/  FSEL R116, R159, -INF , P0 ;  /* 0xff8000009f747808 */ /* 0x000fe40000000000 */
[----:B------:R-:W-:Y:S02]  /*3c10*/  FMNMX.FTZ R70, R117, R70, !PT ;  /* 0x0000004675467209 */ /* 0x000fe40007810000 */
[----:B------:R-:W-:Y:S02]  /*3c20*/  FSEL R92, R164, -INF , P5 ;  /* 0xff800000a45c7808 */ /* 0x000fe40002800000 */
[----:B------:R-:W-:-:S02]  /*3c30*/  FSEL R45, R167, -INF , P5 ;  /* 0xff800000a72d7808 */ /* 0x000fc40002800000 */
[----:B------:R-:W-:Y:S02]  /*3c40*/  FSEL R99, R170, -INF , P5 ;  /* 0xff800000aa637808 */ /* 0x000fe40002800000 */
[----:B------:R-:W-:Y:S02]  /*3c50*/  FSEL R114, R118, -INF , P6 ;  /* 0xff80000076727808 */ /* 0x000fe40003000000 */
[----:B------:R-:W-:Y:S02]  /*3c60*/  ISETP.GT.AND P5, PT, R2, 0x29, PT ;  /* 0x000000290200780c */ /* 0x000fe40003fa4270 */
[----:B------:R-:W-:Y:S02]  /*3c70*/  FSEL R118, R148, -INF , P6 ;  /* 0xff80000094767808 */ /* 0x000fe40003000000 */
[----:B------:R-:W-:Y:S02]  /*3c80*/  FMNMX.FTZ R70, R116, R70, !PT ;  /* 0x0000004674467209 */ /* 0x000fe40007810000 */
        /* <DEDUP_REMOVED lines=61> */
[----:B------:R-:W-:Y:S02]  /*4060*/  FMNMX.FTZ R70, R242, R70, !PT ;  /* 0x00000046f2467209 */ /* 0x000fe40007810000 */
[----:B------:R-:W-:Y:S02]  /*4070*/  ISETP.GT.AND P3, PT, R2, 0x58, PT ;  /* 0x000000580200780c */ /* 0x000fe40003f64270 */
        /* <DEDUP_REMOVED lines=28> */
[----:B------:R-:W-:Y:S02]  /*4240*/  FMNMX.FTZ R70, R188, R70, !PT ;  /* 0x00000046bc467209 */ /* 0x000fe40007810000 */
[----:B------:R-:W-:Y:S02]  /*4250*/  FMNMX.FTZ R68, R15, R18, !PT ;  /* 0x000000120f447209 */ /* 0x000fe40007810000 */
[----:B------:R-:W-:Y:S02]  /*4260*/  FMNMX.FTZ R70, R197, R70, !PT ;  /* 0x00000046c5467209 */ /* 0x000fe40007810000 */
[----:B------:R-:W-:Y:S02]  /*4270*/  FMNMX.FTZ R68, R19, R68, !PT ;  /* 0x0000004413447209 */ /* 0x000fe40007810000 */
[----:B------:R-:W-:Y:S01]  /*4280*/  FSEL R179, R79, -INF , P0 ;  /* 0xff8000004fb37808 */ /* 0x000fe20000000000 */
[----:B------:R-:W1:Y:S01]  /*4290*/  SHFL.BFLY PT, R5, R70, 0x2, 0x1f ;  /* 0x0c401f0046057f89 */ /* 0x000e6200000e0000 */
[----:B------:R-:W-:-:S02]  /*42a0*/  FMNMX.FTZ R68, R20, R68, !PT ;  /* 0x0000004414447209 */ /* 0x000fc40007810000 */
[----:B------:R-:W-:Y:S02]  /*42b0*/  FSEL R174, R77, -INF , P0 ;  /* 0xff8000004dae7808 */ /* 0x000fe40000000000 */
[----:B------:R-:W-:Y:S02]  /*42c0*/  FMNMX.FTZ R68, R44, R68, !PT ;  /* 0x000000442c447209 */ /* 0x000fe40007810000 */
[----:B------:R-:W-:Y:S02]  /*42d0*/  FSEL R248, R73, -INF , P0 ;  /* 0xff80000049f87808 */ /* 0x000fe40000000000 */
[----:B------:R-:W-:Y:S02]  /*42e0*/  FMNMX.FTZ R68, R45, R68, !PT ;  /* 0x000000442d447209 */ /* 0x000fe40007810000 */
[----:B------:R-:W-:Y:S02]  /*42f0*/  FSEL R166, R65, -INF , P6 ;  /* 0xff80000041a67808 */ /* 0x000fe40003000000 */
[----:B------:R-:W-:-:S02]  /*4300*/  FMNMX.FTZ R68, R46, R68, !PT ;  /* 0x000000442e447209 */ /* 0x000fc40007810000 */
[----:B------:R-:W-:Y:S02]  /*4310*/  FSEL R181, R34, -INF , P5 ;  /* 0xff80000022b57808 */ /* 0x000fe40002800000 */
[----:B------:R-:W-:Y:S02]  /*4320*/  FMNMX.FTZ R68, R47, R68, !PT ;  /* 0x000000442f447209 */ /* 0x000fe40007810000 */
[----:B------:R-:W-:Y:S02]  /*4330*/  FSEL R208, R35, -INF , P4 ;  /* 0xff80000023d07808 */ /* 0x000fe40002000000 */
[----:B------:R-:W-:Y:S01]  /*4340*/  FMNMX.FTZ R68, R108, R68, !PT ;  /* 0x000000446c447209 */ /* 0x000fe20007810000 */
[----:B------:R-:W-:Y:S01]  /*4350*/  LDSM.16.MT88.4 R32, [R225+0x100] ;  /* 0x00010000e120783b */ /* 0x000fe20000004200 */
[----:B------:R-:W-:Y:S02]  /*4360*/  FSEL R211, R24, -INF , P3 ;  /* 0xff80000018d37808 */ /* 0x000fe40001800000 */
[----:B-1----:R-:W-:-:S02]  /*4370*/  FMNMX.FTZ R70, R70, R5, !PT ;  /* 0x0000000546467209 */ /* 0x002fc40007810000 */
[----:B------:R-:W-:Y:S02]  /*4380*/  FMNMX.FTZ R68, R109, R68, !PT ;  /* 0x000000446d447209 */ /* 0x000fe40007810000 */
[----:B------:R-:W-:Y:S01]  /*4390*/  FSEL R212, R25, -INF , P2 ;  /* 0xff80000019d47808 */ /* 0x000fe20001000000 */
[----:B------:R-:W1:Y:S01]  /*43a0*/  SHFL.BFLY PT, R5, R70, 0x1, 0x1f ;  /* 0x0c201f0046057f89 */ /* 0x000e6200000e0000 */
[----:B------:R-:W-:Y:S02]  /*43b0*/  FMNMX.FTZ R68, R110, R68, !PT ;  /* 0x000000446e447209 */ /* 0x000fe40007810000 */
[----:B------:R-:W-:Y:S02]  /*43c0*/  FSEL R167, R52, -INF , P6 ;  /* 0xff80000034a77808 */ /* 0x000fe40003000000 */
[----:B------:R-:W-:Y:S02]  /*43d0*/  FMNMX.FTZ R68, R111, R68, !PT ;  /* 0x000000446f447209 */ /* 0x000fe40007810000 */
[----:B------:R-:W-:-:S02]  /*43e0*/  FSEL R183, R37, -INF , P5 ;  /* 0xff80000025b77808 */ /* 0x000fc40002800000 */
[----:B------:R-:W-:Y:S02]  /*43f0*/  FMNMX.FTZ R68, R131, R68, !PT ;  /* 0x0000004483447209 */ /* 0x000fe40007810000 */
[----:B------:R-:W-:Y:S02]  /*4400*/  FSEL R209, R36, -INF , P4 ;  /* 0xff80000024d17808 */ /* 0x000fe40002000000 */
[----:B------:R-:W-:Y:S02]  /*4410*/  FMNMX.FTZ R68, R132, R68, !PT ;  /* 0x0000004484447209 */ /* 0x000fe40007810000 */
[----:B------:R-:W-:Y:S02]  /*4420*/  FSEL R222, R27, -INF , P3 ;  /* 0xff8000001bde7808 */ /* 0x000fe40001800000 */
[----:B------:R-:W-:Y:S02]  /*4430*/  FMNMX.FTZ R68, R133, R68, !PT ;  /* 0x0000004485447209 */ /* 0x000fe40007810000 */
[----:B------:R-:W-:-:S02]  /*4440*/  FSEL R243, R26, -INF , P2 ;  /* 0xff8000001af37808 */ /* 0x000fc40001000000 */
[----:B------:R-:W-:Y:S01]  /*4450*/  FMNMX.FTZ R68, R134, R68, !PT ;  /* 0x0000004486447209 */ /* 0x000fe20007810000 */
[----:B------:R-:W-:Y:S01]  /*4460*/  LDSM.16.MT88.4 R24, [R227+0x100] ;  /* 0x00010000e318783b */ /* 0x000fe20000004200 */
[----:B------:R-:W-:Y:S02]  /*4470*/  FSEL R173, R56, -INF , P6 ;  /* 0xff80000038ad7808 */ /* 0x000fe40003000000 */
[----:B-1----:R-:W-:Y:S02]  /*4480*/  FMNMX.FTZ R70, R70, R5, !PT ;  /* 0x0000000546467209 */ /* 0x002fe40007810000 */
[----:B------:R-:W-:Y:S02]  /*4490*/  FMNMX.FTZ R5, R21, R22, !PT ;  /* 0x0000001615057209 */ /* 0x000fe40007810000 */
[C---:B------:R-:W-:Y:S01]  /*44a0*/  FSETP.NEU.FTZ.AND P0, PT, R70.reuse, -INF , PT ;  /* 0xff8000004600780b */ /* 0x040fe20003f1d000 */
[----:B------:R-:W-:Y:S01]  /*44b0*/  FMUL.FTZ R7, R70, c[0x0][0x2d0] ;  /* 0x0000b40046077a20 */ /* 0x000fe20000410000 */
[----:B------:R-:W-:-:S02]  /*44c0*/  FMNMX.FTZ R5, R23, R5, !PT ;  /* 0x0000000517057209 */ /* 0x000fc40007810000 */
[----:B------:R-:W-:Y:S02]  /*44d0*/  FMNMX.FTZ R68, R153, R68, !PT ;  /* 0x0000004499447209 */ /* 0x000fe40007810000 */
[----:B------:R-:W-:Y:S02]  /*44e0*/  FMNMX.FTZ R5, R28, R5, !PT ;  /* 0x000000051c057209 */ /* 0x000fe40007810000 */
[----:B------:R-:W-:Y:S02]  /*44f0*/  FSEL R7, R7, RZ, P0 ;  /* 0x000000ff07077208 */ /* 0x000fe40000000000 */
[----:B------:R-:W-:Y:S02]  /*4500*/  FMNMX.FTZ R5, R71, R5, !PT ;  /* 0x0000000547057209 */ /* 0x000fe40007810000 */
[----:B------:R-:W-:Y:S02]  /*4510*/  ISETP.GT.AND P0, PT, R2, 0x58, PT ;  /* 0x000000580200780c */ /* 0x000fe40003f04270 */
[----:B------:R-:W-:-:S02]  /*4520*/  FMNMX.FTZ R5, R92, R5, !PT ;  /* 0x000000055c057209 */ /* 0x000fc40007810000 */
[----:B------:R-:W-:Y:S02]  /*4530*/  FMNMX.FTZ R68, R155, R68, !PT ;  /* 0x000000449b447209 */ /* 0x000fe40007810000 */
[----:B------:R-:W-:Y:S02]  /*4540*/  FMNMX.FTZ R5, R96, R5, !PT ;  /* 0x0000000560057209 */ /* 0x000fe40007810000 */
[----:B------:R-:W-:Y:S02]  /*4550*/  FMNMX.FTZ R68, R154, R68, !PT ;  /* 0x000000449a447209 */ /* 0x000fe40007810000 */
[----:B------:R-:W-:Y:S02]  /*4560*/  FMNMX.FTZ R5, R97, R5, !PT ;  /* 0x0000000561057209 */ /* 0x000fe40007810000 */
[----:B------:R-:W-:Y:S02]  /*4570*/  FMNMX.FTZ R68, R152, R68, !PT ;  /* 0x0000004498447209 */ /* 0x000fe40007810000 */
[----:B------:R-:W-:-:S02]  /*4580*/  FMNMX.FTZ R5, R112, R5, !PT ;  /* 0x0000000570057209 */ /* 0x000fc40007810000 */
[----:B------:R-:W-:Y:S02]  /*4590*/  FMNMX.FTZ R68, R175, R68, !PT ;  /* 0x00000044af447209 */ /* 0x000fe40007810000 */
[----:B------:R-:W-:Y:S02]  /*45a0*/  FMNMX.FTZ R5, R113, R5, !PT ;  /* 0x0000000571057209 */ /* 0x000fe40007810000 */
[----:B------:R-:W-:Y:S02]  /*45b0*/  FSEL R165, R64, -INF , P0 ;  /* 0xff80000040a57808 */ /* 0x000fe40000000000 */
[----:B------:R-:W-:Y:S02]  /*45c0*/  FMNMX.FTZ R5, R114, R5, !PT ;  /* 0x0000000572057209 */ /* 0x000fe40007810000 */
[----:B------:R-:W-:Y:S02]  /*45d0*/  FMNMX.FTZ R68, R174, R68, !PT ;  /* 0x00000044ae447209 */ /* 0x000fe40007810000 */
        /* <DEDUP_REMOVED lines=24> */
[----:B------:R-:W-:-:S02]  /*4760*/  FSEL R164, R66, -INF , P0 ;  /* 0xff80000042a47808 */ /* 0x000fc40000000000 */
[----:B------:R-:W-:Y:S02]  /*4770*/  FMNMX.FTZ R2, R179, R2, !PT ;  /* 0x00000002b3027209 */ /* 0x000fe40007810000 */
[----:B------:R-:W-:Y:S02]  /*4780*/  FMNMX.FTZ R5, R127, R5, !PT ;  /* 0x000000057f057209 */ /* 0x000fe40007810000 */
[----:B------:R-:W-:Y:S02]  /*4790*/  FMNMX.FTZ R68, R212, R68, !PT ;  /* 0x00000044d4447209 */ /* 0x000fe40007810000 */
[----:B------:R-:W-:Y:S02]  /*47a0*/  FMNMX.FTZ R2, R164, R2, !PT ;  /* 0x00000002a4027209 */ /* 0x000fe40007810000 */
[----:B------:R-:W-:Y:S01]  /*47b0*/  FMNMX.FTZ R5, R128, R5, !PT ;  /* 0x0000000580057209 */ /* 0x000fe20007810000 */
[----:B------:R-:W1:Y:S01]  /*47c0*/  SHFL.BFLY PT, R6, R68, 0x2, 0x1f ;  /* 0x0c401f0044067f89 */ /* 0x000e6200000e0000 */
        /* <DEDUP_REMOVED lines=10> */
[----:B------:R-:W-:Y:S01]  /*4870*/  FSEL R172, R60, -INF , P0 ;  /* 0xff8000003cac7808 */ /* 0x000fe20000000000 */
[----:B------:R-:W2:Y:S01]  /*4880*/  SHFL.BFLY PT, R8, R2, 0x2, 0x1f ;  /* 0x0c401f0002087f89 */ /* 0x000ea200000e0000 */
[----:B------:R-:W-:Y:S02]  /*4890*/  FMNMX.FTZ R5, R169, R5, !PT ;  /* 0x00000005a9057209 */ /* 0x000fe40007810000 */
[----:B-1----:R-:W-:Y:S01]  /*48a0*/  FMNMX.FTZ R68, R68, R6, !PT ;  /* 0x0000000644447209 */ /* 0x002fe20007810000 */
[----:B------:R-:W-:Y:S01]  /*48b0*/  FFMA.FTZ R6, R10, c[0x0][0x2d0], -R7 ;  /* 0x0000b4000a067a23 */ /* 0x000fe20000010807 */
[----:B------:R-:W-:-:S02]  /*48c0*/  FMNMX.FTZ R5, R170, R5, !PT ;  /* 0x00000005aa057209 */ /* 0x000fc40007810000 */
[----:B------:R-:W-:Y:S01]  /*48d0*/  FSEL R220, R49, -INF , P5 ;  /* 0xff80000031dc7808 */ /* 0x000fe20002800000 */
[----:B------:R-:W1:Y:S01]  /*48e0*/  SHFL.BFLY PT, R9, R68, 0x1, 0x1f ;  /* 0x0c201f0044097f89 */ /* 0x000e6200000e0000 */
[----:B------:R-:W-:Y:S01]  /*48f0*/  FMNMX.FTZ R5, R168, R5, !PT ;  /* 0x00000005a8057209 */ /* 0x000fe20007810000 */
[----:B------:R3:W-:Y:S01]  /*4900*/  MUFU.EX2 R250, R6 ;  /* 0x0000000600fa7308 */ /* 0x0007e20000000800 */
[----:B------:R-:W-:Y:S02]  /*4910*/  FSEL R217, R48, -INF , P4 ;  /* 0xff80000030d97808 */ /* 0x000fe40002000000 */
[----:B------:R-:W-:Y:S02]  /*4920*/  FMNMX.FTZ R5, R249, R5, !PT ;  /* 0x00000005f9057209 */ /* 0x000fe40007810000 */
[----:B------:R-:W-:Y:S02]  /*4930*/  FSEL R213, R39, -INF , P3 ;  /* 0xff80000027d57808 */ /* 0x000fe40001800000 */
[----:B------:R-:W-:-:S02]  /*4940*/  FMNMX.FTZ R5, R248, R5, !PT ;  /* 0x00000005f8057209 */ /* 0x000fc40007810000 */
[----:B------:R-:W-:Y:S02]  /*4950*/  FSEL R210, R38, -INF , P2 ;  /* 0xff80000026d27808 */ /* 0x000fe40001000000 */
[----:B------:R-:W-:Y:S01]  /*4960*/  LDSM.16.MT88.4 R36, [R226+0x100] ;  /* 0x00010000e224783b */ /* 0x000fe20000004200 */
[----:B--2---:R-:W-:Y:S01]  /*4970*/  FMNMX.FTZ R2, R2, R8, !PT ;  /* 0x0000000802027209 */ /* 0x004fe20007810000 */
[----:B---3--:R-:W-:-:S04]  /*4980*/  FFMA.FTZ R6, R11, c[0x0][0x2d0], -R7 ;  /* 0x0000b4000b067a23 */ /* 0x008fc80000010807 */
[----:B------:R-:W2:Y:S01]  /*4990*/  SHFL.BFLY PT, R11, R2, 0x1, 0x1f ;  /* 0x0c201f00020b7f89 */ /* 0x000ea200000e0000 */
[----:B------:R3:W4:Y:S01]  /*49a0*/  MUFU.EX2 R244, R6 ;  /* 0x0000000600f47308 */ /* 0x0007220000000800 */
[----:B-1----:R-:W-:-:S04]  /*49b0*/  FMNMX.FTZ R68, R68, R9, !PT ;  /* 0x0000000944447209 */ /* 0x002fc80007810000 */
[C---:B------:R-:W-:Y:S01]  /*49c0*/  FSETP.NEU.FTZ.AND P0, PT, R68.reuse, -INF , PT ;  /* 0xff8000004400780b */ /* 0x040fe20003f1d000 */
[----:B------:R-:W-:Y:S01]  /*49d0*/  FMUL.FTZ R9, R68, c[0x0][0x2d0] ;  /* 0x0000b40044097a20 */ /* 0x000fe20000410000 */
[----:B---3--:R-:W-:Y:S01]  /*49e0*/  FMNMX.FTZ R6, R172, R5, !PT ;  /* 0x00000005ac067209 */ /* 0x008fe20007810000 */
[--C-:B------:R-:W-:Y:S01]  /*49f0*/  FFMA.FTZ R5, R12, c[0x0][0x2d0], -R7.reuse ;  /* 0x0000b4000c057a23 */ /* 0x100fe20000010807 */
[----:B----4-:R-:W-:Y:S02]  /*4a00*/  F2FP.PACK_AB R12, R244, R250 ;  /* 0x000000faf40c723e */ /* 0x010fe400000000ff */
[----:B------:R-:W-:Y:S01]  /*4a10*/  FMNMX.FTZ R6, R173, R6, !PT ;  /* 0x00000006ad067209 */ /* 0x000fe20007810000 */
[----:B------:R1:W-:Y:S01]  /*4a20*/  MUFU.EX2 R198, R5 ;  /* 0x0000000500c67308 */ /* 0x0003e20000000800 */
[----:B--2---:R-:W-:Y:S02]  /*4a30*/  FMNMX.FTZ R2, R2, R11, !PT ;  /* 0x0000000b02027209 */ /* 0x004fe40007810000 */
[----:B-1----:R-:W-:Y:S01]  /*4a40*/  FMNMX.FTZ R5, R220, R6, !PT ;  /* 0x00000006dc057209 */ /* 0x002fe20007810000 */
[----:B------:R-:W-:-:S03]  /*4a50*/  FFMA.FTZ R6, R13, c[0x0][0x2d0], -R7 ;  /* 0x0000b4000d067a23 */ /* 0x000fc60000010807 */
[----:B------:R-:W-:Y:S01]  /*4a60*/  FMNMX.FTZ R5, R217, R5, !PT ;  /* 0x00000005d9057209 */ /* 0x000fe20007810000 */
[----:B------:R1:W2:Y:S03]  /*4a70*/  MUFU.EX2 R191, R6 ;  /* 0x0000000600bf7308 */ /* 0x0002a60000000800 */
[----:B------:R-:W-:Y:S01]  /*4a80*/  FMNMX.FTZ R8, R213, R5, !PT ;  /* 0x00000005d5087209 */ /* 0x000fe20007810000 */
[----:B------:R-:W-:-:S03]  /*4a90*/  FFMA.FTZ R5, R14, c[0x0][0x2d0], -R7 ;  /* 0x0000b4000e057a23 */ /* 0x000fc60000010807 */
[----:B------:R-:W-:Y:S01]  /*4aa0*/  FMNMX.FTZ R8, R210, R8, !PT ;  /* 0x00000008d2087209 */ /* 0x000fe20007810000 */
[----:B------:R3:W-:Y:S04]  /*4ab0*/  MUFU.EX2 R185, R5 ;  /* 0x0000000500b97308 */ /* 0x0007e80000000800 */
[----:B------:R-:W4:Y:S01]  /*4ac0*/  SHFL.BFLY PT, R10, R8, 0x2, 0x1f ;  /* 0x0c401f00080a7f89 */ /* 0x000f2200000e0000 */
[----:B-1----:R-:W-:Y:S02]  /*4ad0*/  FSEL R6, R9, RZ, P0 ;  /* 0x000000ff09067208 */ /* 0x002fe40000000000 */
[----:B------:R-:W-:Y:S02]  /*4ae0*/  FSETP.NEU.FTZ.AND P0, PT, R2, -INF , PT ;  /* 0xff8000000200780b */ /* 0x000fe40003f1d000 */
[----:B--2---:R-:W-:Y:S01]  /*4af0*/  F2FP.PACK_AB R14, R191, R198 ;  /* 0x000000c6bf0e723e */ /* 0x004fe200000000ff */
[----:B------:R-:W-:-:S02]  /*4b00*/  FFMA.FTZ R9, R19, c[0x0][0x2d0], -R6 ;  /* 0x0000b40013097a23 */ /* 0x000fc40000010806 */
[--C-:B---3--:R-:W-:Y:S02]  /*4b10*/  FFMA.FTZ R5, R15, c[0x0][0x2d0], -R6.reuse ;  /* 0x0000b4000f057a23 */ /* 0x108fe40000010806 */
[----:B------:R1:W-:Y:S08]  /*4b20*/  MUFU.EX2 R189, R9 ;  /* 0x0000000900bd7308 */ /* 0x0003f00000000800 */
[----:B------:R2:W-:Y:S01]  /*4b30*/  MUFU.EX2 R182, R5 ;  /* 0x0000000500b67308 */ /* 0x0005e20000000800 */
[----:B----4-:R-:W-:Y:S01]  /*4b40*/  FMNMX.FTZ R8, R8, R10, !PT ;  /* 0x0000000a08087209 */ /* 0x010fe20007810000 */
[----:B-1----:R-:W-:-:S06]  /*4b50*/  FFMA.FTZ R9, R20, c[0x0][0x2d0], -R6 ;  /* 0x0000b40014097a23 */ /* 0x002fcc0000010806 */
[----:B------:R-:W1:Y:S01]  /*4b60*/  MUFU.EX2 R201, R9 ;  /* 0x0000000900c97308 */ /* 0x000e620000000800 */
[----:B--2---:R-:W-:Y:S02]  /*4b70*/  FFMA.FTZ R5, R18, c[0x0][0x2d0], -R6 ;  /* 0x0000b40012057a23 */ /* 0x004fe40000010806 */
[----:B------:R-:W-:Y:S05]  /*4b80*/  LDSM.16.MT88.4 R16, [R224+0x100] ;  /* 0x00010000e010783b */ /* 0x000fea0000004200 */
[----:B------:R2:W3:Y:S01]  /*4b90*/  MUFU.EX2 R180, R5 ;  /* 0x0000000500b47308 */ /* 0x0004e20000000800 */
[----:B-1----:R-:W-:Y:S01]  /*4ba0*/  F2FP.PACK_AB R10, R201, R189 ;  /* 0x000000bdc90a723e */ /* 0x002fe200000000ff */
[----:B--2---:R-:W-:-:S05]  /*4bb0*/  FMUL.FTZ R5, R2, c[0x0][0x2d0] ;  /* 0x0000b40002057a20 */ /* 0x004fca0000410000 */
[----:B------:R-:W-:-:S05]  /*4bc0*/  FSEL R5, R5, RZ, P0 ;  /* 0x000000ff05057208 */ /* 0x000fca0000000000 */
[--C-:B------:R-:W-:Y:S02]  /*4bd0*/  FFMA.FTZ R9, R21, c[0x0][0x2d0], -R5.reuse ;  /* 0x0000b40015097a23 */ /* 0x100fe40000010805 */
[--C-:B------:R-:W-:Y:S02]  /*4be0*/  FFMA.FTZ R0, R22, c[0x0][0x2d0], -R5.reuse ;  /* 0x0000b40016007a23 */ /* 0x100fe40000010805 */
[----:B------:R1:W-:Y:S08]  /*4bf0*/  MUFU.EX2 R145, R9 ;  /* 0x0000000900917308 */ /* 0x0003f00000000800 */
[----:B------:R2:W4:Y:S01]  /*4c00*/  MUFU.EX2 R247, R0 ;  /* 0x0000000000f77308 */ /* 0x0005220000000800 */
[----:B-1----:R-:W1:Y:S01]  /*4c10*/  SHFL.BFLY PT, R9, R8, 0x1, 0x1f ;  /* 0x0c201f0008097f89 */ /* 0x002e6200000e0000 */
[----:B--2---:R-:W-:-:S03]  /*4c20*/  FFMA.FTZ R0, R23, c[0x0][0x2d0], -R5 ;  /* 0x0000b40017007a23 */ /* 0x004fc60000010805 */
[----:B------:R-:W2:Y:S03]  /*4c30*/  LDSM.16.MT88.4 R20, [R224+0x900] ;  /* 0x00090000e014783b */ /* 0x000ea60000004200 */
[----:B------:R5:W-:Y:S01]  /*4c40*/  MUFU.EX2 R146, R0 ;  /* 0x0000000000927308 */ /* 0x000be20000000800 */
[----:B-1----:R-:W-:Y:S02]  /*4c50*/  FMNMX.FTZ R69, R8, R9, !PT ;  /* 0x0000000908457209 */ /* 0x002fe40007810000 */
[----:B---3--:R-:W-:Y:S01]  /*4c60*/  F2FP.PACK_AB R8, R180, R182 ;  /* 0x000000b6b408723e */ /* 0x008fe200000000ff */
[----:B-----5:R-:W-:Y:S01]  /*4c70*/  FFMA.FTZ R0, R28, c[0x0][0x2d0], -R5 ;  /* 0x0000b4001c007a23 */ /* 0x020fe20000010805 */
[C---:B------:R-:W-:Y:S01]  /*4c80*/  FSETP.NEU.FTZ.AND P0, PT, R69.reuse, -INF , PT ;  /* 0xff8000004500780b */ /* 0x040fe20003f1d000 */
[----:B------:R-:W-:Y:S01]  /*4c90*/  FMUL.FTZ R3, R69, c[0x0][0x2d0] ;  /* 0x0000b40045037a20 */ /* 0x000fe20000410000 */
[----:B----4-:R-:W-:Y:S01]  /*4ca0*/  F2FP.PACK_AB R9, R247, R145 ;  /* 0x00000091f709723e */ /* 0x010fe200000000ff */
[----:B------:R1:W3:Y:S02]  /*4cb0*/  MUFU.EX2 R196, R0 ;  /* 0x0000000000c47308 */ /* 0x0002e40000000800 */
[----:B-1----:R-:W-:Y:S01]  /*4cc0*/  FFMA.FTZ R0, R29, c[0x0][0x2d0], -R7 ;  /* 0x0000b4001d007a23 */ /* 0x002fe20000010807 */
[----:B---3--:R-:W-:-:S05]  /*4cd0*/  F2FP.PACK_AB R11, R196, R146 ;  /* 0x00000092c40b723e */ /* 0x008fca00000000ff */
[----:B------:R1:W-:Y:S02]  /*4ce0*/  MUFU.EX2 R120, R0 ;  /* 0x0000000000787308 */ /* 0x0003e40000000800 */
[C---:B------:R-:W-:Y:S08]  /*4cf0*/  HMMA.16816.F32 R80, R8.reuse, R16, RZ ;  /* 0x000000100850723c */ /* 0x040ff000000018ff */
[----:B------:R-:W-:Y:S01]  /*4d00*/  HMMA.16816.F32 R60, R8, R18, RZ ;  /* 0x00000012083c723c */ /* 0x000fe200000018ff */
[----:B-1----:R-:W-:-:S04]  /*4d10*/  FFMA.FTZ R0, R30, c[0x0][0x2d0], -R7 ;  /* 0x0000b4001e007a23 */ /* 0x002fc80000010807 */
[----:B------:R1:W-:Y:S03]  /*4d20*/  MUFU.EX2 R184, R0 ;  /* 0x0000000000b87308 */ /* 0x0003e60000000800 */
[C---:B------:R-:W-:Y:S08]  /*4d30*/  HMMA.16816.F32 R76, R8.reuse, R24, RZ ;  /* 0x00000018084c723c */ /* 0x040ff000000018ff */
[----:B------:R-:W-:Y:S01]  /*4d40*/  HMMA.16816.F32 R56, R8, R26, RZ ;  /* 0x0000001a0838723c */ /* 0x000fe200000018ff */
[----:B-1----:R-:W-:Y:S01]  /*4d50*/  FSEL R0, R3, RZ, P0 ;  /* 0x000000ff03007208 */ /* 0x002fe20000000000 */
[----:B------:R-:W-:-:S06]  /*4d60*/  FFMA.FTZ R3, R31, c[0x0][0x2d0], -R7 ;  /* 0x0000b4001f037a23 */ /* 0x000fcc0000010807 */
[C---:B------:R-:W-:Y:S01]  /*4d70*/  HMMA.16816.F32 R72, R8.reuse, R32, RZ ;  /* 0x000000200848723c */ /* 0x040fe200000018ff */
[----:B------:R-:W1:Y:S01]  /*4d80*/  LDSM.16.MT88.4 R28, [R226+0x900] ;  /* 0x00090000e21c783b */ /* 0x000e620000004200 */
[----:B------:R3:W-:Y:S06]  /*4d90*/  MUFU.EX2 R193, R3 ;  /* 0x0000000300c17308 */ /* 0x0007ec0000000800 */
[C---:B------:R-:W-:Y:S08]  /*4da0*/  HMMA.16816.F32 R64, R8.reuse, R36, RZ ;  /* 0x000000240840723c */ /* 0x040ff000000018ff */
[----:B------:R-:W-:Y:S01]  /*4db0*/  HMMA.16816.F32 R52, R8, R34, RZ ;  /* 0x000000220834723c */ /* 0x000fe200000018ff */
[----:B---3--:R-:W-:-:S04]  /*4dc0*/  FFMA.FTZ R3, R40, c[0x0][0x2d0], -R0 ;  /* 0x0000b40028037a23 */ /* 0x008fc80000010800 */
[----:B------:R3:W-:Y:S03]  /*4dd0*/  MUFU.EX2 R177, R3 ;  /* 0x0000000300b17308 */ /* 0x0007e60000000800 */
[----:B------:R-:W-:Y:S01]  /*4de0*/  HMMA.16816.F32 R48, R8, R38, RZ ;  /* 0x000000260830723c */ /* 0x000fe200000018ff */
[----:B---3--:R-:W-:-:S04]  /*4df0*/  FFMA.FTZ R3, R41, c[0x0][0x2d0], -R0 ;  /* 0x0000b40029037a23 */ /* 0x008fc80000010800 */
[----:B------:R3:W4:Y:S02]  /*4e00*/  MUFU.EX2 R176, R3 ;  /* 0x0000000300b07308 */ /* 0x0007240000000800 */
[----:B---3--:R-:W-:Y:S01]  /*4e10*/  FFMA.FTZ R3, R42, c[0x0][0x2d0], -R0 ;  /* 0x0000b4002a037a23 */ /* 0x008fe20000010800 */
[----:B----4-:R-:W-:-:S05]  /*4e20*/  F2FP.PACK_AB R13, R176, R177 ;  /* 0x000000b1b00d723e */ /* 0x010fca00000000ff */
[----:B------:R3:W-:Y:S02]  /*4e30*/  MUFU.EX2 R219, R3 ;  /* 0x0000000300db7308 */ /* 0x0007e40000000800 */
[----:B---3--:R-:W-:-:S06]  /*4e40*/  FFMA.FTZ R3, R43, c[0x0][0x2d0], -R0 ;  /* 0x0000b4002b037a23 */ /* 0x008fcc0000010800 */
[----:B------:R3:W4:Y:S02]  /*4e50*/  MUFU.EX2 R223, R3 ;  /* 0x0000000300df7308 */ /* 0x0007240000000800 */
[----:B---3--:R-:W-:Y:S01]  /*4e60*/  FFMA.FTZ R3, R44, c[0x0][0x2d0], -R6 ;  /* 0x0000b4002c037a23 */ /* 0x008fe20000010806 */
[----:B----4-:R-:W-:-:S05]  /*4e70*/  F2FP.PACK_AB R15, R223, R219 ;  /* 0x000000dbdf0f723e */ /* 0x010fca00000000ff */
[----:B------:R3:W-:Y:S02]  /*4e80*/  MUFU.EX2 R195, R3 ;  /* 0x0000000300c37308 */ /* 0x0007e40000000800 */
[C---:B------:R-:W-:Y:S08]  /*4e90*/  HMMA.16816.F32 R84, R12.reuse, R16, RZ ;  /* 0x000000100c54723c */ /* 0x040ff000000018ff */
[----:B------:R-:W-:Y:S01]  /*4ea0*/  HMMA.16816.F32 R88, R12, R18, RZ ;  /* 0x000000120c58723c */ /* 0x000fe200000018ff */
[----:B------:R-:W4:Y:S01]  /*4eb0*/  LDSM.16.MT88.4 R16, [R227+0x900] ;  /* 0x00090000e310783b */ /* 0x000f220000004200 */
[----:B---3--:R-:W-:-:S04]  /*4ec0*/  FFMA.FTZ R3, R45, c[0x0][0x2d0], -R6 ;  /* 0x0000b4002d037a23 */ /* 0x008fc80000010806 */
[----:B------:R3:W5:Y:S02]  /*4ed0*/  MUFU.EX2 R186, R3 ;  /* 0x0000000300ba7308 */ /* 0x0007640000000800 */
[C---:B------:R-:W-:Y:S08]  /*4ee0*/  HMMA.16816.F32 R40, R12.reuse, R32, RZ ;  /* 0x000000200c28723c */ /* 0x040ff000000018ff */
[----:B------:R-:W-:Y:S01]  /*4ef0*/  HMMA.16816.F32 R100, R12, R34, RZ ;  /* 0x000000220c64723c */ /* 0x000fe200000018ff */
[----:B---3--:R-:W-:Y:S01]  /*4f00*/  FFMA.FTZ R3, R46, c[0x0][0x2d0], -R6 ;  /* 0x0000b4002e037a23 */ /* 0x008fe20000010806 */
[----:B-----5:R-:W-:-:S06]  /*4f10*/  F2FP.PACK_AB R8, R186, R195 ;  /* 0x000000c3ba08723e */ /* 0x020fcc00000000ff */
[----:B------:R-:W-:Y:S01]  /*4f20*/  HMMA.16816.F32 R32, R12, R36, RZ ;  /* 0x000000240c20723c */ /* 0x000fe200000018ff */
[----:B------:R3:W-:Y:S02]  /*4f30*/  MUFU.EX2 R4, R3 ;  /* 0x0000000300047308 */ /* 0x0007e40000000800 */
[----:B---3--:R-:W-:-:S05]  /*4f40*/  FFMA.FTZ R3, R47, c[0x0][0x2d0], -R6 ;  /* 0x0000b4002f037a23 */ /* 0x008fca0000010806 */
[----:B------:R-:W-:Y:S01]  /*4f50*/  HMMA.16816.F32 R44, R12, R24, RZ ;  /* 0x000000180c2c723c */ /* 0x000fe200000018ff */
[----:B------:R3:W5:Y:S02]  /*4f60*/  MUFU.EX2 R194, R3 ;  /* 0x0000000300c27308 */ /* 0x0007640000000800 */
[----:B---3--:R-:W-:Y:S01]  /*4f70*/  FFMA.FTZ R3, R71, c[0x0][0x2d0], -R5 ;  /* 0x0000b40047037a23 */ /* 0x008fe20000010805 */
[----:B-----5:R-:W-:Y:S01]  /*4f80*/  F2FP.PACK_AB R10, R194, R4 ;  /* 0x00000004c20a723e */ /* 0x020fe200000000ff */
[----:B------:R-:W-:-:S04]  /*4f90*/  IMAD.MOV.U32 R71, RZ, RZ, R120 ;  /* 0x000000ffff477224 */ /* 0x000fc800078e0078 */
[----:B------:R3:W-:Y:S02]  /*4fa0*/  MUFU.EX2 R252, R3 ;  /* 0x0000000300fc7308 */ /* 0x0007e40000000800 */
[--C-:B---3--:R-:W-:Y:S02]  /*4fb0*/  FFMA.FTZ R3, R92, c[0x0][0x2d0], -R5.reuse ;  /* 0x0000b4005c037a23 */ /* 0x108fe40000010805 */
[----:B------:R-:W-:Y:S01]  /*4fc0*/  HMMA.16816.F32 R92, R12, R26, RZ ;  /* 0x0000001a0c5c723c */ /* 0x000fe200000018ff */
[----:B------:R-:W3:Y:S03]  /*4fd0*/  LDSM.16.MT88.4 R24, [R225+0x900] ;  /* 0x00090000e118783b */ /* 0x000ee60000004200 */
[----:B------:R5:W1:Y:S02]  /*4fe0*/  MUFU.EX2 R251, R3 ;  /* 0x0000000300fb7308 */ /* 0x000a640000000800 */
[----:B-----5:R-:W-:Y:S01]  /*4ff0*/  FFMA.FTZ R3, R96, c[0x0][0x2d0], -R5 ;  /* 0x0000b40060037a23 */ /* 0x020fe20000010805 */
[----:B-1----:R-:W-:-:S05]  /*5000*/  F2FP.PACK_AB R9, R251, R252 ;  /* 0x000000fcfb09723e */ /* 0x002fca00000000ff */
[----:B------:R1:W-:Y:S02]  /*5010*/  MUFU.EX2 R157, R3 ;  /* 0x00000003009d7308 */ /* 0x0003e40000000800 */
[----:B-1----:R-:W-:-:S06]  /*5020*/  FFMA.FTZ R3, R97, c[0x0][0x2d0], -R5 ;  /* 0x0000b40061037a23 */ /* 0x002fcc0000010805 */
[----:B------:R1:W5:Y:S02]  /*5030*/  MUFU.EX2 R156, R3 ;  /* 0x00000003009c7308 */ /* 0x0003640000000800 */
[----:B-1----:R-:W-:Y:S01]  /*5040*/  FFMA.FTZ R3, R98, c[0x0][0x2d0], -R0 ;  /* 0x0000b40062037a23 */ /* 0x002fe20000010800 */
[----:B-----5:R-:W-:-:S05]  /*5050*/  F2FP.PACK_AB R11, R156, R157 ;  /* 0x0000009d9c0b723e */ /* 0x020fca00000000ff */
[----:B------:R1:W-:Y:S02]  /*5060*/  MUFU.EX2 R216, R3 ;  /* 0x0000000300d87308 */ /* 0x0003e40000000800 */
[C---:B--2---:R-:W-:Y:S08]  /*5070*/  HMMA.16816.F32 R120, R8.reuse, R20, R80 ;  /* 0x000000140878723c */ /* 0x044ff00000001850 */
[----:B------:R-:W-:Y:S01]  /*5080*/  HMMA.16816.F32 R48, R8, R30, R48 ;  /* 0x0000001e0830723c */ /* 0x000fe20000001830 */
[----:B-1----:R-:W-:-:S04]  /*5090*/  FFMA.FTZ R3, R99, c[0x0][0x2d0], -R0 ;  /* 0x0000b40063037a23 */ /* 0x002fc80000010800 */
[----:B------:R1:W2:Y:S03]  /*50a0*/  MUFU.EX2 R215, R3 ;  /* 0x0000000300d77308 */ /* 0x0002a60000000800 */
[----:B------:R-:W-:Y:S01]  /*50b0*/  HMMA.16816.F32 R96, R12, R38, RZ ;  /* 0x000000260c60723c */ /* 0x000fe200000018ff */
[----:B------:R-:W-:Y:S01]  /*50c0*/  LDSM.16.MT88.4 R12, [R224+0x1100] ;  /* 0x00110000e00c783b */ /* 0x000fe20000004200 */
[----:B-1----:R-:W-:-:S04]  /*50d0*/  FFMA.FTZ R3, R104, c[0x0][0x2d0], -R0 ;  /* 0x0000b40068037a23 */ /* 0x002fc80000010800 */
[----:B------:R1:W-:Y:S02]  /*50e0*/  MUFU.EX2 R218, R3 ;  /* 0x0000000300da7308 */ /* 0x0003e40000000800 */
[----:B-1----:R-:W-:Y:S02]  /*50f0*/  FFMA.FTZ R3, R105, c[0x0][0x2d0], -R0 ;  /* 0x0000b40069037a23 */ /* 0x002fe40000010800 */
[C---:B----4-:R-:W-:Y:S04]  /*5100*/  HMMA.16816.F32 R104, R8.reuse, R16, R76 ;  /* 0x000000100868723c */ /* 0x050fe8000000184c */
[----:B------:R1:W4:Y:S04]  /*5110*/  MUFU.EX2 R214, R3 ;  /* 0x0000000300d67308 */ /* 0x0003280000000800 */
[C---:B---3--:R-:W-:Y:S08]  /*5120*/  HMMA.16816.F32 R76, R8.reuse, R24, R72 ;  /* 0x00000018084c723c */ /* 0x048ff00000001848 */
[----:B------:R-:W-:Y:S01]  /*5130*/  HMMA.16816.F32 R72, R8, R28, R64 ;  /* 0x0000001c0848723c */ /* 0x000fe20000001840 */
[----:B-1----:R-:W-:-:S04]  /*5140*/  FFMA.FTZ R3, R108, c[0x0][0x2d0], -R6 ;  /* 0x0000b4006c037a23 */ /* 0x002fc80000010806 */
[----:B------:R1:W-:Y:S03]  /*5150*/  MUFU.EX2 R207, R3 ;  /* 0x0000000300cf7308 */ /* 0x0003e60000000800 */
[C---:B------:R-:W-:Y:S08]  /*5160*/  HMMA.16816.F32 R64, R8.reuse, R22, R60 ;  /* 0x000000160840723c */ /* 0x040ff0000000183c */
[----:B------:R-:W-:Y:S01]  /*5170*/  HMMA.16816.F32 R60, R8, R18, R56 ;  /* 0x00000012083c723c */ /* 0x000fe20000001838 */
[----:B-1----:R-:W-:-:S07]  /*5180*/  FFMA.FTZ R3, R109, c[0x0][0x2d0], -R6 ;  /* 0x0000b4006d037a23 */ /* 0x002fce0000010806 */
[----:B------:R-:W-:Y:S01]  /*5190*/  HMMA.16816.F32 R56, R8, R26, R52 ;  /* 0x0000001a0838723c */ /* 0x000fe20000001834 */
[----:B------:R1:W3:Y:S06]  /*51a0*/  MUFU.EX2 R206, R3 ;  /* 0x0000000300ce7308 */ /* 0x0002ec0000000800 */
[----:B------:R-:W-:Y:S02]  /*51b0*/  F2FP.PACK_AB R8, R71, R185 ;  /* 0x000000b94708723e */ /* 0x000fe400000000ff */
[----:B--2---:R-:W-:Y:S02]  /*51c0*/  F2FP.PACK_AB R9, R215, R216 ;  /* 0x000000d8d709723e */ /* 0x004fe400000000ff */
[----:B------:R-:W-:-:S02]  /*51d0*/  F2FP.PACK_AB R10, R193, R184 ;  /* 0x000000b8c10a723e */ /* 0x000fc400000000ff */
[----:B----4-:R-:W-:Y:S01]  /*51e0*/  F2FP.PACK_AB R11, R214, R218 ;  /* 0x000000dad60b723e */ /* 0x010fe200000000ff */
[----:B-1----:R-:W-:-:S06]  /*51f0*/  FFMA.FTZ R3, R110, c[0x0][0x2d0], -R6 ;  /* 0x0000b4006e037a23 */ /* 0x002fcc0000010806 */
[C---:B------:R-:W-:Y:S01]  /*5200*/  HMMA.16816.F32 R44, R8.reuse, R16, R44 ;  /* 0x00000010082c723c */ /* 0x040fe2000000182c */
[----:B------:R1:W-:Y:S07]  /*5210*/  MUFU.EX2 R205, R3 ;  /* 0x0000000300cd7308 */ /* 0x0003ee0000000800 */
[C---:B------:R-:W-:Y:S07]  /*5220*/  HMMA.16816.F32 R16, R8.reuse, R18, R92 ;  /* 0x000000120810723c */ /* 0x040fee000000185c */
[----:B------:R-:W-:Y:S01]  /*5230*/  IMAD.MOV.U32 R95, RZ, RZ, R201 ;  /* 0x000000ffff5f7224 */ /* 0x000fe200078e00c9 */
[----:B------:R-:W-:Y:S01]  /*5240*/  MOV R94, R197 ;  /* 0x000000c5005e7202 */ /* 0x000fe20000000f00 */
[----:B------:R-:W-:Y:S01]  /*5250*/  HMMA.16816.F32 R80, R8, R24, R40 ;  /* 0x000000180850723c */ /* 0x000fe20000001828 */
[----:B-1----:R-:W-:Y:S01]  /*5260*/  FFMA.FTZ R3, R111, c[0x0][0x2d0], -R6 ;  /* 0x0000b4006f037a23 */ /* 0x002fe20000010806 */
[----:B------:R-:W-:Y:S01]  /*5270*/  MOV R92, R188 ;  /* 0x000000bc005c7202 */ /* 0x000fe20000000f00 */
[----:B------:R-:W-:-:S02]  /*5280*/  IMAD.MOV.U32 R93, RZ, RZ, R157 ;  /* 0x000000ffff5d7224 */ /* 0x000fc400078e009d */
[----:B------:R1:W2:Y:S03]  /*5290*/  MUFU.EX2 R204, R3 ;  /* 0x0000000300cc7308 */ /* 0x0002a60000000800 */
[C---:B------:R-:W-:Y:S01]  /*52a0*/  HMMA.16816.F32 R108, R8.reuse, R28, R32 ;  /* 0x0000001c086c723c */ /* 0x040fe20000001820 */
[----:B------:R-:W4:Y:S06]  /*52b0*/  LDSM.16.MT88.4 R32, [R225+0x1100] ;  /* 0x00110000e120783b */ /* 0x000f2c0000004200 */
[----:B------:R-:W-:Y:S01]  /*52c0*/  IMAD.MOV.U32 R29, RZ, RZ, R194 ;  /* 0x000000ffff1d7224 */ /* 0x000fe200078e00c2 */
[----:B------:R-:W-:Y:S01]  /*52d0*/  HMMA.16816.F32 R40, R8, R26, R100 ;  /* 0x0000001a0828723c */ /* 0x000fe20000001864 */
[----:B------:R-:W5:Y:S01]  /*52e0*/  LDSM.16.MT88.4 R24, [R226+0x1100] ;  /* 0x00110000e218783b */ /* 0x000f620000004200 */
[----:B------:R-:W-:-:S02]  /*52f0*/  IMAD.MOV.U32 R28, RZ, RZ, R156 ;  /* 0x000000ffff1c7224 */ /* 0x000fc400078e009c */
[----:B-1----:R-:W-:Y:S02]  /*5300*/  FFMA.FTZ R3, R112, c[0x0][0x2d0], -R5 ;  /* 0x0000b40070037a23 */ /* 0x002fe40000010805 */
[----:B------:R-:W-:Y:S02]  /*5310*/  IMAD.MOV.U32 R112, RZ, RZ, R198 ;  /* 0x000000ffff707224 */ /* 0x000fe400078e00c6 */
[----:B------:R-:W-:Y:S01]  /*5320*/  HMMA.16816.F32 R52, R8, R20, R84 ;  /* 0x000000140834723c */ /* 0x000fe20000001854 */
[----:B------:R1:W-:Y:S01]  /*5330*/  MUFU.EX2 R203, R3 ;  /* 0x0000000300cb7308 */ /* 0x0003e20000000800 */
[----:B------:R-:W-:Y:S02]  /*5340*/  IMAD.MOV.U32 R102, RZ, RZ, R193 ;  /* 0x000000ffff667224 */ /* 0x000fe400078e00c1 */
[----:B------:R-:W-:Y:S02]  /*5350*/  IMAD.MOV.U32 R103, RZ, RZ, R191 ;  /* 0x000000ffff677224 */ /* 0x000fe400078e00bf */
[----:B------:R-:W-:-:S02]  /*5360*/  IMAD.MOV.U32 R101, RZ, RZ, R4 ;  /* 0x000000ffff657224 */ /* 0x000fc400078e0004 */
[C---:B------:R-:W-:Y:S01]  /*5370*/  HMMA.16816.F32 R36, R8.reuse, R22, R88 ;  /* 0x000000160824723c */ /* 0x040fe20000001858 */
[----:B------:R-:W4:Y:S01]  /*5380*/  LDSM.16.MT88.4 R20, [R227+0x1100] ;  /* 0x00110000e314783b */ /* 0x000f220000004200 */
[----:B------:R-:W-:Y:S02]  /*5390*/  IMAD.MOV.U32 R4, RZ, RZ, R147 ;  /* 0x000000ffff047224 */ /* 0x000fe400078e0093 */
[----:B------:R-:W-:Y:S02]  /*53a0*/  IMAD.MOV.U32 R147, RZ, RZ, R190 ;  /* 0x000000ffff937224 */ /* 0x000fe400078e00be */
[----:B------:R-:W-:Y:S02]  /*53b0*/  IMAD.MOV.U32 R100, RZ, RZ, R186 ;  /* 0x000000ffff647224 */ /* 0x000fe400078e00ba */
[----:B------:R-:W-:Y:S01]  /*53c0*/  HMMA.16816.F32 R84, R8, R30, R96 ;  /* 0x0000001e0854723c */ /* 0x000fe20000001860 */
[----:B-1----:R-:W-:Y:S02]  /*53d0*/  FFMA.FTZ R3, R113, c[0x0][0x2d0], -R5 ;  /* 0x0000b40071037a23 */ /* 0x002fe40000010805 */
[----:B------:R-:W-:-:S02]  /*53e0*/  IMAD.MOV.U32 R113, RZ, RZ, R195 ;  /* 0x000000ffff717224 */ /* 0x000fc400078e00c3 */
[----:B------:R1:W1:Y:S01]  /*53f0*/  MUFU.EX2 R202, R3 ;  /* 0x0000000300ca7308 */ /* 0x0002620000000800 */
[----:B------:R-:W-:Y:S01]  /*5400*/  FFMA.FTZ R4, R4, c[0x0][0x2d0], -R7 ;  /* 0x0000b40004047a23 */ /* 0x000fe20000010807 */
[----:B---3--:R-:W-:Y:S01]  /*5410*/  F2FP.PACK_AB R8, R206, R207 ;  /* 0x000000cfce08723e */ /* 0x008fe200000000ff */
[----:B------:R-:W-:Y:S01]  /*5420*/  IMAD.MOV.U32 R99, RZ, RZ, R145 ;  /* 0x000000ffff637224 */ /* 0x000fe200078e0091 */
[----:B--2---:R-:W-:Y:S01]  /*5430*/  F2FP.PACK_AB R10, R204, R205 ;  /* 0x000000cdcc0a723e */ /* 0x004fe200000000ff */
[--C-:B-1----:R-:W-:Y:S01]  /*5440*/  FFMA.FTZ R3, R114, c[0x0][0x2d0], -R5.reuse ;  /* 0x0000b40072037a23 */ /* 0x102fe20000010805 */
[----:B------:R-:W-:Y:S01]  /*5450*/  F2FP.PACK_AB R9, R202, R203 ;  /* 0x000000cbca09723e */ /* 0x000fe200000000ff */
[----:B------:R-:W-:Y:S02]  /*5460*/  IMAD.MOV.U32 R114, RZ, RZ, R196 ;  /* 0x000000ffff727224 */ /* 0x000fe400078e00c4 */
[----:B------:R1:W-:Y:S02]  /*5470*/  MUFU.EX2 R201, R3 ;  /* 0x0000000300c97308 */ /* 0x0003e40000000800 */
[----:B-1----:R-:W-:-:S02]  /*5480*/  FFMA.FTZ R3, R115, c[0x0][0x2d0], -R5 ;  /* 0x0000b40073037a23 */ /* 0x002fc40000010805 */
[----:B------:R-:W-:-:S04]  /*5490*/  IMAD.MOV.U32 R115, RZ, RZ, R189 ;  /* 0x000000ffff737224 */ /* 0x000fc800078e00bd */
[----:B------:R1:W2:Y:S02]  /*54a0*/  MUFU.EX2 R200, R3 ;  /* 0x0000000300c87308 */ /* 0x0002a40000000800 */
[----:B-1----:R-:W-:Y:S01]  /*54b0*/  FFMA.FTZ R3, R117, c[0x0][0x2d0], -R7 ;  /* 0x0000b40075037a23 */ /* 0x002fe20000010807 */
[----:B--2---:R-:W-:-:S05]  /*54c0*/  F2FP.PACK_AB R11, R200, R201 ;  /* 0x000000c9c80b723e */ /* 0x004fca00000000ff */
[----:B------:R1:W-:Y:S02]  /*54d0*/  MUFU.EX2 R199, R3 ;  /* 0x0000000300c77308 */ /* 0x0003e40000000800 */
[C---:B----4-:R-:W-:Y:S08]  /*54e0*/  HMMA.16816.F32 R156, R8.reuse, R32, R76 ;  /* 0x00000020089c723c */ /* 0x050ff0000000184c */
[----:B------:R-:W-:Y:S01]  /*54f0*/  HMMA.16816.F32 R76, R8, R14, R64 ;  /* 0x0000000e084c723c */ /* 0x000fe20000001840 */
[----:B-1----:R-:W-:-:S04]  /*5500*/  FFMA.FTZ R3, R116, c[0x0][0x2d0], -R7 ;  /* 0x0000b40074037a23 */ /* 0x002fc80000010807 */
[----:B------:R1:W2:Y:S03]  /*5510*/  MUFU.EX2 R198, R3 ;  /* 0x0000000300c67308 */ /* 0x0002a60000000800 */
[C---:B-----5:R-:W-:Y:S08]  /*5520*/  HMMA.16816.F32 R88, R8.reuse, R24, R72 ;  /* 0x000000180858723c */ /* 0x060ff00000001848 */
[----:B------:R-:W-:Y:S01]  /*5530*/  HMMA.16816.F32 R64, R8, R34, R56 ;  /* 0x000000220840723c */ /* 0x000fe20000001838 */
[----:B-1----:R-:W-:-:S07]  /*5540*/  FFMA.FTZ R3, R118, c[0x0][0x2d0], -R7 ;  /* 0x0000b40076037a23 */ /* 0x002fce0000010807 */
[C---:B------:R-:W-:Y:S01]  /*5550*/  HMMA.16816.F32 R120, R8.reuse, R12, R120 ;  /* 0x0000000c0878723c */ /* 0x040fe20000001878 */
[----:B------:R1:W-:Y:S07]  /*5560*/  MUFU.EX2 R197, R3 ;  /* 0x0000000300c57308 */ /* 0x0003ee0000000800 */
[C---:B------:R-:W-:Y:S08]  /*5570*/  HMMA.16816.F32 R104, R8.reuse, R20, R104 ;  /* 0x000000140868723c */ /* 0x040ff00000001868 */
[----:B------:R-:W-:Y:S01]  /*5580*/  HMMA.16816.F32 R72, R8, R22, R60 ;  /* 0x000000160848723c */ /* 0x000fe2000000183c */
[----:B-1----:R-:W-:-:S04]  /*5590*/  FFMA.FTZ R3, R124, c[0x0][0x2d0], -R7 ;  /* 0x0000b4007c037a23 */ /* 0x002fc80000010807 */
[----:B------:R1:W3:Y:S03]  /*55a0*/  MUFU.EX2 R196, R3 ;  /* 0x0000000300c47308 */ /* 0x0002e60000000800 */
[----:B------:R-:W-:Y:S07]  /*55b0*/  HMMA.16816.F32 R56, R8, R26, R48 ;  /* 0x0000001a0838723c */ /* 0x000fee0000001830 */
[----:B--2---:R-:W-:Y:S01]  /*55c0*/  F2FP.PACK_AB R8, R198, R199 ;  /* 0x000000c7c608723e */ /* 0x004fe200000000ff */
[----:B-1----:R-:W-:Y:S01]  /*55d0*/  FFMA.FTZ R3, R125, c[0x0][0x2d0], -R0 ;  /* 0x0000b4007d037a23 */ /* 0x002fe20000010800 */
[----:B---3--:R-:W-:-:S03]  /*55e0*/  F2FP.PACK_AB R10, R196, R197 ;  /* 0x000000c5c40a723e */ /* 0x008fc600000000ff */
[----:B------:R1:W-:Y:S02]  /*55f0*/  MUFU.EX2 R195, R3 ;  /* 0x0000000300c37308 */ /* 0x0003e40000000800 */
[----:B-1----:R-:W-:-:S06]  /*5600*/  FFMA.FTZ R3, R126, c[0x0][0x2d0], -R0 ;  /* 0x0000b4007e037a23 */ /* 0x002fcc0000010800 */
[----:B------:R1:W2:Y:S02]  /*5610*/  MUFU.EX2 R194, R3 ;  /* 0x0000000300c27308 */ /* 0x0002a40000000800 */
[----:B-1----:R-:W-:Y:S01]  /*5620*/  FFMA.FTZ R3, R127, c[0x0][0x2d0], -R0 ;  /* 0x0000b4007f037a23 */ /* 0x002fe20000010800 */
[----:B--2---:R-:W-:Y:S01]  /*5630*/  F2FP.PACK_AB R9, R194, R195 ;  /* 0x000000c3c209723e */ /* 0x004fe200000000ff */
[----:B------:R-:W-:-:S04]  /*5640*/  IMAD.MOV.U32 R127, RZ, RZ, R93 ;  /* 0x000000ffff7f7224 */ /* 0x000fc800078e005d */
[----:B------:R1:W-:Y:S01]  /*5650*/  MUFU.EX2 R193, R3 ;  /* 0x0000000300c17308 */ /* 0x0003e20000000800 */
[----:B------:R-:W-:Y:S02]  /*5660*/  IMAD.MOV.U32 R93, RZ, RZ, R71 ;  /* 0x000000ffff5d7224 */ /* 0x000fe400078e0047 */
[----:B------:R-:W-:Y:S02]  /*5670*/  IMAD.MOV.U32 R71, RZ, RZ, R146 ;  /* 0x000000ffff477224 */ /* 0x000fe400078e0092 */
[----:B------:R-:W-:Y:S02]  /*5680*/  IMAD.MOV.U32 R146, RZ, RZ, R192 ;  /* 0x000000ffff927224 */ /* 0x000fe400078e00c0 */
[----:B------:R-:W-:Y:S02]  /*5690*/  IMAD.MOV.U32 R117, RZ, RZ, R71 ;  /* 0x000000ffff757224 */ /* 0x000fe400078e0047 */
[----:B------:R-:W-:Y:S02]  /*56a0*/  IMAD.MOV.U32 R71, RZ, RZ, R187 ;  /* 0x000000ffff477224 */ /* 0x000fe400078e00bb */
[----:B-1----:R-:W-:-:S04]  /*56b0*/  FFMA.FTZ R3, R128, c[0x0][0x2d0], -R0 ;  /* 0x0000b40080037a23 */ /* 0x002fc80000010800 */
[----:B------:R1:W2:Y:S02]  /*56c0*/  MUFU.EX2 R192, R3 ;  /* 0x0000000300c07308 */ /* 0x0002a40000000800 */
[----:B-1----:R-:W-:Y:S01]  /*56d0*/  FFMA.FTZ R3, R129, c[0x0][0x2d0], -R7 ;  /* 0x0000b40081037a23 */ /* 0x002fe20000010807 */
[----:B--2---:R-:W-:-:S05]  /*56e0*/  F2FP.PACK_AB R11, R192, R193 ;  /* 0x000000c1c00b723e */ /* 0x004fca00000000ff */
[----:B------:R1:W-:Y:S02]  /*56f0*/  MUFU.EX2 R191, R3 ;  /* 0x0000000300bf7308 */ /* 0x0003e40000000800 */
[C---:B------:R-:W-:Y:S08]  /*5700*/  HMMA.16816.F32 R52, R8.reuse, R12, R52 ;  /* 0x0000000c0834723c */ /* 0x040ff00000001834 */
[----:B------:R-:W-:Y:S01]  /*5710*/  HMMA.16816.F32 R48, R8, R14, R36 ;  /* 0x0000000e0830723c */ /* 0x000fe20000001824 */
[----:B------:R-:W-:Y:S01]  /*5720*/  LDSM.16.MT88.4 R12, [R227+0x1900] ;  /* 0x00190000e30c783b */ /* 0x000fe20000004200 */
[----:B-1----:R-:W-:-:S04]  /*5730*/  FFMA.FTZ R3, R130, c[0x0][0x2d0], -R7 ;  /* 0x0000b40082037a23 */ /* 0x002fc80000010807 */
[----:B------:R1:W-:Y:S02]  /*5740*/  MUFU.EX2 R190, R3 ;  /* 0x0000000300be7308 */ /* 0x0003e40000000800 */
[C---:B------:R-:W-:Y:S01]  /*5750*/  HMMA.16816.F32 R36, R8.reuse, R22, R16 ;  /* 0x000000160824723c */ /* 0x040fe20000001810 */
[----:B------:R-:W2:Y:S07]  /*5760*/  LDSM.16.MT88.4 R16, [R224+0x1900] ;  /* 0x00190000e010783b */ /* 0x000eae0000004200 */
[----:B------:R-:W-:Y:S01]  /*5770*/  HMMA.16816.F32 R60, R8, R24, R108 ;  /* 0x00000018083c723c */ /* 0x000fe2000000186c */
[----:B-1----:R-:W-:-:S07]  /*5780*/  FFMA.FTZ R3, R131, c[0x0][0x2d0], -R6 ;  /* 0x0000b40083037a23 */ /* 0x002fce0000010806 */
[C---:B------:R-:W-:Y:S01]  /*5790*/  HMMA.16816.F32 R84, R8.reuse, R26, R84 ;  /* 0x0000001a0854723c */ /* 0x040fe20000001854 */
[----:B------:R-:W1:Y:S01]  /*57a0*/  LDSM.16.MT88.4 R24, [R226+0x1900] ;  /* 0x00190000e218783b */ /* 0x000e620000004200 */
[----:B------:R3:W-:Y:S06]  /*57b0*/  MUFU.EX2 R189, R3 ;  /* 0x0000000300bd7308 */ /* 0x0007ec0000000800 */
[C---:B------:R-:W-:Y:S01]  /*57c0*/  HMMA.16816.F32 R44, R8.reuse, R20, R44 ;  /* 0x00000014082c723c */ /* 0x040fe2000000182c */
[----:B------:R-:W4:Y:S07]  /*57d0*/  LDSM.16.MT88.4 R20, [R225+0x1900] ;  /* 0x00190000e114783b */ /* 0x000f2e0000004200 */
[----:B------:R-:W-:Y:S01]  /*57e0*/  HMMA.16816.F32 R40, R8, R34, R40 ;  /* 0x000000220828723c */ /* 0x000fe20000001828 */
[----:B---3--:R-:W-:-:S04]  /*57f0*/  FFMA.FTZ R3, R132, c[0x0][0x2d0], -R6 ;  /* 0x0000b40084037a23 */ /* 0x008fc80000010806 */
[----:B------:R3:W5:Y:S02]  /*5800*/  MUFU.EX2 R188, R3 ;  /* 0x0000000300bc7308 */ /* 0x0007640000000800 */
[----:B---3--:R-:W-:Y:S02]  /*5810*/  FFMA.FTZ R3, R133, c[0x0][0x2d0], -R6 ;  /* 0x0000b40085037a23 */ /* 0x008fe40000010806 */
[----:B------:R-:W-:-:S04]  /*5820*/  IMAD.MOV.U32 R133, RZ, RZ, R101 ;  /* 0x000000ffff857224 */ /* 0x000fc800078e0065 */
[----:B------:R3:W-:Y:S01]  /*5830*/  MUFU.EX2 R187, R3 ;  /* 0x0000000300bb7308 */ /* 0x0007e20000000800 */
[----:B------:R-:W-:Y:S02]  /*5840*/  IMAD.MOV.U32 R101, RZ, RZ, R115 ;  /* 0x000000ffff657224 */ /* 0x000fe400078e0073 */
[----:B------:R-:W-:Y:S02]  /*5850*/  IMAD.MOV.U32 R115, RZ, RZ, R113 ;  /* 0x000000ffff737224 */ /* 0x000fe400078e0071 */
[----:B------:R-:W-:Y:S02]  /*5860*/  IMAD.MOV.U32 R113, RZ, RZ, R185 ;  /* 0x000000ffff717224 */ /* 0x000fe400078e00b9 */
[----:B------:R-:W-:Y:S02]  /*5870*/  IMAD.MOV.U32 R98, RZ, RZ, R115 ;  /* 0x000000ffff627224 */ /* 0x000fe400078e0073 */
[----:B---3--:R-:W-:Y:S02]  /*5880*/  FFMA.FTZ R3, R134, c[0x0][0x2d0], -R6 ;  /* 0x0000b40086037a23 */ /* 0x008fe40000010806 */
[----:B------:R-:W-:-:S02]  /*5890*/  IMAD.MOV.U32 R134, RZ, RZ, R102 ;  /* 0x000000ffff867224 */ /* 0x000fc400078e0066 */
[----:B------:R3:W1:Y:S01]  /*58a0*/  MUFU.EX2 R186, R3 ;  /* 0x0000000300ba7308 */ /* 0x0006620000000800 */
[----:B------:R-:W-:Y:S02]  /*58b0*/  IMAD.MOV.U32 R102, RZ, RZ, R92 ;  /* 0x000000ffff667224 */ /* 0x000fe400078e005c */
[----:B------:R-:W-:Y:S02]  /*58c0*/  IMAD.MOV.U32 R92, RZ, RZ, R114 ;  /* 0x000000ffff5c7224 */ /* 0x000fe400078e0072 */
[----:B------:R-:W-:Y:S02]  /*58d0*/  IMAD.MOV.U32 R114, RZ, RZ, R29 ;  /* 0x000000ffff727224 */ /* 0x000fe400078e001d */
[----:B------:R-:W-:Y:S02]  /*58e0*/  IMAD.MOV.U32 R132, RZ, RZ, R102 ;  /* 0x000000ffff847224 */ /* 0x000fe400078e0066 */
[----:B------:R-:W-:Y:S02]  /*58f0*/  IMAD.MOV.U32 R102, RZ, RZ, R113 ;  /* 0x000000ffff667224 */ /* 0x000fe400078e0071 */
[----:B---3--:R-:W-:Y:S01]  /*5900*/  FFMA.FTZ R3, R135, c[0x0][0x2d0], -R5 ;  /* 0x0000b40087037a23 */ /* 0x008fe20000010805 */
[----:B------:R-:W-:Y:S01]  /*5910*/  MOV R135, R103 ;  /* 0x0000006700877202 */ /* 0x000fe20000000f00 */
[----:B------:R-:W-:-:S02]  /*5920*/  IMAD.MOV.U32 R103, RZ, RZ, R93 ;  /* 0x000000ffff677224 */ /* 0x000fc400078e005d */
[----:B------:R3:W-:Y:S01]  /*5930*/  MUFU.EX2 R185, R3 ;  /* 0x0000000300b97308 */ /* 0x0007e20000000800 */
[----:B------:R-:W-:Y:S02]  /*5940*/  IMAD.MOV.U32 R93, RZ, RZ, R94 ;  /* 0x000000ffff5d7224 */ /* 0x000fe400078e005e */
[----:B------:R-:W-:Y:S02]  /*5950*/  IMAD.MOV.U32 R97, RZ, RZ, R103 ;  /* 0x000000ffff617224 */ /* 0x000fe400078e0067 */
[----:B------:R-:W-:Y:S02]  /*5960*/  IMAD.MOV.U32 R103, RZ, RZ, R114 ;  /* 0x000000ffff677224 */ /* 0x000fe400078e0072 */
[----:B------:R-:W-:Y:S02]  /*5970*/  IMAD.MOV.U32 R94, RZ, RZ, R28 ;  /* 0x000000ffff5e7224 */ /* 0x000fe400078e001c */
[----:B------:R-:W-:Y:S01]  /*5980*/  HMMA.16816.F32 R28, R8, R32, R80 ;  /* 0x00000020081c723c */ /* 0x000fe20000001850 */
[----:B------:R-:W-:-:S02]  /*5990*/  IMAD.MOV.U32 R126, RZ, RZ, R103 ;  /* 0x000000ffff7e7224 */ /* 0x000fc400078e0067 */
[----:B---3--:R-:W-:-:S04]  /*59a0*/  FFMA.FTZ R3, R137, c[0x0][0x2d0], -R5 ;  /* 0x0000b40089037a23 */ /* 0x008fc80000010805 */
[----:B-----5:R-:W-:Y:S01]  /*59b0*/  F2FP.PACK_AB R8, R188, R189 ;  /* 0x000000bdbc08723e */ /* 0x020fe200000000ff */
[----:B------:R-:W-:Y:S01]  /*59c0*/  IMAD.MOV.U32 R137, RZ, RZ, R184 ;  /* 0x000000ffff897224 */ /* 0x000fe200078e00b8 */
[----:B-1----:R-:W-:Y:S01]  /*59d0*/  F2FP.PACK_AB R10, R186, R187 ;  /* 0x000000bbba0a723e */ /* 0x002fe200000000ff */
[----:B------:R1:W3:Y:S02]  /*59e0*/  MUFU.EX2 R184, R3 ;  /* 0x0000000300b87308 */ /* 0x0002e40000000800 */
[----:B-1----:R-:W-:Y:S01]  /*59f0*/  FFMA.FTZ R3, R136, c[0x0][0x2d0], -R5 ;  /* 0x0000b40088037a23 */ /* 0x002fe20000010805 */
[----:B------:R-:W-:Y:S02]  /*5a00*/  MOV R136, R117 ;  /* 0x0000007500887202 */ /* 0x000fe40000000f00 */
[----:B---3--:R-:W-:-:S03]  /*5a10*/  F2FP.PACK_AB R9, R184, R185 ;  /* 0x000000b9b809723e */ /* 0x008fc600000000ff */
[----:B------:R1:W-:Y:S02]  /*5a20*/  MUFU.EX2 R117, R3 ;  /* 0x0000000300757308 */ /* 0x0003e40000000800 */
[----:B-1----:R-:W-:Y:S02]  /*5a30*/  FFMA.FTZ R3, R138, c[0x0][0x2d0], -R5 ;  /* 0x0000b4008a037a23 */ /* 0x002fe40000010805 */
[----:B------:R-:W-:-:S04]  /*5a40*/  IMAD.MOV.U32 R138, RZ, RZ, R100 ;  /* 0x000000ffff8a7224 */ /* 0x000fc800078e0064 */
[----:B------:R1:W3:Y:S01]  /*5a50*/  MUFU.EX2 R118, R3 ;  /* 0x0000000300767308 */ /* 0x0002e20000000800 */
[----:B------:R-:W-:-:S04]  /*5a60*/  IMAD.MOV.U32 R100, RZ, RZ, R146 ;  /* 0x000000ffff647224 */ /* 0x000fc800078e0092 */
[----:B------:R-:W-:Y:S02]  /*5a70*/  IMAD.MOV.U32 R125, RZ, RZ, R100 ;  /* 0x000000ffff7d7224 */ /* 0x000fe400078e0064 */
[----:B-1----:R-:W-:Y:S01]  /*5a80*/  FFMA.FTZ R3, R140, c[0x0][0x2d0], -R7 ;  /* 0x0000b4008c037a23 */ /* 0x002fe20000010807 */
[----:B---3--:R-:W-:-:S03]  /*5a90*/  F2FP.PACK_AB R11, R118, R117 ;  /* 0x00000075760b723e */ /* 0x008fc600000000ff */
[----:B------:R1:W-:Y:S04]  /*5aa0*/  MUFU.EX2 R116, R3 ;  /* 0x0000000300747308 */ /* 0x0003e80000000800 */
[C---:B--2---:R-:W-:Y:S08]  /*5ab0*/  HMMA.16816.F32 R128, R8.reuse, R18, R76 ;  /* 0x000000120880723c */ /* 0x044ff0000000184c */
[----:B------:R-:W-:Y:S01]  /*5ac0*/  HMMA.16816.F32 R76, R8, R24, R88 ;  /* 0x00000018084c723c */ /* 0x000fe20000001858 */
[----:B-1----:R-:W-:-:S02]  /*5ad0*/  FFMA.FTZ R3, R139, c[0x0][0x2d0], -R7 ;  /* 0x0000b4008b037a23 */ /* 0x002fc40000010807 */
[----:B------:R-:W-:Y:S01]  /*5ae0*/  IMAD.MOV.U32 R139, RZ, RZ, R101 ;  /* 0x000000ffff8b7224 */ /* 0x000fe200078e0065 */
[----:B------:R-:W-:Y:S01]  /*5af0*/  MOV R101, R147 ;  /* 0x0000009300657202 */ /* 0x000fe20000000f00 */
[----:B------:R1:W2:Y:S02]  /*5b00*/  MUFU.EX2 R115, R3 ;  /* 0x0000000300737308 */ /* 0x0002a40000000800 */
[----:B------:R-:W-:Y:S01]  /*5b10*/  IMAD.MOV.U32 R90, RZ, RZ, R112 ;  /* 0x000000ffff5a7224 */ /* 0x000fe200078e0070 */
[----:B------:R-:W-:Y:S01]  /*5b20*/  HMMA.16816.F32 R120, R8, R16, R120 ;  /* 0x000000100878723c */ /* 0x000fe20000001878 */
[----:B------:R-:W-:Y:S02]  /*5b30*/  IMAD.MOV.U32 R91, RZ, RZ, R102 ;  /* 0x000000ffff5b7224 */ /* 0x000fe400078e0066 */
[----:B------:R-:W-:-:S05]  /*5b40*/  IMAD.MOV.U32 R124, RZ, RZ, R101 ;  /* 0x000000ffff7c7224 */ /* 0x000fca00078e0065 */
[----:B----4-:R-:W-:Y:S01]  /*5b50*/  HMMA.16816.F32 R156, R8, R20, R156 ;  /* 0x00000014089c723c */ /* 0x010fe2000000189c */
[----:B-1----:R-:W-:-:S07]  /*5b60*/  FFMA.FTZ R3, R141, c[0x0][0x2d0], -R7 ;  /* 0x0000b4008d037a23 */ /* 0x002fce0000010807 */
[----:B------:R-:W-:Y:S01]  /*5b70*/  HMMA.16816.F32 R80, R8, R22, R64 ;  /* 0x000000160850723c */ /* 0x000fe20000001840 */
[----:B------:R1:W-:Y:S02]  /*5b80*/  MUFU.EX2 R114, R3 ;  /* 0x0000000300727308 */ /* 0x0003e40000000800 */
[----:B-1----:R-:W-:-:S06]  /*5b90*/  FFMA.FTZ R3, R142, c[0x0][0x2d0], -R7 ;  /* 0x0000b4008e037a23 */ /* 0x002fcc0000010807 */
[----:B------:R1:W-:Y:S02]  /*5ba0*/  MUFU.EX2 R113, R3 ;  /* 0x0000000300717308 */ /* 0x0003e40000000800 */
[--C-:B-1----:R-:W-:Y:S02]  /*5bb0*/  FFMA.FTZ R3, R143, c[0x0][0x2d0], -R0.reuse ;  /* 0x0000b4008f037a23 */ /* 0x102fe40000010800 */
[----:B------:R-:W-:Y:S04]  /*5bc0*/  HMMA.16816.F32 R140, R8, R12, R104 ;  /* 0x0000000c088c723c */ /* 0x000fe80000001868 */
[----:B------:R1:W-:Y:S02]  /*5bd0*/  MUFU.EX2 R111, R3 ;  /* 0x00000003006f7308 */ /* 0x0003e40000000800 */
[----:B-1----:R-:W-:-:S02]  /*5be0*/  FFMA.FTZ R3, R144, c[0x0][0x2d0], -R0 ;  /* 0x0000b40090037a23 */ /* 0x002fc40000010800 */
[C---:B------:R-:W-:Y:S04]  /*5bf0*/  HMMA.16816.F32 R144, R8.reuse, R14, R72 ;  /* 0x0000000e0890723c */ /* 0x040fe80000001848 */
[----:B------:R1:W3:Y:S04]  /*5c00*/  MUFU.EX2 R110, R3 ;  /* 0x00000003006e7308 */ /* 0x0002e80000000800 */
[----:B------:R-:W-:Y:S07]  /*5c10*/  HMMA.16816.F32 R72, R8, R26, R56 ;  /* 0x0000001a0848723c */ /* 0x000fee0000001838 */
[----:B------:R-:W-:-:S02]  /*5c20*/  F2FP.PACK_AB R8, R190, R191 ;  /* 0x000000bfbe08723e */ /* 0x000fc400000000ff */
[----:B--2---:R-:W-:Y:S01]  /*5c30*/  F2FP.PACK_AB R10, R115, R116 ;  /* 0x00000074730a723e */ /* 0x004fe200000000ff */
[--C-:B-1----:R-:W-:Y:S01]  /*5c40*/  FFMA.FTZ R3, R149, c[0x0][0x2d0], -R0.reuse ;  /* 0x0000b40095037a23 */ /* 0x102fe20000010800 */
[----:B---3--:R-:W-:Y:S01]  /*5c50*/  F2FP.PACK_AB R9, R110, R111 ;  /* 0x0000006f6e09723e */ /* 0x008fe200000000ff */
[----:B------:R-:W-:Y:S02]  /*5c60*/  IMAD.MOV.U32 R149, RZ, RZ, R97 ;  /* 0x000000ffff957224 */ /* 0x000fe400078e0061 */
[----:B------:R1:W-:Y:S02]  /*5c70*/  MUFU.EX2 R108, R3 ;  /* 0x00000003006c7308 */ /* 0x0003e40000000800 */
[----:B-1----:R-:W-:Y:S02]  /*5c80*/  FFMA.FTZ R3, R151, c[0x0][0x2d0], -R0 ;  /* 0x0000b40097037a23 */ /* 0x002fe40000010800 */
[----:B------:R-:W-:-:S04]  /*5c90*/  IMAD.MOV.U32 R151, RZ, RZ, R98 ;  /* 0x000000ffff977224 */ /* 0x000fc800078e0062 */
[----:B------:R1:W2:Y:S02]  /*5ca0*/  MUFU.EX2 R107, R3 ;  /* 0x00000003006b7308 */ /* 0x0002a40000000800 */
[----:B-1----:R-:W-:Y:S01]  /*5cb0*/  FFMA.FTZ R3, R148, c[0x0][0x2d0], -R7 ;  /* 0x0000b40094037a23 */ /* 0x002fe20000010807 */
[----:B--2---:R-:W-:Y:S01]  /*5cc0*/  F2FP.PACK_AB R11, R107, R108 ;  /* 0x0000006c6b0b723e */ /* 0x004fe200000000ff */
[----:B------:R-:W-:-:S04]  /*5cd0*/  IMAD.MOV.U32 R148, RZ, RZ, R99 ;  /* 0x000000ffff947224 */ /* 0x000fc800078e0063 */
[----:B------:R1:W-:Y:S02]  /*5ce0*/  MUFU.EX2 R112, R3 ;  /* 0x0000000300707308 */ /* 0x0003e40000000800 */
[C---:B------:R-:W-:Y:S08]  /*5cf0*/  HMMA.16816.F32 R64, R8.reuse, R16, R52 ;  /* 0x000000100840723c */ /* 0x040ff00000001834 */
[----:B------:R-:W-:Y:S01]  /*5d00*/  HMMA.16816.F32 R56, R8, R18, R48 ;  /* 0x000000120838723c */ /* 0x000fe20000001830 */
[----:B------:R-:W2:Y:S01]  /*5d10*/  LDSM.16.MT88.4 R16, [R224+0x2100] ;  /* 0x00210000e010783b */ /* 0x000ea20000004200 */
[----:B-1----:R-:W-:-:S04]  /*5d20*/  FFMA.FTZ R3, R150, c[0x0][0x2d0], -R7 ;  /* 0x0000b40096037a23 */ /* 0x002fc80000010807 */
[----:B------:R1:W-:Y:S02]  /*5d30*/  MUFU.EX2 R109, R3 ;  /* 0x00000003006d7308 */ /* 0x0003e40000000800 */
[C---:B------:R-:W-:Y:S08]  /*5d40*/  HMMA.16816.F32 R52, R8.reuse, R12, R44 ;  /* 0x0000000c0834723c */ /* 0x040ff0000000182c */
[----:B------:R-:W-:Y:S01]  /*5d50*/  HMMA.16816.F32 R48, R8, R14, R36 ;  /* 0x0000000e0830723c */ /* 0x000fe20000001824 */
[----:B------:R-:W3:Y:S01]  /*5d60*/  LDSM.16.MT88.4 R12, [R227+0x2100] ;  /* 0x00210000e30c783b */ /* 0x000ee20000004200 */
[----:B-1----:R-:W-:-:S06]  /*5d70*/  FFMA.FTZ R3, R153, c[0x0][0x2d0], -R6 ;  /* 0x0000b40099037a23 */ /* 0x002fcc0000010806 */
[C---:B------:R-:W-:Y:S01]  /*5d80*/  HMMA.16816.F32 R32, R8.reuse, R20, R28 ;  /* 0x000000140820723c */ /* 0x040fe2000000181c */
[----:B------:R-:W-:Y:S01]  /*5d90*/  LDSM.16.MT88.4 R28, [R226+0x2100] ;  /* 0x00210000e21c783b */ /* 0x000fe20000004200 */
[----:B------:R1:W-:Y:S06]  /*5da0*/  MUFU.EX2 R106, R3 ;  /* 0x00000003006a7308 */ /* 0x0003ec0000000800 */
[C---:B------:R-:W-:Y:S01]  /*5db0*/  HMMA.16816.F32 R40, R8.reuse, R22, R40 ;  /* 0x000000160828723c */ /* 0x040fe20000001828 */
[----:B------:R-:W4:Y:S07]  /*5dc0*/  LDSM.16.MT88.4 R20, [R225+0x2100] ;  /* 0x00210000e114783b */ /* 0x000f2e0000004200 */
[----:B------:R-:W-:Y:S01]  /*5dd0*/  HMMA.16816.F32 R36, R8, R26, R84 ;  /* 0x0000001a0824723c */ /* 0x000fe20000001854 */
[----:B-1----:R-:W-:-:S04]  /*5de0*/  FFMA.FTZ R3, R155, c[0x0][0x2d0], -R6 ;  /* 0x0000b4009b037a23 */ /* 0x002fc80000010806 */
[----:B------:R1:W5:Y:S03]  /*5df0*/  MUFU.EX2 R105, R3 ;  /* 0x0000000300697308 */ /* 0x0003660000000800 */
[----:B------:R-:W-:Y:S01]  /*5e00*/  HMMA.16816.F32 R44, R8, R24, R60 ;  /* 0x00000018082c723c */ /* 0x000fe2000000183c */
[----:B------:R-:W2:Y:S01]  /*5e10*/  LDSM.16.MT88.4 R24, [R224+0x2900] ;  /* 0x00290000e018783b */ /* 0x000ea20000004200 */
[----:B-1----:R-:W-:-:S05]  /*5e20*/  FFMA.FTZ R3, R154, c[0x0][0x2d0], -R6 ;  /* 0x0000b4009a037a23 */ /* 0x002fca0000010806 */
[----:B-----5:R-:W-:Y:S01]  /*5e30*/  F2FP.PACK_AB R8, R105, R106 ;  /* 0x0000006a6908723e */ /* 0x020fe200000000ff */
[----:B------:R1:W-:Y:S02]  /*5e40*/  MUFU.EX2 R104, R3 ;  /* 0x0000000300687308 */ /* 0x0003e40000000800 */
[----:B-1----:R-:W-:-:S06]  /*5e50*/  FFMA.FTZ R3, R152, c[0x0][0x2d0], -R6 ;  /* 0x0000b40098037a23 */ /* 0x002fcc0000010806 */
[----:B------:R1:W5:Y:S02]  /*5e60*/  MUFU.EX2 R103, R3 ;  /* 0x0000000300677308 */ /* 0x0003640000000800 */
[----:B-1----:R-:W-:Y:S01]  /*5e70*/  FFMA.FTZ R3, R161, c[0x0][0x2d0], -R5 ;  /* 0x0000b400a1037a23 */ /* 0x002fe20000010805 */
[----:B-----5:R-:W-:-:S05]  /*5e80*/  F2FP.PACK_AB R10, R103, R104 ;  /* 0x00000068670a723e */ /* 0x020fca00000000ff */
        /* <DEDUP_REMOVED lines=15> */
[C---:B---3--:R-:W-:Y:S08]  /*5f80*/  HMMA.16816.F32 R140, R8.reuse, R12, R140 ;  /* 0x0000000c088c723c */ /* 0x048ff0000000188c */
[----:B------:R-:W-:Y:S01]  /*5f90*/  HMMA.16816.F32 R144, R8, R14, R144 ;  /* 0x0000000e0890723c */ /* 0x000fe20000001890 */
[----:B-1----:R-:W-:-:S07]  /*5fa0*/  FFMA.FTZ R3, R170, c[0x0][0x2d0], -R0 ;  /* 0x0000b400aa037a23 */ /* 0x002fce0000010800 */
[C---:B----4-:R-:W-:Y:S01]  /*5fb0*/  HMMA.16816.F32 R156, R8.reuse, R20, R156 ;  /* 0x00000014089c723c */ /* 0x050fe2000000189c */
[----:B------:R1:W-:Y:S07]  /*5fc0*/  MUFU.EX2 R96, R3 ;  /* 0x0000000300607308 */ /* 0x0003ee0000000800 */
[C---:B------:R-:W-:Y:S08]  /*5fd0*/  HMMA.16816.F32 R80, R8.reuse, R22, R80 ;  /* 0x000000160850723c */ /* 0x040ff00000001850 */
[----:B------:R-:W-:Y:S01]  /*5fe0*/  HMMA.16816.F32 R76, R8, R28, R76 ;  /* 0x0000001c084c723c */ /* 0x000fe2000000184c */
[----:B-1----:R-:W-:-:S02]  /*5ff0*/  FFMA.FTZ R3, R168, c[0x0][0x2d0], -R0 ;  /* 0x0000b400a8037a23 */ /* 0x002fc40000010800 */
[----:B------:R-:W-:Y:S01]  /*6000*/  IMAD.MOV.U32 R168, RZ, RZ, R90 ;  /* 0x000000ffffa87224 */ /* 0x000fe200078e005a */
[----:B------:R-:W-:Y:S01]  /*6010*/  MOV R90, R91 ;  /* 0x0000005b005a7202 */ /* 0x000fe20000000f00 */
[----:B------:R-:W-:-:S03]  /*6020*/  IMAD.MOV.U32 R91, RZ, RZ, R148 ;  /* 0x000000ffff5b7224 */ /* 0x000fc600078e0094 */
[----:B------:R-:W-:Y:S01]  /*6030*/  HMMA.16816.F32 R72, R8, R30, R72 ;  /* 0x0000001e0848723c */ /* 0x000fe20000001848 */
[----:B------:R-:W-:Y:S02]  /*6040*/  IMAD.MOV.U32 R148, RZ, RZ, R151 ;  /* 0x000000ffff947224 */ /* 0x000fe400078e0097 */
[----:B------:R-:W-:Y:S02]  /*6050*/  IMAD.MOV.U32 R151, RZ, RZ, R149 ;  /* 0x000000ffff977224 */ /* 0x000fe400078e0095 */
[----:B------:R-:W-:Y:S02]  /*6060*/  IMAD.MOV.U32 R149, RZ, RZ, R139 ;  /* 0x000000ffff957224 */ /* 0x000fe400078e008b */
[----:B------:R-:W-:Y:S01]  /*6070*/  IMAD.MOV.U32 R139, RZ, RZ, R138 ;  /* 0x000000ffff8b7224 */ /* 0x000fe200078e008a */
[----:B------:R-:W-:Y:S01]  /*6080*/  F2FP.PACK_AB R8, R113, R114 ;  /* 0x000000727108723e */ /* 0x000fe200000000ff */
[----:B------:R-:W-:Y:S01]  /*6090*/  IMAD.MOV.U32 R138, RZ, RZ, R136 ;  /* 0x000000ffff8a7224 */ /* 0x000fe200078e0088 */
[----:B--2---:R-:W-:Y:S01]  /*60a0*/  F2FP.PACK_AB R9, R97, R98 ;  /* 0x000000626109723e */ /* 0x004fe200000000ff */
[----:B------:R-:W-:Y:S01]  /*60b0*/  IMAD.MOV.U32 R136, RZ, RZ, R137 ;  /* 0x000000ffff887224 */ /* 0x000fe200078e0089 */
[----:B------:R-:W-:Y:S01]  /*60c0*/  F2FP.PACK_AB R10, R109, R112 ;  /* 0x000000706d0a723e */ /* 0x000fe200000000ff */
[----:B------:R-:W-:-:S02]  /*60d0*/  IMAD.MOV.U32 R137, RZ, RZ, R135 ;  /* 0x000000ffff897224 */ /* 0x000fc400078e0087 */
[----:B------:R-:W-:Y:S01]  /*60e0*/  IMAD.MOV.U32 R135, RZ, RZ, R134 ;  /* 0x000000ffff877224 */ /* 0x000fe200078e0086 */
[----:B------:R-:W-:Y:S01]  /*60f0*/  MOV R134, R133 ;  /* 0x0000008500867202 */ /* 0x000fe20000000f00 */
[----:B------:R-:W-:Y:S02]  /*6100*/  IMAD.MOV.U32 R133, RZ, RZ, R127 ;  /* 0x000000ffff857224 */ /* 0x000fe400078e007f */
[----:B------:R-:W-:Y:S02]  /*6110*/  IMAD.MOV.U32 R89, RZ, RZ, R148 ;  /* 0x000000ffff597224 */ /* 0x000fe400078e0094 */
[----:B------:R-:W-:Y:S02]  /*6120*/  IMAD.MOV.U32 R127, RZ, RZ, R95 ;  /* 0x000000ffff7f7224 */ /* 0x000fe400078e005f */
[----:B------:R-:W-:Y:S01]  /*6130*/  IMAD.MOV.U32 R148, RZ, RZ, R149 ;  /* 0x000000ffff947224 */ /* 0x000fe200078e0095 */
[----:B------:R-:W1:Y:S01]  /*6140*/  MUFU.EX2 R95, R3 ;  /* 0x00000003005f7308 */ /* 0x000e620000000800 */
[----:B------:R-:W-:-:S02]  /*6150*/  IMAD.MOV.U32 R149, RZ, RZ, R138 ;  /* 0x000000ffff957224 */ /* 0x000fc400078e008a */
[----:B------:R-:W-:Y:S02]  /*6160*/  IMAD.MOV.U32 R138, RZ, RZ, R137 ;  /* 0x000000ffff8a7224 */ /* 0x000fe400078e0089 */
[----:B------:R-:W-:Y:S02]  /*6170*/  IMAD.MOV.U32 R137, RZ, RZ, R134 ;  /* 0x000000ffff897224 */ /* 0x000fe400078e0086 */
[----:B------:R-:W-:Y:S02]  /*6180*/  IMAD.MOV.U32 R134, RZ, RZ, R127 ;  /* 0x000000ffff867224 */ /* 0x000fe400078e007f */
[----:B------:R-:W-:Y:S02]  /*6190*/  IMAD.MOV.U32 R127, RZ, RZ, R126 ;  /* 0x000000ffff7f7224 */ /* 0x000fe400078e007e */
[----:B------:R-:W-:Y:S02]  /*61a0*/  IMAD.MOV.U32 R126, RZ, RZ, R94 ;  /* 0x000000ffff7e7224 */ /* 0x000fe400078e005e */
[----:B------:R-:W-:-:S02]  /*61b0*/  IMAD.MOV.U32 R88, RZ, RZ, R91 ;  /* 0x000000ffff587224 */ /* 0x000fc400078e005b */
[----:B------:R-:W-:Y:S01]  /*61c0*/  IMAD.MOV.U32 R170, RZ, RZ, R89 ;  /* 0x000000ffffaa7224 */ /* 0x000fe200078e0059 */
[----:B-1----:R-:W-:Y:S01]  /*61d0*/  F2FP.PACK_AB R11, R95, R96 ;  /* 0x000000605f0b723e */ /* 0x002fe200000000ff */
[----:B------:R-:W-:Y:S02]  /*61e0*/  FFMA.FTZ R3, R175, c[0x0][0x2d0], -R6 ;  /* 0x0000b400af037a23 */ /* 0x000fe40000010806 */
[----:B------:R-:W-:Y:S02]  /*61f0*/  IMAD.MOV.U32 R175, RZ, RZ, R90 ;  /* 0x000000ffffaf7224 */ /* 0x000fe400078e005a */
[----:B------:R-:W-:Y:S01]  /*6200*/  IMAD.MOV.U32 R90, RZ, RZ, R151 ;  /* 0x000000ffff5a7224 */ /* 0x000fe200078e0097 */
[----:B------:R1:W-:Y:S01]  /*6210*/  MUFU.EX2 R94, R3 ;  /* 0x00000003005e7308 */ /* 0x0003e20000000800 */
[----:B------:R-:W-:Y:S01]  /*6220*/  IMAD.MOV.U32 R151, RZ, RZ, R139 ;  /* 0x000000ffff977224 */ /* 0x000fe200078e008b */
[----:B------:R-:W-:Y:S01]  /*6230*/  MOV R139, R136 ;  /* 0x00000088008b7202 */ /* 0x000fe20000000f00 */
[----:B------:R-:W-:Y:S01]  /*6240*/  IMAD.MOV.U32 R136, RZ, RZ, R135 ;  /* 0x000000ffff887224 */ /* 0x000fe200078e0087 */
[----:B------:R-:W-:Y:S01]  /*6250*/  HMMA.16816.F32 R64, R8, R16, R64 ;  /* 0x000000100840723c */ /* 0x000fe20000001840 */
[----:B------:R-:W-:-:S02]  /*6260*/  IMAD.MOV.U32 R135, RZ, RZ, R133 ;  /* 0x000000ffff877224 */ /* 0x000fc400078e0085 */
[----:B------:R-:W-:Y:S02]  /*6270*/  IMAD.MOV.U32 R133, RZ, RZ, R93 ;  /* 0x000000ffff857224 */ /* 0x000fe400078e005d */
[----:B------:R-:W-:Y:S02]  /*6280*/  IMAD.MOV.U32 R169, RZ, RZ, R90 ;  /* 0x000000ffffa97224 */ /* 0x000fe400078e005a */
[----:B------:R-:W-:Y:S01]  /*6290*/  IMAD.MOV.U32 R171, RZ, RZ, R148 ;  /* 0x000000ffffab7224 */ /* 0x000fe200078e0094 */
[----:B------:R-:W-:Y:S01]  /*62a0*/  HMMA.16816.F32 R56, R8, R18, R56 ;  /* 0x000000120838723c */ /* 0x000fe20000001838 */
[----:B------:R-:W-:Y:S01]  /*62b0*/  LDSM.16.MT88.4 R16, [R225+0x2900] ;  /* 0x00290000e110783b */ /* 0x000fe20000004200 */
[----:B------:R-:W-:Y:S02]  /*62c0*/  IMAD.MOV.U32 R154, RZ, RZ, R149 ;  /* 0x000000ffff9a7224 */ /* 0x000fe400078e0095 */
[----:B-1----:R-:W-:Y:S02]  /*62d0*/  FFMA.FTZ R3, R174, c[0x0][0x2d0], -R6 ;  /* 0x0000b400ae037a23 */ /* 0x002fe40000010806 */
[----:B------:R-:W-:-:S02]  /*62e0*/  IMAD.MOV.U32 R174, RZ, RZ, R92 ;  /* 0x000000ffffae7224 */ /* 0x000fc400078e005c */
[----:B------:R1:W2:Y:S01]  /*62f0*/  MUFU.EX2 R93, R3 ;  /* 0x00000003005d7308 */ /* 0x0002a20000000800 */
[C---:B------:R-:W-:Y:S01]  /*6300*/  HMMA.16816.F32 R52, R8.reuse, R12, R52 ;  /* 0x0000000c0834723c */ /* 0x040fe20000001834 */
[----:B------:R-:W-:Y:S02]  /*6310*/  IMAD.MOV.U32 R153, RZ, RZ, R138 ;  /* 0x000000ffff997224 */ /* 0x000fe400078e008a */
[----:B------:R-:W-:Y:S02]  /*6320*/  IMAD.MOV.U32 R138, RZ, RZ, R137 ;  /* 0x000000ffff8a7224 */ /* 0x000fe400078e0089 */
[----:B------:R-:W-:Y:S02]  /*6330*/  IMAD.MOV.U32 R137, RZ, RZ, R134 ;  /* 0x000000ffff897224 */ /* 0x000fe400078e0086 */
[----:B------:R-:W-:Y:S01]  /*6340*/  IMAD.MOV.U32 R152, RZ, RZ, R151 ;  /* 0x000000ffff987224 */ /* 0x000fe200078e0097 */
[----:B------:R-:W-:Y:S01]  /*6350*/  HMMA.16816.F32 R48, R8, R14, R48 ;  /* 0x0000000e0830723c */ /* 0x000fe20000001830 */
[----:B------:R-:W-:Y:S01]  /*6360*/  LDSM.16.MT88.4 R12, [R226+0x2900] ;  /* 0x00290000e20c783b */ /* 0x000fe20000004200 */
[----:B------:R-:W-:-:S02]  /*6370*/  IMAD.MOV.U32 R155, RZ, RZ, R139 ;  /* 0x000000ffff9b7224 */ /* 0x000fc400078e008b */
[----:B------:R-:W-:Y:S01]  /*6380*/  IMAD.MOV.U32 R139, RZ, RZ, R136 ;  /* 0x000000ffff8b7224 */ /* 0x000fe200078e0088 */
[----:B------:R-:W-:Y:S01]  /*6390*/  MOV R136, R135 ;  /* 0x0000008700887202 */ /* 0x000fe20000000f00 */
[----:B------:R-:W-:Y:S01]  /*63a0*/  LDSM.16.MT88.4 R148, [R227+0x3100] ;  /* 0x00310000e394783b */ /* 0x000fe20000004200 */
[--C-:B-1----:R-:W-:Y:S01]  /*63b0*/  FFMA.FTZ R3, R165, c[0x0][0x2d0], -R6.reuse ;  /* 0x0000b400a5037a23 */ /* 0x102fe20000010806 */
[C---:B------:R-:W-:Y:S03]  /*63c0*/  HMMA.16816.F32 R32, R8.reuse, R20, R32 ;  /* 0x000000140820723c */ /* 0x040fe60000001820 */
[----:B------:R1:W-:Y:S05]  /*63d0*/  MUFU.EX2 R92, R3 ;  /* 0x00000003005c7308 */ /* 0x0003ea0000000800 */
[C---:B------:R-:W-:Y:S01]  /*63e0*/  HMMA.16816.F32 R40, R8.reuse, R22, R40 ;  /* 0x000000160828723c */ /* 0x040fe20000001828 */
[----:B------:R-:W3:Y:S07]  /*63f0*/  LDSM.16.MT88.4 R20, [R227+0x2900] ;  /* 0x00290000e314783b */ /* 0x000eee0000004200 */
[----:B------:R-:W-:Y:S01]  /*6400*/  HMMA.16816.F32 R44, R8, R28, R44 ;  /* 0x0000001c082c723c */ /* 0x000fe2000000182c */
[----:B-1----:R-:W-:-:S04]  /*6410*/  FFMA.FTZ R3, R166, c[0x0][0x2d0], -R6 ;  /* 0x0000b400a6037a23 */ /* 0x002fc80000010806 */
[----:B------:R1:W4:Y:S03]  /*6420*/  MUFU.EX2 R91, R3 ;  /* 0x00000003005b7308 */ /* 0x0003260000000800 */
[----:B------:R-:W-:Y:S07]  /*6430*/  HMMA.16816.F32 R36, R8, R30, R36 ;  /* 0x0000001e0824723c */ /* 0x000fee0000001824 */
[----:B--2---:R-:W-:Y:S01]  /*6440*/  F2FP.PACK_AB R8, R93, R94 ;  /* 0x0000005e5d08723e */ /* 0x004fe200000000ff */
[----:B-1----:R-:W-:Y:S01]  /*6450*/  FFMA.FTZ R3, R178, c[0x0][0x2d0], -R5 ;  /* 0x0000b400b2037a23 */ /* 0x002fe20000010805 */
[----:B------:R-:W-:-:S02]  /*6460*/  MOV R178, R88 ;  /* 0x0000005800b27202 */ /* 0x000fc40000000f00 */
[----:B----4-:R-:W-:Y:S01]  /*6470*/  F2FP.PACK_AB R10, R91, R92 ;  /* 0x0000005c5b0a723e */ /* 0x010fe200000000ff */
[----:B------:R1:W-:Y:S02]  /*6480*/  MUFU.EX2 R90, R3 ;  /* 0x00000003005a7308 */ /* 0x0003e40000000800 */
[----:B-1----:R-:W-:Y:S02]  /*6490*/  FFMA.FTZ R3, R179, c[0x0][0x2d0], -R5 ;  /* 0x0000b400b3037a23 */ /* 0x002fe40000010805 */
[----:B------:R-:W-:-:S04]  /*64a0*/  IMAD.MOV.U32 R179, RZ, RZ, R133 ;  /* 0x000000ffffb37224 */ /* 0x000fc800078e0085 */
[----:B------:R1:W2:Y:S02]  /*64b0*/  MUFU.EX2 R89, R3 ;  /* 0x0000000300597308 */ /* 0x0002a40000000800 */
[----:B-1----:R-:W-:Y:S01]  /*64c0*/  FFMA.FTZ R3, R164, c[0x0][0x2d0], -R5 ;  /* 0x0000b400a4037a23 */ /* 0x002fe20000010805 */
[----:B--2---:R-:W-:-:S05]  /*64d0*/  F2FP.PACK_AB R9, R89, R90 ;  /* 0x0000005a5909723e */ /* 0x004fca00000000ff */
[----:B------:R1:W-:Y:S02]  /*64e0*/  MUFU.EX2 R87, R3 ;  /* 0x0000000300577308 */ /* 0x0003e40000000800 */
[----:B-1----:R-:W-:Y:S02]  /*64f0*/  FFMA.FTZ R3, R167, c[0x0][0x2d0], -R5 ;  /* 0x0000b400a7037a23 */ /* 0x002fe40000010805 */
[----:B------:R-:W-:Y:S04]  /*6500*/  LDSM.16.MT88.4 R164, [R225+0x3100] ;  /* 0x00310000e1a4783b */ /* 0x000fe80000004200 */
[----:B------:R1:W2:Y:S02]  /*6510*/  MUFU.EX2 R88, R3 ;  /* 0x0000000300587308 */ /* 0x0002a40000000800 */
[----:B-1----:R-:W-:Y:S01]  /*6520*/  FFMA.FTZ R3, R242, c[0x0][0x2d0], -R7 ;  /* 0x0000b400f2037a23 */ /* 0x002fe20000010807 */
[----:B--2---:R-:W-:Y:S01]  /*6530*/  F2FP.PACK_AB R11, R88, R87 ;  /* 0x00000057580b723e */ /* 0x004fe200000000ff */
[----:B------:R-:W-:-:S04]  /*6540*/  IMAD.MOV.U32 R242, RZ, RZ, R132 ;  /* 0x000000fffff27224 */ /* 0x000fc800078e0084 */
[----:B------:R1:W-:Y:S01]  /*6550*/  MUFU.EX2 R86, R3 ;  /* 0x0000000300567308 */ /* 0x0003e20000000800 */
[----:B------:R-:W2:Y:S01]  /*6560*/  LDSM.16.MT88.4 R132, [R224+0x3100] ;  /* 0x00310000e084783b */ /* 0x000ea20000004200 */
[C---:B------:R-:W-:Y:S08]  /*6570*/  HMMA.16816.F32 R120, R8.reuse, R24, R120 ;  /* 0x000000180878723c */ /* 0x040ff00000001878 */
[----:B------:R-:W-:Y:S01]  /*6580*/  HMMA.16816.F32 R128, R8, R26, R128 ;  /* 0x0000001a0880723c */ /* 0x000fe20000001880 */
[----:B-1----:R-:W-:-:S02]  /*6590*/  FFMA.FTZ R3, R221, c[0x0][0x2d0], -R7 ;  /* 0x0000b400dd037a23 */ /* 0x002fc40000010807 */
[----:B------:R-:W-:Y:S02]  /*65a0*/  IMAD.MOV.U32 R221, RZ, RZ, R71 ;  /* 0x000000ffffdd7224 */ /* 0x000fe400078e0047 */
[----:B------:R1:W4:Y:S03]  /*65b0*/  MUFU.EX2 R85, R3 ;  /* 0x0000000300557308 */ /* 0x0003260000000800 */
[C---:B---3--:R-:W-:Y:S08]  /*65c0*/  HMMA.16816.F32 R140, R8.reuse, R20, R140 ;  /* 0x00000014088c723c */ /* 0x048ff0000000188c */
[----:B------:R-:W-:Y:S01]  /*65d0*/  HMMA.16816.F32 R144, R8, R22, R144 ;  /* 0x000000160890723c */ /* 0x000fe20000001890 */
[----:B-1----:R-:W-:-:S07]  /*65e0*/  FFMA.FTZ R3, R245, c[0x0][0x2d0], -R7 ;  /* 0x0000b400f5037a23 */ /* 0x002fce0000010807 */
[C---:B------:R-:W-:Y:S01]  /*65f0*/  HMMA.16816.F32 R156, R8.reuse, R16, R156 ;  /* 0x00000010089c723c */ /* 0x040fe2000000189c */
[----:B------:R-:W-:Y:S01]  /*6600*/  IMAD.MOV.U32 R245, RZ, RZ, R126 ;  /* 0x000000fffff57224 */ /* 0x000fe200078e007e */
[----:B------:R1:W-:Y:S06]  /*6610*/  MUFU.EX2 R84, R3 ;  /* 0x0000000300547308 */ /* 0x0003ec0000000800 */
[C---:B------:R-:W-:Y:S07]  /*6620*/  HMMA.16816.F32 R160, R8.reuse, R18, R80 ;  /* 0x0000001208a0723c */ /* 0x040fee0000001850 */
[----:B------:R-:W-:Y:S01]  /*6630*/  IMAD.MOV.U32 R81, RZ, RZ, R174 ;  /* 0x000000ffff517224 */ /* 0x000fe200078e00ae */
[----:B------:R-:W-:Y:S01]  /*6640*/  HMMA.16816.F32 R76, R8, R12, R76 ;  /* 0x0000000c084c723c */ /* 0x000fe2000000184c */
[----:B------:R-:W-:-:S02]  /*6650*/  IMAD.MOV.U32 R82, RZ, RZ, R175 ;  /* 0x000000ffff527224 */ /* 0x000fc400078e00af */
[----:B-1----:R-:W-:Y:S02]  /*6660*/  FFMA.FTZ R3, R246, c[0x0][0x2d0], -R7 ;  /* 0x0000b400f6037a23 */ /* 0x002fe40000010807 */
[----:B------:R-:W-:Y:S02]  /*6670*/  IMAD.MOV.U32 R83, RZ, RZ, R138 ;  /* 0x000000ffff537224 */ /* 0x000fe400078e008a */
[----:B------:R1:W3:Y:S01]  /*6680*/  MUFU.EX2 R71, R3 ;  /* 0x0000000300477308 */ /* 0x0002e20000000800 */
[----:B------:R-:W-:Y:S01]  /*6690*/  HMMA.16816.F32 R72, R8, R14, R72 ;  /* 0x0000000e0848723c */ /* 0x000fe20000001848 */
[----:B------:R-:W-:-:S06]  /*66a0*/  IMAD.MOV.U32 R246, RZ, RZ, R127 ;  /* 0x000000fffff67224 */ /* 0x000fcc00078e007f */
[----:B----4-:R-:W-:Y:S01]  /*66b0*/  F2FP.PACK_AB R8, R85, R86 ;  /* 0x000000565508723e */ /* 0x010fe200000000ff */
[--C-:B-1----:R-:W-:Y:S01]  /*66c0*/  FFMA.FTZ R3, R249, c[0x0][0x2d0], -R0.reuse ;  /* 0x0000b400f9037a23 */ /* 0x102fe20000010800 */
[----:B---3--:R-:W-:Y:S01]  /*66d0*/  F2FP.PACK_AB R10, R71, R84 ;  /* 0x00000054470a723e */ /* 0x008fe200000000ff */
[----:B------:R-:W-:Y:S02]  /*66e0*/  IMAD.MOV.U32 R249, RZ, RZ, R139 ;  /* 0x000000fffff97224 */ /* 0x000fe400078e008b */
[----:B------:R1:W-:Y:S02]  /*66f0*/  MUFU.EX2 R63, R3 ;  /* 0x00000003003f7308 */ /* 0x0003e40000000800 */
[----:B-1----:R-:W-:Y:S02]  /*6700*/  FFMA.FTZ R3, R248, c[0x0][0x2d0], -R0 ;  /* 0x0000b400f8037a23 */ /* 0x002fe40000010800 */
[----:B------:R-:W-:-:S04]  /*6710*/  IMAD.MOV.U32 R248, RZ, RZ, R136 ;  /* 0x000000fffff87224 */ /* 0x000fc800078e0088 */
[----:B------:R1:W3:Y:S02]  /*6720*/  MUFU.EX2 R62, R3 ;  /* 0x00000003003e7308 */ /* 0x0002e40000000800 */
[----:B-1----:R-:W-:Y:S01]  /*6730*/  FFMA.FTZ R3, R172, c[0x0][0x2d0], -R0 ;  /* 0x0000b400ac037a23 */ /* 0x002fe20000010800 */
[----:B---3--:R-:W-:-:S05]  /*6740*/  F2FP.PACK_AB R9, R62, R63 ;  /* 0x0000003f3e09723e */ /* 0x008fca00000000ff */
[----:B------:R1:W-:Y:S02]  /*6750*/  MUFU.EX2 R61, R3 ;  /* 0x00000003003d7308 */ /* 0x0003e40000000800 */
[----:B-1----:R-:W-:-:S06]  /*6760*/  FFMA.FTZ R3, R173, c[0x0][0x2d0], -R0 ;  /* 0x0000b400ad037a23 */ /* 0x002fcc0000010800 */
[----:B------:R1:W3:Y:S02]  /*6770*/  MUFU.EX2 R60, R3 ;  /* 0x00000003003c7308 */ /* 0x0002e40000000800 */
[----:B-1----:R-:W-:Y:S01]  /*6780*/  FFMA.FTZ R3, R181, c[0x0][0x2d0], -R6 ;  /* 0x0000b400b5037a23 */ /* 0x002fe20000010806 */
[----:B---3--:R-:W-:-:S05]  /*6790*/  F2FP.PACK_AB R11, R60, R61 ;  /* 0x0000003d3c0b723e */ /* 0x008fca00000000ff */
[----:B------:R1:W-:Y:S02]  /*67a0*/  MUFU.EX2 R29, R3 ;  /* 0x00000003001d7308 */ /* 0x0003e40000000800 */
[C---:B------:R-:W-:Y:S08]  /*67b0*/  HMMA.16816.F32 R56, R8.reuse, R26, R56 ;  /* 0x0000001a0838723c */ /* 0x040ff00000001838 */
[----:B------:R-:W-:Y:S01]  /*67c0*/  HMMA.16816.F32 R64, R8, R24, R64 ;  /* 0x000000180840723c */ /* 0x000fe20000001840 */
[----:B-1----:R-:W-:-:S04]  /*67d0*/  FFMA.FTZ R3, R208, c[0x0][0x2d0], -R6 ;  /* 0x0000b400d0037a23 */ /* 0x002fc80000010806 */
[----:B------:R1:W3:Y:S03]  /*67e0*/  MUFU.EX2 R31, R3 ;  /* 0x00000003001f7308 */ /* 0x0002e60000000800 */
[C---:B------:R-:W-:Y:S05]  /*67f0*/  HMMA.16816.F32 R48, R8.reuse, R22, R48 ;  /* 0x000000160830723c */ /* 0x040fea0000001830 */
[----:B------:R4:W-:Y:S03]  /*6800*/  MUFU.EX2 R23, R4 ;  /* 0x0000000400177308 */ /* 0x0009e60000000800 */
[----:B------:R-:W-:Y:S01]  /*6810*/  HMMA.16816.F32 R44, R8, R12, R44 ;  /* 0x0000000c082c723c */ /* 0x000fe2000000182c */
[----:B-1----:R-:W-:-:S07]  /*6820*/  FFMA.FTZ R3, R211, c[0x0][0x2d0], -R6 ;  /* 0x0000b400d3037a23 */ /* 0x002fce0000010806 */
[----:B------:R-:W-:Y:S01]  /*6830*/  HMMA.16816.F32 R52, R8, R20, R52 ;  /* 0x000000140834723c */ /* 0x000fe20000001834 */
[----:B------:R-:W-:Y:S01]  /*6840*/  FFMA.FTZ R12, R213, c[0x0][0x2d0], -R0 ;  /* 0x0000b400d50c7a23 */ /* 0x000fe20000010800 */
[----:B------:R1:W-:Y:S01]  /*6850*/  MUFU.EX2 R30, R3 ;  /* 0x00000003001e7308 */ /* 0x0003e20000000800 */
[----:B------:R-:W-:Y:S02]  /*6860*/  FADD.FTZ R13, R250, R244 ;  /* 0x000000f4fa0d7221 */ /* 0x000fe40000010000 */
[----:B----4-:R-:W-:-:S03]  /*6870*/  FFMA.FTZ R4, R217, c[0x0][0x2d0], -R0 ;  /* 0x0000b400d9047a23 */ /* 0x010fc60000010800 */
[----:B------:R-:W-:Y:S01]  /*6880*/  HMMA.16816.F32 R36, R8, R14, R36 ;  /* 0x0000000e0824723c */ /* 0x000fe20000001824 */
[----:B------:R-:W-:Y:S01]  /*6890*/  FADD.FTZ R20, R177, R176 ;  /* 0x000000b0b1147221 */ /* 0x000fe20000010000 */
[----:B---3--:R-:W-:Y:S01]  /*68a0*/  F2FP.PACK_AB R176, R31, R29 ;  /* 0x0000001d1fb0723e */ /* 0x008fe200000000ff */
[----:B------:R-:W-:-:S05]  /*68b0*/  FADD.FTZ R21, R182, R180 ;  /* 0x000000b4b6157221 */ /* 0x000fca0000010000 */
[C---:B------:R-:W-:Y:S01]  /*68c0*/  HMMA.16816.F32 R32, R8.reuse, R16, R32 ;  /* 0x000000100820723c */ /* 0x040fe20000001820 */
[----:B-1----:R-:W-:Y:S02]  /*68d0*/  FFMA.FTZ R3, R212, c[0x0][0x2d0], -R6 ;  /* 0x0000b400d4037a23 */ /* 0x002fe40000010806 */
[--C-:B------:R-:W-:Y:S02]  /*68e0*/  FFMA.FTZ R6, R220, c[0x0][0x2d0], -R0.reuse ;  /* 0x0000b400dc067a23 */ /* 0x100fe40000010800 */
[----:B------:R1:W-:Y:S01]  /*68f0*/  MUFU.EX2 R28, R3 ;  /* 0x00000003001c7308 */ /* 0x0003e20000000800 */
[----:B------:R-:W-:Y:S02]  /*6900*/  FFMA.FTZ R0, R210, c[0x0][0x2d0], -R0 ;  /* 0x0000b400d2007a23 */ /* 0x000fe40000010800 */
[----:B------:R-:W-:Y:S01]  /*6910*/  HMMA.16816.F32 R40, R8, R18, R40 ;  /* 0x000000120828723c */ /* 0x000fe20000001828 */
[----:B------:R-:W3:Y:S04]  /*6920*/  LDSM.16.MT88.4 R16, [R226+0x3100] ;  /* 0x00310000e210783b */ /* 0x000ee80000004200 */
[----:B------:R4:W-:Y:S01]  /*6930*/  MUFU.EX2 R9, R4 ;  /* 0x0000000400097308 */ /* 0x0009e20000000800 */
[----:B-1----:R-:W-:-:S07]  /*6940*/  FFMA.FTZ R3, R183, c[0x0][0x2d0], -R5 ;  /* 0x0000b400b7037a23 */ /* 0x002fce0000010805 */
[----:B------:R-:W-:Y:S01]  /*6950*/  MUFU.EX2 R11, R12 ;  /* 0x0000000c000b7308 */ /* 0x000fe20000000800 */
[----:B----4-:R-:W-:-:S07]  /*6960*/  FADD.FTZ R4, R168, R13 ;  /* 0x0000000da8047221 */ /* 0x010fce0000010000 */
[----:B------:R1:W-:Y:S01]  /*6970*/  MUFU.EX2 R27, R3 ;  /* 0x00000003001b7308 */ /* 0x0003e20000000800 */
[----:B------:R-:W-:Y:S02]  /*6980*/  IMAD.MOV.U32 R168, RZ, RZ, R170 ;  /* 0x000000ffffa87224 */ /* 0x000fe400078e00aa */
[----:B------:R-:W-:Y:S02]  /*6990*/  FADD.FTZ R4, R153, R4 ;  /* 0x0000000499047221 */ /* 0x000fe40000010000 */
[----:B------:R-:W-:Y:S01]  /*69a0*/  IMAD.MOV.U32 R170, RZ, RZ, R169 ;  /* 0x000000ffffaa7224 */ /* 0x000fe200078e00a9 */
[----:B------:R-:W-:Y:S02]  /*69b0*/  MOV R169, R152 ;  /* 0x0000009800a97202 */ /* 0x000fe40000000f00 */
[----:B------:R4:W5:Y:S01]  /*69c0*/  MUFU.EX2 R12, R0 ;  /* 0x00000000000c7308 */ /* 0x0009620000000800 */
[----:B-1----:R-:W-:-:S07]  /*69d0*/  FFMA.FTZ R3, R209, c[0x0][0x2d0], -R5 ;  /* 0x0000b400d1037a23 */ /* 0x002fce0000010805 */
[----:B------:R-:W1:Y:S01]  /*69e0*/  MUFU.EX2 R10, R6 ;  /* 0x00000006000a7308 */ /* 0x000e620000000800 */
[----:B----4-:R-:W-:-:S07]  /*69f0*/  FADD.FTZ R0, R171, R21 ;  /* 0x00000015ab007221 */ /* 0x010fce0000010000 */
[----:B------:R4:W2:Y:S01]  /*6a00*/  MUFU.EX2 R26, R3 ;  /* 0x00000003001a7308 */ /* 0x0008a20000000800 */
[----:B------:R-:W-:Y:S01]  /*6a10*/  IMAD.MOV.U32 R171, RZ, RZ, R155 ;  /* 0x000000ffffab7224 */ /* 0x000fe200078e009b */
[----:B-----5:R-:W-:Y:S02]  /*6a20*/  F2FP.PACK_AB R183, R12, R11 ;  /* 0x0000000b0cb7723e */ /* 0x020fe400000000ff */
[----:B-1----:R-:W-:Y:S01]  /*6a30*/  F2FP.PACK_AB R181, R9, R10 ;  /* 0x0000000a09b5723e */ /* 0x002fe200000000ff */
[----:B----4-:R-:W-:Y:S01]  /*6a40*/  FFMA.FTZ R3, R222, c[0x0][0x2d0], -R5 ;  /* 0x0000b400de037a23 */ /* 0x010fe20000010805 */
[----:B--2---:R-:W-:-:S03]  /*6a50*/  F2FP.PACK_AB R177, R26, R27 ;  /* 0x0000001b1ab1723e */ /* 0x004fc600000000ff */
[----:B------:R1:W-:Y:S02]  /*6a60*/  MUFU.EX2 R25, R3 ;  /* 0x0000000300197308 */ /* 0x0003e40000000800 */
[----:B-1----:R-:W-:Y:S02]  /*6a70*/  FFMA.FTZ R3, R243, c[0x0][0x2d0], -R5 ;  /* 0x0000b400f3037a23 */ /* 0x002fe40000010805 */
[----:B------:R-:W-:-:S04]  /*6a80*/  FFMA.FTZ R5, R242, c[0x0][0x2d0], -R7 ;  /* 0x0000b400f2057a23 */ /* 0x000fc80000010807 */
[----:B------:R1:W2:Y:S01]  /*6a90*/  MUFU.EX2 R24, R3 ;  /* 0x0000000300187308 */ /* 0x0002a20000000800 */
[----:B------:R-:W-:Y:S01]  /*6aa0*/  IMAD.MOV.U32 R242, RZ, RZ, R178 ;  /* 0x000000fffff27224 */ /* 0x000fe200078e00b2 */
[----:B------:R-:W-:-:S06]  /*6ab0*/  F2FP.PACK_AB R178, R28, R30 ;  /* 0x0000001e1cb2723e */ /* 0x000fcc00000000ff */
[----:B------:R4:W-:Y:S01]  /*6ac0*/  MUFU.EX2 R15, R5 ;  /* 0x00000005000f7308 */ /* 0x0009e20000000800 */
[--C-:B-1----:R-:W-:Y:S02]  /*6ad0*/  FFMA.FTZ R3, R221, c[0x0][0x2d0], -R7.reuse ;  /* 0x0000b400dd037a23 */ /* 0x102fe40000010807 */
[----:B------:R-:W-:Y:S01]  /*6ae0*/  FFMA.FTZ R7, R179, c[0x0][0x2d0], -R7 ;  /* 0x0000b400b3077a23 */ /* 0x000fe20000010807 */
[----:B--2---:R-:W-:-:S04]  /*6af0*/  F2FP.PACK_AB R179, R24, R25 ;  /* 0x0000001918b3723e */ /* 0x004fc800000000ff */
[----:B------:R1:W2:Y:S01]  /*6b00*/  MUFU.EX2 R22, R3 ;  /* 0x0000000300167308 */ /* 0x0002a20000000800 */
[----:B------:R-:W-:Y:S02]  /*6b10*/  IMAD.MOV.U32 R221, RZ, RZ, R125 ;  /* 0x000000ffffdd7224 */ /* 0x000fe400078e007d */
[----:B----4-:R-:W-:Y:S02]  /*6b20*/  FADD.FTZ R5, R242, R247 ;  /* 0x000000f7f2057221 */ /* 0x010fe40000010000 */
[----:B------:R-:W-:Y:S01]  /*6b30*/  IMAD.MOV.U32 R242, RZ, RZ, R124 ;  /* 0x000000fffff27224 */ /* 0x000fe200078e007c */
[----:B------:R-:W-:Y:S01]  /*6b40*/  HMMA.16816.F32 R120, R176, R132, R120 ;  /* 0x00000084b078723c */ /* 0x000fe20000001878 */
[----:B------:R-:W-:Y:S01]  /*6b50*/  FADD.FTZ R6, R154, R5 ;  /* 0x000000059a067221 */ /* 0x000fe20000010000 */
[----:B------:R-:W4:Y:S02]  /*6b60*/  MUFU.EX2 R14, R7 ;  /* 0x00000007000e7308 */ /* 0x000f240000000800 */
[----:B------:R-:W-:-:S04]  /*6b70*/  IADD3 R242, R242, -0x2, RZ ;  /* 0xfffffffef2f27810 */ /* 0x000fc80007ffe0ff */
[----:B------:R-:W-:Y:S01]  /*6b80*/  ISETP.GE.AND P0, PT, R242, R221, PT ;  /* 0x000000ddf200720c */ /* 0x000fe20003f06270 */
[----:B-1----:R-:W-:Y:S01]  /*6b90*/  FADD.FTZ R3, R219, R20 ;  /* 0x00000014db037221 */ /* 0x002fe20000010000 */
[----:B--2---:R-:W-:Y:S01]  /*6ba0*/  F2FP.PACK_AB R180, R22, R23 ;  /* 0x0000001716b4723e */ /* 0x004fe200000000ff */
[C---:B------:R-:W-:Y:S02]  /*6bb0*/  HMMA.16816.F32 R128, R176.reuse, R134, R128 ;  /* 0x00000086b080723c */ /* 0x040fe40000001880 */
[----:B------:R-:W-:Y:S02]  /*6bc0*/  FADD.FTZ R5, R223, R3 ;  /* 0x00000003df057221 */ /* 0x000fe40000010000 */
[----:B------:R-:W-:Y:S02]  /*6bd0*/  FADD.FTZ R3, R81, R6 ;  /* 0x0000000651037221 */ /* 0x000fe40000010000 */
[----:B------:R-:W-:Y:S01]  /*6be0*/  FADD.FTZ R5, R216, R5 ;  /* 0x00000005d8057221 */ /* 0x000fe20000010000 */
[----:B----4-:R-:W-:Y:S01]  /*6bf0*/  F2FP.PACK_AB R182, R14, R15 ;  /* 0x0000000f0eb6723e */ /* 0x010fe200000000ff */
[----:B------:R-:W-:Y:S01]  /*6c00*/  FADD.FTZ R7, R137, R0 ;  /* 0x0000000089077221 */ /* 0x000fe20000010000 */
[----:B------:R-:W-:Y:S01]  /*6c10*/  HMMA.16816.F32 R140, R176, R148, R140 ;  /* 0x00000094b08c723c */ /* 0x000fe2000000188c */
[----:B------:R-:W-:-:S02]  /*6c20*/  FADD.FTZ R0, R82, R4 ;  /* 0x0000000452007221 */ /* 0x000fc40000010000 */
[----:B------:R-:W-:Y:S02]  /*6c30*/  FADD.FTZ R4, R168, R7 ;  /* 0x00000007a8047221 */ /* 0x000fe40000010000 */
[----:B------:R-:W-:Y:S02]  /*6c40*/  FADD.FTZ R3, R252, R3 ;  /* 0x00000003fc037221 */ /* 0x000fe40000010000 */
[----:B------:R-:W-:Y:S01]  /*6c50*/  FADD.FTZ R0, R170, R0 ;  /* 0x00000000aa007221 */ /* 0x000fe20000010000 */
[----:B------:R-:W-:Y:S01]  /*6c60*/  HMMA.16816.F32 R144, R176, R150, R144 ;  /* 0x00000096b090723c */ /* 0x000fe20000001890 */
[----:B------:R-:W-:Y:S02]  /*6c70*/  FADD.FTZ R8, R215, R5 ;  /* 0x00000005d7087221 */ /* 0x000fe40000010000 */
[----:B------:R-:W-:Y:S02]  /*6c80*/  FADD.FTZ R7, R169, R4 ;  /* 0x00000004a9077221 */ /* 0x000fe40000010000 */
[----:B------:R-:W-:-:S02]  /*6c90*/  FADD.FTZ R6, R251, R3 ;  /* 0x00000003fb067221 */ /* 0x000fc40000010000 */
[----:B------:R-:W-:Y:S01]  /*6ca0*/  FADD.FTZ R5, R171, R0 ;  /* 0x00000000ab057221 */ /* 0x000fe20000010000 */
[C---:B------:R-:W-:Y:S01]  /*6cb0*/  HMMA.16816.F32 R156, R176.reuse, R164, R156 ;  /* 0x000000a4b09c723c */ /* 0x040fe2000000189c */
[----:B------:R-:W-:Y:S02]  /*6cc0*/  FADD.FTZ R4, R218, R8 ;  /* 0x00000008da047221 */ /* 0x000fe40000010000 */
[----:B------:R-:W-:Y:S02]  /*6cd0*/  FADD.FTZ R3, R83, R7 ;  /* 0x0000000753037221 */ /* 0x000fe40000010000 */
[----:B------:R-:W-:Y:S02]  /*6ce0*/  FADD.FTZ R0, R248, R6 ;  /* 0x00000006f8007221 */ /* 0x000fe40000010000 */
        /* <DEDUP_REMOVED lines=21> */
[----:B---3--:R-:W-:Y:S01]  /*6e40*/  HMMA.16816.F32 R172, R176, R16, R76 ;  /* 0x00000010b0ac723c */ /* 0x008fe2000000184c */
        /* <DEDUP_REMOVED lines=19> */
[----:B------:R-:W-:Y:S01]  /*6f80*/  HMMA.16816.F32 R168, R180, R16, R44 ;  /* 0x00000010b4a8723c */ /* 0x000fe2000000182c */
        /* <DEDUP_REMOVED lines=13> */
[----:B------:R-:W-:Y:S02]  /*7060*/  FADD.FTZ R0, R112, R0 ;  /* 0x0000000070007221 */ /* 0x000fe40000010000 */
[----:B------:R-:W-:Y:S02]  /*7070*/  FADD.FTZ R4, R96, R4 ;  /* 0x0000000460047221 */ /* 0x000fe40000010000 */
[----:B------:R-:W-:Y:S02]  /*7080*/  FADD.FTZ R5, R104, R5 ;  /* 0x0000000568057221 */ /* 0x000fe40000010000 */
        /* <DEDUP_REMOVED lines=35> */
[----:B------:R-:W-:Y:S01]  /*72c0*/  FADD.FTZ R0, R24, R0 ;  /* 0x0000000018007221 */ /* 0x000fe20000010000 */
[----:B------:R1:W-:Y:S01]  /*72d0*/  STL [R1+0x10], R5 ;  /* 0x0000100501007387 */ /* 0x0003e20000100800 */
[----:B------:R-:W-:-:S03]  /*72e0*/  FADD.FTZ R3, R28, R3 ;  /* 0x000000031c037221 */ /* 0x000fc60000010000 */
[----:B------:R1:W-:Y:S04]  /*72f0*/  STL [R1+0x14], R4 ;  /* 0x0000140401007387 */ /* 0x0003e80000100800 */
[----:B------:R1:W-:Y:S04]  /*7300*/  STL [R1+0x18], R0 ;  /* 0x0000180001007387 */ /* 0x0003e80000100800 */
[----:B------:R1:W-:Y:S01]  /*7310*/  STL [R1+0x1c], R3 ;  /* 0x00001c0301007387 */ /* 0x0003e20000100800 */
[----:B------:R-:W-:Y:S05]  /*7320*/  @!P0 BRA `(.L_x_19) ;  /* 0x0000587000008947 */ /* 0x000fea0003800000 */
[----:B------:R-:W2:Y:S01]  /*7330*/  LDL.LU.64 R82, [R1] ;  /* 0x0000000001527983 */ /* 0x000ea20000300a00 */
[----:B------:R-:W-:Y:S01]  /*7340*/  IMAD.MOV.U32 R116, RZ, RZ, R69 ;  /* 0x000000ffff747224 */ /* 0x000fe200078e0045 */
[----:B------:R-:W-:Y:S01]  /*7350*/  MOV R118, R2 ;  /* 0x0000000200767202 */ /* 0x000fe20000000f00 */
[----:B-1----:R-:W-:Y:S01]  /*7360*/  IMAD.MOV.U32 R3, RZ, RZ, R70 ;  /* 0x000000ffff037224 */ /* 0x002fe200078e0046 */
[----:B------:R-:W3:Y:S01]  /*7370*/  LDL.LU.64 R248, [R1+0x8] ;  /* 0x0000080001f87983 */ /* 0x000ee20000300a00 */
[----:B------:R-:W-:Y:S01]  /*7380*/  IMAD.MOV.U32 R117, RZ, RZ, R68 ;  /* 0x000000ffff757224 */ /* 0x000fe200078e0044 */
[----:B--2---:R-:W-:-:S02]  /*7390*/  MOV R5, R83 ;  /* 0x0000005300057202 */ /* 0x004fc40000000f00 */
[----:B---3--:R-:W-:-:S05]  /*73a0*/  MOV R4, R248 ;  /* 0x000000f800047202 */ /* 0x008fca0000000f00 */
[----:B------:R1:W-:Y:S02]  /*73b0*/  STL.64 [R1+0x20], R4 ;  /* 0x0000200401007387 */ /* 0x0003e40000100a00 */
.L_x_20:
[----:B--2---:R-:W2:Y:S01]  /*73c0*/  LDL.64 R72, [R1+0x20] ;  /* 0x0000200001487983 */ /* 0x004ea20000100a00 */
[----:B------:R-:W-:Y:S04]  /*73d0*/  DEPBAR.LE SB0, 0x0 ;  /* 0x000080000000791a */ /* 0x000fe80000000000 */
[----:B------:R-:W-:Y:S01]  /*73e0*/  SHF.R.S32.HI R0, RZ, 0x1f, R242 ;  /* 0x0000001fff007819 */ /* 0x000fe200000114f2 */
[----:B------:R-:W-:Y:S01]  /*73f0*/  BAR.SYNC.DEFER_BLOCKING 0x0 ;  /* 0x0000000000007b1d */ /* 0x000fe20000010000 */
[----:B------:R-:W-:Y:S04]  /*7400*/  IMAD.WIDE.U32 R84, R242, c[0x0][0x208], RZ ;  /* 0x00008200f2547a25 */ /* 0x000fe800078e00ff */
[----:B------:R-:W-:Y:S03]  /*7410*/  IMAD R0, R0, c[0x0][0x208], RZ ;  /* 0x0000820000007a24 */ /* 0x000fe600078e02ff */
[----:B-----5:R-:W-:Y:S01]  /*7420*/  STL [R1+0x40], R230 ;  /* 0x000040e601007387 */ /* 0x020fe20000100800 */
[----:B------:R-:W-:Y:S03]  /*7430*/  IMAD R0, R242, c[0x0][0x20c], R0 ;  /* 0x00008300f2007a24 */ /* 0x000fe600078e0200 */
[----:B------:R-:W-:Y:S02]  /*7440*/  STL [R1+0x44], R119 ;  /* 0x0000447701007387 */ /* 0x000fe40000100800 */
[----:B------:R-:W-:Y:S02]  /*7450*/  IADD3 R0, R85, R0, RZ ;  /* 0x0000000055007210 */ /* 0x000fe40007ffe0ff */
[----:B------:R-:W-:Y:S03]  /*7460*/  STL [R1+0x48], R234 ;  /* 0x000048ea01007387 */ /* 0x000fe60000100800 */
[----:B------:R-:W-:Y:S01]  /*7470*/  IMAD R0, R0, 0x70, RZ ;  /* 0x0000007000007824 */ /* 0x000fe200078e02ff */
[----:B------:R-:W-:Y:S04]  /*7480*/  STL [R1+0x4c], R233 ;  /* 0x00004ce901007387 */ /* 0x000fe80000100800 */
[----:B------:R-:W-:Y:S08]  /*7490*/  LDSM.16.M88.4 R112, [R230+0x7100] ;  /* 0x00710000e670783b */ /* 0x000ff00000000200 */
[----:B------:R-:W3:Y:S08]  /*74a0*/  LDSM.16.M88.4 R16, [R119+0x3900] ;  /* 0x003900007710783b */ /* 0x000ef00000000200 */
[----:B------:R-:W4:Y:S08]  /*74b0*/  LDSM.16.M88.4 R108, [R230+0x9100] ;  /* 0x00910000e66c783b */ /* 0x000f300000000200 */
[----:B------:R-:W1:Y:S08]  /*74c0*/  LDSM.16.M88.4 R32, [R119+0x4100] ;  /* 0x004100007720783b */ /* 0x000e700000000200 */
[----:B------:R-:W1:Y:S08]  /*74d0*/  LDSM.16.M88.4 R48, [R119+0x4900] ;  /* 0x004900007730783b */ /* 0x000e700000000200 */
[----:B------:R-:W1:Y:S08]  /*74e0*/  LDSM.16.M88.4 R64, [R119+0x5100] ;  /* 0x005100007740783b */ /* 0x000e700000000200 */
[----:B------:R-:W1:Y:S08]  /*74f0*/  LDSM.16.M88.4 R80, [R119+0x5900] ;  /* 0x005900007750783b */ /* 0x000e700000000200 */
[----:B------:R-:W1:Y:S08]  /*7500*/  LDSM.16.M88.4 R96, [R119+0x6100] ;  /* 0x006100007760783b */ /* 0x000e700000000200 */
[----:B------:R-:W1:Y:S08]  /*7510*/  LDSM.16.M88.4 R184, [R119+0x6900] ;  /* 0x0069000077b8783b */ /* 0x000e700000000200 */
[----:B------:R-:W-:Y:S08]  /*7520*/  LDSM.16.M88.4 R188, [R233+0x7100] ;  /* 0x00710000e9bc783b */ /* 0x000ff00000000200 */
[----:B------:R-:W1:Y:S08]  /*7530*/  LDSM.16.M88.4 R192, [R234] ;  /* 0x00000000eac0783b */ /* 0x000e700000000200 */
[----:B------:R-:W1:Y:S08]  /*7540*/  LDSM.16.M88.4 R196, [R233+0x9100] ;  /* 0x00910000e9c4783b */ /* 0x000e700000000200 */
[----:B------:R-:W1:Y:S08]  /*7550*/  LDSM.16.M88.4 R200, [R240] ;  /* 0x00000000f0c8783b */ /* 0x000e700000000200 */
[----:B------:R-:W1:Y:S08]  /*7560*/  LDSM.16.M88.4 R204, [R239] ;  /* 0x00000000efcc783b */ /* 0x000e700000000200 */
[----:B------:R-:W1:Y:S08]  /*7570*/  LDSM.16.M88.4 R208, [R238] ;  /* 0x00000000eed0783b */ /* 0x000e700000000200 */
[----:B------:R-:W1:Y:S08]  /*7580*/  LDSM.16.M88.4 R212, [R237] ;  /* 0x00000000edd4783b */ /* 0x000e700000000200 */
[----:B------:R-:W1:Y:S08]  /*7590*/  LDSM.16.M88.4 R216, [R236] ;  /* 0x00000000ecd8783b */ /* 0x000e700000000200 */
[----:B------:R-:W1:Y:S08]  /*75a0*/  LDSM.16.M88.4 R220, [R235] ;  /* 0x00000000ebdc783b */ /* 0x000e700000000200 */
[----:B------:R-:W-:Y:S04]  /*75b0*/  STL [R1+0x50], R240 ;  /* 0x000050f001007387 */ /* 0x000fe80000100800 */
[----:B------:R-:W-:Y:S04]  /*75c0*/  STL [R1+0x54], R239 ;  /* 0x000054ef01007387 */ /* 0x000fe80000100800 */
[----:B------:R-:W-:Y:S04]  /*75d0*/  STL [R1+0x58], R238 ;  /* 0x000058ee01007387 */ /* 0x000fe80000100800 */
[----:B------:R-:W-:Y:S04]  /*75e0*/  STL [R1+0x5c], R237 ;  /* 0x00005ced01007387 */ /* 0x000fe80000100800 */
[----:B------:R-:W-:Y:S01]  /*75f0*/  STL [R1+0x60], R236 ;  /* 0x000060ec01007387 */ /* 0x000fe20000100800 */
[----:B--2---:R-:W-:Y:S01]  /*7600*/  IMAD.WIDE.U32 R84, R84, 0x70, R72 ;  /* 0x0000007054547825 */ /* 0x004fe200078e0048 */
[-C--:B-1-3--:R-:W-:Y:S04]  /*7610*/  HMMA.16816.F32 R4, R112, R16.reuse, RZ ;  /* 0x000000107004723c */ /* 0x08afe800000018ff */
[C---:B------:R-:W-:Y:S02]  /*7620*/  LEA R88, P0, R84.reuse, c[0x0][0x1f8], 0x1 ;  /* 0x00007e0054587a11 */ /* 0x040fe400078008ff */
[----:B------:R-:W-:Y:S02]  /*7630*/  IADD3 R0, R85, R0, RZ ;  /* 0x0000000055007210 */ /* 0x000fe40007ffe0ff */
[C---:B----4-:R-:W-:Y:S04]  /*7640*/  HMMA.16816.F32 R8, R108.reuse, R16, RZ ;  /* 0x000000106c08723c */ /* 0x050fe800000018ff */
[----:B------:R-:W-:Y:S02]  /*7650*/  LEA.HI.X R89, R84, c[0x0][0x1fc], R0, 0x1, P0 ;  /* 0x00007f0054597a11 */ /* 0x000fe400000f0c00 */
[----:B------:R-:W-:Y:S02]  /*7660*/  IADD3 R92, P2, R88, UR7, RZ ;  /* 0x00000007585c7c10 */ /* 0x000fe4000ff5e0ff */
[-C--:B------:R-:W-:Y:S01]  /*7670*/  HMMA.16816.F32 R12, R108, R18.reuse, RZ ;  /* 0x000000126c0c723c */ /* 0x080fe200000018ff */
[----:B------:R-:W-:Y:S01]  /*7680*/  @!PT LDS RZ, [RZ] ;  /* 0x00000000fffff984 */ /* 0x000fe20000000800 */
[----:B------:R-:W-:Y:S01]  /*7690*/  @!PT LDS RZ, [RZ] ;  /* 0x00000000fffff984 */ /* 0x000fe20000000800 */
[----:B------:R-:W-:Y:S01]  /*76a0*/  @!PT LDS RZ, [RZ] ;  /* 0x00000000fffff984 */ /* 0x000fe20000000800 */
[----:B------:R1:W-:Y:S03]  /*76b0*/  LDGSTS.E.BYPASS.LTC128B.128 [R241+0x100], [R88.64], !P1 ;  /* 0x0010000058f17fae */ /* 0x0003e6000c901d48 */
[----:B------:R-:W-:Y:S02]  /*76c0*/  IADD3.X R93, R89, UR5, RZ, P2, !PT ;  /* 0x00000005595d7c10 */ /* 0x000fe400097fe4ff */
[----:B------:R-:W-:Y:S02]  /*76d0*/  IADD3 R94, P0, R92, UR7, RZ ;  /* 0x000000075c5e7c10 */ /* 0x000fe4000ff1e0ff */
[C---:B------:R-:W-:Y:S01]  /*76e0*/  HMMA.16816.F32 R16, R112.reuse, R18, RZ ;  /* 0x000000127010723c */ /* 0x040fe200000018ff */
[----:B------:R2:W-:Y:S03]  /*76f0*/  LDGSTS.E.BYPASS.LTC128B.128 [R241+0x900], [R92.64], !P1 ;  /* 0x009000005cf17fae */ /* 0x0005e6000c901d48 */
[----:B------:R-:W-:Y:S02]  /*7700*/  IADD3.X R95, R93, UR5, RZ, P0, !PT ;  /* 0x000000055d5f7c10 */ /* 0x000fe400087fe4ff */
[----:B------:R-:W-:Y:S02]  /*7710*/  IADD3 R102, P2, R94, UR7, RZ ;  /* 0x000000075e667c10 */ /* 0x000fe4000ff5e0ff */
[-C--:B------:R-:W-:Y:S01]  /*7720*/  HMMA.16816.F32 R20, R112, R32.reuse, RZ ;  /* 0x000000207014723c */ /* 0x080fe200000018ff */
[----:B------:R2:W-:Y:S03]  /*7730*/  LDGSTS.E.BYPASS.LTC128B.128 [R241+0x1100], [R94.64], !P1 ;  /* 0x011000005ef17fae */ /* 0x0005e6000c901d48 */
[----:B------:R-:W-:Y:S04]  /*7740*/  IADD3.X R103, R95, UR5, RZ, P2, !PT ;  /* 0x000000055f677c10 */ /* 0x000fe800097fe4ff */
[C---:B------:R-:W-:Y:S01]  /*7750*/  HMMA.16816.F32 R24, R108.reuse, R32, RZ ;  /* 0x000000206c18723c */ /* 0x040fe200000018ff */
[----:B------:R3:W-:Y:S07]  /*7760*/  LDGSTS.E.BYPASS.LTC128B.128 [R241+0x1900], [R102.64], !P1 ;  /* 0x0190000066f17fae */ /* 0x0007ee000c901d48 */
[-C--:B------:R-:W-:Y:S08]  /*7770*/  HMMA.16816.F32 R28, R108, R34.reuse, RZ ;  /* 0x000000226c1c723c */ /* 0x080ff000000018ff */
[C---:B------:R-:W-:Y:S08]  /*7780*/  HMMA.16816.F32 R32, R112.reuse, R34, RZ ;  /* 0x000000227020723c */ /* 0x040ff000000018ff */
        /* <DEDUP_REMOVED lines=13> */
[C---:B-1----:R-:W-:Y:S07]  /*7860*/  HMMA.16816.F32 R88, R108.reuse, R96, RZ ;  /* 0x000000606c58723c */ /* 0x042fee00000018ff */
[----:B------:R-:W-:Y:S01]  /*7870*/  IADD3 R96, P0, R102, UR7, RZ ;  /* 0x0000000766607c10 */ /* 0x000fe2000ff1e0ff */
[-C--:B--2---:R-:W-:Y:S04]  /*7880*/  HMMA.16816.F32 R92, R108, R98.reuse, RZ ;  /* 0x000000626c5c723c */ /* 0x084fe800000018ff */
[----:B------:R-:W-:Y:S02]  /*7890*/  IADD3.X R97, R103, UR5, RZ, P0, !PT ;  /* 0x0000000567617c10 */ /* 0x000fe400087fe4ff */
[----:B------:R-:W-:Y:S03]  /*78a0*/  IADD3 R100, P2, R96, UR7, RZ ;  /* 0x0000000760647c10 */ /* 0x000fe6000ff5e0ff */
[----:B------:R1:W-:Y:S03]  /*78b0*/  LDGSTS.E.BYPASS.LTC128B.128 [R241+0x2100], [R96.64], !P1 ;  /* 0x0210000060f17fae */ /* 0x0003e6000c901d48 */
[----:B------:R-:W-:Y:S02]  /*78c0*/  IADD3.X R101, R97, UR5, RZ, P2, !PT ;  /* 0x0000000561657c10 */ /* 0x000fe400097fe4ff */
[----:B---3--:R-:W-:Y:S03]  /*78d0*/  IADD3 R102, P0, R100, UR7, RZ ;  /* 0x0000000764667c10 */ /* 0x008fe6000ff1e0ff */
[----:B------:R2:W-:Y:S01]  /*78e0*/  LDGSTS.E.BYPASS.LTC128B.128 [R241+0x2900], [R100.64], !P1 ;  /* 0x0290000064f17fae */ /* 0x0005e2000c901d48 */
[----:B------:R-:W-:Y:S07]  /*78f0*/  IADD3.X R103, R101, UR5, RZ, P0, !PT ;  /* 0x0000000565677c10 */ /* 0x000fee00087fe4ff */
[----:B------:R2:W-:Y:S08]  /*7900*/  LDGSTS.E.BYPASS.LTC128B.128 [R241+0x3100], [R102.64], !P1 ;  /* 0x0310000066f17fae */ /* 0x0005f0000c901d48 */
[----:B------:R-:W0:Y:S01]  /*7910*/  LDGDEPBAR ;  /* 0x00000000000079af */ /* 0x000e220000000000 */
[C---:B-1----:R-:W-:Y:S08]  /*7920*/  HMMA.16816.F32 R96, R112.reuse, R98, RZ ;  /* 0x000000627060723c */ /* 0x042ff000000018ff */
[-C--:B--2---:R-:W-:Y:S08]  /*7930*/  HMMA.16816.F32 R100, R112, R184.reuse, RZ ;  /* 0x000000b87064723c */ /* 0x084ff000000018ff */
[C---:B------:R-:W-:Y:S08]  /*7940*/  HMMA.16816.F32 R104, R108.reuse, R184, RZ ;  /* 0x000000b86c68723c */ /* 0x040ff000000018ff */
[-C--:B------:R-:W-:Y:S08]  /*7950*/  HMMA.16816.F32 R108, R108, R186.reuse, RZ ;  /* 0x000000ba6c6c723c */ /* 0x080ff000000018ff */
[----:B------:R-:W-:Y:S01]  /*7960*/  HMMA.16816.F32 R112, R112, R186, RZ ;  /* 0x000000ba7070723c */ /* 0x000fe200000018ff */
[----:B------:R-:W-:Y:S07]  /*7970*/  LDSM.16.M88.4 R184, [R231+0x7100] ;  /* 0x00710000e7b8783b */ /* 0x000fee0000000200 */
[-C--:B------:R-:W-:Y:S08]  /*7980*/  HMMA.16816.F32 R4, R188, R192.reuse, R4 ;  /* 0x000000c0bc04723c */ /* 0x080ff00000001804 */
[C---:B------:R-:W-:Y:S08]  /*7990*/  HMMA.16816.F32 R8, R196.reuse, R192, R8 ;  /* 0x000000c0c408723c */ /* 0x040ff00000001808 */
[-C--:B------:R-:W-:Y:S08]  /*79a0*/  HMMA.16816.F32 R12, R196, R194.reuse, R12 ;  /* 0x000000c2c40c723c */ /* 0x080ff0000000180c */
[C---:B------:R-:W-:Y:S01]  /*79b0*/  HMMA.16816.F32 R16, R188.reuse, R194, R16 ;  /* 0x000000c2bc10723c */ /* 0x040fe20000001810 */
[----:B------:R-:W1:Y:S07]  /*79c0*/  LDSM.16.M88.4 R192, [R229+0x3900] ;  /* 0x00390000e5c0783b */ /* 0x000e6e0000000200 */
[-C--:B------:R-:W-:Y:S08]  /*79d0*/  HMMA.16816.F32 R20, R188, R200.reuse, R20 ;  /* 0x000000c8bc14723c */ /* 0x080ff00000001814 */
[C---:B------:R-:W-:Y:S08]  /*79e0*/  HMMA.16816.F32 R24, R196.reuse, R200, R24 ;  /* 0x000000c8c418723c */ /* 0x040ff00000001818 */
[-C--:B------:R-:W-:Y:S08]  /*79f0*/  HMMA.16816.F32 R28, R196, R202.reuse, R28 ;  /* 0x000000cac41c723c */ /* 0x080ff0000000181c */
[C---:B------:R-:W-:Y:S01]  /*7a00*/  HMMA.16816.F32 R32, R188.reuse, R202, R32 ;  /* 0x000000cabc20723c */ /* 0x040fe20000001820 */
[----:B------:R-:W2:Y:S07]  /*7a10*/  LDSM.16.M88.4 R200, [R231+0x9100] ;  /* 0x00910000e7c8783b */ /* 0x000eae0000000200 */
[-C--:B------:R-:W-:Y:S08]  /*7a20*/  HMMA.16816.F32 R36, R188, R204.reuse, R36 ;  /* 0x000000ccbc24723c */ /* 0x080ff00000001824 */
[C---:B------:R-:W-:Y:S08]  /*7a30*/  HMMA.16816.F32 R40, R196.reuse, R204, R40 ;  /* 0x000000ccc428723c */ /* 0x040ff00000001828 */
[-C--:B------:R-:W-:Y:S08]  /*7a40*/  HMMA.16816.F32 R44, R196, R206.reuse, R44 ;  /* 0x000000cec42c723c */ /* 0x080ff0000000182c */
[C---:B------:R-:W-:Y:S01]  /*7a50*/  HMMA.16816.F32 R48, R188.reuse, R206, R48 ;  /* 0x000000cebc30723c */ /* 0x040fe20000001830 */
[----:B------:R-:W3:Y:S07]  /*7a60*/  LDSM.16.M88.4 R204, [R229+0x4100] ;  /* 0x00410000e5cc783b */ /* 0x000eee0000000200 */
[-C--:B------:R-:W-:Y:S08]  /*7a70*/  HMMA.16816.F32 R52, R188, R208.reuse, R52 ;  /* 0x000000d0bc34723c */ /* 0x080ff00000001834 */
[C---:B------:R-:W-:Y:S08]  /*7a80*/  HMMA.16816.F32 R56, R196.reuse, R208, R56 ;  /* 0x000000d0c438723c */ /* 0x040ff00000001838 */
[-C--:B------:R-:W-:Y:S08]  /*7a90*/  HMMA.16816.F32 R60, R196, R210.reuse, R60 ;  /* 0x000000d2c43c723c */ /* 0x080ff0000000183c */
[C---:B------:R-:W-:Y:S01]  /*7aa0*/  HMMA.16816.F32 R64, R188.reuse, R210, R64 ;  /* 0x000000d2bc40723c */ /* 0x040fe20000001840 */
[----:B------:R-:W-:Y:S07]  /*7ab0*/  LDSM.16.M88.4 R208, [R229+0x6100] ;  /* 0x00610000e5d0783b */ /* 0x000fee0000000200 */
        /* <DEDUP_REMOVED lines=9> */
[----:B------:R-:W-:Y:S07]  /*7b50*/  LDSM.16.M88.4 R216, [R228] ;  /* 0x00000000e4d8783b */ /* 0x000fee0000000200 */
[-C--:B------:R-:W-:Y:S08]  /*7b60*/  HMMA.16816.F32 R100, R188, R220.reuse, R100 ;  /* 0x000000dcbc64723c */ /* 0x080ff00000001864 */
[C---:B------:R-:W-:Y:S08]  /*7b70*/  HMMA.16816.F32 R104, R196.reuse, R220, R104 ;  /* 0x000000dcc468723c */ /* 0x040ff00000001868 */
[-C--:B------:R-:W-:Y:S01]  /*7b80*/  HMMA.16816.F32 R108, R196, R222.reuse, R108 ;  /* 0x000000dec46c723c */ /* 0x080fe2000000186c */
[----:B------:R-:W-:Y:S07]  /*7b90*/  LDSM.16.M88.4 R196, [R229+0x5100] ;  /* 0x00510000e5c4783b */ /* 0x000fee0000000200 */
[----:B------:R-:W-:Y:S01]  /*7ba0*/  HMMA.16816.F32 R112, R188, R222, R112 ;  /* 0x000000debc70723c */ /* 0x000fe20000001870 */
[----:B------:R-:W4:Y:S07]  /*7bb0*/  LDSM.16.M88.4 R188, [R229+0x4900] ;  /* 0x00490000e5bc783b */ /* 0x000f2e0000000200 */
[-C--:B-1----:R-:W-:Y:S08]  /*7bc0*/  HMMA.16816.F32 R4, R184, R192.reuse, R4 ;  /* 0x000000c0b804723c */ /* 0x082ff00000001804 */
[C---:B--2---:R-:W-:Y:S08]  /*7bd0*/  HMMA.16816.F32 R8, R200.reuse, R192, R8 ;  /* 0x000000c0c808723c */ /* 0x044ff00000001808 */
[-C--:B------:R-:W-:Y:S08]  /*7be0*/  HMMA.16816.F32 R12, R200, R194.reuse, R12 ;  /* 0x000000c2c80c723c */ /* 0x080ff0000000180c */
[C---:B------:R-:W-:Y:S01]  /*7bf0*/  HMMA.16816.F32 R16, R184.reuse, R194, R16 ;  /* 0x000000c2b810723c */ /* 0x040fe20000001810 */
[----:B------:R-:W1:Y:S07]  /*7c00*/  LDSM.16.M88.4 R192, [R229+0x5900] ;  /* 0x00590000e5c0783b */ /* 0x000e6e0000000200 */
[-C--:B---3--:R-:W-:Y:S08]  /*7c10*/  HMMA.16816.F32 R20, R184, R204.reuse, R20 ;  /* 0x000000ccb814723c */ /* 0x088ff00000001814 */
[C---:B------:R-:W-:Y:S08]  /*7c20*/  HMMA.16816.F32 R24, R200.reuse, R204, R24 ;  /* 0x000000ccc818723c */ /* 0x040ff00000001818 */
[-C--:B------:R-:W-:Y:S08]  /*7c30*/  HMMA.16816.F32 R28, R200, R206.reuse, R28 ;  /* 0x000000cec81c723c */ /* 0x080ff0000000181c */
[C---:B------:R-:W-:Y:S01]  /*7c40*/  HMMA.16816.F32 R32, R184.reuse, R206, R32 ;  /* 0x000000ceb820723c */ /* 0x040fe20000001820 */
[----:B------:R-:W2:Y:S07]  /*7c50*/  LDSM.16.M88.4 R204, [R232+0x7100] ;  /* 0x00710000e8cc783b */ /* 0x000eae0000000200 */
[-C--:B----4-:R-:W-:Y:S08]  /*7c60*/  HMMA.16816.F32 R36, R184, R188.reuse, R36 ;  /* 0x000000bcb824723c */ /* 0x090ff00000001824 */
[C---:B------:R-:W-:Y:S08]  /*7c70*/  HMMA.16816.F32 R40, R200.reuse, R188, R40 ;  /* 0x000000bcc828723c */ /* 0x040ff00000001828 */
[-C--:B------:R-:W-:Y:S08]  /*7c80*/  HMMA.16816.F32 R44, R200, R190.reuse, R44 ;  /* 0x000000bec82c723c */ /* 0x080ff0000000182c */
[C---:B------:R-:W-:Y:S01]  /*7c90*/  HMMA.16816.F32 R48, R184.reuse, R190, R48 ;  /* 0x000000beb830723c */ /* 0x040fe20000001830 */
[----:B------:R-:W3:Y:S07]  /*7ca0*/  LDSM.16.M88.4 R188, [R232+0x9100] ;  /* 0x00910000e8bc783b */ /* 0x000eee0000000200 */
[-C--:B------:R-:W-:Y:S08]  /*7cb0*/  HMMA.16816.F32 R52, R184, R196.reuse, R52 ;  /* 0x000000c4b834723c */ /* 0x080ff00000001834 */
[C---:B------:R-:W-:Y:S08]  /*7cc0*/  HMMA.16816.F32 R56, R200.reuse, R196, R56 ;  /* 0x000000c4c838723c */ /* 0x040ff00000001838 */
[-C--:B------:R-:W-:Y:S08]  /*7cd0*/  HMMA.16816.F32 R60, R200, R198.reuse, R60 ;  /* 0x000000c6c83c723c */ /* 0x080ff0000000183c */
[C---:B------:R-:W-:Y:S08]  /*7ce0*/  HMMA.16816.F32 R64, R184.reuse, R198, R64 ;  /* 0x000000c6b840723c */ /* 0x040ff00000001840 */
[-C--:B-1----:R-:W-:Y:S08]  /*7cf0*/  HMMA.16816.F32 R68, R184, R192.reuse, R68 ;  /* 0x000000c0b844723c */ /* 0x082ff00000001844 */
[C---:B------:R-:W-:Y:S08]  /*7d00*/  HMMA.16816.F32 R72, R200.reuse, R192, R72 ;  /* 0x000000c0c848723c */ /* 0x040ff00000001848 */
[-C--:B------:R-:W-:Y:S08]  /*7d10*/  HMMA.16816.F32 R76, R200, R194.reuse, R76 ;  /* 0x000000c2c84c723c */ /* 0x080ff0000000184c */
        /* <DEDUP_REMOVED lines=8> */
[----:B------:R-:W-:Y:S08]  /*7da0*/  HMMA.16816.F32 R112, R184, R214, R112 ;  /* 0x000000d6b870723c */ /* 0x000ff00000001870 */
[-C--:B--2---:R-:W-:Y:S08]  /*7db0*/  HMMA.16816.F32 R4, R204, R216.reuse, R4 ;  /* 0x000000d8cc04723c */ /* 0x084ff00000001804 */
[C---:B---3--:R-:W-:Y:S08]  /*7dc0*/  HMMA.16816.F32 R8, R188.reuse, R216, R8 ;  /* 0x000000d8bc08723c */ /* 0x048ff00000001808 */
[-C--:B------:R-:W-:Y:S08]  /*7dd0*/  HMMA.16816.F32 R12, R188, R218.reuse, R12 ;  /* 0x000000dabc0c723c */ /* 0x080ff0000000180c */
[----:B------:R-:W-:Y:S01]  /*7de0*/  FMUL.FTZ R4, R4, c[0x0][0x320] ;  /* 0x0000c80004047a20 */ /* 0x000fe20000410000 */
[C---:B------:R-:W-:Y:S03]  /*7df0*/  HMMA.16816.F32 R16, R204.reuse, R218, R16 ;  /* 0x000000dacc10723c */ /* 0x040fe60000001810 */
[----:B------:R-:W1:Y:S01]  /*7e00*/  MUFU.TANH R185, R4 ;  /* 0x0000000400b97308 */ /* 0x000e620000002400 */
[----:B------:R-:W-:Y:S02]  /*7e10*/  FMUL.FTZ R6, R6, c[0x0][0x320] ;  /* 0x0000c80006067a20 */ /* 0x000fe40000410000 */
[----:B------:R-:W-:Y:S02]  /*7e20*/  FMUL.FTZ R5, R5, c[0x0][0x320] ;  /* 0x0000c80005057a20 */ /* 0x000fe40000410000 */
[----:B------:R-:W-:Y:S04]  /*7e30*/  FMUL.FTZ R7, R7, c[0x0][0x320] ;  /* 0x0000c80007077a20 */ /* 0x000fe80000410000 */
[----:B------:R-:W-:Y:S01]  /*7e40*/  FMUL.FTZ R8, R8, c[0x0][0x320] ;  /* 0x0000c80008087a20 */ /* 0x000fe20000410000 */
[----:B------:R-:W2:Y:S01]  /*7e50*/  MUFU.TANH R187, R6 ;  /* 0x0000000600bb7308 */ /* 0x000ea20000002400 */
[----:B------:R-:W-:Y:S02]  /*7e60*/  FMUL.FTZ R9, R9, c[0x0][0x320] ;  /* 0x0000c80009097a20 */ /* 0x000fe40000410000 */
[----:B------:R-:W-:Y:S02]  /*7e70*/  FMUL.FTZ R10, R10, c[0x0][0x320] ;  /* 0x0000c8000a0a7a20 */ /* 0x000fe40000410000 */
[----:B------:R-:W-:Y:S02]  /*7e80*/  FMUL.FTZ R11, R11, c[0x0][0x320] ;  /* 0x0000c8000b0b7a20 */ /* 0x000fe40000410000 */
[----:B------:R-:W-:Y:S02]  /*7e90*/  FMUL.FTZ R12, R12, c[0x0][0x320] ;  /* 0x0000c8000c0c7a20 */ /* 0x000fe40000410000 */
[----:B------:R-:W-:Y:S01]  /*7ea0*/  FMUL.FTZ R14, R14, c[0x0][0x320] ;  /* 0x0000c8000e0e7a20 */ /* 0x000fe20000410000 */
[----:B------:R-:W-:Y:S01]  /*7eb0*/  MUFU.TANH R184, R5 ;  /* 0x0000000500b87308 */ /* 0x000fe20000002400 */
[----:B------:R-:W-:Y:S02]  /*7ec0*/  FMUL.FTZ R13, R13, c[0x0][0x320] ;  /* 0x0000c8000d0d7a20 */ /* 0x000fe40000410000 */
[----:B------:R-:W-:Y:S01]  /*7ed0*/  FMUL.FTZ R15, R15, c[0x0][0x320] ;  /* 0x0000c8000f0f7a20 */ /* 0x000fe20000410000 */
[----:B-1----:R-:W-:Y:S01]  /*7ee0*/  FMNMX.FTZ R0, R185, R3, !PT ;  /* 0x00000003b9007209 */ /* 0x002fe20007810000 */
[----:B------:R-:W-:Y:S02]  /*7ef0*/  FMUL.FTZ R19, R19, c[0x0][0x320] ;  /* 0x0000c80013137a20 */ /* 0x000fe40000410000 */
[----:B------:R-:W-:Y:S02]  /*7f00*/  FMUL.FTZ R17, R17, c[0x0][0x320] ;  /* 0x0000c80011117a20 */ /* 0x000fe40000410000 */
[----:B------:R-:W-:Y:S01]  /*7f10*/  FMUL.FTZ R18, R18, c[0x0][0x320] ;  /* 0x0000c80012127a20 */ /* 0x000fe20000410000 */
[----:B------:R-:W-:Y:S01]  /*7f20*/  MUFU.TANH R12, R12 ;  /* 0x0000000c000c7308 */ /* 0x000fe20000002400 */
[----:B------:R-:W-:Y:S01]  /*7f30*/  FMUL.FTZ R16, R16, c[0x0][0x320] ;  /* 0x0000c80010107a20 */ /* 0x000fe20000410000 */
[----:B--2---:R-:W-:Y:S08]  /*7f40*/  FMNMX.FTZ R2, R187, R116, !PT ;  /* 0x00000074bb027209 */ /* 0x004ff00007810000 */
[----:B------:R1:W-:Y:S10]  /*7f50*/  MUFU.TANH R186, R7 ;  /* 0x0000000700ba7308 */ /* 0x0003f40000002400 */
[----:B------:R-:W-:Y:S10]  /*7f60*/  MUFU.TANH R13, R13 ;  /* 0x0000000d000d7308 */ /* 0x000ff40000002400 */
[----:B------:R-:W2:Y:S01]  /*7f70*/  MUFU.TANH R197, R8 ;  /* 0x0000000800c57308 */ /* 0x000ea20000002400 */
[----:B-1----:R-:W1:Y:S09]  /*7f80*/  LDSM.16.M88.4 R4, [R228+0x800] ;  /* 0x00080000e404783b */ /* 0x002e720000000200 */
[----:B------:R-:W3:Y:S10]  /*7f90*/  MUFU.TANH R192, R9 ;  /* 0x0000000900c07308 */ /* 0x000ef40000002400 */
[----:B------:R-:W-:Y:S10]  /*7fa0*/  MUFU.TANH R196, R10 ;  /* 0x0000000a00c47308 */ /* 0x000ff40000002400 */
[----:B------:R4:W-:Y:S10]  /*7fb0*/  MUFU.TANH R195, R11 ;  /* 0x0000000b00c37308 */ /* 0x0009f40000002400 */
[----:B------:R-:W2:Y:S01]  /*7fc0*/  MUFU.TANH R18, R18 ;  /* 0x0000001200127308 */ /* 0x000ea20000002400 */
[-C--:B-1----:R-:W-:Y:S09]  /*7fd0*/  HMMA.16816.F32 R20, R204, R4.reuse, R20 ;  /* 0x00000004cc14723c */ /* 0x082ff20000001814 */
[----:B------:R-:W1:Y:S01]  /*7fe0*/  MUFU.TANH R16, R16 ;  /* 0x0000001000107308 */ /* 0x000e620000002400 */
[C---:B------:R-:W-:Y:S01]  /*7ff0*/  HMMA.16816.F32 R24, R188.reuse, R4, R24 ;  /* 0x00000004bc18723c */ /* 0x040fe20000001818 */
[----:B----4-:R-:W4:Y:S08]  /*8000*/  LDSM.16.M88.4 R8, [R228+0x1000] ;  /* 0x00100000e408783b */ /* 0x010f300000000200 */
[----:B------:R-:W1:Y:S01]  /*8010*/  MUFU.TANH R19, R19 ;  /* 0x0000001300137308 */ /* 0x000e620000002400 */
[-C--:B------:R-:W-:Y:S04]  /*8020*/  HMMA.16816.F32 R28, R188, R6.reuse, R28 ;  /* 0x00000006bc1c723c */ /* 0x080fe8000000181c */
[----:B------:R-:W-:Y:S04]  /*8030*/  FMUL.FTZ R22, R22, c[0x0][0x320] ;  /* 0x0000c80016167a20 */ /* 0x000fe80000410000 */
[C---:B------:R-:W-:Y:S01]  /*8040*/  HMMA.16816.F32 R32, R204.reuse, R6, R32 ;  /* 0x00000006cc20723c */ /* 0x040fe20000001820 */
[----:B------:R-:W1:Y:S01]  /*8050*/  MUFU.TANH R17, R17 ;  /* 0x0000001100117308 */ /* 0x000e620000002400 */
[----:B------:R-:W1:Y:S02]  /*8060*/  LDSM.16.M88.4 R4, [R228+0x1800] ;  /* 0x00180000e404783b */ /* 0x000e640000000200 */
[----:B------:R-:W-:Y:S02]  /*8070*/  FMUL.FTZ R20, R20, c[0x0][0x320] ;  /* 0x0000c80014147a20 */ /* 0x000fe40000410000 */
[----:B------:R-:W-:Y:S02]  /*8080*/  FMUL.FTZ R23, R23, c[0x0][0x320] ;  /* 0x0000c80017177a20 */ /* 0x000fe40000410000 */
[----:B------:R-:W-:Y:S03]  /*8090*/  FMUL.FTZ R24, R24, c[0x0][0x320] ;  /* 0x0000c80018187a20 */ /* 0x000fe60000410000 */
[----:B------:R-:W1:Y:S01]  /*80a0*/  MUFU.TANH R22, R22 ;  /* 0x0000001600167308 */ /* 0x000e620000002400 */
        /* <DEDUP_REMOVED lines=8> */
[-C--:B----4-:R-:W-:Y:S03]  /*8130*/  HMMA.16816.F32 R36, R204, R8.reuse, R36 ;  /* 0x00000008cc24723c */ /* 0x090fe60000001824 */
[----:B------:R-:W-:Y:S02]  /*8140*/  FMUL.FTZ R34, R34, c[0x0][0x320] ;  /* 0x0000c80022227a20 */ /* 0x000fe40000410000 */
[----:B------:R-:W-:Y:S01]  /*8150*/  FMUL.FTZ R33, R33, c[0x0][0x320] ;  /* 0x0000c80021217a20 */ /* 0x000fe20000410000 */
[----:B------:R-:W3:Y:S01]  /*8160*/  MUFU.TANH R20, R20 ;  /* 0x0000001400147308 */ /* 0x000ee20000002400 */
[----:B------:R-:W-:Y:S01]  /*8170*/  FMUL.FTZ R35, R35, c[0x0][0x320] ;  /* 0x0000c80023237a20 */ /* 0x000fe20000410000 */
[C---:B------:R-:W-:Y:S04]  /*8180*/  HMMA.16816.F32 R40, R188.reuse, R8, R40 ;  /* 0x00000008bc28723c */ /* 0x040fe80000001828 */
[----:B------:R-:W-:Y:S02]  /*8190*/  FMUL.FTZ R30, R30, c[0x0][0x320] ;  /* 0x0000c8001e1e7a20 */ /* 0x000fe40000410000 */
[----:B------:R-:W-:Y:S02]  /*81a0*/  FMUL.FTZ R31, R31, c[0x0][0x320] ;  /* 0x0000c8001f1f7a20 */ /* 0x000fe40000410000 */
[----:B------:R-:W-:Y:S01]  /*81b0*/  MUFU.TANH R25, R25 ;  /* 0x0000001900197308 */ /* 0x000fe20000002400 */
[-C--:B------:R-:W-:Y:S07]  /*81c0*/  HMMA.16816.F32 R44, R188, R10.reuse, R44 ;  /* 0x0000000abc2c723c */ /* 0x080fee000000182c */
[----:B------:R-:W-:Y:S01]  /*81d0*/  FMUL.FTZ R38, R38, c[0x0][0x320] ;  /* 0x0000c80026267a20 */ /* 0x000fe20000410000 */
[C---:B------:R-:W-:Y:S01]  /*81e0*/  HMMA.16816.F32 R48, R204.reuse, R10, R48 ;  /* 0x0000000acc30723c */ /* 0x040fe20000001830 */
[----:B------:R-:W2:Y:S01]  /*81f0*/  MUFU.TANH R23, R23 ;  /* 0x0000001700177308 */ /* 0x000ea20000002400 */
[----:B------:R-:W2:Y:S02]  /*8200*/  LDSM.16.M88.4 R8, [R228+0x2000] ;  /* 0x00200000e408783b */ /* 0x000ea40000000200 */
[----:B------:R-:W-:Y:S02]  /*8210*/  FMUL.FTZ R36, R36, c[0x0][0x320] ;  /* 0x0000c80024247a20 */ /* 0x000fe40000410000 */
[----:B------:R-:W-:Y:S02]  /*8220*/  FMUL.FTZ R39, R39, c[0x0][0x320] ;  /* 0x0000c80027277a20 */ /* 0x000fe40000410000 */
[-C--:B-1----:R-:W-:Y:S03]  /*8230*/  HMMA.16816.F32 R52, R204, R4.reuse, R52 ;  /* 0x00000004cc34723c */ /* 0x082fe60000001834 */
[----:B------:R-:W-:Y:S01]  /*8240*/  MUFU.TANH R34, R34 ;  /* 0x0000002200227308 */ /* 0x000fe20000002400 */
[----:B------:R-:W-:Y:S02]  /*8250*/  FMUL.FTZ R37, R37, c[0x0][0x320] ;  /* 0x0000c80025257a20 */ /* 0x000fe40000410000 */
[----:B------:R-:W-:Y:S02]  /*8260*/  FMUL.FTZ R40, R40, c[0x0][0x320] ;  /* 0x0000c80028287a20 */ /* 0x000fe40000410000 */
[C---:B------:R-:W-:Y:S04]  /*8270*/  HMMA.16816.F32 R56, R188.reuse, R4, R56 ;  /* 0x00000004bc38723c */ /* 0x040fe80000001838 */
[----:B------:R-:W-:Y:S01]  /*8280*/  FMUL.FTZ R46, R46, c[0x0][0x320] ;  /* 0x0000c8002e2e7a20 */ /* 0x000fe20000410000 */
[----:B------:R-:W1:Y:S01]  /*8290*/  MUFU.TANH R21, R21 ;  /* 0x0000001500157308 */ /* 0x000e620000002400 */
[----:B------:R-:W-:Y:S02]  /*82a0*/  FMUL.FTZ R47, R47, c[0x0][0x320] ;  /* 0x0000c8002f2f7a20 */ /* 0x000fe40000410000 */
[-C--:B------:R-:W-:Y:S04]  /*82b0*/  HMMA.16816.F32 R60, R188, R6.reuse, R60 ;  /* 0x00000006bc3c723c */ /* 0x080fe8000000183c */
[----:B------:R-:W-:Y:S02]  /*82c0*/  FMUL.FTZ R50, R50, c[0x0][0x320] ;  /* 0x0000c80032327a20 */ /* 0x000fe40000410000 */
[----:B------:R-:W-:Y:S01]  /*82d0*/  FMUL.FTZ R51, R51, c[0x0][0x320] ;  /* 0x0000c80033337a20 */ /* 0x000fe20000410000 */
[----:B------:R-:W-:Y:S01]  /*82e0*/  MUFU.TANH R28, R28 ;  /* 0x0000001c001c7308 */ /* 0x000fe20000002400 */
[C---:B------:R-:W-:Y:S01]  /*82f0*/  HMMA.16816.F32 R64, R204.reuse, R6, R64 ;  /* 0x00000006cc40723c */ /* 0x040fe20000001840 */
[----:B------:R-:W1:Y:S03]  /*8300*/  LDSM.16.M88.4 R4, [R228+0x2800] ;  /* 0x00280000e404783b */ /* 0x000e660000000200 */
[----:B------:R-:W-:Y:S02]  /*8310*/  FMUL.FTZ R54, R54, c[0x0][0x320] ;  /* 0x0000c80036367a20 */ /* 0x000fe40000410000 */
[----:B------:R-:W-:Y:S02]  /*8320*/  FMUL.FTZ R52, R52, c[0x0][0x320] ;  /* 0x0000c80034347a20 */ /* 0x000fe40000410000 */
[----:B------:R-:W-:Y:S01]  /*8330*/  FMUL.FTZ R55, R55, c[0x0][0x320] ;  /* 0x0000c80037377a20 */ /* 0x000fe20000410000 */
[----:B------:R-:W-:Y:S01]  /*8340*/  MUFU.TANH R214, R46 ;  /* 0x0000002e00d67308 */ /* 0x000fe20000002400 */
[-C--:B--2---:R-:W-:Y:S03]  /*8350*/  HMMA.16816.F32 R68, R204, R8.reuse, R68 ;  /* 0x00000008cc44723c */ /* 0x084fe60000001844 */
[----:B------:R-:W-:Y:S02]  /*8360*/  FMUL.FTZ R53, R53, c[0x0][0x320] ;  /* 0x0000c80035357a20 */ /* 0x000fe40000410000 */
[----:B------:R-:W-:Y:S02]  /*8370*/  FMUL.FTZ R49, R49, c[0x0][0x320] ;  /* 0x0000c80031317a20 */ /* 0x000fe40000410000 */
[----:B------:R-:W-:Y:S01]  /*8380*/  FMUL.FTZ R63, R63, c[0x0][0x320] ;  /* 0x0000c8003f3f7a20 */ /* 0x000fe20000410000 */
[C---:B------:R-:W-:Y:S01]  /*8390*/  HMMA.16816.F32 R72, R188.reuse, R8, R72 ;  /* 0x00000008bc48723c */ /* 0x040fe20000001848 */
[----:B------:R-:W2:Y:S03]  /*83a0*/  MUFU.TANH R35, R35 ;  /* 0x0000002300237308 */ /* 0x000ea60000002400 */
[----:B------:R-:W-:Y:S02]  /*83b0*/  FMUL.FTZ R41, R41, c[0x0][0x320] ;  /* 0x0000c80029297a20 */ /* 0x000fe40000410000 */
[----:B------:R-:W-:Y:S02]  /*83c0*/  FMUL.FTZ R66, R66, c[0x0][0x320] ;  /* 0x0000c80042427a20 */ /* 0x000fe40000410000 */
[-C--:B------:R-:W-:Y:S03]  /*83d0*/  HMMA.16816.F32 R76, R188, R10.reuse, R76 ;  /* 0x0000000abc4c723c */ /* 0x080fe6000000184c */
[----:B------:R-:W2:Y:S01]  /*83e0*/  MUFU.TANH R32, R32 ;  /* 0x0000002000207308 */ /* 0x000ea20000002400 */
[----:B------:R-:W-:Y:S02]  /*83f0*/  FMUL.FTZ R45, R45, c[0x0][0x320] ;  /* 0x0000c8002d2d7a20 */ /* 0x000fe40000410000 */
[----:B------:R-:W-:Y:S02]  /*8400*/  FMUL.FTZ R62, R62, c[0x0][0x320] ;  /* 0x0000c8003e3e7a20 */ /* 0x000fe40000410000 */
[C---:B------:R-:W-:Y:S01]  /*8410*/  HMMA.16816.F32 R80, R204.reuse, R10, R80 ;  /* 0x0000000acc50723c */ /* 0x040fe20000001850 */
[----:B------:R-:W2:Y:S01]  /*8420*/  LDSM.16.M88.4 R8, [R228+0x3000] ;  /* 0x00300000e408783b */ /* 0x000ea20000000200 */
[----:B------:R-:W-:Y:S04]  /*8430*/  DEPBAR.LE SB0, 0x0 ;  /* 0x000080000000791a */ /* 0x000fe80000000000 */
[----:B------:R-:W2:Y:S01]  /*8440*/  MUFU.TANH R33, R33 ;  /* 0x0000002100217308 */ /* 0x000ea20000002400 */
[----:B------:R-:W-:Y:S01]  /*8450*/  FMUL.FTZ R70, R70, c[0x0][0x320] ;  /* 0x0000c80046467a20 */ /* 0x000fe20000410000 */
[-C--:B-1----:R-:W-:Y:S01]  /*8460*/  HMMA.16816.F32 R84, R204, R4.reuse, R84 ;  /* 0x00000004cc54723c */ /* 0x082fe20000001854 */
[----:B------:R-:W-:Y:S04]  /*8470*/  BAR.SYNC.DEFER_BLOCKING 0x0 ;  /* 0x0000000000007b1d */ /* 0x000fe80000010000 */
[----:B------:R-:W-:Y:S02]  /*8480*/  FMUL.FTZ R69, R69, c[0x0][0x320] ;  /* 0x0000c80045457a20 */ /* 0x000fe40000410000 */
[----:B------:R-:W-:Y:S01]  /*8490*/  FMUL.FTZ R71, R71, c[0x0][0x320] ;  /* 0x0000c80047477a20 */ /* 0x000fe20000410000 */
[----:B------:R1:W-:Y:S01]  /*84a0*/  MUFU.TANH R46, R70 ;  /* 0x00000046002e7308 */ /* 0x0003e20000002400 */
[C---:B------:R-:W-:Y:S04]  /*84b0*/  HMMA.16816.F32 R88, R188.reuse, R4, R88 ;  /* 0x00000004bc58723c */ /* 0x040fe80000001858 */
[----:B------:R-:W-:Y:S02]  /*84c0*/  FMUL.FTZ R77, R77, c[0x0][0x320] ;  /* 0x0000c8004d4d7a20 */ /* 0x000fe40000410000 */
[----:B------:R-:W-:Y:S01]  /*84d0*/  FMUL.FTZ R78, R78, c[0x0][0x320] ;  /* 0x0000c8004e4e7a20 */ /* 0x000fe20000410000 */
[----:B------:R-:W-:Y:S01]  /*84e0*/  FMNMX.FTZ R4, R197, R117, !PT ;  /* 0x00000075c5047209 */ /* 0x000fe20007810000 */
[-C--:B------:R-:W-:Y:S01]  /*84f0*/  HMMA.16816.F32 R92, R188, R6.reuse, R92 ;  /* 0x00000006bc5c723c */ /* 0x080fe2000000185c */
[----:B------:R-:W3:Y:S03]  /*8500*/  MUFU.TANH R29, R29 ;  /* 0x0000001d001d7308 */ /* 0x000ee60000002400 */
[----:B------:R-:W-:Y:S02]  /*8510*/  FMUL.FTZ R82, R82, c[0x0][0x320] ;  /* 0x0000c80052527a20 */ /* 0x000fe40000410000 */
[----:B------:R-:W-:Y:S02]  /*8520*/  FMUL.FTZ R80, R80, c[0x0][0x320] ;  /* 0x0000c80050507a20 */ /* 0x000fe40000410000 */
[C---:B------:R-:W-:Y:S01]  /*8530*/  HMMA.16816.F32 R96, R204.reuse, R6, R96 ;  /* 0x00000006cc60723c */ /* 0x040fe20000001860 */
[----:B------:R-:W4:Y:S02]  /*8540*/  LDL R7, [R1+0x34] ;  /* 0x0000340001077983 */ /* 0x000f240000100800 */
[----:B------:R-:W3:Y:S01]  /*8550*/  MUFU.TANH R198, R38 ;  /* 0x0000002600c67308 */ /* 0x000ee20000002400 */
[----:B------:R-:W-:Y:S02]  /*8560*/  FMUL.FTZ R86, R86, c[0x0][0x320] ;  /* 0x0000c80056567a20 */ /* 0x000fe40000410000 */
[----:B------:R-:W-:Y:S01]  /*8570*/  FMUL.FTZ R81, R81, c[0x0][0x320] ;  /* 0x0000c80051517a20 */ /* 0x000fe20000410000 */
[----:B-1----:R-:W-:Y:S01]  /*8580*/  FMNMX.FTZ R70, R184, R0, !PT ;  /* 0x00000000b8467209 */ /* 0x002fe20007810000 */
[-C--:B--2---:R-:W-:Y:S04]  /*8590*/  HMMA.16816.F32 R100, R204, R8.reuse, R100 ;  /* 0x00000008cc64723c */ /* 0x084fe80000001864 */
[----:B------:R-:W-:Y:S01]  /*85a0*/  FMNMX.FTZ R0, R186, R2, !PT ;  /* 0x00000002ba007209 */ /* 0x000fe20007810000 */
[----:B------:R-:W-:Y:S01]  /*85b0*/  MUFU.TANH R194, R26 ;  /* 0x0000001a00c27308 */ /* 0x000fe20000002400 */
[----:B---3--:R-:W-:Y:S01]  /*85c0*/  FMNMX.FTZ R2, R192, R4, !PT ;  /* 0x00000004c0027209 */ /* 0x008fe20007810000 */
[----:B------:R-:W-:Y:S01]  /*85d0*/  FMUL.FTZ R83, R83, c[0x0][0x320] ;  /* 0x0000c80053537a20 */ /* 0x000fe20000410000 */
[----:B------:R-:W-:Y:S01]  /*85e0*/  FMNMX.FTZ R0, R18, R0, !PT ;  /* 0x0000000012007209 */ /* 0x000fe20007810000 */
[----:B------:R-:W-:Y:S01]  /*85f0*/  FMUL.FTZ R95, R95, c[0x0][0x320] ;  /* 0x0000c8005f5f7a20 */ /* 0x000fe20000410000 */
[C---:B------:R-:W-:Y:S04]  /*8600*/  HMMA.16816.F32 R104, R188.reuse, R8, R104 ;  /* 0x00000008bc68723c */ /* 0x040fe80000001868 */
[----:B------:R-:W-:Y:S01]  /*8610*/  FMNMX.FTZ R2, R12, R2, !PT ;  /* 0x000000020c027209 */ /* 0x000fe20007810000 */
[----:B------:R-:W1:Y:S01]  /*8620*/  MUFU.TANH R26, R36 ;  /* 0x00000024001a7308 */ /* 0x000e620000002400 */
[----:B------:R-:W-:Y:S01]  /*8630*/  FMNMX.FTZ R70, R16, R70, !PT ;  /* 0x0000004610467209 */ /* 0x000fe20007810000 */
[----:B------:R-:W-:Y:S01]  /*8640*/  FMUL.FTZ R84, R84, c[0x0][0x320] ;  /* 0x0000c80054547a20 */ /* 0x000fe20000410000 */
[----:B------:R-:W-:Y:S01]  /*8650*/  FMNMX.FTZ R2, R13, R2, !PT ;  /* 0x000000020d027209 */ /* 0x000fe20007810000 */
[-C--:B------:R-:W-:Y:S03]  /*8660*/  HMMA.16816.F32 R108, R188, R10.reuse, R108 ;  /* 0x0000000abc6c723c */ /* 0x080fe6000000186c */
[----:B------:R-:W-:Y:S01]  /*8670*/  FMNMX.FTZ R0, R19, R0, !PT ;  /* 0x0000000013007209 */ /* 0x000fe20007810000 */
[----:B------:R-:W-:Y:S01]  /*8680*/  FMUL.FTZ R87, R87, c[0x0][0x320] ;  /* 0x0000c80057577a20 */ /* 0x000fe20000410000 */
[----:B------:R-:W-:Y:S01]  /*8690*/  FMNMX.FTZ R70, R17, R70, !PT ;  /* 0x0000004611467209 */ /* 0x000fe20007810000 */
[----:B------:R-:W-:Y:S01]  /*86a0*/  MUFU.TANH R201, R39 ;  /* 0x0000002700c97308 */ /* 0x000fe20000002400 */
[----:B------:R-:W-:Y:S01]  /*86b0*/  FMNMX.FTZ R4, R22, R0, !PT ;  /* 0x0000000016047209 */ /* 0x000fe20007810000 */
[----:B------:R-:W-:Y:S04]  /*86c0*/  HMMA.16816.F32 R112, R204, R10, R112 ;  /* 0x0000000acc70723c */ /* 0x000fe80000001870 */
[----:B------:R-:W-:Y:S01]  /*86d0*/  FMNMX.FTZ R70, R20, R70, !PT ;  /* 0x0000004614467209 */ /* 0x000fe20007810000 */
[----:B------:R-:W-:Y:S01]  /*86e0*/  FMUL.FTZ R102, R102, c[0x0][0x320] ;  /* 0x0000c80066667a20 */ /* 0x000fe20000410000 */
[----:B------:R-:W-:Y:S01]  /*86f0*/  FMNMX.FTZ R4, R23, R4, !PT ;  /* 0x0000000417047209 */ /* 0x000fe20007810000 */
[----:B------:R-:W-:Y:S01]  /*8700*/  FMUL.FTZ R106, R106, c[0x0][0x320] ;  /* 0x0000c8006a6a7a20 */ /* 0x000fe20000410000 */
[----:B------:R-:W2:Y:S01]  /*8710*/  MUFU.TANH R208, R40 ;  /* 0x0000002800d07308 */ /* 0x000ea20000002400 */
[----:B------:R-:W-:Y:S03]  /*8720*/  FMUL.FTZ R48, R48, c[0x0][0x320] ;  /* 0x0000c80030307a20 */ /* 0x000fe60000410000 */
[----:B------:R-:W-:Y:S01]  /*8730*/  FMNMX.FTZ R70, R21, R70, !PT ;  /* 0x0000004615467209 */ /* 0x000fe20007810000 */
[----:B------:R-:W-:Y:S01]  /*8740*/  FMUL.FTZ R104, R104, c[0x0][0x320] ;  /* 0x0000c80068687a20 */ /* 0x000fe20000410000 */
[----:B------:R-:W-:Y:S01]  /*8750*/  FMNMX.FTZ R4, R34, R4, !PT ;  /* 0x0000000422047209 */ /* 0x000fe20007810000 */
[----:B------:R-:W-:Y:S01]  /*8760*/  FMUL.FTZ R85, R85, c[0x0][0x320] ;  /* 0x0000c80055557a20 */ /* 0x000fe20000410000 */
[----:B------:R-:W-:Y:S01]  /*8770*/  FMNMX.FTZ R0, R24, R2, !PT ;  /* 0x0000000218007209 */ /* 0x000fe20007810000 */
[----:B------:R-:W-:Y:S01]  /*8780*/  FMUL.FTZ R98, R98, c[0x0][0x320] ;  /* 0x0000c80062627a20 */ /* 0x000fe20000410000 */
[----:B------:R-:W-:Y:S01]  /*8790*/  MUFU.TANH R193, R27 ;  /* 0x0000001b00c17308 */ /* 0x000fe20000002400 */
[----:B------:R-:W-:Y:S01]  /*87a0*/  FMUL.FTZ R96, R96, c[0x0][0x320] ;  /* 0x0000c80060607a20 */ /* 0x000fe20000410000 */
[----:B------:R-:W-:Y:S01]  /*87b0*/  FMNMX.FTZ R4, R35, R4, !PT ;  /* 0x0000000423047209 */ /* 0x000fe20007810000 */
[----:B------:R-:W-:Y:S01]  /*87c0*/  FMUL.FTZ R99, R99, c[0x0][0x320] ;  /* 0x0000c80063637a20 */ /* 0x000fe20000410000 */
[----:B------:R-:W-:Y:S01]  /*87d0*/  FMNMX.FTZ R0, R25, R0, !PT ;  /* 0x0000000019007209 */ /* 0x000fe20007810000 */
[----:B------:R-:W-:Y:S01]  /*87e0*/  FMUL.FTZ R97, R97, c[0x0][0x320] ;  /* 0x0000c80061617a20 */ /* 0x000fe20000410000 */
[----:B------:R-:W-:Y:S01]  /*87f0*/  FMNMX.FTZ R70, R32, R70, !PT ;  /* 0x0000004620467209 */ /* 0x000fe20007810000 */
[----:B------:R-:W-:Y:S01]  /*8800*/  FMUL.FTZ R100, R100, c[0x0][0x320] ;  /* 0x0000c80064647a20 */ /* 0x000fe20000410000 */
[----:B------:R-:W-:Y:S01]  /*8810*/  FMNMX.FTZ R0, R28, R0, !PT ;  /* 0x000000001c007209 */ /* 0x000fe20007810000 */
[----:B------:R-:W-:Y:S01]  /*8820*/  FMUL.FTZ R101, R101, c[0x0][0x320] ;  /* 0x0000c80065657a20 */ /* 0x000fe20000410000 */
[----:B------:R-:W3:Y:S01]  /*8830*/  MUFU.TANH R27, R37 ;  /* 0x00000025001b7308 */ /* 0x000ee20000002400 */
[----:B------:R-:W-:Y:S01]  /*8840*/  FMUL.FTZ R103, R103, c[0x0][0x320] ;  /* 0x0000c80067677a20 */ /* 0x000fe20000410000 */
[----:B------:R-:W-:Y:S01]  /*8850*/  FMNMX.FTZ R70, R33, R70, !PT ;  /* 0x0000004621467209 */ /* 0x000fe20007810000 */
[----:B------:R-:W-:Y:S01]  /*8860*/  FMUL.FTZ R88, R88, c[0x0][0x320] ;  /* 0x0000c80058587a20 */ /* 0x000fe20000410000 */
[----:B------:R-:W-:Y:S01]  /*8870*/  FMNMX.FTZ R0, R29, R0, !PT ;  /* 0x000000001d007209 */ /* 0x000fe20007810000 */
[----:B------:R-:W-:Y:S01]  /*8880*/  FMUL.FTZ R89, R89, c[0x0][0x320] ;  /* 0x0000c80059597a20 */ /* 0x000fe20000410000 */
[----:B------:R-:W-:Y:S01]  /*8890*/  FMNMX.FTZ R4, R198, R4, !PT ;  /* 0x00000004c6047209 */ /* 0x000fe20007810000 */
[----:B------:R-:W-:Y:S01]  /*88a0*/  FMUL.FTZ R93, R93, c[0x0][0x320] ;  /* 0x0000c8005d5d7a20 */ /* 0x000fe20000410000 */
[----:B-1----:R-:W-:Y:S01]  /*88b0*/  FMNMX.FTZ R70, R26, R70, !PT ;  /* 0x000000461a467209 */ /* 0x002fe20007810000 */
[----:B------:R-:W-:Y:S01]  /*88c0*/  FMUL.FTZ R90, R90, c[0x0][0x320] ;  /* 0x0000c8005a5a7a20 */ /* 0x000fe20000410000 */
[----:B------:R-:W1:Y:S01]  /*88d0*/  MUFU.TANH R50, R50 ;  /* 0x0000003200327308 */ /* 0x000e620000002400 */
[----:B------:R-:W-:Y:S01]  /*88e0*/  FMUL.FTZ R91, R91, c[0x0][0x320] ;  /* 0x0000c8005b5b7a20 */ /* 0x000fe20000410000 */
[----:B--2---:R-:W-:Y:S01]  /*88f0*/  FMNMX.FTZ R2, R208, R0, !PT ;  /* 0x00000000d0027209 */ /* 0x004fe20007810000 */
[----:B------:R-:W-:Y:S01]  /*8900*/  FMUL.FTZ R94, R94, c[0x0][0x320] ;  /* 0x0000c8005e5e7a20 */ /* 0x000fe20000410000 */
[----:B------:R-:W-:Y:S01]  /*8910*/  FMNMX.FTZ R0, R201, R4, !PT ;  /* 0x00000004c9007209 */ /* 0x000fe20007810000 */
[----:B------:R-:W-:Y:S01]  /*8920*/  FMUL.FTZ R107, R107, c[0x0][0x320] ;  /* 0x0000c8006b6b7a20 */ /* 0x000fe20000410000 */
[----:B------:R-:W-:Y:S01]  /*8930*/  FMNMX.FTZ R4, R196, R118, !PT ;  /* 0x00000076c4047209 */ /* 0x000fe20007810000 */
[----:B------:R-:W-:Y:S02]  /*8940*/  FMUL.FTZ R92, R92, c[0x0][0x320] ;  /* 0x0000c8005c5c7a20 */ /* 0x000fe40000410000 */
[----:B------:R-:W-:Y:S01]  /*8950*/  FMUL.FTZ R59, R59, c[0x0][0x320] ;  /* 0x0000c8003b3b7a20 */ /* 0x000fe20000410000 */
[----:B------:R-:W2:Y:S01]  /*8960*/  MUFU.TANH R48, R48 ;  /* 0x0000003000307308 */ /* 0x000ea20000002400 */
[----:B------:R-:W-:Y:S01]  /*8970*/  FMUL.FTZ R60, R60, c[0x0][0x320] ;  /* 0x0000c8003c3c7a20 */ /* 0x000fe20000410000 */
[----:B------:R-:W-:Y:S01]  /*8980*/  FMNMX.FTZ R4, R195, R4, !PT ;  /* 0x00000004c3047209 */ /* 0x000fe20007810000 */
[----:B------:R-:W-:Y:S01]  /*8990*/  FMUL.FTZ R61, R61, c[0x0][0x320] ;  /* 0x0000c8003d3d7a20 */ /* 0x000fe20000410000 */
[----:B---3--:R-:W-:Y:S01]  /*89a0*/  FMNMX.FTZ R70, R27, R70, !PT ;  /* 0x000000461b467209 */ /* 0x008fe20007810000 */
        /* <DEDUP_REMOVED lines=10> */
[----:B------:R-:W1:Y:S01]  /*8a50*/  MUFU.TANH R51, R51 ;  /* 0x0000003300337308 */ /* 0x000e620000002400 */
[----:B------:R-:W-:Y:S02]  /*8a60*/  FMUL.FTZ R65, R65, c[0x0][0x320] ;  /* 0x0000c80041417a20 */ /* 0x000fe40000410000 */
[----:B------:R-:W-:Y:S01]  /*8a70*/  FMUL.FTZ R44, R44, c[0x0][0x320] ;  /* 0x0000c8002c2c7a20 */ /* 0x000fe20000410000 */
[----:B--2---:R-:W-:Y:S01]  /*8a80*/  FMNMX.FTZ R70, R48, R70, !PT ;  /* 0x0000004630467209 */ /* 0x004fe20007810000 */
[----:B------:R-:W-:Y:S02]  /*8a90*/  FMUL.FTZ R68, R68, c[0x0][0x320] ;  /* 0x0000c80044447a20 */ /* 0x000fe40000410000 */
[----:B------:R-:W-:Y:S02]  /*8aa0*/  FMUL.FTZ R56, R56, c[0x0][0x320] ;  /* 0x0000c80038387a20 */ /* 0x000fe40000410000 */
[----:B------:R-:W-:Y:S01]  /*8ab0*/  FMUL.FTZ R72, R72, c[0x0][0x320] ;  /* 0x0000c80048487a20 */ /* 0x000fe20000410000 */
[----:B------:R-:W2:Y:S01]  /*8ac0*/  MUFU.TANH R49, R49 ;  /* 0x0000003100317308 */ /* 0x000ea20000002400 */
[----:B------:R-:W-:Y:S02]  /*8ad0*/  FMUL.FTZ R76, R76, c[0x0][0x320] ;  /* 0x0000c8004c4c7a20 */ /* 0x000fe40000410000 */
[----:B------:R-:W-:Y:S02]  /*8ae0*/  FMUL.FTZ R112, R112, c[0x0][0x320] ;  /* 0x0000c80070707a20 */ /* 0x000fe40000410000 */
[----:B------:R-:W-:Y:S02]  /*8af0*/  FMUL.FTZ R114, R114, c[0x0][0x320] ;  /* 0x0000c80072727a20 */ /* 0x000fe40000410000 */
[----:B------:R-:W-:Y:S02]  /*8b00*/  FMUL.FTZ R108, R108, c[0x0][0x320] ;  /* 0x0000c8006c6c7a20 */ /* 0x000fe40000410000 */
[----:B------:R-:W-:Y:S01]  /*8b10*/  FMUL.FTZ R43, R43, c[0x0][0x320] ;  /* 0x0000c8002b2b7a20 */ /* 0x000fe20000410000 */
[----:B------:R-:W3:Y:S01]  /*8b20*/  MUFU.TANH R221, R54 ;  /* 0x0000003600dd7308 */ /* 0x000ee20000002400 */
[----:B------:R-:W-:Y:S02]  /*8b30*/  FMUL.FTZ R113, R113, c[0x0][0x320] ;  /* 0x0000c80071717a20 */ /* 0x000fe40000410000 */
[----:B------:R-:W-:Y:S01]  /*8b40*/  FMUL.FTZ R58, R58, c[0x0][0x320] ;  /* 0x0000c8003a3a7a20 */ /* 0x000fe20000410000 */
[----:B-1----:R-:W-:Y:S01]  /*8b50*/  FMNMX.FTZ R0, R51, R0, !PT ;  /* 0x0000000033007209 */ /* 0x002fe20007810000 */
[----:B------:R-:W-:Y:S02]  /*8b60*/  FMUL.FTZ R74, R74, c[0x0][0x320] ;  /* 0x0000c8004a4a7a20 */ /* 0x000fe40000410000 */
[----:B------:R-:W-:Y:S02]  /*8b70*/  FMUL.FTZ R109, R109, c[0x0][0x320] ;  /* 0x0000c8006d6d7a20 */ /* 0x000fe40000410000 */
[----:B------:R-:W-:Y:S01]  /*8b80*/  FMUL.FTZ R57, R57, c[0x0][0x320] ;  /* 0x0000c80039397a20 */ /* 0x000fe20000410000 */
[----:B------:R-:W1:Y:S01]  /*8b90*/  MUFU.TANH R215, R52 ;  /* 0x0000003400d77308 */ /* 0x000e620000002400 */
[----:B--2---:R-:W-:Y:S09]  /*8ba0*/  FMNMX.FTZ R70, R49, R70, !PT ;  /* 0x0000004631467209 */ /* 0x004ff20007810000 */
[----:B------:R-:W2:Y:S01]  /*8bb0*/  MUFU.TANH R219, R55 ;  /* 0x0000003700db7308 */ /* 0x000ea20000002400 */
[----:B---3--:R-:W-:Y:S09]  /*8bc0*/  FMNMX.FTZ R0, R221, R0, !PT ;  /* 0x00000000dd007209 */ /* 0x008ff20007810000 */
[----:B------:R-:W3:Y:S01]  /*8bd0*/  MUFU.TANH R218, R53 ;  /* 0x0000003500da7308 */ /* 0x000ee20000002400 */
[----:B-1----:R-:W-:Y:S09]  /*8be0*/  FMNMX.FTZ R70, R215, R70, !PT ;  /* 0x00000046d7467209 */ /* 0x002ff20007810000 */
[----:B------:R-:W-:Y:S01]  /*8bf0*/  MUFU.TANH R217, R47 ;  /* 0x0000002f00d97308 */ /* 0x000fe20000002400 */
[----:B--2---:R-:W-:Y:S09]  /*8c00*/  FMNMX.FTZ R0, R219, R0, !PT ;  /* 0x00000000db007209 */ /* 0x004ff20007810000 */
[----:B------:R-:W1:Y:S01]  /*8c10*/  MUFU.TANH R47, R66 ;  /* 0x00000042002f7308 */ /* 0x000e620000002400 */
[----:B---3--:R-:W-:Y:S09]  /*8c20*/  FMNMX.FTZ R70, R218, R70, !PT ;  /* 0x00000046da467209 */ /* 0x008ff20007810000 */
[----:B------:R-:W2:Y:S10]  /*8c30*/  MUFU.TANH R212, R64 ;  /* 0x0000004000d47308 */ /* 0x000eb40000002400 */
        /* <DEDUP_REMOVED lines=8> */
[----:B-1----:R-:W-:Y:S04]  /*8cc0*/  FMNMX.FTZ R0, R57, R0, !PT ;  /* 0x0000000039007209 */ /* 0x002fe80007810000 */
[----:B------:R-:W-:Y:S05]  /*8cd0*/  FMNMX.FTZ R0, R46, R0, !PT ;  /* 0x000000002e007209 */ /* 0x000fea0007810000 */
[----:B------:R-:W1:Y:S01]  /*8ce0*/  MUFU.TANH R251, R68 ;  /* 0x0000004400fb7308 */ /* 0x000e620000002400 */
[----:B--2---:R-:W-:Y:S09]  /*8cf0*/  FMNMX.FTZ R70, R211, R70, !PT ;  /* 0x00000046d3467209 */ /* 0x004ff20007810000 */
[----:B------:R-:W2:Y:S01]  /*8d00*/  MUFU.TANH R210, R45 ;  /* 0x0000002d00d27308 */ /* 0x000ea20000002400 */
[----:B---3--:R-:W-:Y:S09]  /*8d10*/  FMNMX.FTZ R2, R209, R2, !PT ;  /* 0x00000002d1027209 */ /* 0x008ff20007810000 */
[----:B------:R-:W-:Y:S01]  /*8d20*/  MUFU.TANH R238, R63 ;  /* 0x0000003f00ee7308 */ /* 0x000fe20000002400 */
[----:B-1----:R-:W-:Y:S09]  /*8d30*/  FMNMX.FTZ R70, R251, R70, !PT ;  /* 0x00000046fb467209 */ /* 0x002ff20007810000 */
[----:B------:R-:W1:Y:S01]  /*8d40*/  MUFU.TANH R63, R71 ;  /* 0x00000047003f7308 */ /* 0x000e620000002400 */
[----:B--2---:R-:W-:Y:S09]  /*8d50*/  FMNMX.FTZ R2, R210, R2, !PT ;  /* 0x00000002d2027209 */ /* 0x004ff20007810000 */
[----:B------:R-:W2:Y:S10]  /*8d60*/  MUFU.TANH R239, R69 ;  /* 0x0000004500ef7308 */ /* 0x000eb40000002400 */
[----:B------:R-:W3:Y:S01]  /*8d70*/  MUFU.TANH R249, R56 ;  /* 0x0000003800f97308 */ /* 0x000ee20000002400 */
[----:B-1----:R-:W-:Y:S02]  /*8d80*/  FMNMX.FTZ R0, R63, R0, !PT ;  /* 0x000000003f007209 */ /* 0x002fe40007810000 */
[C---:B----4-:R-:W-:Y:S07]  /*8d90*/  ISETP.GT.AND P0, PT, R242.reuse, R7, PT ;  /* 0x00000007f200720c */ /* 0x050fee0003f04270 */
[----:B------:R1:W-:Y:S01]  /*8da0*/  MUFU.TANH R247, R59 ;  /* 0x0000003b00f77308 */ /* 0x0003e20000002400 */
[----:B------:R-:W-:Y:S02]  /*8db0*/  IADD3 R242, R242, -0x1, RZ ;  /* 0xfffffffff2f27810 */ /* 0x000fe40007ffe0ff */
[----:B--2---:R-:W-:Y:S07]  /*8dc0*/  FMNMX.FTZ R70, R239, R70, !PT ;  /* 0x00000046ef467209 */ /* 0x004fee0007810000 */
[----:B------:R-:W-:Y:S01]  /*8dd0*/  MUFU.TANH R246, R62 ;  /* 0x0000003e00f67308 */ /* 0x000fe20000002400 */
[----:B---3--:R-:W-:Y:S09]  /*8de0*/  FMNMX.FTZ R2, R249, R2, !PT ;  /* 0x00000002f9027209 */ /* 0x008ff20007810000 */
[----:B------:R-:W2:Y:S01]  /*8df0*/  MUFU.TANH R62, R82 ;  /* 0x00000052003e7308 */ /* 0x000ea20000002400 */
[----:B-1----:R-:W-:Y:S04]  /*8e00*/  MOV R59, R202 ;  /* 0x000000ca003b7202 */ /* 0x002fe80000000f00 */
[----:B------:R-:W-:Y:S05]  /*8e10*/  FMNMX.FTZ R2, R59, R2, !PT ;  /* 0x000000023b027209 */ /* 0x000fea0007810000 */
[----:B------:R-:W1:Y:S10]  /*8e20*/  MUFU.TANH R14, R14 ;  /* 0x0000000e000e7308 */ /* 0x000e740000002400 */
[----:B------:R-:W3:Y:S01]  /*8e30*/  MUFU.TANH R199, R60 ;  /* 0x0000003c00c77308 */ /* 0x000ee20000002400 */
[----:B--2---:R-:W-:Y:S09]  /*8e40*/  FMNMX.FTZ R0, R62, R0, !PT ;  /* 0x000000003e007209 */ /* 0x004ff20007810000 */
[----:B------:R3:W2:Y:S01]  /*8e50*/  MUFU.TANH R60, R80 ;  /* 0x00000050003c7308 */ /* 0x0006a20000002400 */
[----:B-1----:R-:W-:Y:S09]  /*8e60*/  FMNMX.FTZ R4, R14, R4, !PT ;  /* 0x000000040e047209 */ /* 0x002ff20007810000 */
[----:B------:R-:W1:Y:S10]  /*8e70*/  MUFU.TANH R222, R81 ;  /* 0x0000005100de7308 */ /* 0x000e740000002400 */
[----:B------:R-:W-:Y:S01]  /*8e80*/  MUFU.TANH R237, R86 ;  /* 0x0000005600ed7308 */ /* 0x000fe20000002400 */
[----:B---3--:R-:W-:Y:S02]  /*8e90*/  MOV R80, R199 ;  /* 0x000000c700507202 */ /* 0x008fe40000000f00 */
[----:B--2---:R-:W-:Y:S02]  /*8ea0*/  FMNMX.FTZ R70, R60, R70, !PT ;  /* 0x000000463c467209 */ /* 0x004fe40007810000 */
[----:B------:R-:W-:Y:S05]  /*8eb0*/  FMNMX.FTZ R2, R80, R2, !PT ;  /* 0x0000000250027209 */ /* 0x000fea0007810000 */
[----:B------:R-:W2:Y:S01]  /*8ec0*/  MUFU.TANH R41, R102 ;  /* 0x0000006600297308 */ /* 0x000ea20000002400 */
[----:B-1----:R-:W-:Y:S04]  /*8ed0*/  MOV R82, R222 ;  /* 0x000000de00527202 */ /* 0x002fe80000000f00 */
[----:B------:R-:W-:Y:S05]  /*8ee0*/  FMNMX.FTZ R70, R82, R70, !PT ;  /* 0x0000004652467209 */ /* 0x000fea0007810000 */
[----:B------:R2:W-:Y:S10]  /*8ef0*/  MUFU.TANH R86, R104 ;  /* 0x0000006800567308 */ /* 0x0005f40000002400 */
[----:B------:R-:W1:Y:S10]  /*8f00*/  MUFU.TANH R220, R83 ;  /* 0x0000005300dc7308 */ /* 0x000e740000002400 */
[----:B------:R-:W3:Y:S01]  /*8f10*/  MUFU.TANH R15, R15 ;  /* 0x0000000f000f7308 */ /* 0x000ee20000002400 */
[----:B--2---:R-:W-:Y:S09]  /*8f20*/  MOV R104, R41 ;  /* 0x0000002900687202 */ /* 0x004ff20000000f00 */
[----:B------:R-:W2:Y:S01]  /*8f30*/  MUFU.TANH R36, R84 ;  /* 0x0000005400247308 */ /* 0x000ea20000002400 */
[----:B-1----:R-:W-:Y:S04]  /*8f40*/  FMNMX.FTZ R0, R220, R0, !PT ;  /* 0x00000000dc007209 */ /* 0x002fe80007810000 */
[----:B------:R-:W-:Y:S05]  /*8f50*/  FMNMX.FTZ R0, R237, R0, !PT ;  /* 0x00000000ed007209 */ /* 0x000fea0007810000 */
[----:B------:R-:W1:Y:S01]  /*8f60*/  MUFU.TANH R240, R61 ;  /* 0x0000003d00f07308 */ /* 0x000e620000002400 */
[----:B---3--:R-:W-:Y:S04]  /*8f70*/  FMNMX.FTZ R4, R15, R4, !PT ;  /* 0x000000040f047209 */ /* 0x008fe80007810000 */
[----:B------:R-:W-:Y:S05]  /*8f80*/  FMNMX.FTZ R4, R194, R4, !PT ;  /* 0x00000004c2047209 */ /* 0x000fea0007810000 */
[----:B------:R-:W3:Y:S01]  /*8f90*/  MUFU.TANH R236, R87 ;  /* 0x0000005700ec7308 */ /* 0x000ee20000002400 */
[----:B------:R-:W-:Y:S02]  /*8fa0*/  FMNMX.FTZ R4, R193, R4, !PT ;  /* 0x00000004c1047209 */ /* 0x000fe40007810000 */
[----:B--2---:R-:W-:Y:S02]  /*8fb0*/  MOV R205, R36 ;  /* 0x0000002400cd7202 */ /* 0x004fe40000000f00 */
[----:B------:R-:W-:Y:S02]  /*8fc0*/  MOV R84, R247 ;  /* 0x000000f700547202 */ /* 0x000fe40000000f00 */
[----:B------:R-:W-:Y:S03]  /*8fd0*/  FMNMX.FTZ R70, R205, R70, !PT ;  /* 0x00000046cd467209 */ /* 0x000fe60007810000 */
[----:B------:R2:W4:Y:S01]  /*8fe0*/  MUFU.TANH R40, R85 ;  /* 0x0000005500287308 */ /* 0x0005220000002400 */
[----:B-1----:R-:W-:Y:S04]  /*8ff0*/  MOV R83, R240 ;  /* 0x000000f000537202 */ /* 0x002fe80000000f00 */
[----:B------:R-:W-:Y:S05]  /*9000*/  FMNMX.FTZ R2, R83, R2, !PT ;  /* 0x0000000253027209 */ /* 0x000fea0007810000 */
[----:B------:R-:W1:Y:S01]  /*9010*/  MUFU.TANH R45, R72 ;  /* 0x00000048002d7308 */ /* 0x000e620000002400 */
[----:B---3--:R-:W-:Y:S09]  /*9020*/  FMNMX.FTZ R0, R236, R0, !PT ;  /* 0x00000000ec007209 */ /* 0x008ff20007810000 */
[----:B------:R-:W3:Y:S01]  /*9030*/  MUFU.TANH R200, R73 ;  /* 0x0000004900c87308 */ /* 0x000ee20000002400 */
[----:B--2---:R-:W-:Y:S02]  /*9040*/  MOV R85, R246 ;  /* 0x000000f600557202 */ /* 0x004fe40000000f00 */
[----:B----4-:R-:W-:Y:S07]  /*9050*/  FMNMX.FTZ R70, R40, R70, !PT ;  /* 0x0000004628467209 */ /* 0x010fee0007810000 */
[----:B------:R-:W2:Y:S01]  /*9060*/  MUFU.TANH R98, R98 ;  /* 0x0000006200627308 */ /* 0x000ea20000002400 */
[----:B-1----:R-:W-:Y:S09]  /*9070*/  FMNMX.FTZ R2, R45, R2, !PT ;  /* 0x000000022d027209 */ /* 0x002ff20007810000 */
[----:B------:R-:W1:Y:S01]  /*9080*/  MUFU.TANH R30, R30 ;  /* 0x0000001e001e7308 */ /* 0x000e620000002400 */
[----:B---3--:R-:W-:Y:S04]  /*9090*/  MOV R207, R200 ;  /* 0x000000c800cf7202 */ /* 0x008fe80000000f00 */
[----:B------:R-:W-:Y:S05]  /*90a0*/  FMNMX.FTZ R2, R207, R2, !PT ;  /* 0x00000002cf027209 */ /* 0x000fea0007810000 */
[----:B------:R-:W3:Y:S01]  /*90b0*/  MUFU.TANH R96, R96 ;  /* 0x0000006000607308 */ /* 0x000ee20000002400 */
[----:B--2---:R-:W-:Y:S09]  /*90c0*/  FMNMX.FTZ R0, R98, R0, !PT ;  /* 0x0000000062007209 */ /* 0x004ff20007810000 */
[----:B------:R-:W2:Y:S01]  /*90d0*/  MUFU.TANH R99, R99 ;  /* 0x0000006300637308 */ /* 0x000ea20000002400 */
[----:B-1----:R-:W-:Y:S09]  /*90e0*/  FMNMX.FTZ R4, R30, R4, !PT ;  /* 0x000000041e047209 */ /* 0x002ff20007810000 */
[----:B------:R-:W1:Y:S01]  /*90f0*/  MUFU.TANH R31, R31 ;  /* 0x0000001f001f7308 */ /* 0x000e620000002400 */
[----:B---3--:R-:W-:Y:S09]  /*9100*/  FMNMX.FTZ R70, R96, R70, !PT ;  /* 0x0000004660467209 */ /* 0x008ff20007810000 */
[----:B------:R-:W3:Y:S01]  /*9110*/  MUFU.TANH R97, R97 ;  /* 0x0000006100617308 */ /* 0x000ee20000002400 */
[----:B--2---:R-:W-:Y:S04]  /*9120*/  FMNMX.FTZ R0, R99, R0, !PT ;  /* 0x0000000063007209 */ /* 0x004fe80007810000 */
[----:B------:R-:W-:Y:S05]  /*9130*/  FMNMX.FTZ R0, R104, R0, !PT ;  /* 0x0000000068007209 */ /* 0x000fea0007810000 */
[----:B------:R-:W2:Y:S01]  /*9140*/  MUFU.TANH R38, R100 ;  /* 0x0000006400267308 */ /* 0x000ea20000002400 */
[----:B-1----:R-:W-:Y:S09]  /*9150*/  FMNMX.FTZ R4, R31, R4, !PT ;  /* 0x000000041f047209 */ /* 0x002ff20007810000 */
[----:B------:R2:W1:Y:S01]  /*9160*/  MUFU.TANH R39, R101 ;  /* 0x0000006500277308 */ /* 0x0004620000002400 */
[----:B---3--:R-:W-:Y:S09]  /*9170*/  FMNMX.FTZ R70, R97, R70, !PT ;  /* 0x0000004661467209 */ /* 0x008ff20007810000 */
[----:B------:R-:W3:Y:S10]  /*9180*/  MUFU.TANH R61, R76 ;  /* 0x0000004c003d7308 */ /* 0x000ef40000002400 */
[----:B------:R-:W4:Y:S01]  /*9190*/  MUFU.TANH R213, R42 ;  /* 0x0000002a00d57308 */ /* 0x000f220000002400 */
[----:B--2---:R-:W-:Y:S02]  /*91a0*/  MOV R101, R38 ;  /* 0x0000002600657202 */ /* 0x004fe40000000f00 */
[----:B-1----:R-:W-:Y:S02]  /*91b0*/  MOV R102, R39 ;  /* 0x0000002700667202 */ /* 0x002fe40000000f00 */
[----:B------:R-:W2:Y:S01]  /*91c0*/  LDL.64 R38, [R1+0x28] ;  /* 0x0000280001267983 */ /* 0x000ea20000100a00 */
[----:B------:R-:W-:Y:S04]  /*91d0*/  FMNMX.FTZ R70, R101, R70, !PT ;  /* 0x0000004665467209 */ /* 0x000fe80007810000 */
[----:B------:R-:W1:Y:S01]  /*91e0*/  MUFU.TANH R119, R77 ;  /* 0x0000004d00777308 */ /* 0x000e620000002400 */
[----:B------:R-:W-:Y:S02]  /*91f0*/  FMNMX.FTZ R70, R102, R70, !PT ;  /* 0x0000004666467209 */ /* 0x000fe40007810000 */
[----:B---3--:R-:W-:Y:S07]  /*9200*/  FMNMX.FTZ R2, R61, R2, !PT ;  /* 0x000000023d027209 */ /* 0x008fee0007810000 */
[----:B------:R-:W-:Y:S01]  /*9210*/  MUFU.TANH R234, R88 ;  /* 0x0000005800ea7308 */ /* 0x000fe20000002400 */
[----:B----4-:R-:W-:Y:S09]  /*9220*/  FMNMX.FTZ R4, R213, R4, !PT ;  /* 0x00000004d5047209 */ /* 0x010ff20007810000 */
[----:B------:R-:W3:Y:S01]  /*9230*/  MUFU.TANH R233, R103 ;  /* 0x0000006700e97308 */ /* 0x000ee20000002400 */
[----:B-1----:R-:W-:Y:S09]  /*9240*/  FMNMX.FTZ R2, R119, R2, !PT ;  /* 0x0000000277027209 */ /* 0x002ff20007810000 */
[----:B------:R-:W1:Y:S10]  /*9250*/  MUFU.TANH R103, R112 ;  /* 0x0000007000677308 */ /* 0x000e740000002400 */
[----:B------:R-:W4:Y:S01]  /*9260*/  MUFU.TANH R5, R114 ;  /* 0x0000007200057308 */ /* 0x000f220000002400 */
[----:B---3--:R-:W-:Y:S09]  /*9270*/  FMNMX.FTZ R0, R233, R0, !PT ;  /* 0x00000000e9007209 */ /* 0x008ff20007810000 */
[----:B------:R3:W3:Y:S01]  /*9280*/  MUFU.TANH R112, R115 ;  /* 0x0000007300707308 */ /* 0x0006e20000002400 */
[----:B-1----:R-:W-:Y:S09]  /*9290*/  FMNMX.FTZ R70, R103, R70, !PT ;  /* 0x0000004667467209 */ /* 0x002ff20007810000 */
[----:B------:R4:W-:Y:S10]  /*92a0*/  MUFU.TANH R41, R108 ;  /* 0x0000006c00297308 */ /* 0x0009f40000002400 */
[----:B------:R-:W1:Y:S01]  /*92b0*/  MUFU.TANH R216, R43 ;  /* 0x0000002b00d87308 */ /* 0x000e620000002400 */
[----:B---3--:R-:W-:Y:S04]  /*92c0*/  MOV R115, R234 ;  /* 0x000000ea00737202 */ /* 0x008fe80000000f00 */
[----:B------:R-:W-:Y:S05]  /*92d0*/  FMNMX.FTZ R2, R115, R2, !PT ;  /* 0x0000000273027209 */ /* 0x000fea0007810000 */
[----:B------:R-:W-:Y:S01]  /*92e0*/  MUFU.TANH R234, R106 ;  /* 0x0000006a00ea7308 */ /* 0x000fe20000002400 */
[----:B----4-:R-:W-:Y:S04]  /*92f0*/  MOV R108, R5 ;  /* 0x00000005006c7202 */ /* 0x010fe80000000f00 */
[----:B------:R-:W-:Y:S05]  /*9300*/  FMNMX.FTZ R0, R108, R0, !PT ;  /* 0x000000006c007209 */ /* 0x000fea0007810000 */
[----:B------:R-:W3:Y:S01]  /*9310*/  MUFU.TANH R37, R89 ;  /* 0x0000005900257308 */ /* 0x000ee20000002400 */
[----:B------:R-:W-:Y:S02]  /*9320*/  FMNMX.FTZ R0, R112, R0, !PT ;  /* 0x0000000070007209 */ /* 0x000fe40007810000 */
[----:B-1----:R-:W-:Y:S03]  /*9330*/  FMNMX.FTZ R4, R216, R4, !PT ;  /* 0x00000004d8047209 */ /* 0x002fe60007810000 */
[----:B------:R-:W1:Y:S01]  /*9340*/  SHFL.BFLY PT, R69, R0, 0x2, 0x1f ;  /* 0x0c401f0000457f89 */ /* 0x000e6200000e0000 */
[----:B------:R-:W-:Y:S03]  /*9350*/  FMNMX.FTZ R4, R214, R4, !PT ;  /* 0x00000004d6047209 */ /* 0x000fe60007810000 */
[----:B------:R-:W4:Y:S01]  /*9360*/  MUFU.TANH R113, R113 ;  /* 0x0000007100717308 */ /* 0x000f220000002400 */
[----:B------:R-:W-:Y:S09]  /*9370*/  FMNMX.FTZ R4, R217, R4, !PT ;  /* 0x00000004d9047209 */ /* 0x000ff20007810000 */
[----:B------:R-:W4:Y:S01]  /*9380*/  MUFU.TANH R250, R93 ;  /* 0x0000005d00fa7308 */ /* 0x000f220000002400 */
[----:B---3--:R-:W-:Y:S02]  /*9390*/  MOV R204, R37 ;  /* 0x0000002500cc7202 */ /* 0x008fe40000000f00 */
[----:B------:R-:W3:Y:S02]  /*93a0*/  LDL.64 R36, [R1+0x38] ;  /* 0x0000380001247983 */ /* 0x000ee40000100a00 */
[----:B------:R-:W-:Y:S05]  /*93b0*/  FMNMX.FTZ R2, R204, R2, !PT ;  /* 0x00000002cc027209 */ /* 0x000fea0007810000 */
[----:B------:R-:W4:Y:S01]  /*93c0*/  MUFU.TANH R252, R58 ;  /* 0x0000003a00fc7308 */ /* 0x000f220000002400 */
[----:B-1----:R-:W-:Y:S02]  /*93d0*/  FMNMX.FTZ R69, R0, R69, !PT ;  /* 0x0000004500457209 */ /* 0x002fe40007810000 */
[----:B------:R-:W-:Y:S02]  /*93e0*/  FMNMX.FTZ R2, R248, R2, !PT ;  /* 0x00000002f8027209 */ /* 0x000fe40007810000 */
[----:B----4-:R-:W-:Y:S05]  /*93f0*/  FMNMX.FTZ R70, R113, R70, !PT ;  /* 0x0000004671467209 */ /* 0x010fea0007810000 */
[----:B------:R-:W1:Y:S01]  /*9400*/  MUFU.TANH R43, R105 ;  /* 0x00000069002b7308 */ /* 0x000e620000002400 */
[----:B------:R-:W4:Y:S01]  /*9410*/  SHFL.BFLY PT, R5, R70, 0x2, 0x1f ;  /* 0x0c401f0046057f89 */ /* 0x000f2200000e0000 */
[----:B------:R-:W-:Y:S04]  /*9420*/  MOV R206, R250 ;  /* 0x000000fa00ce7202 */ /* 0x000fe80000000f00 */
[----:B------:R-:W-:Y:S04]  /*9430*/  FMNMX.FTZ R2, R206, R2, !PT ;  /* 0x00000002ce027209 */ /* 0x000fe80007810000 */
[----:B------:R-:W4:Y:S01]  /*9440*/  MUFU.TANH R223, R74 ;  /* 0x0000004a00df7308 */ /* 0x000f220000002400 */
[----:B------:R-:W-:Y:S02]  /*9450*/  FMNMX.FTZ R2, R86, R2, !PT ;  /* 0x0000000256027209 */ /* 0x000fe40007810000 */
[----:B------:R-:W-:Y:S04]  /*9460*/  FMNMX.FTZ R4, R252, R4, !PT ;  /* 0x00000004fc047209 */ /* 0x000fe80007810000 */
[----:B------:R-:W-:Y:S03]  /*9470*/  FMNMX.FTZ R4, R84, R4, !PT ;  /* 0x0000000454047209 */ /* 0x000fe60007810000 */
[----:B------:R-:W4:Y:S01]  /*9480*/  MUFU.TANH R58, R109 ;  /* 0x0000006d003a7308 */ /* 0x000f220000002400 */
[----:B------:R-:W-:Y:S02]  /*9490*/  FMNMX.FTZ R4, R85, R4, !PT ;  /* 0x0000000455047209 */ /* 0x000fe40007810000 */
[----:B-1----:R-:W-:Y:S02]  /*94a0*/  FMNMX.FTZ R2, R43, R2, !PT ;  /* 0x000000022b027209 */ /* 0x002fe40007810000 */
[----:B------:R-:W-:Y:S02]  /*94b0*/  FMNMX.FTZ R4, R238, R4, !PT ;  /* 0x00000004ee047209 */ /* 0x000fe40007810000 */
[----:B----4-:R-:W-:Y:S03]  /*94c0*/  FMNMX.FTZ R70, R70, R5, !PT ;  /* 0x0000000546467209 */ /* 0x010fe60007810000 */
[----:B------:R-:W1:Y:S01]  /*94d0*/  MUFU.TANH R56, R75 ;  /* 0x0000004b00387308 */ /* 0x000e620000002400 */
[----:B------:R-:W4:Y:S01]  /*94e0*/  SHFL.BFLY PT, R5, R69, 0x1, 0x1f ;  /* 0x0c201f0045057f89 */ /* 0x000f2200000e0000 */
[----:B------:R-:W-:Y:S02]  /*94f0*/  FMNMX.FTZ R2, R41, R2, !PT ;  /* 0x0000000229027209 */ /* 0x000fe40007810000 */
[----:B------:R-:W-:Y:S05]  /*9500*/  FMNMX.FTZ R4, R223, R4, !PT ;  /* 0x00000004df047209 */ /* 0x000fea0007810000 */
[----:B------:R-:W4:Y:S01]  /*9510*/  SHFL.BFLY PT, R6, R70, 0x1, 0x1f ;  /* 0x0c201f0046067f89 */ /* 0x000f2200000e0000 */
[----:B------:R-:W4:Y:S01]  /*9520*/  MUFU.TANH R230, R78 ;  /* 0x0000004e00e67308 */ /* 0x000f220000002400 */
[----:B------:R-:W-:Y:S06]  /*9530*/  FMNMX.FTZ R2, R58, R2, !PT ;  /* 0x000000023a027209 */ /* 0x000fec0007810000 */
[----:B------:R-:W4:Y:S03]  /*9540*/  SHFL.BFLY PT, R68, R2, 0x2, 0x1f ;  /* 0x0c401f0002447f89 */ /* 0x000f2600000e0000 */
[----:B------:R-:W4:Y:S01]  /*9550*/  MUFU.TANH R243, R79 ;  /* 0x0000004f00f37308 */ /* 0x000f220000002400 */
[----:B-1----:R-:W-:Y:S01]  /*9560*/  FMNMX.FTZ R4, R56, R4, !PT ;  /* 0x0000000438047209 */ /* 0x002fe20007810000 */
[----:B------:R-:W-:Y:S01]  /*9570*/  FMUL.FTZ R75, R110, c[0x0][0x320] ;  /* 0x0000c8006e4b7a20 */ /* 0x000fe20000410000 */
[----:B------:R-:W-:Y:S02]  /*9580*/  MOV R110, R86 ;  /* 0x00000056006e7202 */ /* 0x000fe40000000f00 */
[----:B----4-:R-:W-:Y:S05]  /*9590*/  FMNMX.FTZ R69, R69, R5, !PT ;  /* 0x0000000545457209 */ /* 0x010fea0007810000 */
[----:B------:R-:W1:Y:S01]  /*95a0*/  MUFU.TANH R245, R90 ;  /* 0x0000005a00f57308 */ /* 0x000e620000002400 */
[----:B------:R-:W-:Y:S01]  /*95b0*/  FMNMX.FTZ R70, R70, R6, !PT ;  /* 0x0000000646467209 */ /* 0x000fe20007810000 */
[----:B------:R-:W-:Y:S01]  /*95c0*/  FMUL.FTZ R100, R69, c[0x0][0x2d0] ;  /* 0x0000b40045647a20 */ /* 0x000fe20000410000 */
[----:B------:R-:W-:Y:S03]  /*95d0*/  FMNMX.FTZ R0, R230, R4, !PT ;  /* 0x00000004e6007209 */ /* 0x000fe60007810000 */
[--C-:B------:R-:W-:Y:S04]  /*95e0*/  FFMA.FTZ R7, R23, c[0x0][0x2d0], -R100.reuse ;  /* 0x0000b40017077a23 */ /* 0x100fe80000010864 */
[----:B------:R-:W4:Y:S01]  /*95f0*/  MUFU.TANH R244, R91 ;  /* 0x0000005b00f47308 */ /* 0x000f220000002400 */
[--C-:B------:R-:W-:Y:S02]  /*9600*/  FFMA.FTZ R9, R35, c[0x0][0x2d0], -R100.reuse ;  /* 0x0000b40023097a23 */ /* 0x100fe40000010864 */
[----:B------:R-:W-:Y:S01]  /*9610*/  FMUL.FTZ R105, R70, c[0x0][0x2d0] ;  /* 0x0000b40046697a20 */ /* 0x000fe20000410000 */
[----:B------:R-:W-:Y:S01]  /*9620*/  MOV R81, R243 ;  /* 0x000000f300517202 */ /* 0x000fe20000000f00 */
[--C-:B------:R-:W-:Y:S01]  /*9630*/  FFMA.FTZ R104, R104, c[0x0][0x2d0], -R100.reuse ;  /* 0x0000b40068687a23 */ /* 0x100fe20000010864 */
[----:B------:R-:W-:Y:S01]  /*9640*/  FMNMX.FTZ R68, R2, R68, !PT ;  /* 0x0000004402447209 */ /* 0x000fe20007810000 */
[--C-:B------:R-:W-:Y:S01]  /*9650*/  FFMA.FTZ R5, R21, c[0x0][0x2d0], -R105.reuse ;  /* 0x0000b40015057a23 */ /* 0x100fe20000010869 */
[----:B------:R-:W-:Y:S01]  /*9660*/  FMNMX.FTZ R0, R81, R0, !PT ;  /* 0x0000000051007209 */ /* 0x000fe20007810000 */
[--C-:B------:R-:W-:Y:S01]  /*9670*/  FFMA.FTZ R6, R20, c[0x0][0x2d0], -R105.reuse ;  /* 0x0000b40014067a23 */ /* 0x100fe20000010869 */
[----:B------:R-:W4:Y:S01]  /*9680*/  MUFU.TANH R189, R94 ;  /* 0x0000005e00bd7308 */ /* 0x000f220000002400 */
[--C-:B------:R-:W-:Y:S02]  /*9690*/  FFMA.FTZ R101, R101, c[0x0][0x2d0], -R105.reuse ;  /* 0x0000b40065657a23 */ /* 0x100fe40000010869 */
[--C-:B------:R-:W-:Y:S01]  /*96a0*/  FFMA.FTZ R102, R102, c[0x0][0x2d0], -R105.reuse ;  /* 0x0000b40066667a23 */ /* 0x100fe20000010869 */
[----:B-1----:R-:W-:Y:S01]  /*96b0*/  MOV R109, R245 ;  /* 0x000000f5006d7202 */ /* 0x002fe20000000f00 */
[----:B------:R-:W-:Y:S02]  /*96c0*/  FFMA.FTZ R103, R103, c[0x0][0x2d0], -R105 ;  /* 0x0000b40067677a23 */ /* 0x000fe40000010869 */
[--C-:B------:R-:W-:Y:S01]  /*96d0*/  FFMA.FTZ R108, R108, c[0x0][0x2d0], -R100.reuse ;  /* 0x0000b4006c6c7a23 */ /* 0x100fe20000010864 */
[----:B------:R-:W-:Y:S01]  /*96e0*/  FMNMX.FTZ R4, R109, R0, !PT ;  /* 0x000000006d047209 */ /* 0x000fe20007810000 */
[----:B------:R-:W-:Y:S01]  /*96f0*/  FMUL.FTZ R0, R111, c[0x0][0x320] ;  /* 0x0000c8006f007a20 */ /* 0x000fe20000410000 */
[----:B------:R-:W1:Y:S01]  /*9700*/  MUFU.TANH R188, R95 ;  /* 0x0000005f00bc7308 */ /* 0x000e620000002400 */
[----:B------:R-:W-:Y:S02]  /*9710*/  MOV R111, R43 ;  /* 0x0000002b006f7202 */ /* 0x000fe40000000f00 */
[----:B----4-:R-:W-:Y:S04]  /*9720*/  MOV R114, R244 ;  /* 0x000000f400727202 */ /* 0x010fe80000000f00 */
[----:B------:R-:W-:Y:S03]  /*9730*/  FMNMX.FTZ R2, R114, R4, !PT ;  /* 0x0000000472027209 */ /* 0x000fe60007810000 */
[----:B------:R4:W-:Y:S01]  /*9740*/  MUFU.TANH R74, R0 ;  /* 0x00000000004a7308 */ /* 0x0009e20000002400 */
[----:B------:R-:W4:Y:S01]  /*9750*/  SHFL.BFLY PT, R4, R68, 0x1, 0x1f ;  /* 0x0c201f0044047f89 */ /* 0x000f2200000e0000 */
[----:B------:R-:W-:Y:S08]  /*9760*/  FMNMX.FTZ R2, R189, R2, !PT ;  /* 0x00000002bd027209 */ /* 0x000ff00007810000 */
[----:B------:R-:W4:Y:S01]  /*9770*/  MUFU.TANH R240, R107 ;  /* 0x0000006b00f07308 */ /* 0x000f220000002400 */
[----:B-1----:R-:W-:Y:S09]  /*9780*/  FMNMX.FTZ R2, R188, R2, !PT ;  /* 0x00000002bc027209 */ /* 0x002ff20007810000 */
[----:B------:R-:W1:Y:S01]  /*9790*/  MUFU.TANH R75, R75 ;  /* 0x0000004b004b7308 */ /* 0x000e620000002400 */
[----:B----4-:R-:W-:Y:S01]  /*97a0*/  FADD.FTZ R0, -R70, R3 ;  /* 0x0000000346007221 */ /* 0x010fe20000010100 */
[----:B------:R-:W-:Y:S02]  /*97b0*/  FMNMX.FTZ R3, R234, R2, !PT ;  /* 0x00000002ea037209 */ /* 0x000fe40007810000 */
[----:B------:R-:W-:Y:S01]  /*97c0*/  FMNMX.FTZ R68, R68, R4, !PT ;  /* 0x0000000444447209 */ /* 0x000fe20007810000 */
[----:B------:R-:W-:Y:S05]  /*97d0*/  FMUL.FTZ R2, R0, c[0x0][0x2d0] ;  /* 0x0000b40000027a20 */ /* 0x000fea0000410000 */
[----:B------:R4:W-:Y:S01]  /*97e0*/  MUFU.EX2 R88, R5 ;  /* 0x0000000500587308 */ /* 0x0009e20000000800 */
[--C-:B------:R-:W-:Y:S01]  /*97f0*/  FFMA.FTZ R4, R185, c[0x0][0x2d0], -R105.reuse ;  /* 0x0000b400b9047a23 */ /* 0x100fe20000010869 */
[----:B------:R-:W-:Y:S01]  /*9800*/  FMNMX.FTZ R0, R240, R3, !PT ;  /* 0x00000003f0007209 */ /* 0x000fe20007810000 */
[----:B------:R-:W-:Y:S07]  /*9810*/  FMUL.FTZ R107, R68, c[0x0][0x2d0] ;  /* 0x0000b400446b7a20 */ /* 0x000fee0000410000 */
[----:B------:R2:W2:Y:S01]  /*9820*/  MUFU.EX2 R73, R2 ;  /* 0x0000000200497308 */ /* 0x0004a20000000800 */
[----:B-1----:R-:W-:Y:S04]  /*9830*/  FMNMX.FTZ R0, R75, R0, !PT ;  /* 0x000000004b007209 */ /* 0x002fe80007810000 */
[----:B------:R-:W-:Y:S05]  /*9840*/  FMNMX.FTZ R0, R74, R0, !PT ;  /* 0x000000004a007209 */ /* 0x000fea0007810000 */
[----:B------:R-:W-:Y:S01]  /*9850*/  MUFU.EX2 R245, R4 ;  /* 0x0000000400f57308 */ /* 0x000fe20000000800 */
[----:B------:R-:W1:Y:S01]  /*9860*/  SHFL.BFLY PT, R3, R0, 0x2, 0x1f ;  /* 0x0c401f0000037f89 */ /* 0x000e6200000e0000 */
[----:B----4-:R-:W-:Y:S08]  /*9870*/  FFMA.FTZ R5, R22, c[0x0][0x2d0], -R100 ;  /* 0x0000b40016057a23 */ /* 0x010ff00000010864 */
[----:B------:R-:W-:Y:S01]  /*9880*/  MUFU.EX2 R87, R6 ;  /* 0x0000000600577308 */ /* 0x000fe20000000800 */
[----:B--2---:R-:W-:Y:S01]  /*9890*/  FADD.FTZ R2, -R69, R116 ;  /* 0x0000007445027221 */ /* 0x004fe20000010100 */
[----:B------:R-:W-:Y:S03]  /*98a0*/  MOV R116, R85 ;  /* 0x0000005500747202 */ /* 0x000fe60000000f00 */
[----:B------:R-:W-:Y:S05]  /*98b0*/  FMUL.FTZ R2, R2, c[0x0][0x2d0] ;  /* 0x0000b40002027a20 */ /* 0x000fea0000410000 */
[----:B------:R2:W-:Y:S01]  /*98c0*/  MUFU.EX2 R89, R7 ;  /* 0x0000000700597308 */ /* 0x0005e20000000800 */
[----:B-1----:R-:W-:Y:S01]  /*98d0*/  FMNMX.FTZ R0, R0, R3, !PT ;  /* 0x0000000300007209 */ /* 0x002fe20007810000 */
[----:B------:R-:W-:Y:S08]  /*98e0*/  FFMA.FTZ R3, R17, c[0x0][0x2d0], -R105 ;  /* 0x0000b40011037a23 */ /* 0x000ff00000010869 */
[----:B------:R1:W-:Y:S01]  /*98f0*/  MUFU.EX2 R71, R2 ;  /* 0x0000000200477308 */ /* 0x0003e20000000800 */
[----:B------:R-:W-:Y:S01]  /*9900*/  FMUL.FTZ R17, R73, R133 ;  /* 0x0000008549117220 */ /* 0x000fe20000410000 */
[----:B------:R-:W-:Y:S08]  /*9910*/  MOV R133, R45 ;  /* 0x0000002d00857202 */ /* 0x000ff00000000f00 */
[----:B------:R4:W4:Y:S01]  /*9920*/  MUFU.EX2 R10, R3 ;  /* 0x00000003000a7308 */ /* 0x0009220000000800 */
[----:B--2---:R-:W-:Y:S09]  /*9930*/  @P0 MOV R7, R39 ;  /* 0x0000002700070202 */ /* 0x004ff20000000f00 */
[----:B------:R-:W-:Y:S01]  /*9940*/  MUFU.EX2 R94, R9 ;  /* 0x00000009005e7308 */ /* 0x000fe20000000800 */
[----:B-1----:R-:W-:Y:S01]  /*9950*/  FADD.FTZ R2, -R68, R117 ;  /* 0x0000007544027221 */ /* 0x002fe20000010100 */
[----:B------:R-:W-:Y:S03]  /*9960*/  MOV R117, R220 ;  /* 0x000000dc00757202 */ /* 0x000fe60000000f00 */
[----:B------:R-:W-:Y:S05]  /*9970*/  FMUL.FTZ R2, R2, c[0x0][0x2d0] ;  /* 0x0000b40002027a20 */ /* 0x000fea0000410000 */
[----:B------:R-:W-:Y:S01]  /*9980*/  MUFU.EX2 R108, R108 ;  /* 0x0000006c006c7308 */ /* 0x000fe20000000800 */
[--C-:B----4-:R-:W-:Y:S01]  /*9990*/  FFMA.FTZ R3, R187, c[0x0][0x2d0], -R100.reuse ;  /* 0x0000b400bb037a23 */ /* 0x110fe20000010864 */
[----:B------:R-:W-:Y:S08]  /*99a0*/  MOV R187, R10 ;  /* 0x0000000a00bb7202 */ /* 0x000ff00000000f00 */
[----:B------:R1:W-:Y:S10]  /*99b0*/  MUFU.EX2 R244, R3 ;  /* 0x0000000300f47308 */ /* 0x0003f40000000800 */
[----:B------:R2:W4:Y:S01]  /*99c0*/  MUFU.EX2 R72, R2 ;  /* 0x0000000200487308 */ /* 0x0005220000000800 */
[--C-:B-1----:R-:W-:Y:S09]  /*99d0*/  FFMA.FTZ R3, R186, c[0x0][0x2d0], -R100.reuse ;  /* 0x0000b400ba037a23 */ /* 0x102ff20000010864 */
[----:B------:R1:W1:Y:S01]  /*99e0*/  MUFU.EX2 R246, R3 ;  /* 0x0000000300f67308 */ /* 0x0002620000000800 */
[----:B--2---:R-:W-:Y:S02]  /*99f0*/  FFMA.FTZ R2, R184, c[0x0][0x2d0], -R105 ;  /* 0x0000b400b8027a23 */ /* 0x004fe40000010869 */
[----:B----4-:R-:W-:Y:S07]  /*9a00*/  FMUL.FTZ R45, R72, R161 ;  /* 0x000000a1482d7220 */ /* 0x010fee0000410000 */
[----:B------:R2:W4:Y:S01]  /*9a10*/  MUFU.EX2 R247, R2 ;  /* 0x0000000200f77308 */ /* 0x0005220000000800 */
[--C-:B-1----:R-:W-:Y:S01]  /*9a20*/  FFMA.FTZ R3, R18, c[0x0][0x2d0], -R100.reuse ;  /* 0x0000b40012037a23 */ /* 0x102fe20000010864 */
[----:B------:R-:W-:Y:S01]  /*9a30*/  F2FP.PACK_AB R77, R246, R244 ;  /* 0x000000f4f64d723e */ /* 0x000fe200000000ff */
[----:B------:R-:W-:Y:S01]  /*9a40*/  FMUL.FTZ R18, R71, R134 ;  /* 0x0000008647127220 */ /* 0x000fe20000410000 */
[----:B------:R-:W-:Y:S06]  /*9a50*/  MOV R134, R56 ;  /* 0x0000003800867202 */ /* 0x000fec0000000f00 */
[----:B------:R1:W-:Y:S01]  /*9a60*/  MUFU.EX2 R250, R3 ;  /* 0x0000000300fa7308 */ /* 0x0003e20000000800 */
[----:B------:R-:W-:Y:S02]  /*9a70*/  FFMA.FTZ R56, R210, c[0x0][0x2d0], -R107 ;  /* 0x0000b400d2387a23 */ /* 0x000fe4000001086b */
[--C-:B--2---:R-:W-:Y:S01]  /*9a80*/  FFMA.FTZ R2, R16, c[0x0][0x2d0], -R105.reuse ;  /* 0x0000b40010027a23 */ /* 0x104fe20000010869 */
[----:B----4-:R-:W-:Y:S01]  /*9a90*/  F2FP.PACK_AB R76, R247, R245 ;  /* 0x000000f5f74c723e */ /* 0x010fe200000000ff */
[----:B------:R-:W-:Y:S05]  /*9aa0*/  FFMA.FTZ R16, R27, c[0x0][0x2d0], -R105 ;  /* 0x0000b4001b107a23 */ /* 0x000fea0000010869 */
[----:B------:R2:W4:Y:S01]  /*9ab0*/  MUFU.EX2 R185, R2 ;  /* 0x0000000200b97308 */ /* 0x0005220000000800 */
[----:B---3--:R-:W-:Y:S09]  /*9ac0*/  MOV R37, c[0x0][0x1e4] ;  /* 0x0000790000257a02 */ /* 0x008ff20000000f00 */
[----:B------:R3:W-:Y:S01]  /*9ad0*/  MUFU.EX2 R42, R16 ;  /* 0x00000010002a7308 */ /* 0x0007e20000000800 */
[--C-:B-1----:R-:W-:Y:S09]  /*9ae0*/  FFMA.FTZ R3, R197, c[0x0][0x2d0], -R107.reuse ;  /* 0x0000b400c5037a23 */ /* 0x102ff2000001086b */
[----:B------:R1:W-:Y:S01]  /*9af0*/  MUFU.EX2 R222, R3 ;  /* 0x0000000300de7308 */ /* 0x0003e20000000800 */
[----:B--2---:R-:W2:Y:S01]  /*9b00*/  SHFL.BFLY PT, R2, R0, 0x1, 0x1f ;  /* 0x0c201f0000027f89 */ /* 0x004ea200000e0000 */
[----:B----4-:R-:W-:Y:S01]  /*9b10*/  F2FP.PACK_AB R78, R187, R185 ;  /* 0x000000b9bb4e723e */ /* 0x010fe200000000ff */
[----:B---3--:R-:W-:Y:S01]  /*9b20*/  FMUL.FTZ R16, R73, R132 ;  /* 0x0000008449107220 */ /* 0x008fe20000410000 */
[----:B------:R-:W-:Y:S01]  /*9b30*/  MOV R132, R58 ;  /* 0x0000003a00847202 */ /* 0x000fe20000000f00 */
[--C-:B-1----:R-:W-:Y:S01]  /*9b40*/  FFMA.FTZ R3, R192, c[0x0][0x2d0], -R107.reuse ;  /* 0x0000b400c0037a23 */ /* 0x102fe2000001086b */
[----:B------:R-:W-:Y:S04]  /*9b50*/  MOV R192, R81 ;  /* 0x0000005100c07202 */ /* 0x000fe80000000f00 */
[----:B------:R1:W3:Y:S01]  /*9b60*/  MUFU.EX2 R243, R3 ;  /* 0x0000000300f37308 */ /* 0x0002e20000000800 */
[----:B--2---:R-:W-:Y:S01]  /*9b70*/  FMNMX.FTZ R2, R0, R2, !PT ;  /* 0x0000000200027209 */ /* 0x004fe20007810000 */
[----:B------:R-:W-:Y:S02]  /*9b80*/  FFMA.FTZ R0, R19, c[0x0][0x2d0], -R100 ;  /* 0x0000b40013007a23 */ /* 0x000fe40000010864 */
[----:B------:R-:W-:Y:S01]  /*9b90*/  FMUL.FTZ R19, R71, R135 ;  /* 0x0000008747137220 */ /* 0x000fe20000410000 */
[----:B------:R-:W-:Y:S05]  /*9ba0*/  MOV R135, R46 ;  /* 0x0000002e00877202 */ /* 0x000fea0000000f00 */
[----:B------:R2:W4:Y:S01]  /*9bb0*/  MUFU.EX2 R186, R0 ;  /* 0x0000000000ba7308 */ /* 0x0005220000000800 */
[--C-:B-1----:R-:W-:Y:S01]  /*9bc0*/  FFMA.FTZ R3, R12, c[0x0][0x2d0], -R107.reuse ;  /* 0x0000b4000c037a23 */ /* 0x102fe2000001086b */
[----:B---3--:R-:W-:Y:S08]  /*9bd0*/  F2FP.PACK_AB R64, R243, R222 ;  /* 0x000000def340723e */ /* 0x008ff000000000ff */
[----:B------:R1:W-:Y:S01]  /*9be0*/  MUFU.EX2 R106, R3 ;  /* 0x00000003006a7308 */ /* 0x0003e20000000800 */
[----:B--2---:R-:W-:Y:S01]  /*9bf0*/  FADD.FTZ R0, -R2, R118 ;  /* 0x0000007602007221 */ /* 0x004fe20000010100 */
[----:B----4-:R-:W-:Y:S02]  /*9c00*/  F2FP.PACK_AB R79, R186, R250 ;  /* 0x000000faba4f723e */ /* 0x010fe400000000ff */
[----:B------:R-:W-:Y:S01]  /*9c10*/  MOV R118, R60 ;  /* 0x0000003c00767202 */ /* 0x000fe20000000f00 */
[----:B------:R-:W-:Y:S06]  /*9c20*/  FMUL.FTZ R0, R0, c[0x0][0x2d0] ;  /* 0x0000b40000007a20 */ /* 0x000fec0000410000 */
[----:B------:R-:W2:Y:S01]  /*9c30*/  MUFU.EX2 R0, R0 ;  /* 0x0000000000007308 */ /* 0x000ea20000000800 */
[----:B-1----:R-:W-:Y:S09]  /*9c40*/  FFMA.FTZ R3, R13, c[0x0][0x2d0], -R107 ;  /* 0x0000b4000d037a23 */ /* 0x002ff2000001086b */
[----:B------:R1:W3:Y:S01]  /*9c50*/  MUFU.EX2 R184, R3 ;  /* 0x0000000300b87308 */ /* 0x0002e20000000800 */
[C---:B--2---:R-:W-:Y:S01]  /*9c60*/  FMUL.FTZ R27, R0.reuse, R143 ;  /* 0x0000008f001b7220 */ /* 0x044fe20000410000 */
[----:B------:R-:W-:Y:S01]  /*9c70*/  MOV R143, R62 ;  /* 0x0000003e008f7202 */ /* 0x000fe20000000f00 */
[C---:B------:R-:W-:Y:S01]  /*9c80*/  FMUL.FTZ R43, R0.reuse, R159 ;  /* 0x0000009f002b7220 */ /* 0x040fe20000410000 */
[----:B------:R-:W-:Y:S01]  /*9c90*/  MOV R159, R221 ;  /* 0x000000dd009f7202 */ /* 0x000fe20000000f00 */
[C---:B------:R-:W-:Y:S05]  /*9ca0*/  FMUL.FTZ R46, R0.reuse, R162 ;  /* 0x000000a2002e7220 */ /* 0x040fea0000410000 */
[----:B------:R2:W-:Y:S01]  /*9cb0*/  MUFU.EX2 R221, R56 ;  /* 0x0000003800dd7308 */ /* 0x0005e20000000800 */
[C---:B------:R-:W-:Y:S02]  /*9cc0*/  FMUL.FTZ R58, R0.reuse, R174 ;  /* 0x000000ae003a7220 */ /* 0x040fe40000410000 */
[----:B------:R-:W-:Y:S02]  /*9cd0*/  FMUL.FTZ R62, R0, R178 ;  /* 0x000000b2003e7220 */ /* 0x000fe40000410000 */
[----:B-1----:R-:W-:Y:S01]  /*9ce0*/  FMUL.FTZ R3, R2, c[0x0][0x2d0] ;  /* 0x0000b40002037a20 */ /* 0x002fe20000410000 */
[----:B---3--:R-:W-:Y:S03]  /*9cf0*/  F2FP.PACK_AB R66, R184, R106 ;  /* 0x0000006ab842723e */ /* 0x008fe600000000ff */
[--C-:B------:R-:W-:Y:S02]  /*9d00*/  FFMA.FTZ R4, R196, c[0x0][0x2d0], -R3.reuse ;  /* 0x0000b400c4047a23 */ /* 0x100fe40000010803 */
[--C-:B------:R-:W-:Y:S02]  /*9d10*/  FFMA.FTZ R60, R213, c[0x0][0x2d0], -R3.reuse ;  /* 0x0000b400d53c7a23 */ /* 0x100fe40000010803 */
[----:B------:R1:W-:Y:S01]  /*9d20*/  MUFU.EX2 R190, R4 ;  /* 0x0000000400be7308 */ /* 0x0003e20000000800 */
[----:B--2---:R-:W-:Y:S02]  /*9d30*/  FMUL.FTZ R56, R72, R172 ;  /* 0x000000ac48387220 */ /* 0x004fe40000410000 */
[--C-:B-1----:R-:W-:Y:S07]  /*9d40*/  FFMA.FTZ R4, R195, c[0x0][0x2d0], -R3.reuse ;  /* 0x0000b400c3047a23 */ /* 0x102fee0000010803 */
[----:B------:R1:W2:Y:S02]  /*9d50*/  MUFU.EX2 R191, R4 ;  /* 0x0000000400bf7308 */ /* 0x0002a40000000800 */
[--C-:B-1----:R-:W-:Y:S01]  /*9d60*/  FFMA.FTZ R4, R14, c[0x0][0x2d0], -R3.reuse ;  /* 0x0000b4000e047a23 */ /* 0x102fe20000010803 */
[----:B--2---:R-:W-:Y:S07]  /*9d70*/  F2FP.PACK_AB R65, R191, R190 ;  /* 0x000000bebf41723e */ /* 0x004fee00000000ff */
[----:B------:R1:W-:Y:S02]  /*9d80*/  MUFU.EX2 R200, R4 ;  /* 0x0000000400c87308 */ /* 0x0003e40000000800 */
[----:B-1----:R-:W-:Y:S08]  /*9d90*/  FFMA.FTZ R4, R15, c[0x0][0x2d0], -R3 ;  /* 0x0000b4000f047a23 */ /* 0x002ff00000010803 */
[----:B------:R1:W2:Y:S02]  /*9da0*/  MUFU.EX2 R202, R4 ;  /* 0x0000000400ca7308 */ /* 0x0002a40000000800 */
[--C-:B-1----:R-:W-:Y:S01]  /*9db0*/  FFMA.FTZ R4, R32, c[0x0][0x2d0], -R105.reuse ;  /* 0x0000b40020047a23 */ /* 0x102fe20000010869 */
[----:B--2---:R-:W-:Y:S07]  /*9dc0*/  F2FP.PACK_AB R67, R202, R200 ;  /* 0x000000c8ca43723e */ /* 0x004fee00000000ff */
[----:B------:R-:W-:Y:S10]  /*9dd0*/  MUFU.EX2 R32, R5 ;  /* 0x0000000500207308 */ /* 0x000ff40000000800 */
[----:B------:R1:W-:Y:S02]  /*9de0*/  MUFU.EX2 R90, R4 ;  /* 0x00000004005a7308 */ /* 0x0003e40000000800 */
[----:B-1----:R-:W-:Y:S08]  /*9df0*/  FFMA.FTZ R4, R33, c[0x0][0x2d0], -R105 ;  /* 0x0000b40021047a23 */ /* 0x002ff00000010869 */
[----:B------:R1:W2:Y:S02]  /*9e00*/  MUFU.EX2 R93, R4 ;  /* 0x00000004005d7308 */ /* 0x0002a40000000800 */
[----:B-1----:R-:W-:Y:S05]  /*9e10*/  @P0 SHF.R.S32.HI R4, RZ, 0x1f, R242 ;  /* 0x0000001fff040819 */ /* 0x002fea00000114f2 */
[----:B------:R-:W-:Y:S02]  /*9e20*/  @P0 IMAD R6, R4, c[0x0][0x1e0], RZ ;  /* 0x0000780004060a24 */ /* 0x000fe400078e02ff */
[C---:B------:R-:W-:Y:S04]  /*9e30*/  @P0 IMAD.WIDE.U32 R4, R242.reuse, c[0x0][0x1e0], RZ ;  /* 0x00007800f2040a25 */ /* 0x040fe800078e00ff */
[----:B------:R-:W-:Y:S01]  /*9e40*/  @P0 IMAD R8, R242, c[0x0][0x1e4], R6 ;  /* 0x00007900f2080a24 */ /* 0x000fe200078e0206 */
[----:B------:R-:W-:Y:S02]  /*9e50*/  @P0 MOV R6, R36 ;  /* 0x0000002400060202 */ /* 0x000fe40000000f00 */
[----:B------:R-:W-:Y:S02]  /*9e60*/  MOV R36, c[0x0][0x1e0] ;  /* 0x0000780000247a02 */ /* 0x000fe40000000f00 */
[----:B------:R-:W-:Y:S01]  /*9e70*/  @P0 IADD3 R5, R5, R8, RZ ;  /* 0x0000000805050210 */ /* 0x000fe20007ffe0ff */
[----:B------:R-:W-:Y:S01]  /*9e80*/  @P0 IMAD.WIDE.U32 R6, R4, 0x70, R6 ;  /* 0x0000007004060825 */ /* 0x000fe200078e0006 */
[C---:B------:R-:W-:Y:S02]  /*9e90*/  @P0 SHF.L.U32 R15, R36.reuse, 0x5, RZ ;  /* 0x00000005240f0819 */ /* 0x040fe400000006ff */
[----:B------:R-:W-:Y:S01]  /*9ea0*/  @P0 SHF.L.U64.HI R14, R36, 0x5, R37 ;  /* 0x00000005240e0819 */ /* 0x000fe20000010225 */
[----:B------:R-:W-:Y:S01]  /*9eb0*/  @P0 IMAD R5, R5, 0x70, RZ ;  /* 0x0000007005050824 */ /* 0x000fe200078e02ff */
[----:B------:R-:W-:Y:S01]  /*9ec0*/  @P0 LEA R4, P3, R6, c[0x0][0x1c8], 0x1 ;  /* 0x0000720006040a11 */ /* 0x000fe200078608ff */
[--C-:B------:R-:W-:Y:S03]  /*9ed0*/  FFMA.FTZ R8, R34, c[0x0][0x2d0], -R100.reuse ;  /* 0x0000b40022087a23 */ /* 0x100fe60000010864 */
[----:B------:R-:W-:Y:S01]  /*9ee0*/  @P0 IADD3 R5, R7, R5, RZ ;  /* 0x0000000507050210 */ /* 0x000fe20007ffe0ff */
[----:B------:R1:W-:Y:S03]  /*9ef0*/  MUFU.EX2 R91, R8 ;  /* 0x00000008005b7308 */ /* 0x0003e60000000800 */
[----:B------:R-:W-:Y:S01]  /*9f00*/  @P0 LEA.HI.X R5, R6, c[0x0][0x1cc], R5, 0x1, P3 ;  /* 0x0000730006050a11 */ /* 0x000fe200018f0c05 */
[----:B------:R-:W-:Y:S02]  /*9f10*/  FFMA.FTZ R6, R24, c[0x0][0x2d0], -R107 ;  /* 0x0000b40018067a23 */ /* 0x000fe4000001086b */
[----:B------:R-:W-:Y:S02]  /*9f20*/  FFMA.FTZ R24, R49, c[0x0][0x2d0], -R105 ;  /* 0x0000b40031187a23 */ /* 0x000fe40000010869 */
[----:B------:R3:W-:Y:S01]  /*9f30*/  @P0 LDGSTS.E.BYPASS.LTC128B.128 [R241+0x3900], [R4.64], !P1 ;  /* 0x0390000004f10fae */ /* 0x0007e2000c901d48 */
[----:B------:R-:W-:Y:S01]  /*9f40*/  FMUL.FTZ R49, R73, R165 ;  /* 0x000000a549317220 */ /* 0x000fe20000410000 */
[----:B------:R4:W2:Y:S01]  /*9f50*/  MUFU.EX2 R34, R6 ;  /* 0x0000000600227308 */ /* 0x0008a20000000800 */
[-C--:B-1----:R-:W-:Y:S04]  /*9f60*/  @P0 IADD3 R8, P2, R4, R15.reuse, RZ ;  /* 0x0000000f04080210 */ /* 0x082fe80007f5e0ff */
[-C--:B------:R-:W-:Y:S02]  /*9f70*/  @P0 IADD3.X R9, R5, R14.reuse, RZ, P2, !PT ;  /* 0x0000000e05090210 */ /* 0x080fe400017fe4ff */
[-C--:B------:R-:W-:Y:S03]  /*9f80*/  @P0 IADD3 R12, P4, R8, R15.reuse, RZ ;  /* 0x0000000f080c0210 */ /* 0x080fe60007f9e0ff */
[----:B------:R1:W-:Y:S01]  /*9f90*/  @P0 LDGSTS.E.BYPASS.LTC128B.128 [R241+0x4100], [R8.64], !P1 ;  /* 0x0410000008f10fae */ /* 0x0003e2000c901d48 */
[-C--:B------:R-:W-:Y:S01]  /*9fa0*/  @P0 IADD3.X R13, R9, R14.reuse, RZ, P4, !PT ;  /* 0x0000000e090d0210 */ /* 0x080fe200027fe4ff */
[--C-:B---3--:R-:W-:Y:S01]  /*9fb0*/  FFMA.FTZ R4, R25, c[0x0][0x2d0], -R107.reuse ;  /* 0x0000b40019047a23 */ /* 0x108fe2000001086b */
[----:B------:R-:W-:Y:S01]  /*9fc0*/  @P0 IADD3 R10, P3, R12, R15, RZ ;  /* 0x0000000f0c0a0210 */ /* 0x000fe20007f7e0ff */
[----:B------:R-:W-:Y:S01]  /*9fd0*/  FMUL.FTZ R25, R72, R141 ;  /* 0x0000008d48197220 */ /* 0x000fe20000410000 */
[----:B--2---:R-:W-:Y:S01]  /*9fe0*/  MOV R141, R93 ;  /* 0x0000005d008d7202 */ /* 0x004fe20000000f00 */
[----:B------:R2:W-:Y:S01]  /*9ff0*/  MUFU.EX2 R35, R4 ;  /* 0x0000000400237308 */ /* 0x0005e20000000800 */
[-C--:B------:R-:W-:Y:S01]  /*a000*/  @P0 IADD3.X R11, R13, R14.reuse, RZ, P3, !PT ;  /* 0x0000000e0d0b0210 */ /* 0x080fe20001ffe4ff */
[----:B------:R3:W-:Y:S01]  /*a010*/  @P0 LDGSTS.E.BYPASS.LTC128B.128 [R241+0x4900], [R12.64], !P1 ;  /* 0x049000000cf10fae */ /* 0x0007e2000c901d48 */
[-C--:B----4-:R-:W-:Y:S04]  /*a020*/  @P0 IADD3 R6, P2, R10, R15.reuse, RZ ;  /* 0x0000000f0a060210 */ /* 0x090fe80007f5e0ff */
[-C--:B------:R-:W-:Y:S03]  /*a030*/  @P0 IADD3.X R7, R11, R14.reuse, RZ, P2, !PT ;  /* 0x0000000e0b070210 */ /* 0x080fe600017fe4ff */
[----:B------:R4:W-:Y:S08]  /*a040*/  @P0 LDGSTS.E.BYPASS.LTC128B.128 [R241+0x5100], [R10.64], !P1 ;  /* 0x051000000af10fae */ /* 0x0009f0000c901d48 */
[----:B------:R4:W-:Y:S01]  /*a050*/  @P0 LDGSTS.E.BYPASS.LTC128B.128 [R241+0x5900], [R6.64], !P1 ;  /* 0x0590000006f10fae */ /* 0x0009e2000c901d48 */
[----:B-1----:R-:W-:Y:S02]  /*a060*/  FFMA.FTZ R9, R28, c[0x0][0x2d0], -R107 ;  /* 0x0000b4001c097a23 */ /* 0x002fe4000001086b */
[--C-:B------:R-:W-:Y:S01]  /*a070*/  FFMA.FTZ R28, R198, c[0x0][0x2d0], -R100.reuse ;  /* 0x0000b400c61c7a23 */ /* 0x100fe20000010864 */
[----:B--2---:R-:W-:Y:S01]  /*a080*/  @P0 IADD3 R4, P3, R6, R15, RZ ;  /* 0x0000000f06040210 */ /* 0x004fe20007f7e0ff */
[----:B------:R1:W2:Y:S01]  /*a090*/  MUFU.EX2 R92, R9 ;  /* 0x00000009005c7308 */ /* 0x0002a20000000800 */
[----:B------:R-:W-:Y:S01]  /*a0a0*/  MOV R198, R63 ;  /* 0x0000003f00c67202 */ /* 0x000fe20000000f00 */
[----:B------:R-:W-:Y:S01]  /*a0b0*/  FMUL.FTZ R63, R0, R179 ;  /* 0x000000b3003f7220 */ /* 0x000fe20000410000 */
[----:B------:R-:W-:Y:S01]  /*a0c0*/  @P0 IADD3.X R5, R7, R14, RZ, P3, !PT ;  /* 0x0000000e07050210 */ /* 0x000fe20001ffe4ff */
[----:B---3--:R-:W-:Y:S01]  /*a0d0*/  FFMA.FTZ R12, R26, c[0x0][0x2d0], -R105 ;  /* 0x0000b4001a0c7a23 */ /* 0x008fe20000010869 */
[----:B------:R-:W-:Y:S01]  /*a0e0*/  @P0 IADD3 R8, P2, R4, R15, RZ ;  /* 0x0000000f04080210 */ /* 0x000fe20007f5e0ff */
[----:B------:R-:W-:Y:S01]  /*a0f0*/  FMUL.FTZ R13, R72, R129 ;  /* 0x00000081480d7220 */ /* 0x000fe20000410000 */
[----:B------:R-:W-:Y:S01]  /*a100*/  MOV R129, R32 ;  /* 0x0000002000817202 */ /* 0x000fe20000000f00 */
[----:B------:R3:W-:Y:S01]  /*a110*/  @P0 LDGSTS.E.BYPASS.LTC128B.128 [R241+0x6100], [R4.64], !P1 ;  /* 0x0610000004f10fae */ /* 0x0007e2000c901d48 */
[C---:B------:R-:W-:Y:S01]  /*a120*/  FMUL.FTZ R15, R0.reuse, R131 ;  /* 0x00000083000f7220 */ /* 0x040fe20000410000 */
[----:B------:R3:W-:Y:S01]  /*a130*/  MUFU.EX2 R44, R12 ;  /* 0x0000000c002c7308 */ /* 0x0007e20000000800 */
[--C-:B------:R-:W-:Y:S01]  /*a140*/  FFMA.FTZ R32, R201, c[0x0][0x2d0], -R100.reuse ;  /* 0x0000b400c9207a23 */ /* 0x100fe20000010864 */
[----:B------:R-:W-:Y:S01]  /*a150*/  MOV R201, R251 ;  /* 0x000000fb00c97202 */ /* 0x000fe20000000f00 */
[C---:B----4-:R-:W-:Y:S01]  /*a160*/  FMUL.FTZ R10, R0.reuse, R122 ;  /* 0x0000007a000a7220 */ /* 0x050fe20000410000 */
[----:B------:R-:W-:Y:S01]  /*a170*/  MOV R131, R41 ;  /* 0x0000002900837202 */ /* 0x000fe20000000f00 */
[C---:B------:R-:W-:Y:S01]  /*a180*/  FMUL.FTZ R11, R0.reuse, R123 ;  /* 0x0000007b000b7220 */ /* 0x040fe20000410000 */
[----:B------:R-:W-:Y:S01]  /*a190*/  MOV R123, R34 ;  /* 0x00000022007b7202 */ /* 0x000fe20000000f00 */
[C---:B------:R-:W-:Y:S01]  /*a1a0*/  FMUL.FTZ R26, R0.reuse, R142 ;  /* 0x0000008e001a7220 */ /* 0x040fe20000410000 */
[----:B------:R-:W-:Y:S01]  /*a1b0*/  MOV R122, R88 ;  /* 0x00000058007a7202 */ /* 0x000fe20000000f00 */
[----:B------:R-:W-:Y:S01]  /*a1c0*/  FMUL.FTZ R34, R71, R150 ;  /* 0x0000009647227220 */ /* 0x000fe20000410000 */
[----:B------:R4:W-:Y:S01]  /*a1d0*/  MUFU.EX2 R251, R32 ;  /* 0x0000002000fb7308 */ /* 0x0009e20000000800 */
[----:B------:R-:W-:Y:S01]  /*a1e0*/  FFMA.FTZ R6, R29, c[0x0][0x2d0], -R107 ;  /* 0x0000b4001d067a23 */ /* 0x000fe2000001086b */
[----:B------:R-:W-:Y:S01]  /*a1f0*/  MOV R150, R80 ;  /* 0x0000005000967202 */ /* 0x000fe20000000f00 */
[----:B------:R-:W-:Y:S01]  /*a200*/  FMUL.FTZ R7, R71, R127 ;  /* 0x0000007f47077220 */ /* 0x000fe20000410000 */
[----:B-1----:R-:W-:Y:S01]  /*a210*/  @P0 IADD3.X R9, R5, R14, RZ, P2, !PT ;  /* 0x0000000e05090210 */ /* 0x002fe200017fe4ff */
[----:B------:R-:W-:Y:S01]  /*a220*/  FMUL.FTZ R14, R0, R130 ;  /* 0x00000082000e7220 */ /* 0x000fe20000410000 */
[----:B------:R-:W-:Y:S01]  /*a230*/  MOV R130, R87 ;  /* 0x0000005700827202 */ /* 0x000fe20000000f00 */
[C---:B------:R-:W-:Y:S01]  /*a240*/  FMUL.FTZ R29, R72.reuse, R145 ;  /* 0x00000091481d7220 */ /* 0x040fe20000410000 */
[----:B--2---:R-:W-:Y:S01]  /*a250*/  MOV R142, R92 ;  /* 0x0000005c008e7202 */ /* 0x004fe20000000f00 */
[----:B------:R1:W-:Y:S01]  /*a260*/  @P0 LDGSTS.E.BYPASS.LTC128B.128 [R241+0x6900], [R8.64], !P1 ;  /* 0x0690000008f10fae */ /* 0x0003e2000c901d48 */
[----:B------:R2:W2:Y:S01]  /*a270*/  MUFU.EX2 R33, R6 ;  /* 0x0000000600217308 */ /* 0x0004a20000000800 */
[----:B------:R-:W-:Y:S01]  /*a280*/  FMUL.FTZ R41, R72, R157 ;  /* 0x0000009d48297220 */ /* 0x000fe20000410000 */
[----:B------:R-:W-:Y:S01]  /*a290*/  MOV R157, R47 ;  /* 0x0000002f009d7202 */ /* 0x000fe20000000f00 */
[----:B------:R-:W-:Y:S02]  /*a2a0*/  FMUL.FTZ R47, R0, R163 ;  /* 0x000000a3002f7220 */ /* 0x000fe40000410000 */
[----:B---3--:R-:W-:Y:S01]  /*a2b0*/  FFMA.FTZ R4, R194, c[0x0][0x2d0], -R3 ;  /* 0x0000b400c2047a23 */ /* 0x008fe20000010803 */
[----:B------:R-:W-:Y:S01]  /*a2c0*/  MOV R194, R248 ;  /* 0x000000f800c27202 */ /* 0x000fe20000000f00 */
[----:B------:R-:W3:Y:S01]  /*a2d0*/  LDSM.16.MT88.4 R20, [R224+0x100] ;  /* 0x00010000e014783b */ /* 0x000ee20000004200 */
[----:B------:R-:W-:Y:S01]  /*a2e0*/  FMUL.FTZ R5, R73, R125 ;  /* 0x0000007d49057220 */ /* 0x000fe20000410000 */
[----:B------:R-:W-:Y:S01]  /*a2f0*/  MOV R125, R91 ;  /* 0x0000005b007d7202 */ /* 0x000fe20000000f00 */
[----:B------:R1:W-:Y:S01]  /*a300*/  MUFU.EX2 R195, R4 ;  /* 0x0000000400c37308 */ /* 0x0003e20000000800 */
[C---:B------:R-:W-:Y:S02]  /*a310*/  FMUL.FTZ R12, R72.reuse, R128 ;  /* 0x00000080480c7220 */ /* 0x040fe40000410000 */
[----:B------:R-:W-:Y:S02]  /*a320*/  FFMA.FTZ R92, R215, c[0x0][0x2d0], -R105 ;  /* 0x0000b400d75c7a23 */ /* 0x000fe40000010869 */
[----:B------:R-:W3:Y:S01]  /*a330*/  LDSM.16.MT88.4 R36, [R227+0x100] ;  /* 0x00010000e324783b */ /* 0x000ee20000004200 */
[----:B----4-:R-:W-:Y:S01]  /*a340*/  FMUL.FTZ R32, R73, R148 ;  /* 0x0000009449207220 */ /* 0x010fe20000410000 */
[----:B------:R-:W-:Y:S06]  /*a350*/  MOV R148, R83 ;  /* 0x0000005300947202 */ /* 0x000fec0000000f00 */
[----:B------:R-:W4:Y:S01]  /*a360*/  LDSM.16.MT88.4 R52, [R225+0x100] ;  /* 0x00010000e134783b */ /* 0x000f220000004200 */
[----:B--2---:R-:W-:Y:S01]  /*a370*/  FMUL.FTZ R6, R71, R126 ;  /* 0x0000007e47067220 */ /* 0x004fe20000410000 */
[----:B------:R-:W-:Y:S01]  /*a380*/  MOV R128, R33 ;  /* 0x0000002100807202 */ /* 0x000fe20000000f00 */
[C---:B-1----:R-:W-:Y:S01]  /*a390*/  FMUL.FTZ R9, R72.reuse, R121 ;  /* 0x0000007948097220 */ /* 0x042fe20000410000 */
[----:B------:R-:W-:Y:S01]  /*a3a0*/  MOV R126, R90 ;  /* 0x0000005a007e7202 */ /* 0x000fe20000000f00 */
[----:B------:R-:W-:Y:S01]  /*a3b0*/  FMUL.FTZ R8, R72, R120 ;  /* 0x0000007848087220 */ /* 0x000fe20000410000 */
[----:B------:R-:W-:Y:S01]  /*a3c0*/  MOV R120, R35 ;  /* 0x0000002300787202 */ /* 0x000fe20000000f00 */
[----:B------:R-:W-:Y:S01]  /*a3d0*/  FMUL.FTZ R33, R73, R149 ;  /* 0x0000009549217220 */ /* 0x000fe20000410000 */
[----:B------:R-:W-:Y:S01]  /*a3e0*/  MOV R149, R82 ;  /* 0x0000005200957202 */ /* 0x000fe20000000f00 */
[----:B------:R-:W-:Y:S01]  /*a3f0*/  FMUL.FTZ R35, R71, R151 ;  /* 0x0000009747237220 */ /* 0x000fe20000410000 */
[----:B------:R-:W1:Y:S01]  /*a400*/  LDSM.16.MT88.4 R80, [R226+0x100] ;  /* 0x00010000e250783b */ /* 0x000e620000004200 */
[--C-:B------:R-:W-:Y:S01]  /*a410*/  FFMA.FTZ R4, R193, c[0x0][0x2d0], -R3.reuse ;  /* 0x0000b400c1047a23 */ /* 0x100fe20000010803 */
[----:B------:R-:W-:Y:S01]  /*a420*/  MOV R193, R40 ;  /* 0x0000002800c17202 */ /* 0x000fe20000000f00 */
[--C-:B------:R-:W-:Y:S01]  /*a430*/  FFMA.FTZ R40, R51, c[0x0][0x2d0], -R100.reuse ;  /* 0x0000b40033287a23 */ /* 0x100fe20000010864 */
[----:B------:R-:W-:Y:S01]  /*a440*/  MOV R151, R59 ;  /* 0x0000003b00977202 */ /* 0x000fe20000000f00 */
[----:B------:R2:W1:Y:S01]  /*a450*/  MUFU.EX2 R196, R4 ;  /* 0x0000000400c47308 */ /* 0x0004620000000800 */
[----:B------:R-:W-:Y:S01]  /*a460*/  FMUL.FTZ R51, R71, R167 ;  /* 0x000000a747337220 */ /* 0x000fe20000410000 */
[----:B------:R-:W-:Y:S01]  /*a470*/  MOV R121, R89 ;  /* 0x0000005900797202 */ /* 0x000fe20000000f00 */
[----:B------:R-:W-:Y:S01]  /*a480*/  FMUL.FTZ R59, R0, R175 ;  /* 0x000000af003b7220 */ /* 0x000fe20000410000 */
[----:B------:R-:W-:Y:S08]  /*a490*/  LDSM.16.MT88.4 R88, [R227+0x900] ;  /* 0x00090000e358783b */ /* 0x000ff00000004200 */
[----:B------:R-:W0:Y:S01]  /*a4a0*/  LDGDEPBAR ;  /* 0x00000000000079af */ /* 0x000e220000000000 */
[--C-:B--2---:R-:W-:Y:S02]  /*a4b0*/  FFMA.FTZ R4, R30, c[0x0][0x2d0], -R3.reuse ;  /* 0x0000b4001e047a23 */ /* 0x104fe40000010803 */
[C---:B------:R-:W-:Y:S01]  /*a4c0*/  FMUL.FTZ R30, R0.reuse, R146 ;  /* 0x00000092001e7220 */ /* 0x040fe20000410000 */
[----:B------:R-:W-:Y:S01]  /*a4d0*/  MOV R146, R42 ;  /* 0x0000002a00927202 */ /* 0x000fe20000000f00 */
[----:B------:R2:W-:Y:S01]  /*a4e0*/  MUFU.EX2 R197, R4 ;  /* 0x0000000400c57308 */ /* 0x0005e20000000800 */
[C---:B------:R-:W-:Y:S01]  /*a4f0*/  FMUL.FTZ R42, R0.reuse, R158 ;  /* 0x0000009e002a7220 */ /* 0x040fe20000410000 */
[----:B------:R-:W-:Y:S01]  /*a500*/  MOV R158, R219 ;  /* 0x000000db009e7202 */ /* 0x000fe20000000f00 */
[----:B--2---:R-:W-:Y:S02]  /*a510*/  FFMA.FTZ R4, R31, c[0x0][0x2d0], -R3 ;  /* 0x0000b4001f047a23 */ /* 0x004fe40000010803 */
[----:B------:R-:W-:Y:S01]  /*a520*/  FMUL.FTZ R31, R0, R147 ;  /* 0x00000093001f7220 */ /* 0x000fe20000410000 */
[----:B------:R-:W-:Y:S04]  /*a530*/  MOV R147, R44 ;  /* 0x0000002c00937202 */ /* 0x000fe80000000f00 */
[----:B------:R2:W1:Y:S01]  /*a540*/  MUFU.EX2 R199, R4 ;  /* 0x0000000400c77308 */ /* 0x0004620000000800 */
[----:B------:R-:W-:Y:S09]  /*a550*/  FFMA.FTZ R44, R208, c[0x0][0x2d0], -R107 ;  /* 0x0000b400d02c7a23 */ /* 0x000ff2000001086b */
[----:B------:R1:W-:Y:S01]  /*a560*/  MUFU.EX2 R145, R44 ;  /* 0x0000002c00917308 */ /* 0x0003e20000000800 */
[C---:B--2---:R-:W-:Y:S09]  /*a570*/  FMUL.FTZ R4, R73.reuse, R124 ;  /* 0x0000007c49047220 */ /* 0x044ff20000410000 */
[----:B------:R2:W-:Y:S01]  /*a580*/  MUFU.EX2 R124, R24 ;  /* 0x00000018007c7308 */ /* 0x0005e20000000800 */
[-C--:B---3--:R-:W-:Y:S05]  /*a590*/  HMMA.16816.F32 R4, R76, R20.reuse, R4 ;  /* 0x000000144c04723c */ /* 0x088fea0000001804 */
[----:B-1----:R-:W-:Y:S03]  /*a5a0*/  FMUL.FTZ R44, R72, R160 ;  /* 0x000000a0482c7220 */ /* 0x002fe60000410000 */
[C---:B------:R-:W-:Y:S07]  /*a5b0*/  HMMA.16816.F32 R8, R64.reuse, R20, R8 ;  /* 0x000000144008723c */ /* 0x040fee0000001808 */
[----:B------:R-:W-:Y:S01]  /*a5c0*/  FFMA.FTZ R20, R48, c[0x0][0x2d0], -R105 ;  /* 0x0000b40030147a23 */ /* 0x000fe20000010869 */
[-C--:B------:R-:W-:Y:S03]  /*a5d0*/  HMMA.16816.F32 R12, R64, R22.reuse, R12 ;  /* 0x00000016400c723c */ /* 0x080fe6000000180c */
[----:B------:R1:W3:Y:S01]  /*a5e0*/  MUFU.EX2 R127, R20 ;  /* 0x00000014007f7308 */ /* 0x0002e20000000800 */
[----:B------:R-:W-:Y:S01]  /*a5f0*/  FMUL.FTZ R21, R73, R137 ;  /* 0x0000008949157220 */ /* 0x000fe20000410000 */
[----:B------:R-:W-:Y:S01]  /*a600*/  MOV R137, R84 ;  /* 0x0000005400897202 */ /* 0x000fe20000000f00 */
[C---:B--2---:R-:W-:Y:S01]  /*a610*/  FMUL.FTZ R24, R72.reuse, R140 ;  /* 0x0000008c48187220 */ /* 0x044fe20000410000 */
[----:B------:R-:W2:Y:S01]  /*a620*/  LDSM.16.MT88.4 R84, [R224+0x900] ;  /* 0x00090000e054783b */ /* 0x000ea20000004200 */
[C---:B------:R-:W-:Y:S04]  /*a630*/  HMMA.16816.F32 R16, R76.reuse, R22, R16 ;  /* 0x000000164c10723c */ /* 0x040fe80000001810 */
[--C-:B------:R-:W-:Y:S01]  /*a640*/  FFMA.FTZ R48, R203, c[0x0][0x2d0], -R107.reuse ;  /* 0x0000b400cb307a23 */ /* 0x100fe2000001086b */
[----:B------:R-:W-:Y:S02]  /*a650*/  MOV R140, R94 ;  /* 0x0000005e008c7202 */ /* 0x000fe40000000f00 */
[C---:B------:R-:W-:Y:S01]  /*a660*/  FMUL.FTZ R22, R71.reuse, R138 ;  /* 0x0000008a47167220 */ /* 0x040fe20000410000 */
[----:B------:R-:W-:Y:S01]  /*a670*/  MOV R138, R252 ;  /* 0x000000fc008a7202 */ /* 0x000fe20000000f00 */
[----:B------:R-:W-:Y:S01]  /*a680*/  FMUL.FTZ R23, R71, R139 ;  /* 0x0000008b47177220 */ /* 0x000fe20000410000 */
[----:B------:R3:W2:Y:S02]  /*a690*/  MUFU.EX2 R252, R28 ;  /* 0x0000001c00fc7308 */ /* 0x0006a40000000800 */
[----:B------:R-:W-:Y:S01]  /*a6a0*/  MOV R139, R61 ;  /* 0x0000003d008b7202 */ /* 0x000fe20000000f00 */
[C---:B------:R-:W-:Y:S02]  /*a6b0*/  FMUL.FTZ R61, R72.reuse, R177 ;  /* 0x000000b1483d7220 */ /* 0x040fe40000410000 */
[----:B-1----:R-:W-:Y:S01]  /*a6c0*/  FMUL.FTZ R20, R73, R136 ;  /* 0x0000008849147220 */ /* 0x002fe20000410000 */
[----:B------:R-:W-:Y:S04]  /*a6d0*/  MOV R136, R223 ;  /* 0x000000df00887202 */ /* 0x000fe80000000f00 */
[----:B------:R1:W-:Y:S02]  /*a6e0*/  MUFU.EX2 R223, R48 ;  /* 0x0000003000df7308 */ /* 0x0003e40000000800 */
[-C--:B------:R-:W-:Y:S08]  /*a6f0*/  HMMA.16816.F32 R20, R76, R36.reuse, R20 ;  /* 0x000000244c14723c */ /* 0x080ff00000001814 */
[C---:B------:R-:W-:Y:S04]  /*a700*/  HMMA.16816.F32 R24, R64.reuse, R36, R24 ;  /* 0x000000244018723c */ /* 0x040fe80000001818 */
[----:B---3--:R-:W-:Y:S02]  /*a710*/  FMUL.FTZ R28, R72, R144 ;  /* 0x00000090481c7220 */ /* 0x008fe40000410000 */
[----:B------:R3:W-:Y:S01]  /*a720*/  MUFU.EX2 R144, R60 ;  /* 0x0000003c00907308 */ /* 0x0007e20000000800 */
[--C-:B------:R-:W-:Y:S02]  /*a730*/  FFMA.FTZ R36, R50, c[0x0][0x2d0], -R100.reuse ;  /* 0x0000b40032247a23 */ /* 0x100fe40000010864 */
[----:B------:R-:W-:Y:S02]  /*a740*/  FMUL.FTZ R50, R71, R166 ;  /* 0x000000a647327220 */ /* 0x000fe40000410000 */
[-C--:B------:R-:W-:Y:S03]  /*a750*/  HMMA.16816.F32 R28, R64, R38.reuse, R28 ;  /* 0x00000026401c723c */ /* 0x080fe6000000181c */
[C---:B-1----:R-:W-:Y:S02]  /*a760*/  FMUL.FTZ R48, R73.reuse, R164 ;  /* 0x000000a449307220 */ /* 0x042fe40000410000 */
[----:B------:R-:W-:Y:S01]  /*a770*/  LDSM.16.MT88.4 R164, [R225+0x3100] ;  /* 0x00310000e1a4783b */ /* 0x000fe20000004200 */
[----:B------:R1:W-:Y:S01]  /*a780*/  MUFU.EX2 R248, R36 ;  /* 0x0000002400f87308 */ /* 0x0003e20000000800 */
[----:B------:R-:W-:Y:S01]  /*a790*/  FMUL.FTZ R37, R73, R153 ;  /* 0x0000009949257220 */ /* 0x000fe20000410000 */
[C---:B------:R-:W-:Y:S07]  /*a7a0*/  HMMA.16816.F32 R32, R76.reuse, R38, R32 ;  /* 0x000000264c20723c */ /* 0x040fee0000001820 */
[C---:B------:R-:W-:Y:S01]  /*a7b0*/  FMUL.FTZ R39, R71.reuse, R155 ;  /* 0x0000009b47277220 */ /* 0x040fe20000410000 */
[----:B------:R-:W-:Y:S01]  /*a7c0*/  MOV R155, R249 ;  /* 0x000000f9009b7202 */ /* 0x000fe20000000f00 */
[----:B------:R-:W-:Y:S01]  /*a7d0*/  FMUL.FTZ R38, R71, R154 ;  /* 0x0000009a47267220 */ /* 0x000fe20000410000 */
[----:B------:R2:W2:Y:S02]  /*a7e0*/  MUFU.EX2 R249, R40 ;  /* 0x0000002800f97308 */ /* 0x0004a40000000800 */
[C---:B---3--:R-:W-:Y:S02]  /*a7f0*/  FMUL.FTZ R60, R72.reuse, R176 ;  /* 0x000000b0483c7220 */ /* 0x048fe40000410000 */
[----:B-1----:R-:W-:Y:S07]  /*a800*/  FMUL.FTZ R36, R73, R152 ;  /* 0x0000009849247220 */ /* 0x002fee0000410000 */
[-C--:B----4-:R-:W-:Y:S03]  /*a810*/  HMMA.16816.F32 R36, R76, R52.reuse, R36 ;  /* 0x000000344c24723c */ /* 0x090fe60000001824 */
[C---:B--2---:R-:W-:Y:S01]  /*a820*/  FMUL.FTZ R40, R72.reuse, R156 ;  /* 0x0000009c48287220 */ /* 0x044fe20000410000 */
[----:B------:R-:W-:Y:S01]  /*a830*/  MOV R156, R57 ;  /* 0x00000039009c7202 */ /* 0x000fe20000000f00 */
[----:B------:R-:W-:Y:S05]  /*a840*/  FMUL.FTZ R57, R72, R173 ;  /* 0x000000ad48397220 */ /* 0x000fea0000410000 */
[C---:B------:R-:W-:Y:S07]  /*a850*/  HMMA.16816.F32 R40, R64.reuse, R52, R40 ;  /* 0x000000344028723c */ /* 0x040fee0000001828 */
[----:B------:R-:W-:Y:S01]  /*a860*/  FFMA.FTZ R52, R209, c[0x0][0x2d0], -R107 ;  /* 0x0000b400d1347a23 */ /* 0x000fe2000001086b */
[-C--:B------:R-:W-:Y:S03]  /*a870*/  HMMA.16816.F32 R44, R64, R54.reuse, R44 ;  /* 0x00000036402c723c */ /* 0x080fe6000000182c */
[----:B------:R1:W2:Y:S01]  /*a880*/  MUFU.EX2 R220, R52 ;  /* 0x0000003400dc7308 */ /* 0x0002a20000000800 */
[----:B------:R-:W-:Y:S04]  /*a890*/  FMUL.FTZ R53, R73, R169 ;  /* 0x000000a949357220 */ /* 0x000fe80000410000 */
[C---:B------:R-:W-:Y:S07]  /*a8a0*/  HMMA.16816.F32 R48, R76.reuse, R54, R48 ;  /* 0x000000364c30723c */ /* 0x040fee0000001830 */
[C---:B------:R-:W-:Y:S02]  /*a8b0*/  FMUL.FTZ R55, R71.reuse, R171 ;  /* 0x000000ab47377220 */ /* 0x040fe40000410000 */
[----:B------:R-:W-:Y:S03]  /*a8c0*/  FMUL.FTZ R54, R71, R170 ;  /* 0x000000aa47367220 */ /* 0x000fe60000410000 */
[C---:B-1----:R-:W-:Y:S07]  /*a8d0*/  FMUL.FTZ R52, R73.reuse, R168 ;  /* 0x000000a849347220 */ /* 0x042fee0000410000 */
[-C--:B------:R-:W-:Y:S08]  /*a8e0*/  HMMA.16816.F32 R52, R76, R80.reuse, R52 ;  /* 0x000000504c34723c */ /* 0x080ff00000001834 */
[C---:B------:R-:W-:Y:S07]  /*a8f0*/  HMMA.16816.F32 R56, R64.reuse, R80, R56 ;  /* 0x000000504038723c */ /* 0x040fee0000001838 */
[--C-:B------:R-:W-:Y:S01]  /*a900*/  FFMA.FTZ R80, R216, c[0x0][0x2d0], -R3.reuse ;  /* 0x0000b400d8507a23 */ /* 0x100fe20000010803 */
[-C--:B------:R-:W-:Y:S03]  /*a910*/  HMMA.16816.F32 R60, R64, R82.reuse, R60 ;  /* 0x00000052403c723c */ /* 0x080fe6000000183c */
[----:B------:R1:W3:Y:S01]  /*a920*/  MUFU.EX2 R154, R80 ;  /* 0x00000050009a7308 */ /* 0x0002e20000000800 */
[----:B------:R-:W-:Y:S03]  /*a930*/  F2FP.PACK_AB R81, R196, R195 ;  /* 0x000000c3c451723e */ /* 0x000fe600000000ff */
[C---:B------:R-:W-:Y:S02]  /*a940*/  FMUL.FTZ R64, R73.reuse, R180 ;  /* 0x000000b449407220 */ /* 0x040fe40000410000 */
[----:B------:R-:W-:Y:S03]  /*a950*/  FMUL.FTZ R65, R73, R181 ;  /* 0x000000b549417220 */ /* 0x000fe60000410000 */
[C---:B------:R-:W-:Y:S02]  /*a960*/  FMUL.FTZ R66, R71.reuse, R182 ;  /* 0x000000b647427220 */ /* 0x040fe40000410000 */
[----:B------:R-:W-:Y:S07]  /*a970*/  FMUL.FTZ R67, R71, R183 ;  /* 0x000000b747437220 */ /* 0x000fee0000410000 */
[----:B------:R-:W-:Y:S04]  /*a980*/  HMMA.16816.F32 R64, R76, R82, R64 ;  /* 0x000000524c40723c */ /* 0x000fe80000001840 */
[--C-:B-1----:R-:W-:Y:S03]  /*a990*/  FFMA.FTZ R80, R214, c[0x0][0x2d0], -R3.reuse ;  /* 0x0000b400d6507a23 */ /* 0x102fe60000010803 */
[----:B------:R-:W-:Y:S02]  /*a9a0*/  F2FP.PACK_AB R76, R122, R130 ;  /* 0x000000827a4c723e */ /* 0x000fe400000000ff */
[----:B------:R-:W-:Y:S01]  /*a9b0*/  F2FP.PACK_AB R78, R141, R126 ;  /* 0x0000007e8d4e723e */ /* 0x000fe200000000ff */
[----:B------:R1:W-:Y:S02]  /*a9c0*/  MUFU.EX2 R152, R80 ;  /* 0x0000005000987308 */ /* 0x0003e40000000800 */
[----:B------:R-:W-:Y:S02]  /*a9d0*/  F2FP.PACK_AB R77, R121, R129 ;  /* 0x00000081794d723e */ /* 0x000fe400000000ff */
[----:B------:R-:W-:Y:S02]  /*a9e0*/  F2FP.PACK_AB R79, R140, R125 ;  /* 0x0000007d8c4f723e */ /* 0x000fe400000000ff */
[----:B------:R-:W-:Y:S02]  /*a9f0*/  F2FP.PACK_AB R82, R128, R142 ;  /* 0x0000008e8052723e */ /* 0x000fe400000000ff */
[----:B------:R-:W-:Y:S03]  /*aa00*/  F2FP.PACK_AB R83, R199, R197 ;  /* 0x000000c5c753723e */ /* 0x000fe600000000ff */
[-C--:B------:R-:W-:Y:S03]  /*aa10*/  HMMA.16816.F32 R4, R76, R84.reuse, R4 ;  /* 0x000000544c04723c */ /* 0x080fe60000001804 */
[----:B-1----:R-:W-:Y:S02]  /*aa20*/  FFMA.FTZ R80, R217, c[0x0][0x2d0], -R3 ;  /* 0x0000b400d9507a23 */ /* 0x002fe40000010803 */
[----:B------:R1:W-:Y:S10]  /*aa30*/  MUFU.EX2 R217, R92 ;  /* 0x0000005c00d97308 */ /* 0x0003f40000000800 */
[----:B------:R4:W2:Y:S01]  /*aa40*/  MUFU.EX2 R153, R80 ;  /* 0x0000005000997308 */ /* 0x0008a20000000800 */
[----:B-1----:R-:W1:Y:S01]  /*aa50*/  LDSM.16.MT88.4 R92, [R225+0x900] ;  /* 0x00090000e15c783b */ /* 0x002e620000004200 */
[----:B----4-:R-:W-:Y:S07]  /*aa60*/  F2FP.PACK_AB R80, R120, R123 ;  /* 0x0000007b7850723e */ /* 0x010fee00000000ff */
[C---:B------:R-:W-:Y:S07]  /*aa70*/  HMMA.16816.F32 R8, R80.reuse, R84, R8 ;  /* 0x000000545008723c */ /* 0x040fee0000001808 */
[--C-:B------:R-:W-:Y:S01]  /*aa80*/  FFMA.FTZ R84, R218, c[0x0][0x2d0], -R105.reuse ;  /* 0x0000b400da547a23 */ /* 0x100fe20000010869 */
[-C--:B------:R-:W-:Y:S03]  /*aa90*/  HMMA.16816.F32 R12, R80, R86.reuse, R12 ;  /* 0x00000056500c723c */ /* 0x080fe6000000180c */
[----:B------:R4:W1:Y:S05]  /*aaa0*/  MUFU.EX2 R219, R84 ;  /* 0x0000005400db7308 */ /* 0x00086a0000000800 */
[C---:B------:R-:W-:Y:S08]  /*aab0*/  HMMA.16816.F32 R16, R76.reuse, R86, R16 ;  /* 0x000000564c10723c */ /* 0x040ff00000001810 */
[-C--:B------:R-:W-:Y:S08]  /*aac0*/  HMMA.16816.F32 R20, R76, R88.reuse, R20 ;  /* 0x000000584c14723c */ /* 0x080ff00000001814 */
[C---:B------:R-:W-:Y:S04]  /*aad0*/  HMMA.16816.F32 R24, R80.reuse, R88, R24 ;  /* 0x000000585018723c */ /* 0x040fe80000001818 */
[--C-:B----4-:R-:W-:Y:S04]  /*aae0*/  FFMA.FTZ R84, R212, c[0x0][0x2d0], -R105.reuse ;  /* 0x0000b400d4547a23 */ /* 0x110fe80000010869 */
[-C--:B------:R-:W-:Y:S01]  /*aaf0*/  HMMA.16816.F32 R28, R80, R90.reuse, R28 ;  /* 0x0000005a501c723c */ /* 0x080fe2000000181c */
[----:B------:R4:W-:Y:S07]  /*ab00*/  MUFU.EX2 R216, R84 ;  /* 0x0000005400d87308 */ /* 0x0009ee0000000800 */
[C---:B------:R-:W-:Y:S08]  /*ab10*/  HMMA.16816.F32 R32, R76.reuse, R90, R32 ;  /* 0x0000005a4c20723c */ /* 0x040ff00000001820 */
[-C--:B-1----:R-:W-:Y:S08]  /*ab20*/  HMMA.16816.F32 R36, R76, R92.reuse, R36 ;  /* 0x0000005c4c24723c */ /* 0x082ff00000001824 */
[C---:B------:R-:W-:Y:S04]  /*ab30*/  HMMA.16816.F32 R40, R80.reuse, R92, R40 ;  /* 0x0000005c5028723c */ /* 0x040fe80000001828 */
[----:B----4-:R-:W-:Y:S04]  /*ab40*/  FFMA.FTZ R84, R211, c[0x0][0x2d0], -R105 ;  /* 0x0000b400d3547a23 */ /* 0x010fe80000010869 */
[-C--:B------:R-:W-:Y:S01]  /*ab50*/  HMMA.16816.F32 R44, R80, R94.reuse, R44 ;  /* 0x0000005e502c723c */ /* 0x080fe2000000182c */
[----:B------:R1:W4:Y:S07]  /*ab60*/  MUFU.EX2 R218, R84 ;  /* 0x0000005400da7308 */ /* 0x00032e0000000800 */
[C---:B------:R-:W-:Y:S04]  /*ab70*/  HMMA.16816.F32 R48, R76.reuse, R94, R48 ;  /* 0x0000005e4c30723c */ /* 0x040fe80000001830 */
[--C-:B-1----:R-:W-:Y:S01]  /*ab80*/  FFMA.FTZ R84, R159, c[0x0][0x2d0], -R100.reuse ;  /* 0x0000b4009f547a23 */ /* 0x102fe20000010864 */
[----:B------:R-:W-:Y:S02]  /*ab90*/  MOV R159, R158 ;  /* 0x0000009e009f7202 */ /* 0x000fe40000000f00 */
[----:B------:R-:W-:Y:S01]  /*aba0*/  MOV R158, R157 ;  /* 0x0000009d009e7202 */ /* 0x000fe20000000f00 */
[----:B------:R1:W-:Y:S01]  /*abb0*/  MUFU.EX2 R213, R84 ;  /* 0x0000005400d57308 */ /* 0x0003e20000000800 */
[----:B------:R-:W-:Y:S03]  /*abc0*/  MOV R157, R156 ;  /* 0x0000009c009d7202 */ /* 0x000fe60000000f00 */
[--C-:B------:R-:W-:Y:S01]  /*abd0*/  FFMA.FTZ R88, R159, c[0x0][0x2d0], -R100.reuse ;  /* 0x0000b4009f587a23 */ /* 0x100fe20000010864 */
[----:B------:R-:W-:Y:S02]  /*abe0*/  MOV R156, R155 ;  /* 0x0000009b009c7202 */ /* 0x000fe40000000f00 */
[----:B------:R-:W-:Y:S02]  /*abf0*/  MOV R203, R158 ;  /* 0x0000009e00cb7202 */ /* 0x000fe40000000f00 */
[----:B------:R-:W-:Y:S02]  /*ac00*/  MOV R159, R156 ;  /* 0x0000009c009f7202 */ /* 0x000fe40000000f00 */
[----:B------:R-:W-:Y:S01]  /*ac10*/  MOV R208, R157 ;  /* 0x0000009d00d07202 */ /* 0x000fe20000000f00 */
[----:B------:R2:W2:Y:S01]  /*ac20*/  MUFU.EX2 R215, R88 ;  /* 0x0000005800d77308 */ /* 0x0004a20000000800 */
[----:B------:R-:W-:Y:S02]  /*ac30*/  MOV R155, R151 ;  /* 0x00000097009b7202 */ /* 0x000fe40000000f00 */
[----:B------:R-:W-:Y:S02]  /*ac40*/  MOV R160, R208 ;  /* 0x000000d000a07202 */ /* 0x000fe40000000f00 */
[----:B------:R-:W-:Y:S02]  /*ac50*/  MOV R151, R150 ;  /* 0x0000009600977202 */ /* 0x000fe40000000f00 */
[----:B------:R-:W-:Y:S02]  /*ac60*/  MOV R150, R149 ;  /* 0x0000009500967202 */ /* 0x000fe40000000f00 */
[----:B------:R-:W-:Y:S02]  /*ac70*/  MOV R149, R148 ;  /* 0x0000009400957202 */ /* 0x000fe40000000f00 */
[----:B------:R-:W-:Y:S02]  /*ac80*/  MOV R148, R201 ;  /* 0x000000c900947202 */ /* 0x000fe40000000f00 */
[----:B------:R-:W-:Y:S01]  /*ac90*/  MOV R201, R138 ;  /* 0x0000008a00c97202 */ /* 0x000fe20000000f00 */
[----:B-1----:R-:W1:Y:S01]  /*aca0*/  LDSM.16.MT88.4 R84, [R226+0x900] ;  /* 0x00090000e254783b */ /* 0x002e620000004200 */
[----:B------:R-:W-:Y:S02]  /*acb0*/  MOV R157, R151 ;  /* 0x00000097009d7202 */ /* 0x000fe40000000f00 */
[----:B------:R-:W-:Y:S02]  /*acc0*/  MOV R151, R201 ;  /* 0x000000c900977202 */ /* 0x000fe40000000f00 */
[----:B------:R-:W-:Y:S02]  /*acd0*/  MOV R158, R155 ;  /* 0x0000009b009e7202 */ /* 0x000fe40000000f00 */
[----:B------:R-:W-:Y:S02]  /*ace0*/  MOV R156, R149 ;  /* 0x00000095009c7202 */ /* 0x000fe40000000f00 */
[----:B------:R-:W-:Y:S01]  /*acf0*/  MOV R155, R148 ;  /* 0x00000094009b7202 */ /* 0x000fe20000000f00 */
[--C-:B--2---:R-:W-:Y:S01]  /*ad00*/  FFMA.FTZ R88, R203, c[0x0][0x2d0], -R100.reuse ;  /* 0x0000b400cb587a23 */ /* 0x104fe20000010864 */
[----:B------:R-:W-:Y:S02]  /*ad10*/  MOV R203, R159 ;  /* 0x0000009f00cb7202 */ /* 0x000fe40000000f00 */
[----:B------:R-:W-:Y:S01]  /*ad20*/  MOV R208, R158 ;  /* 0x0000009e00d07202 */ /* 0x000fe20000000f00 */
[----:B------:R2:W-:Y:S01]  /*ad30*/  MUFU.EX2 R159, R88 ;  /* 0x00000058009f7308 */ /* 0x0005e20000000800 */
[----:B------:R-:W-:Y:S02]  /*ad40*/  MOV R158, R157 ;  /* 0x0000009d009e7202 */ /* 0x000fe40000000f00 */
        /* <DEDUP_REMOVED lines=8> */
[----:B------:R3:W5:Y:S01]  /*add0*/  LDL.LU R236, [R1+0x60] ;  /* 0x0000600001ec7983 */ /* 0x0007620000300800 */
[----:B------:R-:W-:Y:S02]  /*ade0*/  MOV R138, R117 ;  /* 0x00000075008a7202 */ /* 0x000fe40000000f00 */
[----:B------:R-:W-:Y:S01]  /*adf0*/  MOV R117, R237 ;  /* 0x000000ed00757202 */ /* 0x000fe20000000f00 */
[--C-:B--2---:R-:W-:Y:S01]  /*ae00*/  FFMA.FTZ R88, R160, c[0x0][0x2d0], -R100.reuse ;  /* 0x0000b400a0587a23 */ /* 0x104fe20000010864 */
[----:B------:R2:W5:Y:S01]  /*ae10*/  LDL.LU R237, [R1+0x5c] ;  /* 0x00005c0001ed7983 */ /* 0x0005620000300800 */
[-C--:B-1----:R-:W-:Y:S02]  /*ae20*/  HMMA.16816.F32 R52, R76, R84.reuse, R52 ;  /* 0x000000544c34723c */ /* 0x082fe40000001834 */
[----:B------:R1:W1:Y:S01]  /*ae30*/  MUFU.EX2 R214, R88 ;  /* 0x0000005800d67308 */ /* 0x0002620000000800 */
[----:B------:R-:W-:Y:S01]  /*ae40*/  MOV R148, R137 ;  /* 0x0000008900947202 */ /* 0x000fe20000000f00 */
[----:B------:R2:W5:Y:S01]  /*ae50*/  LDL.LU R238, [R1+0x58] ;  /* 0x0000580001ee7983 */ /* 0x0005620000300800 */
[----:B------:R-:W-:Y:S02]  /*ae60*/  MOV R151, R149 ;  /* 0x0000009500977202 */ /* 0x000fe40000000f00 */
[----:B------:R-:W-:Y:S01]  /*ae70*/  MOV R160, R208 ;  /* 0x000000d000a07202 */ /* 0x000fe20000000f00 */
[C---:B------:R-:W-:Y:S04]  /*ae80*/  HMMA.16816.F32 R56, R80.reuse, R84, R56 ;  /* 0x000000545038723c */ /* 0x040fe80000001838 */
[----:B------:R-:W-:Y:S02]  /*ae90*/  MOV R208, R157 ;  /* 0x0000009d00d07202 */ /* 0x000fe40000000f00 */
[----:B------:R-:W-:Y:S02]  /*aea0*/  MOV R149, R148 ;  /* 0x0000009400957202 */ /* 0x000fe40000000f00 */
[-C--:B------:R-:W-:Y:S04]  /*aeb0*/  HMMA.16816.F32 R60, R80, R86.reuse, R60 ;  /* 0x00000056503c723c */ /* 0x080fe8000000183c */
[----:B------:R-:W-:Y:S02]  /*aec0*/  MOV R157, R151 ;  /* 0x00000097009d7202 */ /* 0x000fe40000000f00 */
[----:B------:R-:W-:Y:S02]  /*aed0*/  MOV R151, R149 ;  /* 0x0000009500977202 */ /* 0x000fe40000000f00 */
[----:B------:R-:W-:Y:S04]  /*aee0*/  HMMA.16816.F32 R64, R76, R86, R64 ;  /* 0x000000564c40723c */ /* 0x000fe80000001840 */
[--C-:B-1----:R-:W-:Y:S01]  /*aef0*/  FFMA.FTZ R88, R203, c[0x0][0x2d0], -R107.reuse ;  /* 0x0000b400cb587a23 */ /* 0x102fe2000001086b */
[----:B------:R-:W-:Y:S02]  /*af00*/  MOV R203, R158 ;  /* 0x0000009e00cb7202 */ /* 0x000fe40000000f00 */
[----:B------:R-:W-:Y:S02]  /*af10*/  MOV R158, R155 ;  /* 0x0000009b009e7202 */ /* 0x000fe40000000f00 */
[----:B------:R1:W-:Y:S03]  /*af20*/  MUFU.EX2 R155, R88 ;  /* 0x00000058009b7308 */ /* 0x0003e60000000800 */
[----:B------:R-:W-:Y:S02]  /*af30*/  MOV R161, R203 ;  /* 0x000000cb00a17202 */ /* 0x000fe40000000f00 */
[----:B------:R-:W-:Y:S02]  /*af40*/  MOV R203, R158 ;  /* 0x0000009e00cb7202 */ /* 0x000fe40000000f00 */
[----:B------:R-:W-:Y:S01]  /*af50*/  MOV R148, R201 ;  /* 0x000000c900947202 */ /* 0x000fe20000000f00 */
[--C-:B------:R-:W-:Y:S01]  /*af60*/  FFMA.FTZ R92, R161, c[0x0][0x2d0], -R107.reuse ;  /* 0x0000b400a15c7a23 */ /* 0x100fe2000001086b */
[----:B------:R-:W-:Y:S02]  /*af70*/  F2FP.PACK_AB R76, R146, R147 ;  /* 0x00000093924c723e */ /* 0x000fe400000000ff */
[----:B------:R-:W-:Y:S01]  /*af80*/  MOV R149, R148 ;  /* 0x0000009400957202 */ /* 0x000fe20000000f00 */
[----:B------:R2:W-:Y:S01]  /*af90*/  MUFU.EX2 R163, R92 ;  /* 0x0000005c00a37308 */ /* 0x0005e20000000800 */
[----:B------:R-:W-:Y:S02]  /*afa0*/  F2FP.PACK_AB R78, R124, R127 ;  /* 0x0000007f7c4e723e */ /* 0x000fe400000000ff */
[----:B------:R-:W-:Y:S02]  /*afb0*/  F2FP.PACK_AB R77, R251, R252 ;  /* 0x000000fcfb4d723e */ /* 0x000fe400000000ff */
[----:B------:R-:W-:Y:S02]  /*afc0*/  F2FP.PACK_AB R79, R249, R248 ;  /* 0x000000f8f94f723e */ /* 0x000fe400000000ff */
[----:B------:R-:W-:Y:S02]  /*afd0*/  F2FP.PACK_AB R82, R221, R220 ;  /* 0x000000dcdd52723e */ /* 0x000fe400000000ff */
[----:B---3--:R-:W-:Y:S02]  /*afe0*/  F2FP.PACK_AB R81, R154, R144 ;  /* 0x000000909a51723e */ /* 0x008fe400000000ff */
[----:B------:R-:W-:Y:S01]  /*aff0*/  F2FP.PACK_AB R83, R153, R152 ;  /* 0x000000989953723e */ /* 0x000fe200000000ff */
[--C-:B-1----:R-:W-:Y:S01]  /*b000*/  FFMA.FTZ R88, R160, c[0x0][0x2d0], -R107.reuse ;  /* 0x0000b400a0587a23 */ /* 0x102fe2000001086b */
[----:B------:R-:W-:Y:S02]  /*b010*/  MOV R160, R208 ;  /* 0x000000d000a07202 */ /* 0x000fe40000000f00 */
[----:B------:R-:W-:Y:S01]  /*b020*/  MOV R208, R157 ;  /* 0x0000009d00d07202 */ /* 0x000fe20000000f00 */
[----:B------:R1:W-:Y:S01]  /*b030*/  MUFU.EX2 R158, R88 ;  /* 0x00000058009e7308 */ /* 0x0003e20000000800 */
[----:B------:R-:W-:Y:S02]  /*b040*/  MOV R157, R151 ;  /* 0x00000097009d7202 */ /* 0x000fe40000000f00 */
[----:B------:R-:W-:Y:S02]  /*b050*/  MOV R161, R160 ;  /* 0x000000a000a17202 */ /* 0x000fe40000000f00 */
[----:B------:R-:W-:Y:S02]  /*b060*/  MOV R160, R203 ;  /* 0x000000cb00a07202 */ /* 0x000fe40000000f00 */
[----:B------:R-:W-:Y:S01]  /*b070*/  MOV R203, R208 ;  /* 0x000000d000cb7202 */ /* 0x000fe20000000f00 */
[----:B--2---:R-:W-:Y:S01]  /*b080*/  FFMA.FTZ R92, R161, c[0x0][0x2d0], -R107 ;  /* 0x0000b400a15c7a23 */ /* 0x004fe2000001086b */
[----:B------:R-:W-:Y:S01]  /*b090*/  MOV R208, R157 ;  /* 0x0000009d00d07202 */ /* 0x000fe20000000f00 */
[--C-:B------:R-:W-:Y:S01]  /*b0a0*/  FFMA.FTZ R84, R160, c[0x0][0x2d0], -R3.reuse ;  /* 0x0000b400a0547a23 */ /* 0x100fe20000010803 */
[----:B------:R-:W-:Y:S01]  /*b0b0*/  MOV R160, R203 ;  /* 0x000000cb00a07202 */ /* 0x000fe20000000f00 */
[----:B------:R2:W3:Y:S01]  /*b0c0*/  MUFU.EX2 R162, R92 ;  /* 0x0000005c00a27308 */ /* 0x0004e20000000800 */
[----:B------:R-:W-:Y:S02]  /*b0d0*/  MOV R203, R208 ;  /* 0x000000d000cb7202 */ /* 0x000fe40000000f00 */
[----:B------:R-:W-:Y:S01]  /*b0e0*/  MOV R151, R149 ;  /* 0x0000009500977202 */ /* 0x000fe20000000f00 */
[--C-:B------:R-:W-:Y:S01]  /*b0f0*/  FFMA.FTZ R80, R160, c[0x0][0x2d0], -R3.reuse ;  /* 0x0000b400a0507a23 */ /* 0x100fe20000010803 */
[----:B------:R-:W-:Y:S02]  /*b100*/  MOV R160, R203 ;  /* 0x000000cb00a07202 */ /* 0x000fe40000000f00 */
[----:B------:R-:W-:Y:S02]  /*b110*/  MOV R203, R156 ;  /* 0x0000009c00cb7202 */ /* 0x000fe40000000f00 */
[----:B------:R-:W-:Y:S01]  /*b120*/  MOV R157, R151 ;  /* 0x00000097009d7202 */ /* 0x000fe20000000f00 */
[----:B------:R3:W-:Y:S01]  /*b130*/  MUFU.EX2 R156, R80 ;  /* 0x00000050009c7308 */ /* 0x0007e20000000800 */
[----:B------:R-:W-:Y:S01]  /*b140*/  MOV R137, R136 ;  /* 0x0000008800897202 */ /* 0x000fe20000000f00 */
[----:B-1----:R-:W1:Y:S01]  /*b150*/  LDSM.16.MT88.4 R88, [R224+0x1100] ;  /* 0x00110000e058783b */ /* 0x002e620000004200 */
[----:B------:R-:W-:Y:S02]  /*b160*/  MOV R208, R157 ;  /* 0x0000009d00d07202 */ /* 0x000fe40000000f00 */
[----:B------:R-:W-:Y:S04]  /*b170*/  MOV R136, R239 ;  /* 0x000000ef00887202 */ /* 0x000fe80000000f00 */
[----:B------:R-:W-:Y:S01]  /*b180*/  MOV R201, R136 ;  /* 0x0000008800c97202 */ /* 0x000fe20000000f00 */
[----:B------:R4:W1:Y:S01]  /*b190*/  MUFU.EX2 R157, R84 ;  /* 0x00000054009d7308 */ /* 0x0008620000000800 */
[----:B------:R1:W5:Y:S01]  /*b1a0*/  LDL.LU R239, [R1+0x54] ;  /* 0x0000540001ef7983 */ /* 0x0003620000300800 */
[----:B------:R-:W-:Y:S01]  /*b1b0*/  MOV R136, R135 ;  /* 0x0000008700887202 */ /* 0x000fe20000000f00 */
[--C-:B--2---:R-:W-:Y:S01]  /*b1c0*/  FFMA.FTZ R92, R208, c[0x0][0x2d0], -R3.reuse ;  /* 0x0000b400d05c7a23 */ /* 0x104fe20000010803 */
[----:B------:R-:W-:Y:S02]  /*b1d0*/  MOV R135, R133 ;  /* 0x0000008500877202 */ /* 0x000fe40000000f00 */
[----:B------:R-:W-:Y:S02]  /*b1e0*/  MOV R133, R240 ;  /* 0x000000f000857202 */ /* 0x000fe40000000f00 */
[----:B------:R2:W5:Y:S01]  /*b1f0*/  LDL.LU R240, [R1+0x50] ;  /* 0x0000500001f07983 */ /* 0x0005620000300800 */
[----:B------:R-:W-:Y:S02]  /*b200*/  MOV R148, R201 ;  /* 0x000000c900947202 */ /* 0x000fe40000000f00 */
[----:B------:R-:W-:Y:S01]  /*b210*/  MOV R201, R136 ;  /* 0x0000008800c97202 */ /* 0x000fe20000000f00 */
[----:B---3--:R-:W-:Y:S01]  /*b220*/  FFMA.FTZ R80, R160, c[0x0][0x2d0], -R3 ;  /* 0x0000b400a0507a23 */ /* 0x008fe20000010803 */
[----:B------:R-:W-:Y:S02]  /*b230*/  MOV R149, R148 ;  /* 0x0000009400957202 */ /* 0x000fe40000000f00 */
[----:B------:R-:W-:Y:S01]  /*b240*/  MOV R148, R201 ;  /* 0x000000c900947202 */ /* 0x000fe20000000f00 */
[----:B------:R3:W-:Y:S01]  /*b250*/  MUFU.EX2 R160, R80 ;  /* 0x0000005000a07308 */ /* 0x0007e20000000800 */
[----:B------:R-:W-:Y:S02]  /*b260*/  MOV R151, R149 ;  /* 0x0000009500977202 */ /* 0x000fe40000000f00 */
[----:B------:R-:W-:Y:S02]  /*b270*/  MOV R149, R148 ;  /* 0x0000009400957202 */ /* 0x000fe40000000f00 */
[----:B------:R-:W-:Y:S01]  /*b280*/  MOV R148, R143 ;  /* 0x0000008f00947202 */ /* 0x000fe20000000f00 */
[----:B----4-:R-:W4:Y:S01]  /*b290*/  LDSM.16.MT88.4 R84, [R227+0x1100] ;  /* 0x00110000e354783b */ /* 0x010f220000004200 */
[----:B------:R-:W-:Y:S02]  /*b2a0*/  MOV R208, R151 ;  /* 0x0000009700d07202 */ /* 0x000fe40000000f00 */
[----:B------:R-:W-:Y:S02]  /*b2b0*/  MOV R143, R139 ;  /* 0x0000008b008f7202 */ /* 0x000fe40000000f00 */
[----:B------:R-:W-:Y:S02]  /*b2c0*/  MOV R139, R118 ;  /* 0x00000076008b7202 */ /* 0x000fe40000000f00 */
[----:B------:R-:W-:Y:S01]  /*b2d0*/  MOV R118, R119 ;  /* 0x0000007700767202 */ /* 0x000fe20000000f00 */
[-C--:B-1----:R-:W-:Y:S03]  /*b2e0*/  HMMA.16816.F32 R4, R76, R88.reuse, R4 ;  /* 0x000000584c04723c */ /* 0x082fe60000001804 */
[----:B------:R-:W-:Y:S02]  /*b2f0*/  MOV R151, R139 ;  /* 0x0000008b00977202 */ /* 0x000fe40000000f00 */
[----:B------:R-:W-:Y:S02]  /*b300*/  MOV R139, R118 ;  /* 0x00000076008b7202 */ /* 0x000fe40000000f00 */
[----:B------:R1:W1:Y:S01]  /*b310*/  MUFU.EX2 R118, R92 ;  /* 0x0000005c00767308 */ /* 0x0002620000000800 */
[----:B------:R-:W-:Y:S04]  /*b320*/  MOV R136, R135 ;  /* 0x0000008700887202 */ /* 0x000fe80000000f00 */
[----:B---3--:R-:W-:Y:S02]  /*b330*/  F2FP.PACK_AB R80, R223, R145 ;  /* 0x00000091df50723e */ /* 0x008fe400000000ff */
[----:B------:R-:W-:Y:S02]  /*b340*/  MOV R201, R136 ;  /* 0x0000008800c97202 */ /* 0x000fe40000000f00 */
[----:B------:R-:W-:Y:S02]  /*b350*/  MOV R135, R134 ;  /* 0x0000008600877202 */ /* 0x000fe40000000f00 */
[----:B------:R-:W-:Y:S01]  /*b360*/  MOV R134, R106 ;  /* 0x0000006a00867202 */ /* 0x000fe20000000f00 */
[C---:B------:R-:W-:Y:S04]  /*b370*/  HMMA.16816.F32 R8, R80.reuse, R88, R8 ;  /* 0x000000585008723c */ /* 0x040fe80000001808 */
[----:B------:R-:W-:Y:S02]  /*b380*/  MOV R106, R233 ;  /* 0x000000e9006a7202 */ /* 0x000fe40000000f00 */
[----:B------:R2:W5:Y:S01]  /*b390*/  LDL.LU R233, [R1+0x4c] ;  /* 0x00004c0001e97983 */ /* 0x0005620000300800 */
[--C-:B------:R-:W-:Y:S01]  /*b3a0*/  FFMA.FTZ R88, R203, c[0x0][0x2d0], -R105.reuse ;  /* 0x0000b400cb587a23 */ /* 0x100fe20000010869 */
[-C--:B------:R-:W-:Y:S03]  /*b3b0*/  HMMA.16816.F32 R12, R80, R90.reuse, R12 ;  /* 0x0000005a500c723c */ /* 0x080fe6000000180c */
[----:B------:R3:W-:Y:S01]  /*b3c0*/  MUFU.EX2 R161, R88 ;  /* 0x0000005800a17308 */ /* 0x0007e20000000800 */
[----:B-1----:R-:W1:Y:S01]  /*b3d0*/  LDSM.16.MT88.4 R92, [R225+0x1100] ;  /* 0x00110000e15c783b */ /* 0x002e620000004200 */
[--C-:B------:R-:W-:Y:S01]  /*b3e0*/  FFMA.FTZ R106, R106, c[0x0][0x2d0], -R100.reuse ;  /* 0x0000b4006a6a7a23 */ /* 0x100fe20000010864 */
[----:B------:R-:W-:Y:S02]  /*b3f0*/  MOV R136, R135 ;  /* 0x0000008700887202 */ /* 0x000fe40000000f00 */
[C---:B------:R-:W-:Y:S04]  /*b400*/  HMMA.16816.F32 R16, R76.reuse, R90, R16 ;  /* 0x0000005a4c10723c */ /* 0x040fe80000001810 */
[----:B------:R-:W-:Y:S02]  /*b410*/  MOV R135, R193 ;  /* 0x000000c100877202 */ /* 0x000fe40000000f00 */
[----:B------:R-:W-:Y:S02]  /*b420*/  MOV R193, R194 ;  /* 0x000000c200c17202 */ /* 0x000fe40000000f00 */
[-C--:B----4-:R-:W-:Y:S04]  /*b430*/  HMMA.16816.F32 R20, R76, R84.reuse, R20 ;  /* 0x000000544c14723c */ /* 0x090fe80000001814 */
[----:B------:R-:W-:Y:S02]  /*b440*/  MOV R194, R234 ;  /* 0x000000ea00c27202 */ /* 0x000fe40000000f00 */
[----:B------:R2:W5:Y:S02]  /*b450*/  LDL.LU R234, [R1+0x48] ;  /* 0x0000480001ea7983 */ /* 0x0005640000300800 */
[C---:B------:R-:W-:Y:S02]  /*b460*/  HMMA.16816.F32 R24, R80.reuse, R84, R24 ;  /* 0x000000545018723c */ /* 0x040fe40000001818 */
[----:B------:R2:W5:Y:S02]  /*b470*/  LDL.LU R119, [R1+0x44] ;  /* 0x0000440001777983 */ /* 0x0005640000300800 */
[--C-:B---3--:R-:W-:Y:S03]  /*b480*/  FFMA.FTZ R88, R208, c[0x0][0x2d0], -R105.reuse ;  /* 0x0000b400d0587a23 */ /* 0x108fe60000010869 */
[--C-:B------:R-:W-:Y:S01]  /*b490*/  FFMA.FTZ R84, R149, c[0x0][0x2d0], -R100.reuse ;  /* 0x0000b40095547a23 */ /* 0x100fe20000010864 */
[-C--:B------:R-:W-:Y:S01]  /*b4a0*/  HMMA.16816.F32 R28, R80, R86.reuse, R28 ;  /* 0x00000056501c723c */ /* 0x080fe2000000181c */
[----:B------:R3:W-:Y:S03]  /*b4b0*/  MUFU.EX2 R211, R88 ;  /* 0x0000005800d37308 */ /* 0x0007e60000000800 */
[----:B------:R-:W-:Y:S02]  /*b4c0*/  MOV R149, R132 ;  /* 0x0000008400957202 */ /* 0x000fe40000000f00 */
[----:B------:R-:W-:Y:S02]  /*b4d0*/  MOV R132, R186 ;  /* 0x000000ba00847202 */ /* 0x000fe40000000f00 */
[C---:B------:R-:W-:Y:S03]  /*b4e0*/  HMMA.16816.F32 R32, R76.reuse, R86, R32 ;  /* 0x000000564c20723c */ /* 0x040fe60000001820 */
[----:B------:R4:W-:Y:S05]  /*b4f0*/  MUFU.EX2 R209, R84 ;  /* 0x0000005400d17308 */ /* 0x0009ea0000000800 */
[-C--:B-1----:R-:W-:Y:S08]  /*b500*/  HMMA.16816.F32 R36, R76, R92.reuse, R36 ;  /* 0x0000005c4c24723c */ /* 0x082ff00000001824 */
[C---:B------:R-:W-:Y:S04]  /*b510*/  HMMA.16816.F32 R40, R80.reuse, R92, R40 ;  /* 0x0000005c5028723c */ /* 0x040fe80000001828 */
[----:B---3--:R-:W-:Y:S01]  /*b520*/  FFMA.FTZ R88, R151, c[0x0][0x2d0], -R105 ;  /* 0x0000b40097587a23 */ /* 0x008fe20000010869 */
[----:B------:R-:W-:Y:S03]  /*b530*/  MOV R151, R111 ;  /* 0x0000006f00977202 */ /* 0x000fe60000000f00 */
[-C--:B------:R-:W-:Y:S01]  /*b540*/  HMMA.16816.F32 R44, R80, R94.reuse, R44 ;  /* 0x0000005e502c723c */ /* 0x080fe2000000182c */
[----:B------:R1:W-:Y:S03]  /*b550*/  MUFU.EX2 R212, R88 ;  /* 0x0000005800d47308 */ /* 0x0003e60000000800 */
[--C-:B----4-:R-:W-:Y:S01]  /*b560*/  FFMA.FTZ R84, R198, c[0x0][0x2d0], -R100.reuse ;  /* 0x0000b400c6547a23 */ /* 0x110fe20000010864 */
[----:B------:R-:W-:Y:S03]  /*b570*/  MOV R198, R207 ;  /* 0x000000cf00c67202 */ /* 0x000fe60000000f00 */
[C---:B------:R-:W-:Y:S03]  /*b580*/  HMMA.16816.F32 R48, R76.reuse, R94, R48 ;  /* 0x0000005e4c30723c */ /* 0x040fe60000001830 */
[----:B------:R3:W-:Y:S01]  /*b590*/  MUFU.EX2 R207, R84 ;  /* 0x0000005400cf7308 */ /* 0x0007e20000000800 */
[----:B------:R-:W-:Y:S09]  /*b5a0*/  FFMA.FTZ R92, R198, c[0x0][0x2d0], -R107 ;  /* 0x0000b400c65c7a23 */ /* 0x000ff2000001086b */
[----:B------:R4:W-:Y:S01]  /*b5b0*/  MUFU.EX2 R169, R92 ;  /* 0x0000005c00a97308 */ /* 0x0009e20000000800 */
[----:B-1----:R-:W-:Y:S01]  /*b5c0*/  FFMA.FTZ R88, R150, c[0x0][0x2d0], -R105 ;  /* 0x0000b40096587a23 */ /* 0x002fe20000010869 */
[----:B------:R-:W-:Y:S02]  /*b5d0*/  MOV R150, R131 ;  /* 0x0000008300967202 */ /* 0x000fe40000000f00 */
[----:B------:R-:W-:Y:S06]  /*b5e0*/  MOV R131, R184 ;  /* 0x000000b800837202 */ /* 0x000fec0000000f00 */
[----:B------:R1:W-:Y:S01]  /*b5f0*/  MUFU.EX2 R210, R88 ;  /* 0x0000005800d27308 */ /* 0x0003e20000000800 */
[--C-:B---3--:R-:W-:Y:S09]  /*b600*/  FFMA.FTZ R84, R148, c[0x0][0x2d0], -R100.reuse ;  /* 0x0000b40094547a23 */ /* 0x108ff20000010864 */
[----:B------:R3:W-:Y:S01]  /*b610*/  MUFU.EX2 R208, R84 ;  /* 0x0000005400d07308 */ /* 0x0007e20000000800 */
[----:B----4-:R-:W-:Y:S09]  /*b620*/  FFMA.FTZ R92, R143, c[0x0][0x2d0], -R107 ;  /* 0x0000b4008f5c7a23 */ /* 0x010ff2000001086b */
[----:B------:R4:W-:Y:S01]  /*b630*/  MUFU.EX2 R170, R92 ;  /* 0x0000005c00aa7308 */ /* 0x0009e20000000800 */
[----:B-1----:R-:W1:Y:S09]  /*b640*/  LDSM.16.MT88.4 R88, [R226+0x1100] ;  /* 0x00110000e258783b */ /* 0x002e720000004200 */
[----:B------:R-:W-:Y:S01]  /*b650*/  MUFU.EX2 R184, R104 ;  /* 0x0000006800b87308 */ /* 0x000fe20000000800 */
[--C-:B---3--:R-:W-:Y:S01]  /*b660*/  FFMA.FTZ R84, R138, c[0x0][0x2d0], -R100.reuse ;  /* 0x0000b4008a547a23 */ /* 0x108fe20000010864 */
[----:B------:R-:W-:Y:S02]  /*b670*/  MOV R138, R137 ;  /* 0x00000089008a7202 */ /* 0x000fe40000000f00 */
[----:B------:R-:W-:Y:S02]  /*b680*/  MOV R137, R192 ;  /* 0x000000c000897202 */ /* 0x000fe40000000f00 */
[----:B------:R-:W-:Y:S02]  /*b690*/  MOV R192, R117 ;  /* 0x0000007500c07202 */ /* 0x000fe40000000f00 */
[----:B------:R-:W-:Y:S02]  /*b6a0*/  MOV R117, R206 ;  /* 0x000000ce00757202 */ /* 0x000fe40000000f00 */
[----:B------:R3:W-:Y:S01]  /*b6b0*/  MUFU.EX2 R206, R84 ;  /* 0x0000005400ce7308 */ /* 0x0007e20000000800 */
[----:B----4-:R-:W-:Y:S02]  /*b6c0*/  FFMA.FTZ R92, R230, c[0x0][0x2d0], -R3 ;  /* 0x0000b400e65c7a23 */ /* 0x010fe40000010803 */
[----:B------:R2:W5:Y:S01]  /*b6d0*/  LDL.LU R230, [R1+0x40] ;  /* 0x0000400001e67983 */ /* 0x0005620000300800 */
[-C--:B-1----:R-:W-:Y:S03]  /*b6e0*/  HMMA.16816.F32 R52, R76, R88.reuse, R52 ;  /* 0x000000584c34723c */ /* 0x082fe60000001834 */
[--C-:B---3--:R-:W-:Y:S04]  /*b6f0*/  FFMA.FTZ R84, R201, c[0x0][0x2d0], -R107.reuse ;  /* 0x0000b400c9547a23 */ /* 0x108fe8000001086b */
[----:B------:R1:W-:Y:S01]  /*b700*/  MUFU.EX2 R171, R84 ;  /* 0x0000005400ab7308 */ /* 0x0003e20000000800 */
[C---:B------:R-:W-:Y:S07]  /*b710*/  HMMA.16816.F32 R56, R80.reuse, R88, R56 ;  /* 0x000000585038723c */ /* 0x040fee0000001838 */
[----:B------:R-:W-:Y:S01]  /*b720*/  FFMA.FTZ R88, R139, c[0x0][0x2d0], -R107 ;  /* 0x0000b4008b587a23 */ /* 0x000fe2000001086b */
[-C--:B------:R-:W-:Y:S03]  /*b730*/  HMMA.16816.F32 R60, R80, R90.reuse, R60 ;  /* 0x0000005a503c723c */ /* 0x080fe6000000183c */
[----:B------:R3:W-:Y:S01]  /*b740*/  MUFU.EX2 R168, R88 ;  /* 0x0000005800a87308 */ /* 0x0007e20000000800 */
[----:B------:R-:W-:Y:S02]  /*b750*/  MOV R139, R137 ;  /* 0x00000089008b7202 */ /* 0x000fe40000000f00 */
[----:B------:R-:W-:Y:S01]  /*b760*/  MOV R137, R135 ;  /* 0x0000008700897202 */ /* 0x000fe20000000f00 */
[--C-:B------:R-:W-:Y:S01]  /*b770*/  FFMA.FTZ R80, R138, c[0x0][0x2d0], -R3.reuse ;  /* 0x0000b4008a507a23 */ /* 0x100fe20000010803 */
[----:B------:R-:W-:Y:S04]  /*b780*/  HMMA.16816.F32 R64, R76, R90, R64 ;  /* 0x0000005a4c40723c */ /* 0x000fe80000001840 */
[----:B------:R-:W-:Y:S02]  /*b790*/  MOV R138, R192 ;  /* 0x000000c0008a7202 */ /* 0x000fe40000000f00 */
[----:B------:R-:W-:Y:S01]  /*b7a0*/  MOV R192, R117 ;  /* 0x0000007500c07202 */ /* 0x000fe20000000f00 */
[----:B-1----:R-:W1:Y:S01]  /*b7b0*/  LDSM.16.MT88.4 R84, [R224+0x1900] ;  /* 0x00190000e054783b */ /* 0x002e620000004200 */
[----:B------:R4:W-:Y:S01]  /*b7c0*/  MUFU.EX2 R117, R80 ;  /* 0x0000005000757308 */ /* 0x0009e20000000800 */
[----:B------:R-:W-:Y:S03]  /*b7d0*/  MOV R135, R114 ;  /* 0x0000007200877202 */ /* 0x000fe60000000f00 */
[----:B------:R-:W-:Y:S02]  /*b7e0*/  F2FP.PACK_AB R76, R219, R217 ;  /* 0x000000d9db4c723e */ /* 0x000fe400000000ff */
[----:B------:R-:W-:Y:S02]  /*b7f0*/  F2FP.PACK_AB R78, R218, R216 ;  /* 0x000000d8da4e723e */ /* 0x000fe400000000ff */
[----:B------:R-:W-:Y:S02]  /*b800*/  F2FP.PACK_AB R77, R215, R213 ;  /* 0x000000d5d74d723e */ /* 0x000fe400000000ff */
[----:B------:R-:W-:Y:S01]  /*b810*/  F2FP.PACK_AB R79, R214, R159 ;  /* 0x0000009fd64f723e */ /* 0x000fe200000000ff */
[----:B---3--:R-:W3:Y:S01]  /*b820*/  LDSM.16.MT88.4 R88, [R227+0x1900] ;  /* 0x00190000e358783b */ /* 0x008ee20000004200 */
[----:B------:R-:W-:Y:S02]  /*b830*/  F2FP.PACK_AB R82, R162, R163 ;  /* 0x000000a3a252723e */ /* 0x000fe400000000ff */
[----:B------:R-:W-:Y:S02]  /*b840*/  F2FP.PACK_AB R81, R156, R157 ;  /* 0x0000009d9c51723e */ /* 0x000fe400000000ff */
[----:B------:R-:W-:Y:S01]  /*b850*/  F2FP.PACK_AB R83, R118, R160 ;  /* 0x000000a07653723e */ /* 0x000fe200000000ff */
[--C-:B----4-:R-:W-:Y:S01]  /*b860*/  FFMA.FTZ R80, R136, c[0x0][0x2d0], -R3.reuse ;  /* 0x0000b40088507a23 */ /* 0x110fe20000010803 */
[----:B------:R-:W-:Y:S02]  /*b870*/  MOV R136, R115 ;  /* 0x0000007300887202 */ /* 0x000fe40000000f00 */
[----:B------:R4:W-:Y:S10]  /*b880*/  MUFU.EX2 R115, R92 ;  /* 0x0000005c00737308 */ /* 0x0009f40000000800 */
[----:B------:R2:W-:Y:S01]  /*b890*/  MUFU.EX2 R114, R80 ;  /* 0x0000005000727308 */ /* 0x0005e20000000800 */
[-C--:B-1----:R-:W-:Y:S01]  /*b8a0*/  HMMA.16816.F32 R4, R76, R84.reuse, R4 ;  /* 0x000000544c04723c */ /* 0x082fe20000001804 */
[----:B----4-:R-:W1:Y:S02]  /*b8b0*/  LDSM.16.MT88.4 R92, [R225+0x1900] ;  /* 0x00190000e15c783b */ /* 0x010e640000004200 */
[----:B--2---:R-:W-:Y:S07]  /*b8c0*/  F2FP.PACK_AB R80, R158, R155 ;  /* 0x0000009b9e50723e */ /* 0x004fee00000000ff */
[C---:B------:R-:W-:Y:S07]  /*b8d0*/  HMMA.16816.F32 R8, R80.reuse, R84, R8 ;  /* 0x000000545008723c */ /* 0x040fee0000001808 */
[----:B------:R-:W-:Y:S01]  /*b8e0*/  FFMA.FTZ R84, R139, c[0x0][0x2d0], -R3 ;  /* 0x0000b4008b547a23 */ /* 0x000fe20000010803 */
[-C--:B------:R-:W-:Y:S04]  /*b8f0*/  HMMA.16816.F32 R12, R80, R86.reuse, R12 ;  /* 0x00000056500c723c */ /* 0x080fe8000000180c */
[----:B------:R-:W-:Y:S02]  /*b900*/  MOV R139, R138 ;  /* 0x0000008a008b7202 */ /* 0x000fe40000000f00 */
[----:B------:R-:W-:Y:S02]  /*b910*/  MOV R138, R116 ;  /* 0x00000074008a7202 */ /* 0x000fe40000000f00 */
[C---:B------:R-:W-:Y:S01]  /*b920*/  HMMA.16816.F32 R16, R76.reuse, R86, R16 ;  /* 0x000000564c10723c */ /* 0x040fe20000001810 */
[----:B------:R2:W-:Y:S07]  /*b930*/  MUFU.EX2 R116, R84 ;  /* 0x0000005400747308 */ /* 0x0005ee0000000800 */
[-C--:B---3--:R-:W-:Y:S08]  /*b940*/  HMMA.16816.F32 R20, R76, R88.reuse, R20 ;  /* 0x000000584c14723c */ /* 0x088ff00000001814 */
[C---:B------:R-:W-:Y:S07]  /*b950*/  HMMA.16816.F32 R24, R80.reuse, R88, R24 ;  /* 0x000000585018723c */ /* 0x040fee0000001818 */
[--C-:B------:R-:W-:Y:S01]  /*b960*/  FFMA.FTZ R88, R139, c[0x0][0x2d0], -R100.reuse ;  /* 0x0000b4008b587a23 */ /* 0x100fe20000010864 */
[-C--:B------:R-:W-:Y:S01]  /*b970*/  HMMA.16816.F32 R28, R80, R90.reuse, R28 ;  /* 0x0000005a501c723c */ /* 0x080fe2000000181c */
[----:B------:R-:W3:Y:S02]  /*b980*/  LDL.LU R139, [R1+0x10] ;  /* 0x00001000018b7983 */ /* 0x000ee40000300800 */
[----:B------:R4:W-:Y:S01]  /*b990*/  MUFU.EX2 R174, R88 ;  /* 0x0000005800ae7308 */ /* 0x0009e20000000800 */
[--C-:B--2---:R-:W-:Y:S04]  /*b9a0*/  FFMA.FTZ R84, R205, c[0x0][0x2d0], -R105.reuse ;  /* 0x0000b400cd547a23 */ /* 0x104fe80000010869 */
[C---:B------:R-:W-:Y:S05]  /*b9b0*/  HMMA.16816.F32 R32, R76.reuse, R90, R32 ;  /* 0x0000005a4c20723c */ /* 0x040fea0000001820 */
[----:B------:R2:W-:Y:S03]  /*b9c0*/  MUFU.EX2 R205, R84 ;  /* 0x0000005400cd7308 */ /* 0x0005e60000000800 */
[-C--:B-1----:R-:W-:Y:S08]  /*b9d0*/  HMMA.16816.F32 R36, R76, R92.reuse, R36 ;  /* 0x0000005c4c24723c */ /* 0x082ff00000001824 */
[C---:B------:R-:W-:Y:S04]  /*b9e0*/  HMMA.16816.F32 R40, R80.reuse, R92, R40 ;  /* 0x0000005c5028723c */ /* 0x040fe80000001828 */
[--C-:B----4-:R-:W-:Y:S02]  /*b9f0*/  FFMA.FTZ R88, R138, c[0x0][0x2d0], -R100.reuse ;  /* 0x0000b4008a587a23 */ /* 0x110fe40000010864 */
[----:B------:R-:W4:Y:S02]  /*ba00*/  LDL.LU R138, [R1+0x14] ;  /* 0x00001400018a7983 */ /* 0x000f240000300800 */
[-C--:B------:R-:W-:Y:S01]  /*ba10*/  HMMA.16816.F32 R44, R80, R94.reuse, R44 ;  /* 0x0000005e502c723c */ /* 0x080fe2000000182c */
[----:B------:R1:W-:Y:S03]  /*ba20*/  MUFU.EX2 R173, R88 ;  /* 0x0000005800ad7308 */ /* 0x0003e60000000800 */
[----:B--2---:R-:W-:Y:S01]  /*ba30*/  FFMA.FTZ R84, R137, c[0x0][0x2d0], -R105 ;  /* 0x0000b40089547a23 */ /* 0x004fe20000010869 */
[----:B------:R-:W-:Y:S03]  /*ba40*/  MOV R137, R136 ;  /* 0x0000008800897202 */ /* 0x000fe60000000f00 */
[C---:B------:R-:W-:Y:S03]  /*ba50*/  HMMA.16816.F32 R48, R76.reuse, R94, R48 ;  /* 0x0000005e4c30723c */ /* 0x040fe60000001830 */
[----:B------:R2:W-:Y:S01]  /*ba60*/  MUFU.EX2 R175, R84 ;  /* 0x0000005400af7308 */ /* 0x0005e20000000800 */
[----:B------:R-:W-:Y:S02]  /*ba70*/  MOV R136, R135 ;  /* 0x0000008700887202 */ /* 0x000fe40000000f00 */
[----:B------:R-:W-:Y:S06]  /*ba80*/  MOV R135, R204 ;  /* 0x000000cc00877202 */ /* 0x000fec0000000f00 */
[----:B------:R-:W-:Y:S01]  /*ba90*/  FFMA.FTZ R92, R135, c[0x0][0x2d0], -R107 ;  /* 0x0000b400875c7a23 */ /* 0x000fe2000001086b */
[----:B------:R-:W-:Y:S02]  /*baa0*/  MOV R135, R134 ;  /* 0x0000008600877202 */ /* 0x000fe40000000f00 */
[----:B------:R-:W-:Y:S01]  /*bab0*/  MOV R134, R133 ;  /* 0x0000008500867202 */ /* 0x000fe20000000f00 */
[--C-:B-1----:R-:W-:Y:S01]  /*bac0*/  FFMA.FTZ R88, R98, c[0x0][0x2d0], -R100.reuse ;  /* 0x0000b40062587a23 */ /* 0x102fe20000010864 */
[----:B------:R-:W-:Y:S02]  /*bad0*/  MOV R133, R194 ;  /* 0x000000c200857202 */ /* 0x000fe40000000f00 */
[----:B------:R1:W-:Y:S01]  /*bae0*/  MUFU.EX2 R194, R92 ;  /* 0x0000005c00c27308 */ /* 0x0003e20000000800 */
[----:B------:R-:W-:Y:S02]  /*baf0*/  MOV R143, R134 ;  /* 0x00000086008f7202 */ /* 0x000fe40000000f00 */
[----:B------:R-:W-:Y:S02]  /*bb00*/  MOV R148, R133 ;  /* 0x0000008500947202 */ /* 0x000fe40000000f00 */
[----:B------:R-:W-:Y:S01]  /*bb10*/  MOV R133, R187 ;  /* 0x000000bb00857202 */ /* 0x000fe20000000f00 */
[----:B--2---:R-:W-:Y:S01]  /*bb20*/  FFMA.FTZ R84, R96, c[0x0][0x2d0], -R105 ;  /* 0x0000b40060547a23 */ /* 0x004fe20000010869 */
[----:B------:R-:W-:Y:S03]  /*bb30*/  MOV R134, R185 ;  /* 0x000000b900867202 */ /* 0x000fe60000000f00 */
[----:B------:R2:W-:Y:S01]  /*bb40*/  MUFU.EX2 R198, R88 ;  /* 0x0000005800c67308 */ /* 0x0005e20000000800 */
[----:B------:R-:W-:Y:S05]  /*bb50*/  MOV R185, R110 ;  /* 0x0000006e00b97202 */ /* 0x000fea0000000f00 */
[--C-:B------:R-:W-:Y:S04]  /*bb60*/  FFMA.FTZ R104, R185, c[0x0][0x2d0], -R107.reuse ;  /* 0x0000b400b9687a23 */ /* 0x100fe8000001086b */
[----:B------:R2:W-:Y:S01]  /*bb70*/  MUFU.EX2 R204, R84 ;  /* 0x0000005400cc7308 */ /* 0x0005e20000000800 */
[----:B-1----:R-:W-:Y:S09]  /*bb80*/  FFMA.FTZ R92, R193, c[0x0][0x2d0], -R107 ;  /* 0x0000b400c15c7a23 */ /* 0x002ff2000001086b */
[----:B------:R1:W-:Y:S01]  /*bb90*/  MUFU.EX2 R193, R92 ;  /* 0x0000005c00c17308 */ /* 0x0003e20000000800 */
[--C-:B--2---:R-:W-:Y:S09]  /*bba0*/  FFMA.FTZ R88, R99, c[0x0][0x2d0], -R100.reuse ;  /* 0x0000b40063587a23 */ /* 0x104ff20000010864 */
[----:B------:R2:W-:Y:S01]  /*bbb0*/  MUFU.EX2 R201, R88 ;  /* 0x0000005800c97308 */ /* 0x0005e20000000800 */
[--C-:B------:R-:W-:Y:S02]  /*bbc0*/  FFMA.FTZ R84, R97, c[0x0][0x2d0], -R105.reuse ;  /* 0x0000b40061547a23 */ /* 0x100fe40000010869 */
[----:B------:R-:W-:Y:S01]  /*bbd0*/  FFMA.FTZ R105, R113, c[0x0][0x2d0], -R105 ;  /* 0x0000b40071697a23 */ /* 0x000fe20000010869 */
[----:B------:R-:W-:Y:S01]  /*bbe0*/  LDSM.16.MT88.4 R96, [R225+0x2100] ;  /* 0x00210000e160783b */ /* 0x000fe20000004200 */
[----:B------:R-:W-:Y:S05]  /*bbf0*/  FFMA.FTZ R113, R112, c[0x0][0x2d0], -R100 ;  /* 0x0000b40070717a23 */ /* 0x000fea0000010864 */
[----:B------:R2:W-:Y:S01]  /*bc00*/  MUFU.EX2 R203, R84 ;  /* 0x0000005400cb7308 */ /* 0x0005e20000000800 */
[----:B------:R-:W-:Y:S01]  /*bc10*/  FFMA.FTZ R100, R189, c[0x0][0x2d0], -R3 ;  /* 0x0000b400bd647a23 */ /* 0x000fe20000010803 */
[----:B-1----:R-:W-:Y:S08]  /*bc20*/  LDSM.16.MT88.4 R92, [R227+0x2100] ;  /* 0x00210000e35c783b */ /* 0x002ff00000004200 */
[----:B------:R1:W-:Y:S01]  /*bc30*/  MUFU.EX2 R110, R100 ;  /* 0x00000064006e7308 */ /* 0x0003e20000000800 */
[----:B--2---:R-:W-:Y:S02]  /*bc40*/  FFMA.FTZ R88, R137, c[0x0][0x2d0], -R107 ;  /* 0x0000b40089587a23 */ /* 0x004fe4000001086b */
[----:B------:R-:W4:Y:S07]  /*bc50*/  LDL.LU R137, [R1+0x1c] ;  /* 0x00001c0001897983 */ /* 0x000f2e0000300800 */
[----:B------:R1:W-:Y:S01]  /*bc60*/  MUFU.EX2 R172, R88 ;  /* 0x0000005800ac7308 */ /* 0x0003e20000000800 */
[----:B------:R-:W1:Y:S09]  /*bc70*/  LDSM.16.MT88.4 R84, [R226+0x1900] ;  /* 0x00190000e254783b */ /* 0x000e720000004200 */
[----:B------:R1:W-:Y:S02]  /*bc80*/  MUFU.EX2 R186, R105 ;  /* 0x0000006900ba7308 */ /* 0x0003e40000000800 */
[----:B-1----:R-:W-:Y:S08]  /*bc90*/  FFMA.FTZ R100, R148, c[0x0][0x2d0], -R3 ;  /* 0x0000b40094647a23 */ /* 0x002ff00000010803 */
[----:B------:R1:W1:Y:S01]  /*bca0*/  MUFU.EX2 R185, R106 ;  /* 0x0000006a00b97308 */ /* 0x0002620000000800 */
[----:B------:R-:W1:Y:S09]  /*bcb0*/  LDSM.16.MT88.4 R88, [R224+0x2100] ;  /* 0x00210000e058783b */ /* 0x000e720000004200 */
[----:B------:R-:W1:Y:S01]  /*bcc0*/  MUFU.EX2 R113, R113 ;  /* 0x0000007100717308 */ /* 0x000e620000000800 */
[--C-:B------:R-:W-:Y:S09]  /*bcd0*/  FFMA.FTZ R105, R151, c[0x0][0x2d0], -R107.reuse ;  /* 0x0000b40097697a23 */ /* 0x100ff2000001086b */
[----:B------:R-:W1:Y:S01]  /*bce0*/  MUFU.EX2 R187, R103 ;  /* 0x0000006700bb7308 */ /* 0x000e620000000800 */
[-C--:B------:R-:W-:Y:S03]  /*bcf0*/  HMMA.16816.F32 R52, R76, R84.reuse, R52 ;  /* 0x000000544c34723c */ /* 0x080fe60000001834 */
[--C-:B-1----:R-:W-:Y:S01]  /*bd00*/  FFMA.FTZ R106, R150, c[0x0][0x2d0], -R107.reuse ;  /* 0x0000b400966a7a23 */ /* 0x102fe2000001086b */
[----:B------:R-:W-:Y:S05]  /*bd10*/  F2FP.PACK_AB R181, R185, R184 ;  /* 0x000000b8b9b5723e */ /* 0x000fea00000000ff */
[----:B------:R-:W-:Y:S01]  /*bd20*/  MUFU.EX2 R105, R105 ;  /* 0x0000006900697308 */ /* 0x000fe20000000800 */
[C---:B------:R-:W-:Y:S04]  /*bd30*/  HMMA.16816.F32 R56, R80.reuse, R84, R56 ;  /* 0x000000545038723c */ /* 0x040fe80000001838 */
[----:B------:R-:W-:Y:S03]  /*bd40*/  F2FP.PACK_AB R183, R113, R108 ;  /* 0x0000006c71b7723e */ /* 0x000fe600000000ff */
[--C-:B------:R-:W-:Y:S01]  /*bd50*/  FFMA.FTZ R84, R192, c[0x0][0x2d0], -R107.reuse ;  /* 0x0000b400c0547a23 */ /* 0x100fe2000001086b */
[-C--:B------:R-:W-:Y:S01]  /*bd60*/  HMMA.16816.F32 R60, R80, R86.reuse, R60 ;  /* 0x00000056503c723c */ /* 0x080fe2000000183c */
[----:B------:R-:W-:Y:S03]  /*bd70*/  MUFU.EX2 R106, R106 ;  /* 0x0000006a006a7308 */ /* 0x000fe60000000800 */
[----:B------:R-:W-:Y:S01]  /*bd80*/  FFMA.FTZ R107, R149, c[0x0][0x2d0], -R107 ;  /* 0x0000b400956b7a23 */ /* 0x000fe2000001086b */
[----:B------:R-:W-:Y:S01]  /*bd90*/  F2FP.PACK_AB R182, R186, R187 ;  /* 0x000000bbbab6723e */ /* 0x000fe200000000ff */
[----:B------:R-:W-:Y:S01]  /*bda0*/  LDSM.16.MT88.4 R148, [R227+0x3100] ;  /* 0x00310000e394783b */ /* 0x000fe20000004200 */
[--C-:B------:R-:W-:Y:S01]  /*bdb0*/  FFMA.FTZ R80, R109, c[0x0][0x2d0], -R3.reuse ;  /* 0x0000b4006d507a23 */ /* 0x100fe20000010803 */
[----:B------:R-:W-:Y:S03]  /*bdc0*/  HMMA.16816.F32 R64, R76, R86, R64 ;  /* 0x000000564c40723c */ /* 0x000fe60000001840 */
[----:B------:R1:W-:Y:S01]  /*bdd0*/  MUFU.EX2 R109, R80 ;  /* 0x00000050006d7308 */ /* 0x0003e20000000800 */
[----:B------:R-:W-:Y:S02]  /*bde0*/  F2FP.PACK_AB R82, R168, R170 ;  /* 0x000000aaa852723e */ /* 0x000fe400000000ff */
[----:B------:R-:W-:Y:S02]  /*bdf0*/  F2FP.PACK_AB R81, R114, R117 ;  /* 0x000000757251723e */ /* 0x000fe400000000ff */
[----:B------:R-:W-:Y:S04]  /*be00*/  F2FP.PACK_AB R76, R211, R161 ;  /* 0x000000a1d34c723e */ /* 0x000fe800000000ff */
[----:B------:R-:W-:Y:S01]  /*be10*/  F2FP.PACK_AB R78, R210, R212 ;  /* 0x000000d4d24e723e */ /* 0x000fe200000000ff */
[----:B------:R1:W-:Y:S01]  /*be20*/  MUFU.EX2 R192, R84 ;  /* 0x0000005400c07308 */ /* 0x0003e20000000800 */
[----:B------:R-:W-:Y:S02]  /*be30*/  F2FP.PACK_AB R77, R207, R209 ;  /* 0x000000d1cf4d723e */ /* 0x000fe400000000ff */
[----:B------:R-:W-:Y:S02]  /*be40*/  F2FP.PACK_AB R79, R206, R208 ;  /* 0x000000d0ce4f723e */ /* 0x000fe400000000ff */
[----:B------:R-:W-:Y:S05]  /*be50*/  F2FP.PACK_AB R83, R116, R115 ;  /* 0x000000737453723e */ /* 0x000fea00000000ff */
[-C--:B------:R-:W-:Y:S01]  /*be60*/  HMMA.16816.F32 R4, R76, R88.reuse, R4 ;  /* 0x000000584c04723c */ /* 0x080fe20000001804 */
[----:B------:R-:W1:Y:S02]  /*be70*/  MUFU.EX2 R107, R107 ;  /* 0x0000006b006b7308 */ /* 0x000e640000000800 */
[--C-:B-1----:R-:W-:Y:S02]  /*be80*/  FFMA.FTZ R80, R136, c[0x0][0x2d0], -R3.reuse ;  /* 0x0000b40088507a23 */ /* 0x102fe40000010803 */
[----:B------:R-:W2:Y:S06]  /*be90*/  LDL.LU R136, [R1+0x18] ;  /* 0x0000180001887983 */ /* 0x000eac0000300800 */
[----:B------:R1:W-:Y:S01]  /*bea0*/  MUFU.EX2 R112, R80 ;  /* 0x0000005000707308 */ /* 0x0003e20000000800 */
[----:B------:R-:W3:Y:S09]  /*beb0*/  LDSM.16.MT88.4 R84, [R226+0x2100] ;  /* 0x00210000e254783b */ /* 0x000ef20000004200 */
[----:B------:R1:W-:Y:S01]  /*bec0*/  MUFU.EX2 R189, R101 ;  /* 0x0000006500bd7308 */ /* 0x0003e20000000800 */
[----:B------:R-:W-:Y:S09]  /*bed0*/  F2FP.PACK_AB R178, R107, R106 ;  /* 0x0000006a6bb2723e */ /* 0x000ff200000000ff */
[----:B------:R-:W1:Y:S02]  /*bee0*/  MUFU.EX2 R104, R104 ;  /* 0x0000006800687308 */ /* 0x000e640000000800 */
[----:B-1----:R-:W-:Y:S08]  /*bef0*/  F2FP.PACK_AB R80, R169, R171 ;  /* 0x000000aba950723e */ /* 0x002ff000000000ff */
[----:B------:R-:W-:Y:S01]  /*bf00*/  MUFU.EX2 R100, R100 ;  /* 0x0000006400647308 */ /* 0x000fe20000000800 */
[C---:B------:R-:W-:Y:S04]  /*bf10*/  HMMA.16816.F32 R8, R80.reuse, R88, R8 ;  /* 0x000000585008723c */ /* 0x040fe80000001808 */
[--C-:B------:R-:W-:Y:S03]  /*bf20*/  FFMA.FTZ R101, R143, c[0x0][0x2d0], -R3.reuse ;  /* 0x0000b4008f657a23 */ /* 0x100fe60000010803 */
[--C-:B------:R-:W-:Y:S01]  /*bf30*/  FFMA.FTZ R88, R188, c[0x0][0x2d0], -R3.reuse ;  /* 0x0000b400bc587a23 */ /* 0x100fe20000010803 */
[-C--:B------:R-:W-:Y:S01]  /*bf40*/  HMMA.16816.F32 R12, R80, R90.reuse, R12 ;  /* 0x0000005a500c723c */ /* 0x080fe2000000180c */
[----:B------:R-:W1:Y:S03]  /*bf50*/  MUFU.EX2 R188, R102 ;  /* 0x0000006600bc7308 */ /* 0x000e660000000800 */
[----:B------:R-:W-:Y:S04]  /*bf60*/  F2FP.PACK_AB R176, R105, R104 ;  /* 0x0000006869b0723e */ /* 0x000fe800000000ff */
[C---:B------:R-:W-:Y:S03]  /*bf70*/  HMMA.16816.F32 R16, R76.reuse, R90, R16 ;  /* 0x0000005a4c10723c */ /* 0x040fe60000001810 */
[----:B------:R3:W-:Y:S05]  /*bf80*/  MUFU.EX2 R111, R88 ;  /* 0x00000058006f7308 */ /* 0x0007ea0000000800 */
[-C--:B------:R-:W-:Y:S05]  /*bf90*/  HMMA.16816.F32 R20, R76, R92.reuse, R20 ;  /* 0x0000005c4c14723c */ /* 0x080fea0000001814 */
[----:B------:R-:W3:Y:S03]  /*bfa0*/  MUFU.EX2 R101, R101 ;  /* 0x0000006500657308 */ /* 0x000ee60000000800 */
[C---:B------:R-:W-:Y:S04]  /*bfb0*/  HMMA.16816.F32 R24, R80.reuse, R92, R24 ;  /* 0x0000005c5018723c */ /* 0x040fe80000001818 */
[----:B-1----:R-:W-:Y:S01]  /*bfc0*/  F2FP.PACK_AB R180, R188, R189 ;  /* 0x000000bdbcb4723e */ /* 0x002fe200000000ff */
[----:B------:R-:W-:Y:S01]  /*bfd0*/  FFMA.FTZ R102, R75, c[0x0][0x2d0], -R3 ;  /* 0x0000b4004b667a23 */ /* 0x000fe20000010803 */
[----:B------:R-:W-:Y:S01]  /*bfe0*/  F2FP.PACK_AB R75, R201, R198 ;  /* 0x000000c6c94b723e */ /* 0x000fe200000000ff */
[----:B---3--:R-:W-:Y:S01]  /*bff0*/  FFMA.FTZ R73, R73, R139, R245 ;  /* 0x0000008b49497223 */ /* 0x008fe200000100f5 */
[-C--:B------:R-:W-:Y:S01]  /*c000*/  HMMA.16816.F32 R28, R80, R94.reuse, R28 ;  /* 0x0000005e501c723c */ /* 0x080fe2000000181c */
[----:B------:R-:W1:Y:S03]  /*c010*/  LDSM.16.MT88.4 R88, [R224+0x2900] ;  /* 0x00290000e058783b */ /* 0x000e660000004200 */
[----:B------:R-:W-:Y:S01]  /*c020*/  FFMA.FTZ R3, R74, c[0x0][0x2d0], -R3 ;  /* 0x0000b4004a037a23 */ /* 0x000fe20000010803 */
[----:B------:R-:W-:Y:S02]  /*c030*/  F2FP.PACK_AB R74, R203, R204 ;  /* 0x000000cccb4a723e */ /* 0x000fe400000000ff */
[----:B------:R-:W-:Y:S01]  /*c040*/  MOV R245, R124 ;  /* 0x0000007c00f57202 */ /* 0x000fe20000000f00 */
[C---:B------:R-:W-:Y:S01]  /*c050*/  HMMA.16816.F32 R32, R76.reuse, R94, R32 ;  /* 0x0000005e4c20723c */ /* 0x040fe20000001820 */
[----:B------:R-:W3:Y:S03]  /*c060*/  LDSM.16.MT88.4 R92, [R227+0x2900] ;  /* 0x00290000e35c783b */ /* 0x000ee60000004200 */
[----:B------:R-:W-:Y:S04]  /*c070*/  F2FP.PACK_AB R177, R101, R100 ;  /* 0x0000006465b1723e */ /* 0x000fe800000000ff */
[-C--:B------:R-:W-:Y:S08]  /*c080*/  HMMA.16816.F32 R36, R76, R96.reuse, R36 ;  /* 0x000000604c24723c */ /* 0x080ff00000001824 */
[C---:B------:R-:W-:Y:S04]  /*c090*/  HMMA.16816.F32 R40, R80.reuse, R96, R40 ;  /* 0x000000605028723c */ /* 0x040fe80000001828 */
[----:B----4-:R-:W-:Y:S01]  /*c0a0*/  FFMA.FTZ R71, R71, R138, R244 ;  /* 0x0000008a47477223 */ /* 0x010fe200000100f4 */
[----:B------:R-:W-:Y:S02]  /*c0b0*/  MOV R138, R135 ;  /* 0x00000087008a7202 */ /* 0x000fe40000000f00 */
[----:B------:R-:W-:Y:S01]  /*c0c0*/  MOV R244, R127 ;  /* 0x0000007f00f47202 */ /* 0x000fe20000000f00 */
[-C--:B------:R-:W-:Y:S04]  /*c0d0*/  HMMA.16816.F32 R44, R80, R98.reuse, R44 ;  /* 0x00000062502c723c */ /* 0x080fe8000000182c */
[----:B------:R-:W-:Y:S04]  /*c0e0*/  FADD.FTZ R71, R246, R71 ;  /* 0x00000047f6477221 */ /* 0x000fe80000010000 */
[C---:B------:R-:W-:Y:S01]  /*c0f0*/  HMMA.16816.F32 R48, R76.reuse, R98, R48 ;  /* 0x000000624c30723c */ /* 0x040fe20000001830 */
[----:B------:R-:W4:Y:S07]  /*c100*/  LDSM.16.MT88.4 R96, [R225+0x2900] ;  /* 0x00290000e160783b */ /* 0x000f2e0000004200 */
[-C--:B------:R-:W-:Y:S08]  /*c110*/  HMMA.16816.F32 R52, R76, R84.reuse, R52 ;  /* 0x000000544c34723c */ /* 0x080ff00000001834 */
[C---:B------:R-:W-:Y:S07]  /*c120*/  HMMA.16816.F32 R56, R80.reuse, R84, R56 ;  /* 0x000000545038723c */ /* 0x040fee0000001838 */
[----:B------:R-:W-:Y:S01]  /*c130*/  FADD.FTZ R84, R247, R73 ;  /* 0x00000049f7547221 */ /* 0x000fe20000010000 */
[-C--:B------:R-:W-:Y:S01]  /*c140*/  HMMA.16816.F32 R60, R80, R86.reuse, R60 ;  /* 0x00000056503c723c */ /* 0x080fe2000000183c */
[----:B------:R-:W1:Y:S03]  /*c150*/  LDSM.16.MT88.4 R80, [R226+0x2900] ;  /* 0x00290000e250783b */ /* 0x000e660000004200 */
[----:B------:R-:W-:Y:S01]  /*c160*/  FADD.FTZ R84, R134, R84 ;  /* 0x0000005486547221 */ /* 0x000fe20000010000 */
[----:B------:R-:W-:Y:S01]  /*c170*/  F2FP.PACK_AB R73, R173, R174 ;  /* 0x000000aead49723e */ /* 0x000fe200000000ff */
[----:B------:R-:W-:Y:S02]  /*c180*/  FADD.FTZ R85, R250, R71 ;  /* 0x00000047fa557221 */ /* 0x000fe40000010000 */
[----:B------:R-:W-:Y:S01]  /*c190*/  HMMA.16816.F32 R64, R76, R86, R64 ;  /* 0x000000564c40723c */ /* 0x000fe20000001840 */
[----:B------:R-:W-:Y:S06]  /*c1a0*/  MUFU.EX2 R86, R3 ;  /* 0x0000000300567308 */ /* 0x000fec0000000800 */
[----:B------:R-:W-:Y:S02]  /*c1b0*/  F2FP.PACK_AB R76, R194, R172 ;  /* 0x000000acc24c723e */ /* 0x000fe400000000ff */
[----:B------:R-:W-:Y:S02]  /*c1c0*/  F2FP.PACK_AB R78, R192, R193 ;  /* 0x000000c1c04e723e */ /* 0x000fe400000000ff */
[----:B------:R-:W1:Y:S01]  /*c1d0*/  MUFU.EX2 R87, R102 ;  /* 0x0000006600577308 */ /* 0x000e620000000800 */
[----:B------:R-:W-:Y:S02]  /*c1e0*/  F2FP.PACK_AB R77, R112, R109 ;  /* 0x0000006d704d723e */ /* 0x000fe400000000ff */
[----:B------:R-:W-:Y:S02]  /*c1f0*/  F2FP.PACK_AB R79, R111, R110 ;  /* 0x0000006e6f4f723e */ /* 0x000fe400000000ff */
[----:B-1----:R-:W-:Y:S01]  /*c200*/  F2FP.PACK_AB R179, R86, R87 ;  /* 0x0000005756b3723e */ /* 0x002fe200000000ff */
[----:B------:R-:W-:Y:S01]  /*c210*/  FFMA.FTZ R72, R72, R137, R222 ;  /* 0x0000008948487223 */ /* 0x000fe200000100de */
[----:B------:R-:W-:Y:S02]  /*c220*/  MOV R137, R133 ;  /* 0x0000008500897202 */ /* 0x000fe40000000f00 */
[----:B------:R-:W-:Y:S01]  /*c230*/  MOV R222, R128 ;  /* 0x0000008000de7202 */ /* 0x000fe20000000f00 */
[----:B------:R-:W-:Y:S01]  /*c240*/  FADD.FTZ R103, R243, R72 ;  /* 0x00000048f3677221 */ /* 0x000fe20000010000 */
[----:B------:R-:W-:Y:S03]  /*c250*/  F2FP.PACK_AB R72, R175, R205 ;  /* 0x000000cdaf48723e */ /* 0x000fe600000000ff */
[----:B------:R-:W-:Y:S04]  /*c260*/  FADD.FTZ R71, R138, R103 ;  /* 0x000000678a477221 */ /* 0x000fe80000010000 */
[-C--:B------:R-:W-:Y:S08]  /*c270*/  HMMA.16816.F32 R4, R72, R88.reuse, R4 ;  /* 0x000000584804723c */ /* 0x080ff00000001804 */
[C---:B------:R-:W-:Y:S08]  /*c280*/  HMMA.16816.F32 R8, R76.reuse, R88, R8 ;  /* 0x000000584c08723c */ /* 0x040ff00000001808 */
[-C--:B------:R-:W-:Y:S08]  /*c290*/  HMMA.16816.F32 R12, R76, R90.reuse, R12 ;  /* 0x0000005a4c0c723c */ /* 0x080ff0000000180c */
[C---:B------:R-:W-:Y:S08]  /*c2a0*/  HMMA.16816.F32 R16, R72.reuse, R90, R16 ;  /* 0x0000005a4810723c */ /* 0x040ff00000001810 */
[-C--:B---3--:R-:W-:Y:S08]  /*c2b0*/  HMMA.16816.F32 R20, R72, R92.reuse, R20 ;  /* 0x0000005c4814723c */ /* 0x088ff00000001814 */
[C---:B------:R-:W-:Y:S08]  /*c2c0*/  HMMA.16816.F32 R24, R76.reuse, R92, R24 ;  /* 0x0000005c4c18723c */ /* 0x040ff00000001818 */
[-C--:B------:R-:W-:Y:S08]  /*c2d0*/  HMMA.16816.F32 R28, R76, R94.reuse, R28 ;  /* 0x0000005e4c1c723c */ /* 0x080ff0000000181c */
[C---:B------:R-:W-:Y:S08]  /*c2e0*/  HMMA.16816.F32 R32, R72.reuse, R94, R32 ;  /* 0x0000005e4820723c */ /* 0x040ff00000001820 */
[-C--:B----4-:R-:W-:Y:S08]  /*c2f0*/  HMMA.16816.F32 R36, R72, R96.reuse, R36 ;  /* 0x000000604824723c */ /* 0x090ff00000001824 */
[C---:B------:R-:W-:Y:S08]  /*c300*/  HMMA.16816.F32 R40, R76.reuse, R96, R40 ;  /* 0x000000604c28723c */ /* 0x040ff00000001828 */
[-C--:B------:R-:W-:Y:S08]  /*c310*/  HMMA.16816.F32 R44, R76, R98.reuse, R44 ;  /* 0x000000624c2c723c */ /* 0x080ff0000000182c */
[C---:B------:R-:W-:Y:S04]  /*c320*/  HMMA.16816.F32 R48, R72.reuse, R98, R48 ;  /* 0x000000624830723c */ /* 0x040fe80000001830 */
[----:B--2---:R-:W-:Y:S01]  /*c330*/  FFMA.FTZ R0, R0, R136, R190 ;  /* 0x0000008800007223 */ /* 0x004fe200000100be */
[----:B------:R-:W-:Y:S02]  /*c340*/  MOV R136, R132 ;  /* 0x0000008400887202 */ /* 0x000fe40000000f00 */
[----:B------:R-:W1:Y:S01]  /*c350*/  LDSM.16.MT88.4 R132, [R224+0x3100] ;  /* 0x00310000e084783b */ /* 0x000e620000004200 */
[----:B------:R-:W-:Y:S01]  /*c360*/  FADD.FTZ R0, R191, R0 ;  /* 0x00000000bf007221 */ /* 0x000fe20000010000 */
[-C--:B------:R-:W-:Y:S03]  /*c370*/  HMMA.16816.F32 R52, R72, R80.reuse, R52 ;  /* 0x000000504834723c */ /* 0x080fe60000001834 */
[----:B------:R-:W-:Y:S02]  /*c380*/  FADD.FTZ R85, R136, R85 ;  /* 0x0000005588557221 */ /* 0x000fe40000010000 */
[----:B------:R-:W-:Y:S02]  /*c390*/  FADD.FTZ R0, R200, R0 ;  /* 0x00000000c8007221 */ /* 0x000fe40000010000 */
[----:B------:R-:W-:Y:S01]  /*c3a0*/  FADD.FTZ R3, R129, R85 ;  /* 0x0000005581037221 */ /* 0x000fe20000010000 */
[C---:B------:R-:W-:Y:S04]  /*c3b0*/  HMMA.16816.F32 R56, R76.reuse, R80, R56 ;  /* 0x000000504c38723c */ /* 0x040fe80000001838 */
[----:B------:R-:W-:Y:S03]  /*c3c0*/  FADD.FTZ R3, R121, R3 ;  /* 0x0000000379037221 */ /* 0x000fe60000010000 */
[----:B------:R-:W-:Y:S01]  /*c3d0*/  FADD.FTZ R80, R137, R84 ;  /* 0x0000005489507221 */ /* 0x000fe20000010000 */
[-C--:B------:R-:W-:Y:S04]  /*c3e0*/  HMMA.16816.F32 R60, R76, R82.reuse, R60 ;  /* 0x000000524c3c723c */ /* 0x080fe8000000183c */
[----:B------:R-:W-:Y:S02]  /*c3f0*/  FADD.FTZ R84, R131, R71 ;  /* 0x0000004783547221 */ /* 0x000fe40000010000 */
[----:B------:R-:W-:Y:S02]  /*c400*/  FADD.FTZ R71, R130, R80 ;  /* 0x0000005082477221 */ /* 0x000fe40000010000 */
[----:B------:R-:W-:Y:S01]  /*c410*/  FADD.FTZ R81, R202, R0 ;  /* 0x00000000ca517221 */ /* 0x000fe20000010000 */
[----:B------:R-:W-:Y:S04]  /*c420*/  HMMA.16816.F32 R64, R72, R82, R64 ;  /* 0x000000524840723c */ /* 0x000fe80000001840 */
[----:B------:R-:W-:Y:S02]  /*c430*/  FADD.FTZ R0, R123, R84 ;  /* 0x000000547b007221 */ /* 0x000fe40000010000 */
[----:B------:R-:W-:Y:S02]  /*c440*/  FADD.FTZ R71, R122, R71 ;  /* 0x000000477a477221 */ /* 0x000fe40000010000 */
[----:B------:R-:W-:Y:S04]  /*c450*/  FADD.FTZ R76, R120, R0 ;  /* 0x00000000784c7221 */ /* 0x000fe80000010000 */
[----:B------:R-:W-:Y:S02]  /*c460*/  FADD.FTZ R0, R126, R71 ;  /* 0x000000477e007221 */ /* 0x000fe40000010000 */
[----:B------:R-:W-:Y:S02]  /*c470*/  FADD.FTZ R71, R125, R3 ;  /* 0x000000037d477221 */ /* 0x000fe40000010000 */
[----:B------:R-:W-:Y:S01]  /*c480*/  FADD.FTZ R81, R195, R81 ;  /* 0x00000051c3517221 */ /* 0x000fe20000010000 */
[-C--:B-1----:R-:W-:Y:S05]  /*c490*/  HMMA.16816.F32 R124, R180, R132.reuse, R4 ;  /* 0x00000084b47c723c */ /* 0x082fea0000001804 */
[----:B------:R-:W-:Y:S02]  /*c4a0*/  FADD.FTZ R81, R196, R81 ;  /* 0x00000051c4517221 */ /* 0x000fe40000010000 */
[----:B------:R-:W-:Y:S01]  /*c4b0*/  FADD.FTZ R4, R142, R76 ;  /* 0x0000004c8e047221 */ /* 0x000fe20000010000 */
[C---:B------:R-:W-:Y:S04]  /*c4c0*/  HMMA.16816.F32 R120, R176.reuse, R132, R8 ;  /* 0x00000084b078723c */ /* 0x040fe80000001808 */
[----:B------:R-:W-:Y:S02]  /*c4d0*/  FADD.FTZ R3, R197, R81 ;  /* 0x00000051c5037221 */ /* 0x000fe40000010000 */
[----:B------:R-:W-:Y:S02]  /*c4e0*/  FADD.FTZ R0, R141, R0 ;  /* 0x000000008d007221 */ /* 0x000fe40000010000 */
[----:B------:R-:W-:Y:S01]  /*c4f0*/  FADD.FTZ R8, R140, R71 ;  /* 0x000000478c087221 */ /* 0x000fe20000010000 */
[-C--:B------:R-:W-:Y:S03]  /*c500*/  HMMA.16816.F32 R128, R176, R134.reuse, R12 ;  /* 0x00000086b080723c */ /* 0x080fe6000000180c */
[----:B------:R-:W-:Y:S02]  /*c510*/  FADD.FTZ R4, R222, R4 ;  /* 0x00000004de047221 */ /* 0x000fe40000010000 */
        /* <DEDUP_REMOVED lines=14> */
[-C--:B------:R-:W-:Y:S01]  /*c600*/  HMMA.16816.F32 R144, R176, R150.reuse, R28 ;  /* 0x00000096b090723c */ /* 0x080fe2000000181c */
[----:B------:R-:W1:Y:S02]  /*c610*/  LDSM.16.MT88.4 R4, [R226+0x3100] ;  /* 0x00310000e204783b */ /* 0x000e640000004200 */
[----:B------:R-:W-:Y:S02]  /*c620*/  FADD.FTZ R10, R220, R3 ;  /* 0x00000003dc0a7221 */ /* 0x000fe40000010000 */
[----:B------:R-:W-:Y:S02]  /*c630*/  FADD.FTZ R9, R152, R0 ;  /* 0x0000000098097221 */ /* 0x000fe40000010000 */
[----:B------:R-:W-:Y:S01]  /*c640*/  FADD.FTZ R8, R245, R8 ;  /* 0x00000008f5087221 */ /* 0x000fe20000010000 */
[C---:B------:R-:W-:Y:S04]  /*c650*/  HMMA.16816.F32 R148, R180.reuse, R150, R32 ;  /* 0x00000096b494723c */ /* 0x040fe80000001820 */
[----:B------:R-:W-:Y:S02]  /*c660*/  FADD.FTZ R3, R249, R11 ;  /* 0x0000000bf9037221 */ /* 0x000fe40000010000 */
[----:B------:R-:W-:Y:S02]  /*c670*/  FADD.FTZ R0, R221, R10 ;  /* 0x0000000add007221 */ /* 0x000fe40000010000 */
[----:B------:R-:W-:Y:S04]  /*c680*/  FADD.FTZ R12, R153, R9 ;  /* 0x00000009990c7221 */ /* 0x000fe80000010000 */
[----:B------:R-:W-:Y:S02]  /*c690*/  FADD.FTZ R11, R217, R8 ;  /* 0x00000008d90b7221 */ /* 0x000fe40000010000 */
[----:B------:R-:W-:Y:S02]  /*c6a0*/  FADD.FTZ R10, R213, R3 ;  /* 0x00000003d50a7221 */ /* 0x000fe40000010000 */
[----:B------:R-:W-:Y:S02]  /*c6b0*/  FADD.FTZ R9, R155, R0 ;  /* 0x000000009b097221 */ /* 0x000fe40000010000 */
[----:B------:R-:W-:Y:S01]  /*c6c0*/  FADD.FTZ R8, R157, R12 ;  /* 0x0000000c9d087221 */ /* 0x000fe20000010000 */
[-C--:B------:R-:W-:Y:S03]  /*c6d0*/  HMMA.16816.F32 R152, R180, R164.reuse, R36 ;  /* 0x000000a4b498723c */ /* 0x080fe60000001824 */
[----:B------:R-:W-:Y:S02]  /*c6e0*/  FADD.FTZ R3, R219, R11 ;  /* 0x0000000bdb037221 */ /* 0x000fe40000010000 */
[----:B------:R-:W-:Y:S02]  /*c6f0*/  FADD.FTZ R0, R215, R10 ;  /* 0x0000000ad7007221 */ /* 0x000fe40000010000 */
[----:B------:R-:W-:Y:S02]  /*c700*/  FADD.FTZ R12, R158, R9 ;  /* 0x000000099e0c7221 */ /* 0x000fe40000010000 */
[----:B------:R-:W-:Y:S03]  /*c710*/  FADD.FTZ R11, R156, R8 ;  /* 0x000000089c0b7221 */ /* 0x000fe60000010000 */
        /* <DEDUP_REMOVED lines=9> */
[----:B------:R-:W-:Y:S01]  /*c7b0*/  FADD.FTZ R10, R118, R3 ;  /* 0x00000003760a7221 */ /* 0x000fe20000010000 */
[-C--:B------:R-:W-:Y:S03]  /*c7c0*/  HMMA.16816.F32 R160, R176, R166.reuse, R44 ;  /* 0x000000a6b0a0723c */ /* 0x080fe6000000182c */
[----:B------:R-:W-:Y:S01]  /*c7d0*/  FADD.FTZ R8, R209, R12 ;  /* 0x0000000cd1087221 */ /* 0x000fe20000010000 */
[----:B------:R-:W-:Y:S01]  /*c7e0*/  MOV R118, R2 ;  /* 0x0000000200767202 */ /* 0x000fe20000000f00 */
[----:B------:R-:W-:Y:S02]  /*c7f0*/  FADD.FTZ R3, R171, R11 ;  /* 0x0000000bab037221 */ /* 0x000fe40000010000 */
[----:B------:R-:W-:Y:S01]  /*c800*/  FADD.FTZ R0, R117, R10 ;  /* 0x0000000a75007221 */ /* 0x000fe20000010000 */
[C---:B------:R-:W-:Y:S04]  /*c810*/  HMMA.16816.F32 R164, R180.reuse, R166, R48 ;  /* 0x000000a6b4a4723c */ /* 0x040fe80000001830 */
[----:B------:R-:W-:Y:S01]  /*c820*/  FADD.FTZ R12, R211, R9 ;  /* 0x00000009d30c7221 */ /* 0x000fe20000010000 */
[----:B------:R-:W-:Y:S01]  /*c830*/  MOV R117, R68 ;  /* 0x0000004400757202 */ /* 0x000fe20000000f00 */
[----:B------:R-:W-:Y:S02]  /*c840*/  FADD.FTZ R11, R207, R8 ;  /* 0x00000008cf0b7221 */ /* 0x000fe40000010000 */
[----:B------:R-:W-:Y:S04]  /*c850*/  FADD.FTZ R10, R169, R3 ;  /* 0x00000003a90a7221 */ /* 0x000fe80000010000 */
[----:B------:R-:W-:Y:S02]  /*c860*/  FADD.FTZ R9, R114, R0 ;  /* 0x0000000072097221 */ /* 0x000fe40000010000 */
[----:B------:R-:W-:Y:S02]  /*c870*/  FADD.FTZ R8, R212, R12 ;  /* 0x0000000cd4087221 */ /* 0x000fe40000010000 */
[----:B------:R-:W-:Y:S02]  /*c880*/  FADD.FTZ R3, R208, R11 ;  /* 0x0000000bd0037221 */ /* 0x000fe40000010000 */
[----:B------:R-:W-:Y:S02]  /*c890*/  FADD.FTZ R0, R170, R10 ;  /* 0x0000000aaa007221 */ /* 0x000fe40000010000 */
[----:B------:R-:W-:Y:S02]  /*c8a0*/  FADD.FTZ R12, R115, R9 ;  /* 0x00000009730c7221 */ /* 0x000fe40000010000 */
[----:B------:R-:W-:Y:S02]  /*c8b0*/  FADD.FTZ R11, R210, R8 ;  /* 0x00000008d20b7221 */ /* 0x000fe40000010000 */
[----:B------:R-:W-:Y:S02]  /*c8c0*/  FADD.FTZ R10, R206, R3 ;  /* 0x00000003ce0a7221 */ /* 0x000fe40000010000 */
[----:B------:R-:W-:Y:S02]  /*c8d0*/  FADD.FTZ R9, R168, R0 ;  /* 0x00000000a8097221 */ /* 0x000fe40000010000 */
[----:B------:R-:W-:Y:S01]  /*c8e0*/  FADD.FTZ R8, R116, R12 ;  /* 0x0000000c74087221 */ /* 0x000fe20000010000 */
[-C--:B-1----:R-:W-:Y:S03]  /*c8f0*/  HMMA.16816.F32 R168, R180, R4.reuse, R52 ;  /* 0x00000004b4a8723c */ /* 0x082fe60000001834 */
[----:B------:R-:W-:Y:S01]  /*c900*/  FADD.FTZ R3, R205, R11 ;  /* 0x0000000bcd037221 */ /* 0x000fe20000010000 */
[----:B------:R-:W-:Y:S01]  /*c910*/  MOV R116, R69 ;  /* 0x0000004500747202 */ /* 0x000fe20000000f00 */
        /* <DEDUP_REMOVED lines=30> */
[----:B------:R-:W-:Y:S01]  /*cb00*/  STL [R1+0x10], R5 ;  /* 0x0000100501007387 */ /* 0x000fe20000100800 */
[----:B------:R-:W-:Y:S02]  /*cb10*/  FADD.FTZ R3, R107, R3 ;  /* 0x000000036b037221 */ /* 0x000fe40000010000 */
[----:B------:R-:W-:Y:S02]  /*cb20*/  FADD.FTZ R4, R113, R4 ;  /* 0x0000000471047221 */ /* 0x000fe40000010000 */
[----:B------:R-:W-:Y:S03]  /*cb30*/  FADD.FTZ R0, R87, R7 ;  /* 0x0000000757007221 */ /* 0x000fe60000010000 */
[----:B------:R-:W-:Y:S01]  /*cb40*/  STL [R1+0x14], R4 ;  /* 0x0000140401007387 */ /* 0x000fe20000100800 */
[----:B------:R-:W-:Y:S03]  /*cb50*/  FADD.FTZ R0, R86, R0 ;  /* 0x0000000056007221 */ /* 0x000fe60000010000 */
[----:B------:R1:W-:Y:S04]  /*cb60*/  STL [R1+0x1c], R3 ;  /* 0x00001c0301007387 */ /* 0x0003e80000100800 */
[----:B------:R2:W-:Y:S01]  /*cb70*/  STL [R1+0x18], R0 ;  /* 0x0000180001007387 */ /* 0x0005e20000100800 */
[----:B-1----:R-:W-:Y:S01]  /*cb80*/  MOV R3, R70 ;  /* 0x0000004600037202 */ /* 0x002fe20000000f00 */
[----:B------:R-:W-:-:S05]  /*cb90*/  @P0 BRA `(.L_x_20) ;  /* 0xffffa82000000947 */ /* 0x000fca000383ffff */
.L_x_19:
[----:B-12---:R-:W2:Y:S04]  /*cba0*/  LDL.LU R0, [R1+0x10] ;  /* 0x0000100001007983 */ /* 0x006ea80000300800 */
[----:B------:R-:W3:Y:S04]  /*cbb0*/  LDL.LU R4, [R1+0x14] ;  /* 0x0000140001047983 */ /* 0x000ee80000300800 */
[----:B------:R-:W4:Y:S04]  /*cbc0*/  LDL.LU R10, [R1+0x1c] ;  /* 0x00001c00010a7983 */ /* 0x000f280000300800 */
[----:B------:R-:W4:Y:S01]  /*cbd0*/  LDL.LU R8, [R1+0x18] ;  /* 0x0000180001087983 */ /* 0x000f220000300800 */
[----:B------:R-:W-:-:S02]  /*cbe0*/  MOV R20, 0xff800000 ;  /* 0xff80000000147802 */ /* 0x000fc40000000f00 */
[----:B------:R-:W-:Y:S02]  /*cbf0*/  MOV R21, 0xff800000 ;  /* 0xff80000000157802 */ /* 0x000fe40000000f00 */
[----:B------:R-:W-:Y:S02]  /*cc00*/  MOV R22, 0xff800000 ;  /* 0xff80000000167802 */ /* 0x000fe40000000f00 */
[----:B------:R-:W-:Y:S02]  /*cc10*/  MOV R23, 0xff800000 ;  /* 0xff80000000177802 */ /* 0x000fe40000000f00 */
[----:B------:R-:W-:Y:S01]  /*cc20*/  PLOP3.LUT P4, PT, PT, PT, PT, 0x8, 0x0 ;  /* 0x000000000000781c */ /* 0x000fe20003f8e170 */
[----:B--2---:R-:W1:Y:S04]  /*cc30*/  SHFL.BFLY PT, R5, R0, 0x2, 0x1f ;  /* 0x0c401f0000057f89 */ /* 0x004e6800000e0000 */
[----:B---3--:R-:W2:Y:S04]  /*cc40*/  SHFL.BFLY PT, R9, R4, 0x2, 0x1f ;  /* 0x0c401f0004097f89 */ /* 0x008ea800000e0000 */
[----:B----4-:R-:W3:Y:S04]  /*cc50*/  SHFL.BFLY PT, R7, R10, 0x2, 0x1f ;  /* 0x0c401f000a077f89 */ /* 0x010ee800000e0000 */
[----:B------:R-:W4:Y:S01]  /*cc60*/  SHFL.BFLY PT, R6, R8, 0x2, 0x1f ;  /* 0x0c401f0008067f89 */ /* 0x000f2200000e0000 */
[----:B-1----:R-:W-:-:S02]  /*cc70*/  FADD.FTZ R5, R5, R0 ;  /* 0x0000000005057221 */ /* 0x002fc40000010000 */
[----:B--2---:R-:W-:-:S03]  /*cc80*/  FADD.FTZ R9, R9, R4 ;  /* 0x0000000409097221 */ /* 0x004fc60000010000 */
[----:B------:R-:W1:Y:S01]  /*cc90*/  SHFL.BFLY PT, R0, R5, 0x1, 0x1f ;  /* 0x0c201f0005007f89 */ /* 0x000e6200000e0000 */
[----:B---3--:R-:W-:-:S03]  /*cca0*/  FADD.FTZ R7, R7, R10 ;  /* 0x0000000a07077221 */ /* 0x008fc60000010000 */
[----:B------:R-:W2:Y:S01]  /*ccb0*/  SHFL.BFLY PT, R4, R9, 0x1, 0x1f ;  /* 0x0c201f0009047f89 */ /* 0x000ea200000e0000 */
[----:B----4-:R-:W-:-:S03]  /*ccc0*/  FADD.FTZ R6, R6, R8 ;  /* 0x0000000806067221 */ /* 0x010fc60000010000 */
[----:B------:R-:W3:Y:S04]  /*ccd0*/  SHFL.BFLY PT, R3, R7, 0x1, 0x1f ;  /* 0x0c201f0007037f89 */ /* 0x000ee800000e0000 */
[----:B------:R-:W4:Y:S01]  /*cce0*/  SHFL.BFLY PT, R8, R6, 0x1, 0x1f ;  /* 0x0c201f0006087f89 */ /* 0x000f2200000e0000 */
[----:B-1----:R-:W-:Y:S01]  /*ccf0*/  FADD.FTZ R5, R5, R0 ;  /* 0x0000000005057221 */ /* 0x002fe20000010000 */
[----:B------:R-:W-:Y:S01]  /*cd00*/  MOV R0, RZ ;  /* 0x000000ff00007202 */ /* 0x000fe20000000f00 */
[----:B--2---:R-:W-:-:S03]  /*cd10*/  FADD.FTZ R9, R9, R4 ;  /* 0x0000000409097221 */ /* 0x004fc60000010000 */
[----:B------:R-:W-:Y:S02]  /*cd20*/  FSETP.NE.FTZ.AND P3, PT, R5, RZ, PT ;  /* 0x000000ff0500720b */ /* 0x000fe40003f75000 */
[----:B------:R-:W-:Y:S01]  /*cd30*/  MOV R4, RZ ;  /* 0x000000ff00047202 */ /* 0x000fe20000000f00 */
[----:B---3--:R-:W-:Y:S01]  /*cd40*/  FADD.FTZ R7, R7, R3 ;  /* 0x0000000307077221 */ /* 0x008fe20000010000 */
[----:B------:R-:W-:Y:S02]  /*cd50*/  FSETP.NE.FTZ.AND P2, PT, R9, RZ, PT ;  /* 0x000000ff0900720b */ /* 0x000fe40003f55000 */
[----:B------:R-:W-:Y:S01]  /*cd60*/  MOV R3, RZ ;  /* 0x000000ff00037202 */ /* 0x000fe20000000f00 */
[----:B----4-:R-:W-:Y:S01]  /*cd70*/  FADD.FTZ R6, R8, R6 ;  /* 0x0000000608067221 */ /* 0x010fe20000010000 */
[----:B------:R-:W-:-:S04]  /*cd80*/  FSETP.NE.FTZ.AND P1, PT, R7, RZ, PT ;  /* 0x000000ff0700720b */ /* 0x000fc80003f35000 */
[----:B------:R-:W-:Y:S01]  /*cd90*/  FSETP.NE.FTZ.AND P0, PT, R6, RZ, PT ;  /* 0x000000ff0600720b */ /* 0x000fe20003f15000 */
[----:B------:R-:W1:Y:S08]  /*cda0*/  @P3 MUFU.RCP R0, R5 ;  /* 0x0000000500003308 */ /* 0x000e700000001000 */
[----:B------:R-:W2:Y:S04]  /*cdb0*/  @P1 MUFU.RCP R3, R7 ;  /* 0x0000000700031308 */ /* 0x000ea80000001000 */
[----:B------:R-:W-:Y:S01]  /*cdc0*/  @P0 MOV R8, 0x3f317218 ;  /* 0x3f31721800080802 */ /* 0x000fe20000000f00 */
[----:B-1----:R-:W-:-:S03]  /*cdd0*/  FMUL.FTZ R124, R0, R124 ;  /* 0x0000007c007c7220 */ /* 0x002fc60000410000 */
[----:B------:R-:W1:Y:S01]  /*cde0*/  @P2 MUFU.RCP R4, R9 ;  /* 0x0000000900042308 */ /* 0x000e620000001000 */
[C---:B------:R-:W-:Y:S02]  /*cdf0*/  FMUL.FTZ R125, R0.reuse, R125 ;  /* 0x0000007d007d7220 */ /* 0x040fe40000410000 */
[C---:B------:R-:W-:Y:S02]  /*ce00*/  FMUL.FTZ R132, R0.reuse, R132 ;  /* 0x0000008400847220 */ /* 0x040fe40000410000 */
[C---:B------:R-:W-:Y:S02]  /*ce10*/  FMUL.FTZ R133, R0.reuse, R133 ;  /* 0x0000008500857220 */ /* 0x040fe40000410000 */
[C---:B------:R-:W-:Y:S01]  /*ce20*/  FMUL.FTZ R136, R0.reuse, R136 ;  /* 0x0000008800887220 */ /* 0x040fe20000410000 */
[----:B------:R-:W-:Y:S01]  /*ce30*/  @P3 MUFU.LG2 R11, R5 ;  /* 0x00000005000b3308 */ /* 0x000fe20000000c00 */
[C---:B------:R-:W-:Y:S02]  /*ce40*/  FMUL.FTZ R137, R0.reuse, R137 ;  /* 0x0000008900897220 */ /* 0x040fe40000410000 */
[----:B------:R-:W-:-:S02]  /*ce50*/  FMUL.FTZ R148, R0, R148 ;  /* 0x0000009400947220 */ /* 0x000fc40000410000 */
[C---:B------:R-:W-:Y:S02]  /*ce60*/  FMUL.FTZ R149, R0.reuse, R149 ;  /* 0x0000009500957220 */ /* 0x040fe40000410000 */
[C---:B------:R-:W-:Y:S01]  /*ce70*/  FMUL.FTZ R152, R0.reuse, R152 ;  /* 0x0000009800987220 */ /* 0x040fe20000410000 */
[----:B------:R-:W-:Y:S01]  /*ce80*/  @P2 MUFU.LG2 R9, R9 ;  /* 0x0000000900092308 */ /* 0x000fe20000000c00 */
[C---:B------:R-:W-:Y:S02]  /*ce90*/  FMUL.FTZ R153, R0.reuse, R153 ;  /* 0x0000009900997220 */ /* 0x040fe40000410000 */
[C---:B------:R-:W-:Y:S02]  /*cea0*/  FMUL.FTZ R164, R0.reuse, R164 ;  /* 0x000000a400a47220 */ /* 0x040fe40000410000 */
[C---:B------:R-:W-:Y:S02]  /*ceb0*/  FMUL.FTZ R165, R0.reuse, R165 ;  /* 0x000000a500a57220 */ /* 0x040fe40000410000 */
[C---:B------:R-:W-:Y:S01]  /*cec0*/  FMUL.FTZ R168, R0.reuse, R168 ;  /* 0x000000a800a87220 */ /* 0x040fe20000410000 */
[----:B------:R-:W-:Y:S01]  /*ced0*/  @P1 MUFU.LG2 R7, R7 ;  /* 0x0000000700071308 */ /* 0x000fe20000000c00 */
[----:B------:R-:W-:-:S02]  /*cee0*/  FMUL.FTZ R169, R0, R169 ;  /* 0x000000a900a97220 */ /* 0x000fc40000410000 */
[C---:B------:R-:W-:Y:S02]  /*cef0*/  FMUL.FTZ R180, R0.reuse, R180 ;  /* 0x000000b400b47220 */ /* 0x040fe40000410000 */
[----:B------:R-:W-:Y:S01]  /*cf00*/  FMUL.FTZ R181, R0, R181 ;  /* 0x000000b500b57220 */ /* 0x000fe20000410000 */
[----:B------:R-:W-:Y:S01]  /*cf10*/  MOV R0, RZ ;  /* 0x000000ff00007202 */ /* 0x000fe20000000f00 */
[C---:B--2---:R-:W-:Y:S02]  /*cf20*/  FMUL.FTZ R120, R3.reuse, R120 ;  /* 0x0000007803787220 */ /* 0x044fe40000410000 */
[C---:B------:R-:W-:Y:S02]  /*cf30*/  FMUL.FTZ R121, R3.reuse, R121 ;  /* 0x0000007903797220 */ /* 0x040fe40000410000 */
[C---:B------:R-:W-:Y:S01]  /*cf40*/  FMUL.FTZ R128, R3.reuse, R128 ;  /* 0x0000008003807220 */ /* 0x040fe20000410000 */
[----:B------:R-:W2:Y:S01]  /*cf50*/  @P0 MUFU.RCP R0, R6 ;  /* 0x0000000600000308 */ /* 0x000ea20000001000 */
[----:B------:R-:W-:-:S02]  /*cf60*/  FMUL.FTZ R129, R3, R129 ;  /* 0x0000008103817220 */ /* 0x000fc40000410000 */
[C---:B------:R-:W-:Y:S02]  /*cf70*/  FMUL.FTZ R140, R3.reuse, R140 ;  /* 0x0000008c038c7220 */ /* 0x040fe40000410000 */
[C---:B------:R-:W-:Y:S02]  /*cf80*/  FMUL.FTZ R141, R3.reuse, R141 ;  /* 0x0000008d038d7220 */ /* 0x040fe40000410000 */
[C---:B------:R-:W-:Y:S01]  /*cf90*/  FMUL.FTZ R144, R3.reuse, R144 ;  /* 0x0000009003907220 */ /* 0x040fe20000410000 */
[----:B------:R-:W3:Y:S01]  /*cfa0*/  @P0 MUFU.LG2 R6, R6 ;  /* 0x0000000600060308 */ /* 0x000ee20000000c00 */
[C---:B------:R-:W-:Y:S02]  /*cfb0*/  FMUL.FTZ R145, R3.reuse, R145 ;  /* 0x0000009103917220 */ /* 0x040fe40000410000 */
[C---:B------:R-:W-:Y:S02]  /*cfc0*/  FMUL.FTZ R156, R3.reuse, R156 ;  /* 0x0000009c039c7220 */ /* 0x040fe40000410000 */
[----:B------:R-:W-:-:S02]  /*cfd0*/  FMUL.FTZ R157, R3, R157 ;  /* 0x0000009d039d7220 */ /* 0x000fc40000410000 */
[C---:B------:R-:W-:Y:S02]  /*cfe0*/  FMUL.FTZ R160, R3.reuse, R160 ;  /* 0x000000a003a07220 */ /* 0x040fe40000410000 */
[C---:B------:R-:W-:Y:S02]  /*cff0*/  FMUL.FTZ R161, R3.reuse, R161 ;  /* 0x000000a103a17220 */ /* 0x040fe40000410000 */
[C---:B------:R-:W-:Y:S02]  /*d000*/  FMUL.FTZ R172, R3.reuse, R172 ;  /* 0x000000ac03ac7220 */ /* 0x040fe40000410000 */
[C---:B------:R-:W-:Y:S02]  /*d010*/  FMUL.FTZ R173, R3.reuse, R173 ;  /* 0x000000ad03ad7220 */ /* 0x040fe40000410000 */
[C---:B------:R-:W-:Y:S02]  /*d020*/  FMUL.FTZ R176, R3.reuse, R176 ;  /* 0x000000b003b07220 */ /* 0x040fe40000410000 */
[----:B------:R-:W-:Y:S01]  /*d030*/  FMUL.FTZ R177, R3, R177 ;  /* 0x000000b103b17220 */ /* 0x000fe20000410000 */
[----:B------:R-:W-:Y:S01]  /*d040*/  @P2 MOV R3, 0x3f317218 ;  /* 0x3f31721800032802 */ /* 0x000fe20000000f00 */
[----:B-1----:R-:W-:-:S02]  /*d050*/  FMUL.FTZ R126, R4, R126 ;  /* 0x0000007e047e7220 */ /* 0x002fc40000410000 */
[C---:B------:R-:W-:Y:S02]  /*d060*/  FMUL.FTZ R127, R4.reuse, R127 ;  /* 0x0000007f047f7220 */ /* 0x040fe40000410000 */
[C---:B------:R-:W-:Y:S02]  /*d070*/  FMUL.FTZ R134, R4.reuse, R134 ;  /* 0x0000008604867220 */ /* 0x040fe40000410000 */
[C---:B------:R-:W-:Y:S02]  /*d080*/  FMUL.FTZ R135, R4.reuse, R135 ;  /* 0x0000008704877220 */ /* 0x040fe40000410000 */
        /* <DEDUP_REMOVED lines=11> */
[----:B------:R-:W-:Y:S01]  /*d140*/  FMUL.FTZ R183, R4, R183 ;  /* 0x000000b704b77220 */ /* 0x000fe20000410000 */
[----:B------:R-:W-:Y:S01]  /*d150*/  @P3 MOV R4, 0x3f317218 ;  /* 0x3f31721800043802 */ /* 0x000fe20000000f00 */
[C---:B--2---:R-:W-:Y:S02]  /*d160*/  FMUL.FTZ R122, R0.reuse, R122 ;  /* 0x0000007a007a7220 */ /* 0x044fe40000410000 */
        /* <DEDUP_REMOVED lines=14> */
[----:B------:R-:W-:Y:S01]  /*d250*/  FMUL.FTZ R179, R0, R179 ;  /* 0x000000b300b37220 */ /* 0x000fe20000410000 */
[----:B------:R-:W-:Y:S01]  /*d260*/  @P1 MOV R0, 0x3f317218 ;  /* 0x3f31721800001802 */ /* 0x000fe20000000f00 */
[----:B------:R-:W-:Y:S02]  /*d270*/  @P2 FMUL.FTZ R5, R3, c[0x0][0x2d0] ;  /* 0x0000b40003052a20 */ /* 0x000fe40000410000 */
[----:B------:R-:W-:Y:S02]  /*d280*/  @P3 FMUL.FTZ R10, R4, c[0x0][0x2d0] ;  /* 0x0000b400040a3a20 */ /* 0x000fe40000410000 */
[----:B------:R-:W-:Y:S02]  /*d290*/  @P1 FMUL.FTZ R3, R0, c[0x0][0x2d0] ;  /* 0x0000b40000031a20 */ /* 0x000fe40000410000 */
[----:B------:R-:W-:Y:S02]  /*d2a0*/  @P3 FMUL.FTZ R11, R11, 0.69314718246459960938 ;  /* 0x3f3172180b0b3820 */ /* 0x000fe40000410000 */
[----:B------:R-:W-:-:S02]  /*d2b0*/  @P2 FMUL.FTZ R9, R9, 0.69314718246459960938 ;  /* 0x3f31721809092820 */ /* 0x000fc40000410000 */
[----:B------:R-:W-:Y:S02]  /*d2c0*/  @P1 FMUL.FTZ R7, R7, 0.69314718246459960938 ;  /* 0x3f31721807071820 */ /* 0x000fe40000410000 */
[----:B---3--:R-:W-:Y:S02]  /*d2d0*/  @P0 FMUL.FTZ R4, R6, 0.69314718246459960938 ;  /* 0x3f31721806040820 */ /* 0x008fe40000410000 */
[----:B------:R-:W-:Y:S02]  /*d2e0*/  @P0 FMUL.FTZ R0, R8, c[0x0][0x2d0] ;  /* 0x0000b40008000a20 */ /* 0x000fe40000410000 */
[----:B------:R-:W-:Y:S02]  /*d2f0*/  @P3 FFMA.FTZ R20, R10, R70, R11 ;  /* 0x000000460a143223 */ /* 0x000fe4000001000b */
[----:B------:R-:W-:Y:S02]  /*d300*/  @P2 FFMA.FTZ R21, R5, R69, R9 ;  /* 0x0000004505152223 */ /* 0x000fe40000010009 */
[----:B------:R-:W-:-:S02]  /*d310*/  @P1 FFMA.FTZ R22, R3, R68, R7 ;  /* 0x0000004403161223 */ /* 0x000fc40000010007 */
[----:B------:R-:W-:Y:S02]  /*d320*/  @P0 FFMA.FTZ R23, R0, R2, R4 ;  /* 0x0000000200170223 */ /* 0x000fe40000010004 */
.L_x_3:
[----:B-1----:R-:W-:Y:S05]  /*d330*/  @P4 BRA `(.L_x_21) ;  /* 0x0000142000004947 */ /* 0x002fea0003800000 */
[----:B------:R-:W2:Y:S01]  /*d340*/  LDL.LU R14, [R1+0x30] ;  /* 0x00003000010e7983 */ /* 0x000ea20000300800 */
[----:B------:R-:W-:Y:S01]  /*d350*/  MOV R24, c[0x0][0x4e8] ;  /* 0x00013a0000187a02 */ /* 0x000fe20000000f00 */
[----:B------:R-:W-:Y:S02]  /*d360*/  BSSY B0, `(.L_x_22) ;  /* 0x00000a9000007945 */ /* 0x000fe40003800000 */
[----:B------:R-:W1:Y:S01]  /*d370*/  S2R R16, SR_TID.X ;  /* 0x0000000000107919 */ /* 0x000e620000002100 */
[C---:B------:R-:W-:Y:S01]  /*d380*/  ISETP.NE.AND P0, PT, R24.reuse, 0x1, PT ;  /* 0x000000011800780c */ /* 0x040fe20003f05270 */
[----:B------:R-:W-:Y:S02]  /*d390*/  IMAD R24, R24, c[0x0][0x388], RZ ;  /* 0x0000e20018187a24 */ /* 0x000fe400078e02ff */
[----:B------:R-:W3:Y:S04]  /*d3a0*/  S2R R12, SR_CTAID.Y ;  /* 0x00000000000c7919 */ /* 0x000ee80000002600 */
[----:B------:R-:W4:Y:S04]  /*d3b0*/  S2R R13, SR_CTAID.Z ;  /* 0x00000000000d7919 */ /* 0x000f280000002700 */
[----:B------:R-:W2:Y:S01]  /*d3c0*/  S2R R15, SR_CTAID.X ;  /* 0x00000000000f7919 */ /* 0x000ea20000002500 */
[----:B-1----:R-:W-:-:S04]  /*d3d0*/  SHF.R.S32.HI R11, RZ, 0x1f, R16 ;  /* 0x0000001fff0b7819 */ /* 0x002fc80000011410 */
[CC--:B------:R-:W-:Y:S02]  /*d3e0*/  LEA.HI R6, R11.reuse, R16.reuse, RZ, 0x2 ;  /* 0x000000100b067211 */ /* 0x0c0fe400078f10ff */
[----:B------:R-:W-:Y:S02]  /*d3f0*/  LEA.HI R11, R11, R16, RZ, 0x5 ;  /* 0x000000100b0b7211 */ /* 0x000fe400078f28ff */
[----:B------:R-:W-:Y:S02]  /*d400*/  LOP3.LUT R6, R6, 0xfffffffc, RZ, 0xc0, !PT ;  /* 0xfffffffc06067812 */ /* 0x000fe400078ec0ff */
[----:B------:R-:W-:-:S03]  /*d410*/  SHF.R.S32.HI R7, RZ, 0x5, R11 ;  /* 0x00000005ff077819 */ /* 0x000fc6000001140b */
[----:B------:R-:W-:Y:S01]  /*d420*/  IMAD.IADD R6, R16, 0x1, -R6 ;  /* 0x0000000110067824 */ /* 0x000fe200078e0a06 */
[----:B------:R-:W-:Y:S01]  /*d430*/  BAR.SYNC.DEFER_BLOCKING 0x1, 0x80 ;  /* 0x0042000000007b1d */ /* 0x000fe20000010000 */
[----:B--2---:R-:W-:Y:S01]  /*d440*/  SHF.R.S32.HI R10, RZ, 0x1f, R14 ;  /* 0x0000001fff0a7819 */ /* 0x004fe2000001140e */
[----:B------:R-:W-:-:S04]  /*d450*/  IMAD.WIDE.U32 R2, R14, c[0x0][0x4d0], RZ ;  /* 0x000134000e027a25 */ /* 0x000fc800078e00ff */
[----:B------:R-:W-:Y:S02]  /*d460*/  IMAD R0, R10, c[0x0][0x4d0], RZ ;  /* 0x000134000a007a24 */ /* 0x000fe400078e02ff */
[----:B------:R-:W-:Y:S02]  /*d470*/  IMAD.MOV R9, RZ, RZ, -R14 ;  /* 0x000000ffff097224 */ /* 0x000fe400078e0a0e */
[----:B------:R-:W-:Y:S01]  /*d480*/  IMAD R4, R14, c[0x0][0x4d4], R0 ;  /* 0x000135000e047a24 */ /* 0x000fe200078e0200 */
[----:B------:R-:W-:Y:S01]  /*d490*/  SHF.R.S32.HI R0, RZ, 0x1f, R11 ;  /* 0x0000001fff007819 */ /* 0x000fe2000001140b */
[----:B---3--:R-:W-:Y:S01]  /*d4a0*/  IMAD R12, R9, c[0x0][0x550], R12 ;  /* 0x00015400090c7a24 */ /* 0x008fe200078e020c */
[----:B------:R-:W-:Y:S01]  /*d4b0*/  LOP3.LUT R11, R11, 0xffffffe0, RZ, 0xc0, !PT ;  /* 0xffffffe00b0b7812 */ /* 0x000fe200078ec0ff */
[----:B------:R-:W-:Y:S01]  /*d4c0*/  IMAD.IADD R5, R3, 0x1, R4 ;  /* 0x0000000103057824 */ /* 0x000fe200078e0204 */
[----:B------:R-:W-:Y:S01]  /*d4d0*/  LEA.HI R8, R0, R7, RZ, 0x2 ;  /* 0x0000000700087211 */ /* 0x000fe200078f10ff */
[----:B------:R-:W-:Y:S01]  /*d4e0*/  IMAD.MOV.U32 R4, RZ, RZ, R2 ;  /* 0x000000ffff047224 */ /* 0x000fe200078e0002 */
[----:B------:R-:W-:Y:S01]  /*d4f0*/  LEA.HI R0, R6, R6, RZ, 0x1 ;  /* 0x0000000606007211 */ /* 0x000fe200078f08ff */
[----:B------:R-:W-:Y:S01]  /*d500*/  IMAD R2, R10, c[0x0][0x438], RZ ;  /* 0x00010e000a027a24 */ /* 0x000fe200078e02ff */
[----:B------:R-:W-:Y:S01]  /*d510*/  LOP3.LUT R8, R8, 0xffffffc, RZ, 0xc0, !PT ;  /* 0x0ffffffc08087812 */ /* 0x000fe200078ec0ff */
[----:B----4-:R-:W-:Y:S01]  /*d520*/  IMAD.WIDE.U32 R4, R13, c[0x0][0x4d8], R4 ;  /* 0x000136000d047a25 */ /* 0x010fe200078e0004 */
[----:B------:R-:W-:-:S02]  /*d530*/  LOP3.LUT R3, R0, 0x1ffffffe, RZ, 0xc0, !PT ;  /* 0x1ffffffe00037812 */ /* 0x000fc400078ec0ff */
[----:B------:R-:W-:Y:S01]  /*d540*/  IADD3 R16, -R11, R16, RZ ;  /* 0x000000100b107210 */ /* 0x000fe20007ffe1ff */
[----:B------:R-:W-:Y:S01]  /*d550*/  IMAD.SHL.U32 R0, R0, 0x20, RZ ;  /* 0x0000002000007824 */ /* 0x000fe200078e00ff */
[----:B------:R-:W-:Y:S01]  /*d560*/  SHF.R.S32.HI R10, RZ, 0x1f, R13 ;  /* 0x0000001fff0a7819 */ /* 0x000fe2000001140d */
[----:B------:R-:W-:Y:S01]  /*d570*/  IMAD.IADD R9, R7, 0x1, -R8 ;  /* 0x0000000107097824 */ /* 0x000fe200078e0a08 */
[----:B------:R-:W-:Y:S02]  /*d580*/  SHF.R.S32.HI R8, RZ, 0x1f, R16 ;  /* 0x0000001fff087819 */ /* 0x000fe40000011410 */
[----:B------:R-:W-:Y:S01]  /*d590*/  IADD3 R7, R6, -R3, RZ ;  /* 0x8000000306077210 */ /* 0x000fe20007ffe0ff */
[----:B------:R-:W-:Y:S01]  /*d5a0*/  IMAD R6, R14, c[0x0][0x43c], R2 ;  /* 0x00010f000e067a24 */ /* 0x000fe200078e0202 */
[----:B------:R-:W-:Y:S01]  /*d5b0*/  LOP3.LUT R0, R0, 0xffffffc0, RZ, 0xc0, !PT ;  /* 0xffffffc000007812 */ /* 0x000fe200078ec0ff */
[----:B------:R-:W-:Y:S01]  /*d5c0*/  IMAD.WIDE.U32 R2, R14, c[0x0][0x438], RZ ;  /* 0x00010e000e027a25 */ /* 0x000fe200078e00ff */
[----:B------:R-:W-:-:S02]  /*d5d0*/  LEA.HI R19, R8, R16, RZ, 0x2 ;  /* 0x0000001008137211 */ /* 0x000fc400078f10ff */
[----:B------:R-:W-:Y:S01]  /*d5e0*/  LOP3.LUT P1, RZ, R16, 0x3, RZ, 0xc0, !PT ;  /* 0x0000000310ff7812 */ /* 0x000fe2000782c0ff */
[----:B------:R-:W-:Y:S01]  /*d5f0*/  IMAD R8, R7, 0x8, R0 ;  /* 0x0000000807087824 */ /* 0x000fe200078e0200 */
[----:B------:R-:W-:Y:S01]  /*d600*/  SHF.R.S32.HI R7, RZ, 0x2, R19 ;  /* 0x00000002ff077819 */ /* 0x000fe20000011413 */
[C---:B------:R-:W-:Y:S02]  /*d610*/  IMAD R11, R10.reuse, c[0x0][0x4d8], RZ ;  /* 0x000136000a0b7a24 */ /* 0x040fe400078e02ff */
[----:B------:R-:W-:Y:S02]  /*d620*/  IMAD.IADD R3, R3, 0x1, R6 ;  /* 0x0000000103037824 */ /* 0x000fe400078e0206 */
[----:B------:R-:W-:Y:S02]  /*d630*/  IMAD R14, R9, 0x10, R7 ;  /* 0x00000010090e7824 */ /* 0x000fe400078e0207 */
[----:B------:R-:W-:Y:S02]  /*d640*/  IMAD R6, R10, c[0x0][0x440], RZ ;  /* 0x000110000a067a24 */ /* 0x000fe400078e02ff */
[----:B------:R-:W-:-:S02]  /*d650*/  IMAD.IADD R8, R14, 0x1, R8 ;  /* 0x000000010e087824 */ /* 0x000fc400078e0208 */
[----:B------:R-:W-:Y:S02]  /*d660*/  IMAD R0, R13, c[0x0][0x4dc], R11 ;  /* 0x000137000d007a24 */ /* 0x000fe400078e020b */
[----:B------:R-:W-:Y:S02]  /*d670*/  IMAD R8, R15, 0x80, R8 ;  /* 0x000000800f087824 */ /* 0x000fe400078e0208 */
[----:B------:R-:W-:Y:S01]  /*d680*/  IMAD R6, R13, c[0x0][0x444], R6 ;  /* 0x000111000d067a24 */ /* 0x000fe200078e0206 */
[----:B------:R-:W-:Y:S01]  /*d690*/  IADD3 R5, R5, R0, RZ ;  /* 0x0000000005057210 */ /* 0x000fe20007ffe0ff */
[----:B------:R-:W-:Y:S01]  /*d6a0*/  IMAD.WIDE.U32 R2, R13, c[0x0][0x440], R2 ;  /* 0x000110000d027a25 */ /* 0x000fe200078e0002 */
[----:B------:R-:W-:-:S03]  /*d6b0*/  SHF.R.S32.HI R0, RZ, 0x1f, R12 ;  /* 0x0000001fff007819 */ /* 0x000fc6000001140c */
[----:B------:R-:W-:Y:S01]  /*d6c0*/  @P0 IMAD.HI.U32 R11, R8, c[0x0][0x4ec], RZ ;  /* 0x00013b00080b0a27 */ /* 0x000fe200078e00ff */
[----:B------:R-:W-:-:S03]  /*d6d0*/  IADD3 R3, R3, R6, RZ ;  /* 0x0000000603037210 */ /* 0x000fc60007ffe0ff */
[----:B------:R-:W-:-:S04]  /*d6e0*/  @P0 IMAD.HI.U32 R10, R8, c[0x0][0x4ec], RZ ;  /* 0x00013b00080a0a27 */ /* 0x000fc800078e00ff */
[--C-:B------:R-:W-:Y:S01]  /*d6f0*/  IMAD.MOV.U32 R6, RZ, RZ, R8.reuse ;  /* 0x000000ffff067224 */ /* 0x100fe200078e0008 */
[----:B------:R-:W-:Y:S01]  /*d700*/  @P0 SHF.R.U32.HI R6, RZ, c[0x0][0x4f0], R11 ;  /* 0x00013c00ff060a19 */ /* 0x000fe2000001160b */
[----:B------:R-:W-:Y:S01]  /*d710*/  IMAD.MOV.U32 R7, RZ, RZ, R8 ;  /* 0x000000ffff077224 */ /* 0x000fe200078e0008 */
[----:B------:R-:W-:Y:S01]  /*d720*/  @P0 SHF.R.U32.HI R7, RZ, c[0x0][0x4f0], R10 ;  /* 0x00013c00ff070a19 */ /* 0x000fe2000001160a */
[----:B------:R-:W-:Y:S01]  /*d730*/  IMAD R9, R0, c[0x0][0x448], RZ ;  /* 0x0001120000097a24 */ /* 0x000fe200078e02ff */
[----:B------:R-:W-:Y:S01]  /*d740*/  IADD3 R10, -R6, RZ, RZ ;  /* 0x000000ff060a7210 */ /* 0x000fe20007ffe1ff */
[----:B------:R-:W-:Y:S02]  /*d750*/  IMAD R0, R0, c[0x0][0x4e0], RZ ;  /* 0x0001380000007a24 */ /* 0x000fe400078e02ff */
[C---:B------:R-:W-:Y:S01]  /*d760*/  IMAD R11, R12.reuse, c[0x0][0x44c], R9 ;  /* 0x000113000c0b7a24 */ /* 0x040fe200078e0209 */
[----:B------:R-:W-:Y:S01]  /*d770*/  SHF.R.S32.HI R9, RZ, 0x1f, R7 ;  /* 0x0000001fff097819 */ /* 0x000fe20000011407 */
[----:B------:R-:W-:-:S02]  /*d780*/  IMAD R13, R12, c[0x0][0x4e4], R0 ;  /* 0x000139000c0d7a24 */ /* 0x000fc400078e0200 */
[----:B------:R-:W-:-:S04]  /*d790*/  IMAD.WIDE.U32 R4, R12, c[0x0][0x4e0], R4 ;  /* 0x000138000c047a25 */ /* 0x000fc800078e0004 */
[----:B------:R-:W-:Y:S01]  /*d7a0*/  IMAD R0, R10, c[0x0][0x4e8], R8 ;  /* 0x00013a000a007a24 */ /* 0x000fe200078e0208 */
[----:B------:R-:W-:Y:S01]  /*d7b0*/  SHF.R.S32.HI R10, RZ, 0x1f, R6 ;  /* 0x0000001fff0a7819 */ /* 0x000fe20000011406 */
[----:B------:R-:W-:Y:S01]  /*d7c0*/  IMAD R9, R9, c[0x0][0x430], RZ ;  /* 0x00010c0009097a24 */ /* 0x000fe200078e02ff */
[----:B------:R-:W-:Y:S01]  /*d7d0*/  IADD3 R4, P0, R6, R4, RZ ;  /* 0x0000000406047210 */ /* 0x000fe20007f1e0ff */
[----:B------:R-:W-:Y:S01]  /*d7e0*/  IMAD.WIDE.U32 R2, R12, c[0x0][0x448], R2 ;  /* 0x000112000c027a25 */ /* 0x000fe200078e0002 */
[----:B------:R-:W-:Y:S02]  /*d7f0*/  SHF.R.S32.HI R6, RZ, 0x1f, R0 ;  /* 0x0000001fff067819 */ /* 0x000fe40000011400 */
[----:B------:R-:W-:Y:S01]  /*d800*/  IADD3.X R5, R10, R5, R13, P0, !PT ;  /* 0x000000050a057210 */ /* 0x000fe200007fe40d */
[----:B------:R-:W-:Y:S02]  /*d810*/  IMAD R10, R7, c[0x0][0x434], R9 ;  /* 0x00010d00070a7a24 */ /* 0x000fe400078e0209 */
[----:B------:R-:W-:-:S02]  /*d820*/  IMAD R9, R6, c[0x0][0x4c8], RZ ;  /* 0x0001320006097a24 */ /* 0x000fc400078e02ff */
[----:B------:R-:W-:Y:S02]  /*d830*/  IMAD.MOV R6, RZ, RZ, -R7 ;  /* 0x000000ffff067224 */ /* 0x000fe400078e0a07 */
[----:B------:R-:W-:-:S04]  /*d840*/  IMAD.WIDE.U32 R4, R0, c[0x0][0x4c8], R4 ;  /* 0x0001320000047a25 */ /* 0x000fc800078e0004 */
[----:B------:R-:W-:Y:S02]  /*d850*/  IMAD R0, R0, c[0x0][0x4cc], R9 ;  /* 0x0001330000007a24 */ /* 0x000fe400078e0209 */
[----:B------:R-:W-:Y:S02]  /*d860*/  IMAD.IADD R3, R3, 0x1, R11 ;  /* 0x0000000103037824 */ /* 0x000fe400078e020b */
[----:B------:R-:W-:Y:S01]  /*d870*/  IMAD R13, R6, c[0x0][0x4e8], R8 ;  /* 0x00013a00060d7a24 */ /* 0x000fe200078e0208 */
[C---:B------:R-:W-:Y:S01]  /*d880*/  LEA R6, P0, R4.reuse, c[0x0][0x4a8], 0x2 ;  /* 0x00012a0004067a11 */ /* 0x040fe200078010ff */
[----:B------:R-:W-:Y:S02]  /*d890*/  IMAD.IADD R0, R5, 0x1, R0 ;  /* 0x0000000105007824 */ /* 0x000fe400078e0200 */
[----:B------:R-:W-:Y:S01]  /*d8a0*/  IMAD.WIDE.U32 R2, R7, c[0x0][0x430], R2 ;  /* 0x00010c0007027a25 */ /* 0x000fe200078e0002 */
[----:B------:R-:W-:Y:S01]  /*d8b0*/  SHF.R.S32.HI R7, RZ, 0x1f, R13 ;  /* 0x0000001fff077819 */ /* 0x000fe2000001140d */
[----:B------:R-:W-:Y:S01]  /*d8c0*/  SHFL.IDX PT, R8, R6, 0x2, 0x1c1f ;  /* 0x005c1f0006087f89 */ /* 0x000fe200000e0000 */
[----:B------:R-:W-:Y:S01]  /*d8d0*/  LEA.HI.X R0, R4, c[0x0][0x4ac], R0, 0x2, P0 ;  /* 0x00012b0004007a11 */ /* 0x000fe200000f1400 */
[----:B------:R-:W-:Y:S01]  /*d8e0*/  IMAD R12, R15, 0x80, R14 ;  /* 0x000000800f0c7824 */ /* 0x000fe200078e020e */
[----:B------:R-:W-:Y:S01]  /*d8f0*/  IADD3 R3, R3, R10, RZ ;  /* 0x0000000a03037210 */ /* 0x000fe20007ffe0ff */
[----:B------:R-:W-:Y:S01]  /*d900*/  IMAD R7, R7, c[0x0][0x428], RZ ;  /* 0x00010a0007077a24 */ /* 0x000fe200078e02ff */
[----:B------:R-:W-:Y:S02]  /*d910*/  SHFL.IDX PT, R4, R6, RZ, 0x1c1f ;  /* 0x001c1fff06047589 */ /* 0x000fe400000e0000 */
[C---:B------:R-:W-:Y:S01]  /*d920*/  IADD3 R14, R12.reuse, 0x40, RZ ;  /* 0x000000400c0e7810 */ /* 0x040fe20007ffe0ff */
[C---:B------:R-:W-:Y:S01]  /*d930*/  IMAD R15, R13.reuse, c[0x0][0x42c], R7 ;  /* 0x00010b000d0f7a24 */ /* 0x040fe200078e0207 */
[----:B------:R-:W1:Y:S01]  /*d940*/  SHFL.IDX PT, R5, R0, RZ, 0x1c1f ;  /* 0x001c1fff00057589 */ /* 0x000e6200000e0000 */
[----:B------:R-:W-:Y:S01]  /*d950*/  IMAD.WIDE.U32 R2, R13, c[0x0][0x428], R2 ;  /* 0x00010a000d027a25 */ /* 0x000fe200078e0002 */
[----:B------:R-:W-:-:S02]  /*d960*/  IADD3 R13, R12, 0x48, RZ ;  /* 0x000000480c0d7810 */ /* 0x000fc40007ffe0ff */
[----:B------:R-:W-:Y:S01]  /*d970*/  SHFL.IDX PT, R10, R6, 0x1, 0x1c1f ;  /* 0x003c1f00060a7f89 */ /* 0x000fe200000e0000 */
[-C--:B------:R-:W-:Y:S02]  /*d980*/  ISETP.GE.OR P4, PT, R12, R24.reuse, P1 ;  /* 0x000000180c00720c */ /* 0x080fe40000f86670 */
[-C--:B------:R-:W-:Y:S01]  /*d990*/  ISETP.GE.OR P2, PT, R14, R24.reuse, P1 ;  /* 0x000000180e00720c */ /* 0x080fe20000f46670 */
[----:B------:R-:W2:Y:S01]  /*d9a0*/  SHFL.IDX PT, R11, R0, 0x1, 0x1c1f ;  /* 0x003c1f00000b7f89 */ /* 0x000ea200000e0000 */
[----:B------:R-:W-:Y:S02]  /*d9b0*/  IADD3 R3, R3, R15, RZ ;  /* 0x0000000f03037210 */ /* 0x000fe40007ffe0ff */
[----:B------:R-:W-:Y:S01]  /*d9c0*/  LEA R18, P0, R2, c[0x0][0x400], 0x2 ;  /* 0x0001000002127a11 */ /* 0x000fe200078010ff */
[----:B------:R-:W3:Y:S01]  /*d9d0*/  SHFL.IDX PT, R9, R0, 0x2, 0x1c1f ;  /* 0x005c1f0000097f89 */ /* 0x000ee200000e0000 */
[-C--:B------:R-:W-:Y:S02]  /*d9e0*/  ISETP.GE.AND P5, PT, R14, R24.reuse, PT ;  /* 0x000000180e00720c */ /* 0x080fe40003fa6270 */
[----:B------:R-:W-:Y:S01]  /*d9f0*/  LEA.HI.X R17, R2, c[0x0][0x404], R3, 0x2, P0 ;  /* 0x0001010002117a11 */ /* 0x000fe200000f1403 */
[----:B------:R-:W-:Y:S01]  /*da00*/  SHFL.IDX PT, R6, R6, 0x3, 0x1c1f ;  /* 0x007c1f0006067f89 */ /* 0x000fe200000e0000 */
[----:B------:R-:W-:-:S03]  /*da10*/  ISETP.GE.AND P6, PT, R13, R24, PT ;  /* 0x000000180d00720c */ /* 0x000fc60003fc6270 */
[----:B------:R4:W2:Y:S04]  /*da20*/  SHFL.IDX PT, R7, R0, 0x3, 0x1c1f ;  /* 0x007c1f0000077f89 */ /* 0x0008a800000e0000 */
[----:B-1----:R1:W-:Y:S04]  /*da30*/  @!P4 ST.E [R4.64], R20 ;  /* 0x000000140400c985 */ /* 0x0023e8000c101908 */
[----:B------:R1:W1:Y:S04]  /*da40*/  SHFL.IDX PT, R2, R18, RZ, 0x1c1f ;  /* 0x001c1fff12027589 */ /* 0x00026800000e0000 */
[----:B------:R1:W1:Y:S01]  /*da50*/  SHFL.IDX PT, R3, R17, RZ, 0x1c1f ;  /* 0x001c1fff11037589 */ /* 0x00026200000e0000 */
[----:B----4-:R-:W-:-:S04]  /*da60*/  IADD3 R0, R12, 0x8, RZ ;  /* 0x000000080c007810 */ /* 0x010fc80007ffe0ff */
[CC--:B------:R-:W-:Y:S02]  /*da70*/  ISETP.GE.OR P3, PT, R0.reuse, R24.reuse, P1 ;  /* 0x000000180000720c */ /* 0x0c0fe40000f66670 */
[-C--:B------:R-:W-:Y:S02]  /*da80*/  ISETP.GE.OR P1, PT, R13, R24.reuse, P1 ;  /* 0x000000180d00720c */ /* 0x080fe40000f26670 */
[----:B------:R-:W-:Y:S02]  /*da90*/  ISETP.GE.AND P0, PT, R0, R24, PT ;  /* 0x000000180000720c */ /* 0x000fe40003f06270 */
[----:B------:R-:W-:-:S05]  /*daa0*/  LOP3.LUT R0, R19, 0x7ffffffc, RZ, 0xc0, !PT ;  /* 0x7ffffffc13007812 */ /* 0x000fca00078ec0ff */
[----:B------:R-:W-:Y:S02]  /*dab0*/  IMAD.IADD R0, R16, 0x1, -R0 ;  /* 0x0000000110007824 */ /* 0x000fe400078e0a00 */
[----:B--2---:R2:W-:Y:S03]  /*dac0*/  @!P3 ST.E [R10.64], R21 ;  /* 0x000000150a00b985 */ /* 0x0045e6000c101908 */
[----:B------:R-:W-:Y:S01]  /*dad0*/  SHF.L.U32 R0, R0, 0x1, RZ ;  /* 0x0000000100007819 */ /* 0x000fe200000006ff */
[----:B---3--:R2:W-:Y:S04]  /*dae0*/  @!P2 ST.E [R8.64], R22 ;  /* 0x000000160800a985 */ /* 0x0085e8000c101908 */
[----:B------:R2:W-:Y:S01]  /*daf0*/  @!P1 ST.E [R6.64], R23 ;  /* 0x0000001706009985 */ /* 0x0005e2000c101908 */
[----:B------:R-:W-:-:S13]  /*db00*/  ISETP.GE.AND P1, PT, R12, R24, PT ;  /* 0x000000180c00720c */ /* 0x000fda0003f26270 */
[----:B------:R-:W-:Y:S05]  /*db10*/  @P1 BRA `(.L_x_23) ;  /* 0x000002d000001947 */ /* 0x000fea0003800000 */
[C---:B-12---:R-:W-:Y:S02]  /*db20*/  IADD3 R6, R0.reuse, 0x8, RZ ;  /* 0x0000000800067810 */ /* 0x046fe40007ffe0ff */
[C---:B------:R-:W-:Y:S02]  /*db30*/  IADD3 R5, R0.reuse, 0x10, RZ ;  /* 0x0000001000057810 */ /* 0x040fe40007ffe0ff */
[----:B------:R-:W-:Y:S02]  /*db40*/  IADD3 R4, R0, 0x18, RZ ;  /* 0x0000001800047810 */ /* 0x000fe40007ffe0ff */
[----:B------:R-:W-:Y:S02]  /*db50*/  ISETP.GE.AND P3, PT, R6, c[0x0][0x3c8], PT ;  /* 0x0000f20006007a0c */ /* 0x000fe40003f66270 */
[----:B------:R-:W-:Y:S02]  /*db60*/  ISETP.GE.AND P2, PT, R5, c[0x0][0x3c8], PT ;  /* 0x0000f20005007a0c */ /* 0x000fe40003f46270 */
[----:B------:R-:W-:-:S02]  /*db70*/  ISETP.GE.AND P1, PT, R4, c[0x0][0x3c8], PT ;  /* 0x0000f20004007a0c */ /* 0x000fc40003f26270 */
[----:B------:R-:W-:-:S07]  /*db80*/  ISETP.GE.AND P4, PT, R0, c[0x0][0x3c8], PT ;  /* 0x0000f20000007a0c */ /* 0x000fce0003f86270 */
[----:B------:R-:W-:Y:S02]  /*db90*/  @!P3 LEA.HI R8, R6, R6, RZ, 0x1 ;  /* 0x000000060608b211 */ /* 0x000fe400078f08ff */
[----:B------:R-:W-:Y:S02]  /*dba0*/  @!P2 LEA.HI R5, R5, R5, RZ, 0x1 ;  /* 0x000000050505a211 */ /* 0x000fe400078f08ff */
[----:B------:R-:W-:Y:S02]  /*dbb0*/  @!P1 LEA.HI R6, R4, R4, RZ, 0x1 ;  /* 0x0000000404069211 */ /* 0x000fe400078f08ff */
[----:B------:R-:W-:Y:S02]  /*dbc0*/  @!P3 LOP3.LUT R8, R8, 0xfffffffe, RZ, 0xc0, !PT ;  /* 0xfffffffe0808b812 */ /* 0x000fe400078ec0ff */
[----:B------:R-:W-:Y:S01]  /*dbd0*/  @!P2 LOP3.LUT R7, R5, 0xfffffffe, RZ, 0xc0, !PT ;  /* 0xfffffffe0507a812 */ /* 0x000fe200078ec0ff */
[----:B------:R-:W-:Y:S01]  /*dbe0*/  @!P4 IMAD.WIDE R4, R0, 0x4, R2 ;  /* 0x000000040004c825 */ /* 0x000fe200078e0202 */
[----:B------:R-:W-:-:S03]  /*dbf0*/  @!P1 LOP3.LUT R10, R6, 0xfffffffe, RZ, 0xc0, !PT ;  /* 0xfffffffe060a9812 */ /* 0x000fc600078ec0ff */
[--C-:B------:R-:W-:Y:S01]  /*dc00*/  @!P3 IMAD.WIDE R8, R8, 0x4, R2.reuse ;  /* 0x000000040808b825 */ /* 0x100fe200078e0202 */
[----:B------:R1:W-:Y:S03]  /*dc10*/  @!P4 ST.E.64 [R4.64], R124 ;  /* 0x0000007c0400c985 */ /* 0x0003e6000c101b08 */
[--C-:B------:R-:W-:Y:S01]  /*dc20*/  @!P2 IMAD.WIDE R6, R7, 0x4, R2.reuse ;  /* 0x000000040706a825 */ /* 0x100fe200078e0202 */
[----:B------:R2:W-:Y:S04]  /*dc30*/  @!P3 ST.E.64 [R8.64], R132 ;  /* 0x000000840800b985 */ /* 0x0005e8000c101b08 */
[----:B------:R3:W-:Y:S01]  /*dc40*/  @!P2 ST.E.64 [R6.64], R136 ;  /* 0x000000880600a985 */ /* 0x0007e2000c101b08 */
[----:B-1----:R-:W-:Y:S01]  /*dc50*/  @!P1 IMAD.WIDE R4, R10, 0x4, R2 ;  /* 0x000000040a049825 */ /* 0x002fe200078e0202 */
[----:B--2---:R-:W-:-:S04]  /*dc60*/  IADD3 R8, R0, 0x20, RZ ;  /* 0x0000002000087810 */ /* 0x004fc80007ffe0ff */
[----:B------:R1:W-:Y:S01]  /*dc70*/  @!P1 ST.E.64 [R4.64], R148 ;  /* 0x0000009404009985 */ /* 0x0003e2000c101b08 */
[----:B---3--:R-:W-:Y:S02]  /*dc80*/  IADD3 R6, R0, 0x28, RZ ;  /* 0x0000002800067810 */ /* 0x008fe40007ffe0ff */
[----:B------:R-:W-:Y:S02]  /*dc90*/  ISETP.GE.AND P4, PT, R8, c[0x0][0x3c8], PT ;  /* 0x0000f20008007a0c */ /* 0x000fe40003f86270 */
[----:B------:R-:W-:-:S11]  /*dca0*/  ISETP.GE.AND P3, PT, R6, c[0x0][0x3c8], PT ;  /* 0x0000f20006007a0c */ /* 0x000fd60003f66270 */
[----:B------:R-:W-:Y:S02]  /*dcb0*/  @!P4 LEA.HI R8, R8, R8, RZ, 0x1 ;  /* 0x000000080808c211 */ /* 0x000fe400078f08ff */
[----:B------:R-:W-:-:S04]  /*dcc0*/  @!P3 LEA.HI R7, R6, R6, RZ, 0x1 ;  /* 0x000000060607b211 */ /* 0x000fc800078f08ff */
[----:B------:R-:W-:Y:S02]  /*dcd0*/  @!P3 LOP3.LUT R7, R7, 0xfffffffe, RZ, 0xc0, !PT ;  /* 0xfffffffe0707b812 */ /* 0x000fe400078ec0ff */
[C---:B-1----:R-:W-:Y:S02]  /*dce0*/  IADD3 R5, R0.reuse, 0x30, RZ ;  /* 0x0000003000057810 */ /* 0x042fe40007ffe0ff */
[----:B------:R-:W-:Y:S02]  /*dcf0*/  IADD3 R4, R0, 0x38, RZ ;  /* 0x0000003800047810 */ /* 0x000fe40007ffe0ff */
[----:B------:R-:W-:Y:S02]  /*dd00*/  ISETP.GE.AND P2, PT, R5, c[0x0][0x3c8], PT ;  /* 0x0000f20005007a0c */ /* 0x000fe40003f46270 */
[----:B------:R-:W-:-:S11]  /*dd10*/  ISETP.GE.AND P1, PT, R4, c[0x0][0x3c8], PT ;  /* 0x0000f20004007a0c */ /* 0x000fd60003f26270 */
[----:B------:R-:W-:Y:S02]  /*dd20*/  @!P2 LEA.HI R6, R5, R5, RZ, 0x1 ;  /* 0x000000050506a211 */ /* 0x000fe400078f08ff */
[----:B------:R-:W-:Y:S02]  /*dd30*/  @!P1 LEA.HI R4, R4, R4, RZ, 0x1 ;  /* 0x0000000404049211 */ /* 0x000fe400078f08ff */
[----:B------:R-:W-:Y:S02]  /*dd40*/  @!P4 LOP3.LUT R5, R8, 0xfffffffe, RZ, 0xc0, !PT ;  /* 0xfffffffe0805c812 */ /* 0x000fe400078ec0ff */
[----:B------:R-:W-:Y:S01]  /*dd50*/  @!P2 LOP3.LUT R10, R6, 0xfffffffe, RZ, 0xc0, !PT ;  /* 0xfffffffe060aa812 */ /* 0x000fe200078ec0ff */
[----:B------:R-:W-:Y:S01]  /*dd60*/  @!P3 IMAD.WIDE R6, R7, 0x4, R2 ;  /* 0x000000040706b825 */ /* 0x000fe200078e0202 */
[----:B------:R-:W-:-:S03]  /*dd70*/  @!P1 LOP3.LUT R11, R4, 0xfffffffe, RZ, 0xc0, !PT ;  /* 0xfffffffe040b9812 */ /* 0x000fc600078ec0ff */
[----:B------:R-:W-:-:S04]  /*dd80*/  @!P4 IMAD.WIDE R8, R5, 0x4, R2 ;  /* 0x000000040508c825 */ /* 0x000fc800078e0202 */
[--C-:B------:R-:W-:Y:S01]  /*dd90*/  @!P2 IMAD.WIDE R4, R10, 0x4, R2.reuse ;  /* 0x000000040a04a825 */ /* 0x100fe200078e0202 */
[----:B------:R1:W-:Y:S03]  /*dda0*/  @!P4 ST.E.64 [R8.64], R152 ;  /* 0x000000980800c985 */ /* 0x0003e6000c101b08 */
[----:B------:R-:W-:Y:S01]  /*ddb0*/  @!P1 IMAD.WIDE R2, R11, 0x4, R2 ;  /* 0x000000040b029825 */ /* 0x000fe200078e0202 */
[----:B------:R1:W-:Y:S04]  /*ddc0*/  @!P3 ST.E.64 [R6.64], R164 ;  /* 0x000000a40600b985 */ /* 0x0003e8000c101b08 */
[----:B------:R1:W-:Y:S04]  /*ddd0*/  @!P2 ST.E.64 [R4.64], R168 ;  /* 0x000000a80400a985 */ /* 0x0003e8000c101b08 */
[----:B------:R1:W-:Y:S02]  /*dde0*/  @!P1 ST.E.64 [R2.64], R180 ;  /* 0x000000b402009985 */ /* 0x0003e4000c101b08 */
.L_x_23:
[----:B-1----:R-:W-:Y:S05]  /*ddf0*/  BSYNC B0 ;  /* 0x0000000000007941 */ /* 0x002fea0003800000 */
.L_x_22:
[----:B------:R1:W3:Y:S01]  /*de00*/  SHFL.IDX PT, R3, R17, 0x1, 0x1c1f ;  /* 0x003c1f0011037f89 */ /* 0x0002e200000e0000 */
[----:B------:R-:W-:Y:S03]  /*de10*/  BSSY B0, `(.L_x_24) ;  /* 0x0000030000007945 */ /* 0x000fe60003800000 */
[----:B------:R1:W4:Y:S01]  /*de20*/  SHFL.IDX PT, R2, R18, 0x1, 0x1c1f ;  /* 0x003c1f0012027f89 */ /* 0x00032200000e0000 */
[----:B------:R-:W-:Y:S05]  /*de30*/  @P0 BRA `(.L_x_25) ;  /* 0x000002d000000947 */ /* 0x000fea0003800000 */
[C---:B------:R-:W-:Y:S02]  /*de40*/  IADD3 R5, R0.reuse, 0x8, RZ ;  /* 0x0000000800057810 */ /* 0x040fe40007ffe0ff */
[----:B------:R-:W-:-:S02]  /*de50*/  IADD3 R4, R0, 0x10, RZ ;  /* 0x0000001000047810 */ /* 0x000fc40007ffe0ff */
[----:B------:R-:W-:Y:S02]  /*de60*/  ISETP.GE.AND P1, PT, R5, c[0x0][0x3c8], PT ;  /* 0x0000f20005007a0c */ /* 0x000fe40003f26270 */
[----:B------:R-:W-:Y:S02]  /*de70*/  ISETP.GE.AND P0, PT, R4, c[0x0][0x3c8], PT ;  /* 0x0000f20004007a0c */ /* 0x000fe40003f06270 */
[C---:B------:R-:W-:Y:S02]  /*de80*/  ISETP.GE.AND P2, PT, R0.reuse, c[0x0][0x3c8], PT ;  /* 0x0000f20000007a0c */ /* 0x040fe40003f46270 */
[----:B--2---:R-:W-:-:S04]  /*de90*/  IADD3 R10, R0, 0x18, RZ ;  /* 0x00000018000a7810 */ /* 0x004fc80007ffe0ff */
[----:B------:R-:W-:-:S03]  /*dea0*/  ISETP.GE.AND P4, PT, R10, c[0x0][0x3c8], PT ;  /* 0x0000f2000a007a0c */ /* 0x000fc60003f86270 */
[----:B------:R-:W-:Y:S02]  /*deb0*/  @!P1 LEA.HI R5, R5, R5, RZ, 0x1 ;  /* 0x0000000505059211 */ /* 0x000fe400078f08ff */
[----:B------:R-:W-:Y:S02]  /*dec0*/  @!P0 LEA.HI R4, R4, R4, RZ, 0x1 ;  /* 0x0000000404048211 */ /* 0x000fe400078f08ff */
[----:B------:R-:W-:Y:S01]  /*ded0*/  @!P1 LOP3.LUT R5, R5, 0xfffffffe, RZ, 0xc0, !PT ;  /* 0xfffffffe05059812 */ /* 0x000fe200078ec0ff */
[----:B---34-:R-:W-:Y:S01]  /*dee0*/  @!P2 IMAD.WIDE R6, R0, 0x4, R2 ;  /* 0x000000040006a825 */ /* 0x018fe200078e0202 */
[----:B------:R-:W-:-:S03]  /*def0*/  @!P0 LOP3.LUT R8, R4, 0xfffffffe, RZ, 0xc0, !PT ;  /* 0xfffffffe04088812 */ /* 0x000fc600078ec0ff */
[--C-:B------:R-:W-:Y:S01]  /*df00*/  @!P1 IMAD.WIDE R4, R5, 0x4, R2.reuse ;  /* 0x0000000405049825 */ /* 0x100fe200078e0202 */
[----:B------:R2:W-:Y:S01]  /*df10*/  @!P2 ST.E.64 [R6.64], R126 ;  /* 0x0000007e0600a985 */ /* 0x0005e2000c101b08 */
[----:B------:R-:W-:Y:S02]  /*df20*/  @!P4 LEA.HI R10, R10, R10, RZ, 0x1 ;  /* 0x0000000a0a0ac211 */ /* 0x000fe400078f08ff */
[----:B------:R-:W-:Y:S01]  /*df30*/  @!P0 IMAD.WIDE R8, R8, 0x4, R2 ;  /* 0x0000000408088825 */ /* 0x000fe200078e0202 */
[----:B------:R3:W-:Y:S04]  /*df40*/  @!P1 ST.E.64 [R4.64], R134 ;  /* 0x0000008604009985 */ /* 0x0007e8000c101b08 */
[----:B------:R4:W-:Y:S01]  /*df50*/  @!P0 ST.E.64 [R8.64], R138 ;  /* 0x0000008a08008985 */ /* 0x0009e2000c101b08 */
[----:B--2---:R-:W-:-:S02]  /*df60*/  IADD3 R7, R0, 0x20, RZ ;  /* 0x0000002000077810 */ /* 0x004fc40007ffe0ff */
[C---:B------:R-:W-:Y:S02]  /*df70*/  IADD3 R6, R0.reuse, 0x28, RZ ;  /* 0x0000002800067810 */ /* 0x040fe40007ffe0ff */
[C---:B---3--:R-:W-:Y:S02]  /*df80*/  IADD3 R5, R0.reuse, 0x30, RZ ;  /* 0x0000003000057810 */ /* 0x048fe40007ffe0ff */
[----:B------:R-:W-:Y:S02]  /*df90*/  IADD3 R4, R0, 0x38, RZ ;  /* 0x0000003800047810 */ /* 0x000fe40007ffe0ff */
[----:B------:R-:W-:Y:S02]  /*dfa0*/  ISETP.GE.AND P3, PT, R7, c[0x0][0x3c8], PT ;  /* 0x0000f20007007a0c */ /* 0x000fe40003f66270 */
[----:B------:R-:W-:Y:S02]  /*dfb0*/  ISETP.GE.AND P2, PT, R6, c[0x0][0x3c8], PT ;  /* 0x0000f20006007a0c */ /* 0x000fe40003f46270 */
[----:B------:R-:W-:-:S02]  /*dfc0*/  ISETP.GE.AND P1, PT, R5, c[0x0][0x3c8], PT ;  /* 0x0000f20005007a0c */ /* 0x000fc40003f26270 */
[----:B------:R-:W-:-:S07]  /*dfd0*/  ISETP.GE.AND P0, PT, R4, c[0x0][0x3c8], PT ;  /* 0x0000f20004007a0c */ /* 0x000fce0003f06270 */
[----:B----4-:R-:W-:Y:S02]  /*dfe0*/  @!P3 LEA.HI R8, R7, R7, RZ, 0x1 ;  /* 0x000000070708b211 */ /* 0x010fe400078f08ff */
[----:B------:R-:W-:Y:S02]  /*dff0*/  @!P2 LEA.HI R7, R6, R6, RZ, 0x1 ;  /* 0x000000060607a211 */ /* 0x000fe400078f08ff */
[----:B------:R-:W-:Y:S02]  /*e000*/  @!P1 LEA.HI R6, R5, R5, RZ, 0x1 ;  /* 0x0000000505069211 */ /* 0x000fe400078f08ff */
[----:B------:R-:W-:Y:S02]  /*e010*/  @!P0 LEA.HI R4, R4, R4, RZ, 0x1 ;  /* 0x0000000404048211 */ /* 0x000fe400078f08ff */
[----:B------:R-:W-:Y:S02]  /*e020*/  @!P4 LOP3.LUT R5, R10, 0xfffffffe, RZ, 0xc0, !PT ;  /* 0xfffffffe0a05c812 */ /* 0x000fe400078ec0ff */
[----:B------:R-:W-:-:S02]  /*e030*/  @!P3 LOP3.LUT R8, R8, 0xfffffffe, RZ, 0xc0, !PT ;  /* 0xfffffffe0808b812 */ /* 0x000fc400078ec0ff */
[----:B------:R-:W-:Y:S01]  /*e040*/  @!P2 LOP3.LUT R7, R7, 0xfffffffe, RZ, 0xc0, !PT ;  /* 0xfffffffe0707a812 */ /* 0x000fe200078ec0ff */
[--C-:B------:R-:W-:Y:S01]  /*e050*/  @!P4 IMAD.WIDE R10, R5, 0x4, R2.reuse ;  /* 0x00000004050ac825 */ /* 0x100fe200078e0202 */
[----:B------:R-:W-:Y:S02]  /*e060*/  @!P1 LOP3.LUT R12, R6, 0xfffffffe, RZ, 0xc0, !PT ;  /* 0xfffffffe060c9812 */ /* 0x000fe400078ec0ff */
[----:B------:R-:W-:Y:S01]  /*e070*/  @!P0 LOP3.LUT R13, R4, 0xfffffffe, RZ, 0xc0, !PT ;  /* 0xfffffffe040d8812 */ /* 0x000fe200078ec0ff */
[--C-:B------:R-:W-:Y:S01]  /*e080*/  @!P3 IMAD.WIDE R8, R8, 0x4, R2.reuse ;  /* 0x000000040808b825 */ /* 0x100fe200078e0202 */
[----:B------:R2:W-:Y:S03]  /*e090*/  @!P4 ST.E.64 [R10.64], R150 ;  /* 0x000000960a00c985 */ /* 0x0005e6000c101b08 */
[--C-:B------:R-:W-:Y:S01]  /*e0a0*/  @!P2 IMAD.WIDE R6, R7, 0x4, R2.reuse ;  /* 0x000000040706a825 */ /* 0x100fe200078e0202 */
[----:B------:R2:W-:Y:S03]  /*e0b0*/  @!P3 ST.E.64 [R8.64], R154 ;  /* 0x0000009a0800b985 */ /* 0x0005e6000c101b08 */
[--C-:B------:R-:W-:Y:S01]  /*e0c0*/  @!P1 IMAD.WIDE R4, R12, 0x4, R2.reuse ;  /* 0x000000040c049825 */ /* 0x100fe200078e0202 */
[----:B------:R2:W-:Y:S03]  /*e0d0*/  @!P2 ST.E.64 [R6.64], R166 ;  /* 0x000000a60600a985 */ /* 0x0005e6000c101b08 */
[----:B------:R-:W-:Y:S01]  /*e0e0*/  @!P0 IMAD.WIDE R2, R13, 0x4, R2 ;  /* 0x000000040d028825 */ /* 0x000fe200078e0202 */
[----:B------:R2:W-:Y:S04]  /*e0f0*/  @!P1 ST.E.64 [R4.64], R170 ;  /* 0x000000aa04009985 */ /* 0x0005e8000c101b08 */
[----:B------:R2:W-:Y:S02]  /*e100*/  @!P0 ST.E.64 [R2.64], R182 ;  /* 0x000000b602008985 */ /* 0x0005e4000c101b08 */
.L_x_25:
[----:B------:R-:W-:Y:S05]  /*e110*/  BSYNC B0 ;  /* 0x0000000000007941 */ /* 0x000fea0003800000 */
.L_x_24:
[----:B--23--:R2:W3:Y:S01]  /*e120*/  SHFL.IDX PT, R3, R17, 0x2, 0x1c1f ;  /* 0x005c1f0011037f89 */ /* 0x00c4e200000e0000 */
[----:B------:R-:W-:Y:S03]  /*e130*/  BSSY B0, `(.L_x_26) ;  /* 0x0000030000007945 */ /* 0x000fe60003800000 */
[----:B----4-:R2:W4:Y:S01]  /*e140*/  SHFL.IDX PT, R2, R18, 0x2, 0x1c1f ;  /* 0x005c1f0012027f89 */ /* 0x01052200000e0000 */
[----:B------:R-:W-:Y:S05]  /*e150*/  @P5 BRA `(.L_x_27) ;  /* 0x000002d000005947 */ /* 0x000fea0003800000 */
[C---:B------:R-:W-:Y:S02]  /*e160*/  IADD3 R4, R0.reuse, 0x8, RZ ;  /* 0x0000000800047810 */ /* 0x040fe40007ffe0ff */
[----:B------:R-:W-:-:S02]  /*e170*/  ISETP.GE.AND P1, PT, R0, c[0x0][0x3c8], PT ;  /* 0x0000f20000007a0c */ /* 0x000fc40003f26270 */
[----:B------:R-:W-:Y:S02]  /*e180*/  ISETP.GE.AND P0, PT, R4, c[0x0][0x3c8], PT ;  /* 0x0000f20004007a0c */ /* 0x000fe40003f06270 */
[C---:B------:R-:W-:Y:S02]  /*e190*/  IADD3 R9, R0.reuse, 0x10, RZ ;  /* 0x0000001000097810 */ /* 0x040fe40007ffe0ff */
[----:B------:R-:W-:Y:S02]  /*e1a0*/  IADD3 R8, R0, 0x18, RZ ;  /* 0x0000001800087810 */ /* 0x000fe40007ffe0ff */
[----:B------:R-:W-:Y:S02]  /*e1b0*/  ISETP.GE.AND P5, PT, R9, c[0x0][0x3c8], PT ;  /* 0x0000f20009007a0c */ /* 0x000fe40003fa6270 */
[----:B------:R-:W-:-:S03]  /*e1c0*/  ISETP.GE.AND P4, PT, R8, c[0x0][0x3c8], PT ;  /* 0x0000f20008007a0c */ /* 0x000fc60003f86270 */
[----:B---34-:R-:W-:Y:S02]  /*e1d0*/  @!P1 IMAD.WIDE R6, R0, 0x4, R2 ;  /* 0x0000000400069825 */ /* 0x018fe400078e0202 */
[----:B------:R-:W-:-:S03]  /*e1e0*/  @!P0 LEA.HI R4, R4, R4, RZ, 0x1 ;  /* 0x0000000404048211 */ /* 0x000fc600078f08ff */
[----:B------:R3:W-:Y:S01]  /*e1f0*/  @!P1 ST.E.64 [R6.64], R120 ;  /* 0x0000007806009985 */ /* 0x0007e2000c101b08 */
[----:B------:R-:W-:Y:S02]  /*e200*/  @!P0 LOP3.LUT R4, R4, 0xfffffffe, RZ, 0xc0, !PT ;  /* 0xfffffffe04048812 */ /* 0x000fe400078ec0ff */
[----:B------:R-:W-:Y:S02]  /*e210*/  @!P5 LEA.HI R9, R9, R9, RZ, 0x1 ;  /* 0x000000090909d211 */ /* 0x000fe400078f08ff */
[----:B------:R-:W-:Y:S01]  /*e220*/  @!P4 LEA.HI R10, R8, R8, RZ, 0x1 ;  /* 0x00000008080ac211 */ /* 0x000fe200078f08ff */
[----:B------:R-:W-:-:S03]  /*e230*/  @!P0 IMAD.WIDE R4, R4, 0x4, R2 ;  /* 0x0000000404048825 */ /* 0x000fc600078e0202 */
[----:B------:R-:W-:Y:S02]  /*e240*/  @!P4 LOP3.LUT R10, R10, 0xfffffffe, RZ, 0xc0, !PT ;  /* 0xfffffffe0a0ac812 */ /* 0x000fe400078ec0ff */
[----:B------:R4:W-:Y:S03]  /*e250*/  @!P0 ST.E.64 [R4.64], R128 ;  /* 0x0000008004008985 */ /* 0x0009e6000c101b08 */
[----:B------:R-:W-:Y:S01]  /*e260*/  @!P4 IMAD.WIDE R10, R10, 0x4, R2 ;  /* 0x000000040a0ac825 */ /* 0x000fe200078e0202 */
[C---:B---3--:R-:W-:Y:S02]  /*e270*/  IADD3 R7, R0.reuse, 0x20, RZ ;  /* 0x0000002000077810 */ /* 0x048fe40007ffe0ff */
[----:B------:R-:W-:Y:S02]  /*e280*/  IADD3 R6, R0, 0x28, RZ ;  /* 0x0000002800067810 */ /* 0x000fe40007ffe0ff */
[----:B------:R-:W-:-:S02]  /*e290*/  ISETP.GE.AND P3, PT, R7, c[0x0][0x3c8], PT ;  /* 0x0000f20007007a0c */ /* 0x000fc40003f66270 */
[----:B------:R-:W-:Y:S02]  /*e2a0*/  ISETP.GE.AND P2, PT, R6, c[0x0][0x3c8], PT ;  /* 0x0000f20006007a0c */ /* 0x000fe40003f46270 */
[C---:B----4-:R-:W-:Y:S02]  /*e2b0*/  IADD3 R5, R0.reuse, 0x30, RZ ;  /* 0x0000003000057810 */ /* 0x050fe40007ffe0ff */
[----:B------:R-:W-:Y:S02]  /*e2c0*/  IADD3 R4, R0, 0x38, RZ ;  /* 0x0000003800047810 */ /* 0x000fe40007ffe0ff */
[----:B------:R-:W-:Y:S02]  /*e2d0*/  ISETP.GE.AND P1, PT, R5, c[0x0][0x3c8], PT ;  /* 0x0000f20005007a0c */ /* 0x000fe40003f26270 */
[----:B------:R-:W-:-:S03]  /*e2e0*/  ISETP.GE.AND P0, PT, R4, c[0x0][0x3c8], PT ;  /* 0x0000f20004007a0c */ /* 0x000fc60003f06270 */
[----:B------:R-:W-:Y:S02]  /*e2f0*/  @!P3 LEA.HI R8, R7, R7, RZ, 0x1 ;  /* 0x000000070708b211 */ /* 0x000fe400078f08ff */
[----:B------:R-:W-:Y:S02]  /*e300*/  @!P2 LEA.HI R7, R6, R6, RZ, 0x1 ;  /* 0x000000060607a211 */ /* 0x000fe400078f08ff */
[----:B------:R-:W-:Y:S02]  /*e310*/  @!P3 LOP3.LUT R8, R8, 0xfffffffe, RZ, 0xc0, !PT ;  /* 0xfffffffe0808b812 */ /* 0x000fe400078ec0ff */
[----:B------:R-:W-:Y:S02]  /*e320*/  @!P2 LOP3.LUT R7, R7, 0xfffffffe, RZ, 0xc0, !PT ;  /* 0xfffffffe0707a812 */ /* 0x000fe400078ec0ff */
[----:B------:R-:W-:Y:S02]  /*e330*/  @!P1 LEA.HI R6, R5, R5, RZ, 0x1 ;  /* 0x0000000505069211 */ /* 0x000fe400078f08ff */
[----:B------:R-:W-:Y:S01]  /*e340*/  @!P5 LOP3.LUT R5, R9, 0xfffffffe, RZ, 0xc0, !PT ;  /* 0xfffffffe0905d812 */ /* 0x000fe200078ec0ff */
[----:B------:R-:W-:Y:S01]  /*e350*/  @!P3 IMAD.WIDE R8, R8, 0x4, R2 ;  /* 0x000000040808b825 */ /* 0x000fe200078e0202 */
[----:B------:R-:W-:-:S02]  /*e360*/  @!P0 LEA.HI R4, R4, R4, RZ, 0x1 ;  /* 0x0000000404048211 */ /* 0x000fc400078f08ff */
[----:B------:R-:W-:Y:S01]  /*e370*/  @!P1 LOP3.LUT R14, R6, 0xfffffffe, RZ, 0xc0, !PT ;  /* 0xfffffffe060e9812 */ /* 0x000fe200078ec0ff */
[----:B------:R-:W-:Y:S01]  /*e380*/  @!P5 IMAD.WIDE R12, R5, 0x4, R2 ;  /* 0x00000004050cd825 */ /* 0x000fe200078e0202 */
[----:B------:R-:W-:-:S03]  /*e390*/  @!P0 LOP3.LUT R15, R4, 0xfffffffe, RZ, 0xc0, !PT ;  /* 0xfffffffe040f8812 */ /* 0x000fc600078ec0ff */
[--C-:B------:R-:W-:Y:S01]  /*e3a0*/  @!P2 IMAD.WIDE R6, R7, 0x4, R2.reuse ;  /* 0x000000040706a825 */ /* 0x100fe200078e0202 */
[----:B------:R3:W-:Y:S03]  /*e3b0*/  @!P5 ST.E.64 [R12.64], R140 ;  /* 0x0000008c0c00d985 */ /* 0x0007e6000c101b08 */
[--C-:B------:R-:W-:Y:S01]  /*e3c0*/  @!P1 IMAD.WIDE R4, R14, 0x4, R2.reuse ;  /* 0x000000040e049825 */ /* 0x100fe200078e0202 */
[----:B------:R3:W-:Y:S03]  /*e3d0*/  @!P4 ST.E.64 [R10.64], R144 ;  /* 0x000000900a00c985 */ /* 0x0007e6000c101b08 */
[----:B------:R-:W-:Y:S01]  /*e3e0*/  @!P0 IMAD.WIDE R2, R15, 0x4, R2 ;  /* 0x000000040f028825 */ /* 0x000fe200078e0202 */
[----:B------:R3:W-:Y:S04]  /*e3f0*/  @!P3 ST.E.64 [R8.64], R156 ;  /* 0x0000009c0800b985 */ /* 0x0007e8000c101b08 */
[----:B------:R3:W-:Y:S04]  /*e400*/  @!P2 ST.E.64 [R6.64], R160 ;  /* 0x000000a00600a985 */ /* 0x0007e8000c101b08 */
[----:B------:R3:W-:Y:S04]  /*e410*/  @!P1 ST.E.64 [R4.64], R172 ;  /* 0x000000ac04009985 */ /* 0x0007e8000c101b08 */
[----:B------:R3:W-:Y:S02]  /*e420*/  @!P0 ST.E.64 [R2.64], R176 ;  /* 0x000000b002008985 */ /* 0x0007e4000c101b08 */
.L_x_27:
[----:B------:R-:W-:Y:S05]  /*e430*/  BSYNC B0 ;  /* 0x0000000000007941 */ /* 0x000fea0003800000 */
.L_x_26:
[----:B---3--:R3:W1:Y:S04]  /*e440*/  SHFL.IDX PT, R3, R17, 0x3, 0x1c1f ;  /* 0x007c1f0011037f89 */ /* 0x00866800000e0000 */
[----:B----4-:R3:W4:Y:S01]  /*e450*/  SHFL.IDX PT, R2, R18, 0x3, 0x1c1f ;  /* 0x007c1f0012027f89 */ /* 0x01072200000e0000 */
[----:B------:R-:W-:Y:S05]  /*e460*/  @P6 EXIT ;  /* 0x000000000000694d */ /* 0x000fea0003800000 */
[C---:B------:R-:W-:Y:S02]  /*e470*/  IADD3 R4, R0.reuse, 0x8, RZ ;  /* 0x0000000800047810 */ /* 0x040fe40007ffe0ff */
[----:B------:R-:W-:-:S02]  /*e480*/  ISETP.GE.AND P6, PT, R0, c[0x0][0x3c8], PT ;  /* 0x0000f20000007a0c */ /* 0x000fc40003fc6270 */
[----:B------:R-:W-:Y:S02]  /*e490*/  ISETP.GE.AND P5, PT, R4, c[0x0][0x3c8], PT ;  /* 0x0000f20004007a0c */ /* 0x000fe40003fa6270 */
[C---:B------:R-:W-:Y:S02]  /*e4a0*/  IADD3 R9, R0.reuse, 0x10, RZ ;  /* 0x0000001000097810 */ /* 0x040fe40007ffe0ff */
[C---:B------:R-:W-:Y:S02]  /*e4b0*/  IADD3 R8, R0.reuse, 0x18, RZ ;  /* 0x0000001800087810 */ /* 0x040fe40007ffe0ff */
[C---:B------:R-:W-:Y:S02]  /*e4c0*/  IADD3 R10, R0.reuse, 0x20, RZ ;  /* 0x00000020000a7810 */ /* 0x040fe40007ffe0ff */
[C---:B------:R-:W-:Y:S02]  /*e4d0*/  IADD3 R11, R0.reuse, 0x28, RZ ;  /* 0x00000028000b7810 */ /* 0x040fe40007ffe0ff */
[C---:B------:R-:W-:Y:S01]  /*e4e0*/  IADD3 R13, R0.reuse, 0x30, RZ ;  /* 0x00000030000d7810 */ /* 0x040fe20007ffe0ff */
[----:B-1--4-:R-:W-:Y:S01]  /*e4f0*/  @!P6 IMAD.WIDE R6, R0, 0x4, R2 ;  /* 0x000000040006e825 */ /* 0x012fe200078e0202 */
[----:B------:R-:W-:-:S02]  /*e500*/  ISETP.GE.AND P4, PT, R9, c[0x0][0x3c8], PT ;  /* 0x0000f20009007a0c */ /* 0x000fc40003f86270 */
[----:B------:R-:W-:Y:S02]  /*e510*/  @!P5 LEA.HI R4, R4, R4, RZ, 0x1 ;  /* 0x000000040404d211 */ /* 0x000fe400078f08ff */
[----:B------:R-:W-:Y:S01]  /*e520*/  ISETP.GE.AND P3, PT, R8, c[0x0][0x3c8], PT ;  /* 0x0000f20008007a0c */ /* 0x000fe20003f66270 */
[----:B------:R1:W-:Y:S01]  /*e530*/  @!P6 ST.E.64 [R6.64], R122 ;  /* 0x0000007a0600e985 */ /* 0x0003e2000c101b08 */
[----:B------:R-:W-:Y:S02]  /*e540*/  ISETP.GE.AND P2, PT, R10, c[0x0][0x3c8], PT ;  /* 0x0000f2000a007a0c */ /* 0x000fe40003f46270 */
[----:B------:R-:W-:Y:S02]  /*e550*/  ISETP.GE.AND P1, PT, R11, c[0x0][0x3c8], PT ;  /* 0x0000f2000b007a0c */ /* 0x000fe40003f26270 */
[----:B------:R-:W-:Y:S02]  /*e560*/  ISETP.GE.AND P0, PT, R13, c[0x0][0x3c8], PT ;  /* 0x0000f2000d007a0c */ /* 0x000fe40003f06270 */
[----:B------:R-:W-:-:S02]  /*e570*/  @!P5 LOP3.LUT R4, R4, 0xfffffffe, RZ, 0xc0, !PT ;  /* 0xfffffffe0404d812 */ /* 0x000fc400078ec0ff */
[----:B------:R-:W-:Y:S02]  /*e580*/  @!P4 LEA.HI R12, R9, R9, RZ, 0x1 ;  /* 0x00000009090cc211 */ /* 0x000fe400078f08ff */
[----:B------:R-:W-:Y:S01]  /*e590*/  IADD3 R0, R0, 0x38, RZ ;  /* 0x0000003800007810 */ /* 0x000fe20007ffe0ff */
[----:B------:R-:W-:Y:S01]  /*e5a0*/  @!P5 IMAD.WIDE R4, R4, 0x4, R2 ;  /* 0x000000040404d825 */ /* 0x000fe200078e0202 */
[----:B------:R-:W-:Y:S02]  /*e5b0*/  @!P3 LEA.HI R8, R8, R8, RZ, 0x1 ;  /* 0x000000080808b211 */ /* 0x000fe400078f08ff */
[----:B------:R-:W-:Y:S02]  /*e5c0*/  @!P4 LOP3.LUT R12, R12, 0xfffffffe, RZ, 0xc0, !PT ;  /* 0xfffffffe0c0cc812 */ /* 0x000fe400078ec0ff */
[----:B------:R4:W-:Y:S01]  /*e5d0*/  @!P5 ST.E.64 [R4.64], R130 ;  /* 0x000000820400d985 */ /* 0x0009e2000c101b08 */
[----:B------:R-:W-:Y:S02]  /*e5e0*/  @!P3 LOP3.LUT R8, R8, 0xfffffffe, RZ, 0xc0, !PT ;  /* 0xfffffffe0808b812 */ /* 0x000fe400078ec0ff */
[----:B-1----:R-:W-:-:S04]  /*e5f0*/  @!P2 LEA.HI R6, R10, R10, RZ, 0x1 ;  /* 0x0000000a0a06a211 */ /* 0x002fc800078f08ff */
[----:B------:R-:W-:Y:S02]  /*e600*/  @!P2 LOP3.LUT R6, R6, 0xfffffffe, RZ, 0xc0, !PT ;  /* 0xfffffffe0606a812 */ /* 0x000fe400078ec0ff */
[----:B----4-:R-:W-:Y:S01]  /*e610*/  @!P1 LEA.HI R5, R11, R11, RZ, 0x1 ;  /* 0x0000000b0b059211 */ /* 0x010fe200078f08ff */
[--C-:B------:R-:W-:Y:S01]  /*e620*/  @!P3 IMAD.WIDE R10, R8, 0x4, R2.reuse ;  /* 0x00000004080ab825 */ /* 0x100fe200078e0202 */
[----:B------:R-:W-:Y:S02]  /*e630*/  @!P0 LEA.HI R4, R13, R13, RZ, 0x1 ;  /* 0x0000000d0d048211 */ /* 0x000fe400078f08ff */
        /* <DEDUP_REMOVED lines=10> */
[----:B------:R1:W-:Y:S01]  /*e6e0*/  @!P0 ST.E.64 [R4.64], R174 ;  /* 0x000000ae04008985 */ /* 0x0003e2000c101b08 */
[----:B------:R-:W-:-:S13]  /*e6f0*/  ISETP.GE.AND P0, PT, R0, c[0x0][0x3c8], PT ;  /* 0x0000f20000007a0c */ /* 0x000fda0003f06270 */
[----:B------:R-:W-:Y:S05]  /*e700*/  @P0 EXIT ;  /* 0x000000000000094d */ /* 0x000fea0003800000 */
[----:B------:R-:W-:-:S04]  /*e710*/  LEA.HI R0, R0, R0, RZ, 0x1 ;  /* 0x0000000000007211 */ /* 0x000fc800078f08ff */
[----:B------:R-:W-:-:S05]  /*e720*/  LOP3.LUT R0, R0, 0xfffffffe, RZ, 0xc0, !PT ;  /* 0xfffffffe00007812 */ /* 0x000fca00078ec0ff */
[----:B------:R-:W-:-:S05]  /*e730*/  IMAD.WIDE R2, R0, 0x4, R2 ;  /* 0x0000000400027825 */ /* 0x000fca00078e0202 */
[----:B------:R-:W-:Y:S01]  /*e740*/  ST.E.64 [R2.64], R178 ;  /* 0x000000b202007985 */ /* 0x000fe2000c101b08 */
[----:B------:R-:W-:Y:S05]  /*e750*/  EXIT ;  /* 0x000000000000794d */ /* 0x000fea0003800000 */
.L_x_21:
[----:B------:R-:W1:Y:S02]  /*e760*/  S2R R0, SR_TID.X ;  /* 0x0000000000007919 */ /* 0x000e640000002100 */
[----:B-1----:R-:W-:-:S13]  /*e770*/  ISETP.GT.AND P0, PT, R0, 0x7f, PT ;  /* 0x0000007f0000780c */ /* 0x002fda0003f04270 */
[----:B------:R-:W-:Y:S05]  /*e780*/  @P0 EXIT ;  /* 0x000000000000094d */ /* 0x000fea0003800000 */
[----:B------:R-:W1:Y:S01]  /*e790*/  S2R R8, SR_CTAID.X ;  /* 0x0000000000087919 */ /* 0x000e620000002500 */
[----:B------:R-:W-:-:S05]  /*e7a0*/  MOV R3, c[0x0][0x4e8] ;  /* 0x00013a0000037a02 */ /* 0x000fca0000000f00 */
[----:B------:R-:W-:Y:S01]  /*e7b0*/  IMAD R2, R3, c[0x0][0x388], RZ ;  /* 0x0000e20003027a24 */ /* 0x000fe200078e02ff */
[----:B-1----:R-:W-:-:S04]  /*e7c0*/  LEA R8, R8, R0, 0x7 ;  /* 0x0000000008087211 */ /* 0x002fc800078e38ff */
[----:B------:R-:W-:-:S13]  /*e7d0*/  ISETP.GE.AND P0, PT, R8, R2, PT ;  /* 0x000000020800720c */ /* 0x000fda0003f06270 */
[----:B------:R-:W-:Y:S05]  /*e7e0*/  @P0 EXIT ;  /* 0x000000000000094d */ /* 0x000fea0003800000 */
[----:B------:R-:W2:Y:S01]  /*e7f0*/  LDL.LU R4, [R1+0x30] ;  /* 0x0000300001047983 */ /* 0x000ea20000300800 */
[----:B------:R-:W-:-:S03]  /*e800*/  ISETP.NE.AND P0, PT, R3, 0x1, PT ;  /* 0x000000010300780c */ /* 0x000fc60003f05270 */
[----:B------:R-:W1:Y:S04]  /*e810*/  S2R R9, SR_CTAID.Z ;  /* 0x0000000000097919 */ /* 0x000e680000002700 */
[----:B------:R-:W3:Y:S06]  /*e820*/  S2R R10, SR_CTAID.Y ;  /* 0x00000000000a7919 */ /* 0x000eec0000002600 */
[----:B------:R-:W-:Y:S01]  /*e830*/  @P0 IMAD.HI.U32 R6, R8, c[0x0][0x4ec], RZ ;  /* 0x00013b0008060a27 */ /* 0x000fe200078e00ff */
[----:B-1----:R-:W-:-:S02]  /*e840*/  SHF.R.S32.HI R7, RZ, 0x1f, R9 ;  /* 0x0000001fff077819 */ /* 0x002fc40000011409 */
[----:B--2---:R-:W-:Y:S01]  /*e850*/  SHF.R.S32.HI R0, RZ, 0x1f, R4 ;  /* 0x0000001fff007819 */ /* 0x004fe20000011404 */
[C---:B------:R-:W-:Y:S01]  /*e860*/  IMAD.WIDE.U32 R2, R4.reuse, c[0x0][0x4d0], RZ ;  /* 0x0001340004027a25 */ /* 0x040fe200078e00ff */
[----:B------:R-:W-:-:S03]  /*e870*/  IADD3 R5, -R4, RZ, RZ ;  /* 0x000000ff04057210 */ /* 0x000fc60007ffe1ff */
[----:B------:R-:W-:-:S04]  /*e880*/  IMAD R0, R0, c[0x0][0x4d0], RZ ;  /* 0x0001340000007a24 */ /* 0x000fc800078e02ff */
[----:B------:R-:W-:Y:S01]  /*e890*/  IMAD R0, R4, c[0x0][0x4d4], R0 ;  /* 0x0001350004007a24 */ /* 0x000fe200078e0200 */
[----:B------:R-:W-:Y:S02]  /*e8a0*/  MOV R4, R8 ;  /* 0x0000000800047202 */ /* 0x000fe40000000f00 */
[----:B------:R-:W-:Y:S02]  /*e8b0*/  @P0 SHF.R.U32.HI R4, RZ, c[0x0][0x4f0], R6 ;  /* 0x00013c00ff040a19 */ /* 0x000fe40000011606 */
[----:B------:R-:W-:Y:S01]  /*e8c0*/  IADD3 R3, R3, R0, RZ ;  /* 0x0000000003037210 */ /* 0x000fe20007ffe0ff */
[----:B------:R-:W-:Y:S02]  /*e8d0*/  IMAD R0, R7, c[0x0][0x4d8], RZ ;  /* 0x0001360007007a24 */ /* 0x000fe400078e02ff */
[----:B---3--:R-:W-:Y:S01]  /*e8e0*/  IMAD R7, R5, c[0x0][0x550], R10 ;  /* 0x0001540005077a24 */ /* 0x008fe200078e020a */
[----:B------:R-:W-:Y:S01]  /*e8f0*/  IADD3 R5, -R4, RZ, RZ ;  /* 0x000000ff04057210 */ /* 0x000fe20007ffe1ff */
[----:B------:R-:W-:-:S02]  /*e900*/  IMAD R0, R9, c[0x0][0x4dc], R0 ;  /* 0x0001370009007a24 */ /* 0x000fc400078e0200 */
[----:B------:R-:W-:Y:S01]  /*e910*/  IMAD.WIDE.U32 R2, R9, c[0x0][0x4d8], R2 ;  /* 0x0001360009027a25 */ /* 0x000fe200078e0002 */
[----:B------:R-:W-:-:S03]  /*e920*/  SHF.R.S32.HI R6, RZ, 0x1f, R7 ;  /* 0x0000001fff067819 */ /* 0x000fc60000011407 */
[----:B------:R-:W-:Y:S01]  /*e930*/  IMAD R5, R5, c[0x0][0x4e8], R8 ;  /* 0x00013a0005057a24 */ /* 0x000fe200078e0208 */
[----:B------:R-:W-:Y:S01]  /*e940*/  IADD3 R3, R0, R3, RZ ;  /* 0x0000000300037210 */ /* 0x000fe20007ffe0ff */
[----:B------:R-:W-:-:S03]  /*e950*/  IMAD R6, R6, c[0x0][0x4e0], RZ ;  /* 0x0001380006067a24 */ /* 0x000fc600078e02ff */
[----:B------:R-:W-:Y:S01]  /*e960*/  SHF.R.S32.HI R0, RZ, 0x1f, R5 ;  /* 0x0000001fff007819 */ /* 0x000fe20000011405 */
[----:B------:R-:W-:-:S04]  /*e970*/  IMAD.WIDE.U32 R2, R7, c[0x0][0x4e0], R2 ;  /* 0x0001380007027a25 */ /* 0x000fc800078e0002 */
[----:B------:R-:W-:Y:S01]  /*e980*/  IMAD R7, R7, c[0x0][0x4e4], R6 ;  /* 0x0001390007077a24 */ /* 0x000fe200078e0206 */
[----:B------:R-:W-:Y:S01]  /*e990*/  SHF.R.S32.HI R6, RZ, 0x1f, R4 ;  /* 0x0000001fff067819 */ /* 0x000fe20000011404 */
[----:B------:R-:W-:Y:S01]  /*e9a0*/  IMAD R0, R0, c[0x0][0x4c8], RZ ;  /* 0x0001320000007a24 */ /* 0x000fe200078e02ff */
[----:B------:R-:W-:-:S03]  /*e9b0*/  IADD3 R2, P0, R4, R2, RZ ;  /* 0x0000000204027210 */ /* 0x000fc60007f1e0ff */
[----:B------:R-:W-:Y:S01]  /*e9c0*/  IMAD R0, R5, c[0x0][0x4cc], R0 ;  /* 0x0001330005007a24 */ /* 0x000fe200078e0200 */
[----:B------:R-:W-:-:S05]  /*e9d0*/  IADD3.X R3, R6, R3, R7, P0, !PT ;  /* 0x0000000306037210 */ /* 0x000fca00007fe407 */
[----:B------:R-:W-:-:S05]  /*e9e0*/  IMAD.WIDE.U32 R2, R5, c[0x0][0x4c8], R2 ;  /* 0x0001320005027a25 */ /* 0x000fca00078e0002 */
[----:B------:R-:W-:Y:S02]  /*e9f0*/  IADD3 R0, R3, R0, RZ ;  /* 0x0000000003007210 */ /* 0x000fe40007ffe0ff */
[----:B------:R-:W-:-:S04]  /*ea00*/  LEA R4, P0, R2, c[0x0][0x4a8], 0x2 ;  /* 0x00012a0002047a11 */ /* 0x000fc800078010ff */
[----:B------:R-:W-:Y:S02]  /*ea10*/  LEA.HI.X R5, R2, c[0x0][0x4ac], R0, 0x2, P0 ;  /* 0x00012b0002057a11 */ /* 0x000fe400000f1400 */
[----:B------:R-:W-:-:S05]  /*ea20*/  MOV R0, 0xff800000 ;  /* 0xff80000000007802 */ /* 0x000fca0000000f00 */
[----:B------:R-:W-:Y:S01]  /*ea30*/  STG.E [R4.64], R0 ;  /* 0x0000000004007986 */ /* 0x000fe2000c101908 */
[----:B------:R-:W-:Y:S05]  /*ea40*/  EXIT ;  /* 0x000000000000794d */ /* 0x000fea0003800000 */
.L_x_28:
[----:B------:R-:W-:-:S00]  /*ea50*/  BRA `(.L_x_28) ;  /* 0xfffffff000007947 */ /* 0x000fc0000383ffff */
[----:B------:R-:W-:-:S00]  /*ea60*/  NOP ;  /* 0x0000000000007918 */ /* 0x000fc00000000000 */
        /* <DEDUP_REMOVED lines=9> */
.L_x_1614:


//--------------------- .text._ZN7cutlass13device_kernelIN5flash19enable_sm80_to_sm89INS1_16FlashAttnFwdSm80INS1_25CollectiveMainloopFwdSm80ILi4ELi1ELb0EN4cute5tupleIJNS5_1CILi128EEENS7_ILi80EEENS7_ILi64EEEEEELi64ENS_6half_tEfNS_4arch4Sm80ELb0ELb0ELb1ELb1ELb0ELb0ELb1ELb1EEENS1_21CollectiveEpilogueFwdINS6_IJS8_SA_S9_EEENS6_IJNS7_ILi1EEESI_SI_EEESC_SE_Li128ELb1ELb1ELb1ELb0EEENS1_36VarlenDynamicPersistentTileSchedulerILi128ELi80ELi128ELi128ELb1ELb1ELb0ELb0ELb1ELb1EEEEEEEEEvNT_6ParamsE --------------------------
	.section	.text._ZN7cutlass13device_kernelIN5flash19enable_sm80_to_sm89INS1_16FlashAttnFwdSm80INS1_25CollectiveMainloopFwdSm80ILi4ELi1ELb0EN4cute5tupleIJNS5_1CILi128EEENS7_ILi80EEENS7_ILi64EEEEEELi64ENS_6half_tEfNS_4arch4Sm80ELb0ELb0ELb1ELb1ELb0ELb0ELb1ELb1EEENS1_21CollectiveEpilogueFwdINS6_IJS8_SA_S9_EEENS6_IJNS7_ILi1EEESI_SI_EEESC_SE_Li128ELb1ELb1ELb1ELb0EEENS1_36VarlenDynamicPersistentTileSchedulerILi128ELi80ELi128ELi128ELb1ELb1ELb0ELb0ELb1ELb1EEEEEEEEEvNT_6ParamsE,"ax",@progbits
	.sectioninfo	@"SHI_REGISTERS=255"
	.align	128
.text._ZN7cutlass13device_kernelIN5flash19enable_sm80_to_sm89INS1_16FlashAttnFwdSm80INS1_25CollectiveMainloopFwdSm80ILi4ELi1ELb0EN4cute5tupleIJNS5_1CILi128EEENS7_ILi80EEENS7_ILi64EEEEEELi64ENS_6half_tEfNS_4arch4Sm80ELb0ELb0ELb1ELb1ELb0ELb0ELb1ELb1EEENS1_21CollectiveEpilogueFwdINS6_IJS8_SA_S9_EEENS6_IJNS7_ILi1EEESI_SI_EEESC_SE_Li128ELb1ELb1ELb1ELb0EEENS1_36VarlenDynamicPersistentTileSchedulerILi128ELi80ELi128ELi128ELb1ELb1ELb0ELb0ELb1ELb1EEEEEEEEEvNT_6ParamsE:
        .type           _ZN7cutlass13device_kernelIN5flash19enable_sm80_to_sm89INS1_16FlashAttnFwdSm80INS1_25CollectiveMainloopFwdSm80ILi4ELi1ELb0EN4cute5tupleIJNS5_1CILi128EEENS7_ILi80EEENS7_ILi64EEEEEELi64ENS_6half_tEfNS_4arch4Sm80ELb0ELb0ELb1ELb1ELb0ELb0ELb1ELb1EEENS1_21CollectiveEpilogueFwdINS6_IJS8_SA_S9_EEENS6_IJNS7_ILi1EEESI_SI_EEESC_SE_Li128ELb1ELb1ELb1ELb0EEENS1_36VarlenDynamicPersistentTileSchedulerILi128ELi80ELi128ELi128ELb1ELb1ELb0ELb0ELb1ELb1EEEEEEEEEvNT_6ParamsE,@function
        .size           _ZN7cutlass13device_kernelIN5flash19enable_sm80_to_sm89INS1_16FlashAttnFwdSm80INS1_25CollectiveMainloopFwdSm80ILi4ELi1ELb0EN4cute5tupleIJNS5_1CILi128EEENS7_ILi80EEENS7_ILi64EEEEEELi64ENS_6half_tEfNS_4arch4Sm80ELb0ELb0ELb1ELb1ELb0ELb0ELb1ELb1EEENS1_21CollectiveEpilogueFwdINS6_IJS8_SA_S9_EEENS6_IJNS7_ILi1EEESI_SI_EEESC_SE_Li128ELb1ELb1ELb1ELb0EEENS1_36VarlenDynamicPersistentTileSchedulerILi128ELi80ELi128ELi128ELb1ELb1ELb0ELb0ELb1ELb1EEEEEEEEEvNT_6ParamsE,(.L_x_1615 - _ZN7cutlass13device_kernelIN5flash19enable_sm80_to_sm89INS1_16FlashAttnFwdSm80INS1_25CollectiveMainloopFwdSm80ILi4ELi1ELb0EN4cute5tupleIJNS5_1CILi128EEENS7_ILi80EEENS7_ILi64EEEEEELi64ENS_6half_tEfNS_4arch4Sm80ELb0ELb0ELb1ELb1ELb0ELb0ELb1ELb1EEENS1_21CollectiveEpilogueFwdINS6_IJS8_SA_S9_EEENS6_IJNS7_ILi1EEESI_SI_EEESC_SE_Li128ELb1ELb1ELb1ELb0EEENS1_36VarlenDynamicPersistentTileSchedulerILi128ELi80ELi128ELi128ELb1ELb1ELb0ELb0ELb1ELb1EEEEEEEEEvNT_6ParamsE)
        .other          _ZN7cutlass13device_kernelIN5flash19enable_sm80_to_sm89INS1_16FlashAttnFwdSm80INS1_25CollectiveMainloopFwdSm80ILi4ELi1ELb0EN4cute5tupleIJNS5_1CILi128EEENS7_ILi80EEENS7_ILi64EEEEEELi64ENS_6half_tEfNS_4arch4Sm80ELb0ELb0ELb1ELb1ELb0ELb0ELb1ELb1EEENS1_21CollectiveEpilogueFwdINS6_IJS8_SA_S9_EEENS6_IJNS7_ILi1EEESI_SI_EEESC_SE_Li128ELb1ELb1ELb1ELb0EEENS1_36VarlenDynamicPersistentTileSchedulerILi128ELi80ELi128ELi128ELb1ELb1ELb0ELb0ELb1ELb1EEEEEEEEEvNT_6ParamsE,@"STO_CUDA_ENTRY STV_DEFAULT"
_ZN7cutlass13device_kernelIN5flash19enable_sm80_to_sm89INS1_16FlashAttnFwdSm80INS1_25CollectiveMainloopFwdSm80ILi4ELi1ELb0EN4cute5tupleIJNS5_1CILi128EEENS7_ILi80EEENS7_ILi64EEEEEELi64ENS_6half_tEfNS_4arch4Sm80ELb0ELb0ELb1ELb1ELb0ELb0ELb1ELb1EEENS1_21CollectiveEpilogueFwdINS6_IJS8_SA_S9_EEENS6_IJNS7_ILi1EEESI_SI_EEESC_SE_Li128ELb1ELb1ELb1ELb0EEENS1_36VarlenDynamicPersistentTileSchedulerILi128ELi80ELi128ELi128ELb1ELb1ELb0ELb0ELb1ELb1EEEEEEEEEvNT_6ParamsE:
[----:B------:R-:W-:-:S03]  /*0000*/  MOV R1, c[0x0][0x28] ;  /* 0x00000a0000017a02 */ /* 0x000fc60000000f00 */
[----:B------:R-:W1:Y:S01]  /*0010*/  S2R R2, SR_TID.X ;  /* 0x0000000000027919 */ /* 0x000e620000002100 */
[----:B------:R-:W-:Y:S01]  /*0020*/  IADD3 R1, R1, -0x90, RZ ;  /* 0xffffff7001017810 */ /* 0x000fe20007ffe0ff */
[----:B------:R-:W-:Y:S01]  /*0030*/  ULDC.64 UR8, c[0x0][0x118] ;  /* 0x0000460000087ab9 */ /* 0x000fe20000000a00 */
[----:B-1----:R-:W-:-:S05]  /*0040*/  SHF.R.U32.HI R0, RZ, 0x5, R2 ;  /* 0x00000005ff007819 */ /* 0x002fca0000011602 */
[----:B------:R-:W1:Y:S02]  /*0050*/  SHFL.IDX PT, R3, R0, RZ, 0x1f ;  /* 0x00001fff00037589 */ /* 0x000e6400000e0000 */
[----:B-1----:R-:W-:Y:S02]  /*0060*/  ISETP.NE.AND P0, PT, R3, RZ, PT ;  /* 0x000000ff0300720c */ /* 0x002fe40003f05270 */
[----:B------:R-:W-:Y:S11]  /*0070*/  STL [R1+0x80], R3 ;  /* 0x0000800301007387 */ /* 0x000ff60000100800 */
[----:B------:R-:W-:Y:S06]  /*0080*/  @P0 BAR.SYNC.DEFER_BLOCKING 0x5, 0x80 ;  /* 0x0142000000000b1d */ /* 0x000fec0000010000 */
[----:B------:R-:W1:Y:S04]  /*0090*/  @P0 LDS.128 R4, [0x9100] ;  /* 0x00910000ff040984 */ /* 0x000e680000000c00 */
[----:B-1----:R1:W-:Y:S04]  /*00a0*/  @P0 STL.64 [R1+0x20], R4 ;  /* 0x0000200401000387 */ /* 0x0023e80000100a00 */
[----:B------:R1:W-:Y:S04]  /*00b0*/  @P0 STL.64 [R1+0x28], R6 ;  /* 0x0000280601000387 */ /* 0x0003e80000100a00 */
[----:B------:R-:W-:Y:S06]  /*00c0*/  @P0 BAR.ARV 0x4, 0x80 ;  /* 0x0102000000000b1d */ /* 0x000fec0000002000 */
[----:B------:R-:W-:Y:S05]  /*00d0*/  @P0 BRA `(.L_x_29) ;  /* 0x00000b2000000947 */ /* 0x000fea0003800000 */
[----:B------:R-:W-:Y:S01]  /*00e0*/  LOP3.LUT R15, R2, 0x1f, RZ, 0xc0, !PT ;  /* 0x0000001f020f7812 */ /* 0x000fe200078ec0ff */
[----:B------:R-:W-:-:S02]  /*00f0*/  IMAD.MOV.U32 R8, RZ, RZ, RZ ;  /* 0x000000ffff087224 */ /* 0x000fc400078e00ff */
[----:B-1----:R-:W-:Y:S01]  /*0100*/  IMAD.MOV.U32 R7, RZ, RZ, RZ ;  /* 0x000000ffff077224 */ /* 0x002fe200078e00ff */
[----:B------:R-:W-:-:S04]  /*0110*/  ISETP.NE.AND P6, PT, R15, 0x1f, PT ;  /* 0x0000001f0f00780c */ /* 0x000fc80003fc5270 */
[----:B------:R-:W-:-:S13]  /*0120*/  ISETP.GE.OR P0, PT, R15, c[0x0][0x53c], !P6 ;  /* 0x00014f000f007a0c */ /* 0x000fda0007706670 */
[----:B------:R-:W-:Y:S02]  /*0130*/  @!P0 IMAD.MOV.U32 R4, RZ, RZ, 0x4 ;  /* 0x00000004ff048424 */ /* 0x000fe400078e00ff */
[----:B------:R-:W-:Y:S02]  /*0140*/  @!P0 IMAD.MOV.U32 R2, RZ, RZ, 0x4 ;  /* 0x00000004ff028424 */ /* 0x000fe400078e00ff */
[----:B------:R-:W-:-:S04]  /*0150*/  @!P0 IMAD.WIDE.U32 R4, R15, R4, c[0x0][0x580] ;  /* 0x000160000f048625 */ /* 0x000fc800078e0004 */
[C---:B------:R-:W-:Y:S01]  /*0160*/  @!P0 IMAD.WIDE.U32 R2, R15.reuse, R2, c[0x0][0x578] ;  /* 0x00015e000f028625 */ /* 0x040fe200078e0002 */
[----:B------:R-:W2:Y:S04]  /*0170*/  @!P0 LDG.E R8, [R4.64] ;  /* 0x0000000804088981 */ /* 0x000ea8000c1e1900 */
[----:B------:R-:W2:Y:S01]  /*0180*/  @!P0 LDG.E R7, [R2.64] ;  /* 0x0000000802078981 */ /* 0x000ea2000c1e1900 */
[C---:B------:R-:W-:Y:S01]  /*0190*/  ISETP.NE.AND P5, PT, R15.reuse, RZ, PT ;  /* 0x000000ff0f00720c */ /* 0x040fe20003fa5270 */
[----:B------:R-:W1:Y:S01]  /*01a0*/  S2UR UR4, SR_CTAID.X ;  /* 0x00000000000479c3 */ /* 0x000e620000002500 */
[C---:B------:R-:W-:Y:S02]  /*01b0*/  ISETP.GE.U32.AND P4, PT, R15.reuse, 0x2, PT ;  /* 0x000000020f00780c */ /* 0x040fe40003f86070 */
[----:B------:R-:W-:-:S02]  /*01c0*/  ISETP.GE.U32.AND P3, PT, R15, 0x4, PT ;  /* 0x000000040f00780c */ /* 0x000fc40003f66070 */
[C---:B------:R-:W-:Y:S02]  /*01d0*/  ISETP.GE.U32.AND P2, PT, R15.reuse, 0x8, PT ;  /* 0x000000080f00780c */ /* 0x040fe40003f46070 */
[----:B------:R-:W-:Y:S02]  /*01e0*/  ISETP.GE.U32.AND P1, PT, R15, 0x10, PT ;  /* 0x000000100f00780c */ /* 0x000fe40003f26070 */
[----:B------:R-:W-:Y:S01]  /*01f0*/  MOV R10, RZ ;  /* 0x000000ff000a7202 */ /* 0x000fe20000000f00 */
[----:B--2---:R-:W-:-:S05]  /*0200*/  IMAD R4, R8, R7, RZ ;  /* 0x0000000708047224 */ /* 0x004fca00078e02ff */
[----:B------:R-:W2:Y:S02]  /*0210*/  SHFL.UP PT, R0, R4, 0x1, RZ ;  /* 0x0420000004007989 */ /* 0x000ea400000e00ff */
[----:B--2---:R-:W-:-:S05]  /*0220*/  SEL R0, R0, RZ, P5 ;  /* 0x000000ff00007207 */ /* 0x004fca0002800000 */
[----:B------:R-:W-:-:S05]  /*0230*/  IMAD.IADD R4, R4, 0x1, R0 ;  /* 0x0000000104047824 */ /* 0x000fca00078e0200 */
[----:B------:R-:W2:Y:S02]  /*0240*/  SHFL.UP PT, R0, R4, 0x2, RZ ;  /* 0x0440000004007989 */ /* 0x000ea400000e00ff */
[----:B--2---:R-:W-:-:S04]  /*0250*/  SEL R0, R0, RZ, P4 ;  /* 0x000000ff00007207 */ /* 0x004fc80002000000 */
[----:B------:R-:W-:-:S05]  /*0260*/  IADD3 R4, R4, R0, RZ ;  /* 0x0000000004047210 */ /* 0x000fca0007ffe0ff */
[----:B------:R-:W2:Y:S02]  /*0270*/  SHFL.UP PT, R0, R4, 0x4, RZ ;  /* 0x0480000004007989 */ /* 0x000ea400000e00ff */
[----:B--2---:R-:W-:-:S05]  /*0280*/  SEL R0, R0, RZ, P3 ;  /* 0x000000ff00007207 */ /* 0x004fca0001800000 */
[----:B------:R-:W-:-:S05]  /*0290*/  IMAD.IADD R4, R4, 0x1, R0 ;  /* 0x0000000104047824 */ /* 0x000fca00078e0200 */
[----:B------:R-:W2:Y:S02]  /*02a0*/  SHFL.UP PT, R0, R4, 0x8, RZ ;  /* 0x0500000004007989 */ /* 0x000ea400000e00ff */
[----:B--2---:R-:W-:-:S05]  /*02b0*/  SEL R0, R0, RZ, P2 ;  /* 0x000000ff00007207 */ /* 0x004fca0001000000 */
[----:B------:R-:W-:-:S05]  /*02c0*/  IMAD.IADD R4, R4, 0x1, R0 ;  /* 0x0000000104047824 */ /* 0x000fca00078e0200 */
[----:B------:R-:W2:Y:S02]  /*02d0*/  SHFL.UP PT, R0, R4, 0x10, RZ ;  /* 0x0600000004007989 */ /* 0x000ea400000e00ff */
[----:B--2---:R-:W-:-:S05]  /*02e0*/  SEL R0, R0, RZ, P1 ;  /* 0x000000ff00007207 */ /* 0x004fca0000800000 */
[----:B------:R-:W-:-:S05]  /*02f0*/  IMAD.IADD R4, R4, 0x1, R0 ;  /* 0x0000000104047824 */ /* 0x000fca00078e0200 */
[----:B------:R-:W2:Y:S02]  /*0300*/  SHFL.IDX PT, R6, R4, 0x1f, 0x1f ;  /* 0x03e01f0004067f89 */ /* 0x000ea400000e0000 */
[----:B--2---:R-:W-:-:S04]  /*0310*/  IMAD R6, R6, c[0x0][0x538], RZ ;  /* 0x00014e0006067a24 */ /* 0x004fc800078e02ff */
[----:B------:R-:W-:Y:S01]  /*0320*/  IMAD.MOV.U32 R0, RZ, RZ, R6 ;  /* 0x000000ffff007224 */ /* 0x000fe200078e0006 */
[----:B-1----:R-:W-:-:S13]  /*0330*/  ISETP.GT.AND P0, PT, R6, UR4, PT ;  /* 0x0000000406007c0c */ /* 0x002fda000bf04270 */
[----:B------:R-:W-:Y:S05]  /*0340*/  @P0 BRA `(.L_x_30) ;  /* 0x0000027000000947 */ /* 0x000fea0003800000 */
[----:B------:R-:W-:Y:S02]  /*0350*/  MOV R6, R0 ;  /* 0x0000000000067202 */ /* 0x000fe40000000f00 */
[----:B------:R-:W-:-:S04]  /*0360*/  MOV R10, RZ ;  /* 0x000000ff000a7202 */ /* 0x000fc80000000f00 */
.L_x_34:
[----:B------:R-:W-:-:S04]  /*0370*/  IADD3 R0, R10, 0x1f, RZ ;  /* 0x0000001f0a007810 */ /* 0x000fc80007ffe0ff */
[----:B------:R-:W-:-:S13]  /*0380*/  ISETP.GE.AND P0, PT, R0, c[0x0][0x53c], PT ;  /* 0x00014f0000007a0c */ /* 0x000fda0003f06270 */
[----:B------:R-:W-:Y:S05]  /*0390*/  @P0 BRA `(.L_x_31) ;  /* 0x0000078000000947 */ /* 0x000fea0003800000 */
[----:B------:R-:W-:Y:S01]  /*03a0*/  MOV R10, R0 ;  /* 0x00000000000a7202 */ /* 0x000fe20000000f00 */
[----:B------:R-:W-:Y:S01]  /*03b0*/  IMAD.MOV.U32 R7, RZ, RZ, RZ ;  /* 0x000000ffff077224 */ /* 0x000fe200078e00ff */
[----:B------:R-:W-:Y:S02]  /*03c0*/  MOV R8, RZ ;  /* 0x000000ff00087202 */ /* 0x000fe40000000f00 */
[----:B------:R-:W-:-:S04]  /*03d0*/  IADD3 R0, R15, R10, RZ ;  /* 0x0000000a0f007210 */ /* 0x000fc80007ffe0ff */
[----:B------:R-:W-:-:S13]  /*03e0*/  ISETP.GE.OR P0, PT, R0, c[0x0][0x53c], !P6 ;  /* 0x00014f0000007a0c */ /* 0x000fda0007706670 */
[----:B------:R-:W-:Y:S01]  /*03f0*/  @!P0 MOV R2, 0x4 ;  /* 0x0000000400028802 */ /* 0x000fe20000000f00 */
[----:B------:R-:W-:-:S04]  /*0400*/  @!P0 IMAD.MOV.U32 R3, RZ, RZ, 0x4 ;  /* 0x00000004ff038424 */ /* 0x000fc800078e00ff */
[----:B------:R-:W-:-:S04]  /*0410*/  @!P0 IMAD.WIDE R4, R0, R2, c[0x0][0x580] ;  /* 0x0001600000048625 */ /* 0x000fc800078e0202 */
[----:B------:R-:W-:Y:S01]  /*0420*/  @!P0 IMAD.WIDE R2, R0, R3, c[0x0][0x578] ;  /* 0x00015e0000028625 */ /* 0x000fe200078e0203 */
[----:B------:R-:W2:Y:S04]  /*0430*/  @!P0 LDG.E R8, [R4.64] ;  /* 0x0000000804088981 */ /* 0x000ea8000c1e1900 */
[----:B------:R-:W2:Y:S02]  /*0440*/  @!P0 LDG.E R7, [R2.64] ;  /* 0x0000000802078981 */ /* 0x000ea4000c1e1900 */
[----:B--2---:R-:W-:Y:S01]  /*0450*/  IMAD R5, R8, R7, RZ ;  /* 0x0000000708057224 */ /* 0x004fe200078e02ff */
[----:B------:R-:W-:Y:S05]  /*0460*/  BRA.DIV ~URZ, `(.L_x_32) ;  /* 0x0000e1327f007947 */ /* 0x000fea000b800000 */
[----:B------:R1:W2:Y:S02]  /*0470*/  SHFL.UP PT, R0, R5, 0x1, RZ ;  /* 0x0420000005007989 */ /* 0x0002a400000e00ff */
.L_x_143:
[----:B--2---:R-:W-:-:S04]  /*0480*/  SEL R0, R0, RZ, P5 ;  /* 0x000000ff00007207 */ /* 0x004fc80002800000 */
[----:B-1----:R-:W-:Y:S01]  /*0490*/  IADD3 R5, R5, R0, RZ ;  /* 0x0000000005057210 */ /* 0x002fe20007ffe0ff */
[----:B------:R-:W-:Y:S05]  /*04a0*/  BRA.DIV ~URZ, `(.L_x_33) ;  /* 0x0000e1527f007947 */ /* 0x000fea000b800000 */
[----:B------:R-:W1:Y:S02]  /*04b0*/  SHFL.UP PT, R0, R5, 0x2, RZ ;  /* 0x0440000005007989 */ /* 0x000e6400000e00ff */
[----:B-1----:R-:W-:-:S05]  /*04c0*/  SEL R0, R0, RZ, P4 ;  /* 0x000000ff00007207 */ /* 0x002fca0002000000 */
[----:B------:R-:W-:-:S05]  /*04d0*/  IMAD.IADD R0, R5, 0x1, R0 ;  /* 0x0000000105007824 */ /* 0x000fca00078e0200 */
        /* <DEDUP_REMOVED lines=9> */
[----:B------:R1:W2:Y:S02]  /*0570*/  SHFL.IDX PT, R0, R4, 0x1f, 0x1f ;  /* 0x03e01f0004007f89 */ /* 0x0002a400000e0000 */
.L_x_144:
[----:B--2---:R-:W-:-:S05]  /*0580*/  IMAD R0, R0, c[0x0][0x538], RZ ;  /* 0x00014e0000007a24 */ /* 0x004fca00078e02ff */
[----:B------:R-:W-:-:S04]  /*0590*/  IADD3 R6, R0, R6, RZ ;  /* 0x0000000600067210 */ /* 0x000fc80007ffe0ff */
[----:B------:R-:W-:-:S13]  /*05a0*/  ISETP.GT.AND P0, PT, R6, UR4, PT ;  /* 0x0000000406007c0c */ /* 0x000fda000bf04270 */
[----:B-1----:R-:W-:Y:S05]  /*05b0*/  @!P0 BRA `(.L_x_34) ;  /* 0xfffffdb000008947 */ /* 0x002fea000383ffff */
.L_x_30:
[----:B------:R-:W-:-:S05]  /*05c0*/  IADD3 R13, -R0, R6, RZ ;  /* 0x00000006000d7210 */ /* 0x000fca0007ffe1ff */
[----:B------:R-:W-:-:S05]  /*05d0*/  IMAD R0, R4, c[0x0][0x538], R13 ;  /* 0x00014e0004007a24 */ /* 0x000fca00078e020d */
[----:B------:R-:W-:Y:S01]  /*05e0*/  ISETP.GT.AND P0, PT, R0, UR4, PT ;  /* 0x0000000400007c0c */ /* 0x000fe2000bf04270 */
[----:B------:R-:W-:-:S12]  /*05f0*/  BRA.DIV ~URZ, `(.L_x_35) ;  /* 0x0000e1c27f007947 */ /* 0x000fd8000b800000 */
[----:B------:R-:W-:-:S04]  /*0600*/  VOTE.ANY R0, PT, !P0 ;  /* 0x0000000000007806 */ /* 0x000fc800040e0100 */
.L_x_145:
[----:B------:R1:W2:Y:S01]  /*0610*/  POPC R14, R0 ;  /* 0x00000000000e7309 */ /* 0x0002a20000000000 */
[----:B------:R-:W-:Y:S05]  /*0620*/  BRA.DIV ~URZ, `(.L_x_36) ;  /* 0x0000e1d27f007947 */ /* 0x000fea000b800000 */
[----:B--2---:R2:W3:Y:S01]  /*0630*/  SHFL.IDX PT, R12, R8, R14, 0x1f ;  /* 0x00001f0e080c7589 */ /* 0x0044e200000e0000 */
[----:B------:R-:W-:-:S03]  /*0640*/  MOV R6, RZ ;  /* 0x000000ff00067202 */ /* 0x000fc60000000f00 */
[----:B------:R2:W4:Y:S04]  /*0650*/  SHFL.IDX PT, R11, R7, R14, 0x1f ;  /* 0x00001f0e070b7589 */ /* 0x00052800000e0000 */
.L_x_146:
[----:B------:R-:W-:Y:S01]  /*0660*/  ISETP.NE.AND P0, PT, R0, RZ, PT ;  /* 0x000000ff0000720c */ /* 0x000fe20003f05270 */
[----:B------:R-:W-:-:S12]  /*0670*/  BSSY B0, `(.L_x_37) ;  /* 0x0000005000007945 */ /* 0x000fd80003800000 */
[----:B------:R-:W-:Y:S05]  /*0680*/  @!P0 BRA `(.L_x_38) ;  /* 0x0000003000008947 */ /* 0x000fea0003800000 */
[----:B------:R-:W-:Y:S01]  /*0690*/  IADD3 R5, R14, -0x1, RZ ;  /* 0xffffffff0e057810 */ /* 0x000fe20007ffe0ff */
[----:B------:R-:W-:Y:S05]  /*06a0*/  BRA.DIV ~URZ, `(.L_x_39) ;  /* 0x0000e2327f007947 */ /* 0x000fea000b800000 */
[----:B------:R1:W2:Y:S02]  /*06b0*/  SHFL.IDX PT, R6, R4, R5, 0x1f ;  /* 0x00001f0504067589 */ /* 0x0002a400000e0000 */
.L_x_38:
[----:B------:R-:W-:Y:S05]  /*06c0*/  BSYNC B0 ;  /* 0x0000000000007941 */ /* 0x000fea0003800000 */
.L_x_37:
[----:B-1-3--:R-:W-:Y:S01]  /*06d0*/  IABS R0, R12 ;  /* 0x0000000c00007213 */ /* 0x00afe20000000000 */
[----:B--2---:R-:W-:-:S04]  /*06e0*/  IMAD R4, R6, c[0x0][0x538], R13 ;  /* 0x00014e0006047a24 */ /* 0x004fc800078e020d */
[----:B------:R-:W-:Y:S01]  /*06f0*/  IMAD.MOV.U32 R5, RZ, RZ, R0 ;  /* 0x000000ffff057224 */ /* 0x000fe200078e0000 */
[----:B----4-:R-:W-:Y:S01]  /*0700*/  IABS R0, R11 ;  /* 0x0000000b00007213 */ /* 0x010fe20000000000 */
[----:B------:R1:W-:Y:S01]  /*0710*/  STL [R1+0x20], R4 ;  /* 0x0000200401007387 */ /* 0x0003e20000100800 */
[----:B------:R-:W-:Y:S01]  /*0720*/  IADD3 R9, -R4, UR4, RZ ;  /* 0x0000000404097c10 */ /* 0x000fe2000fffe1ff */
[----:B------:R-:W2:Y:S02]  /*0730*/  I2F.RP R2, R5 ;  /* 0x0000000500027306 */ /* 0x000ea40000209400 */
[----:B------:R-:W-:Y:S01]  /*0740*/  IMAD.MOV.U32 R7, RZ, RZ, R0 ;  /* 0x000000ffff077224 */ /* 0x000fe200078e0000 */
[----:B------:R-:W-:Y:S02]  /*0750*/  IABS R6, R9 ;  /* 0x0000000900067213 */ /* 0x000fe40000000000 */
[----:B------:R-:W-:-:S03]  /*0760*/  IABS R0, R12 ;  /* 0x0000000c00007213 */ /* 0x000fc60000000000 */
[----:B------:R-:W-:Y:S01]  /*0770*/  I2F.RP R8, R7 ;  /* 0x0000000700087306 */ /* 0x000fe20000209400 */
[----:B------:R-:W-:-:S07]  /*0780*/  IADD3 R0, RZ, -R0, RZ ;  /* 0x80000000ff007210 */ /* 0x000fce0007ffe0ff */
[----:B--2---:R-:W2:Y:S02]  /*0790*/  MUFU.RCP R2, R2 ;  /* 0x0000000200027308 */ /* 0x004ea40000001000 */
[----:B--2---:R-:W-:-:S06]  /*07a0*/  IADD3 R2, R2, 0xffffffe, RZ ;  /* 0x0ffffffe02027810 */ /* 0x004fcc0007ffe0ff */
[----:B------:R-:W2:Y:S02]  /*07b0*/  F2I.FTZ.U32.TRUNC.NTZ R3, R2 ;  /* 0x0000000200037305 */ /* 0x000ea4000021f000 */
[----:B--2---:R-:W-:-:S04]  /*07c0*/  IMAD.MOV R2, RZ, RZ, -R3 ;  /* 0x000000ffff027224 */ /* 0x004fc800078e0a03 */
[----:B-1----:R-:W-:Y:S02]  /*07d0*/  IMAD R4, R2, R5, RZ ;  /* 0x0000000502047224 */ /* 0x002fe400078e02ff */
[----:B------:R-:W-:-:S04]  /*07e0*/  IMAD.MOV.U32 R2, RZ, RZ, RZ ;  /* 0x000000ffff027224 */ /* 0x000fc800078e00ff */
[----:B------:R-:W-:-:S04]  /*07f0*/  IMAD.HI.U32 R2, R3, R4, R2 ;  /* 0x0000000403027227 */ /* 0x000fc800078e0002 */
[----:B------:R-:W-:-:S04]  /*0800*/  IMAD.MOV.U32 R3, RZ, RZ, R6 ;  /* 0x000000ffff037224 */ /* 0x000fc800078e0006 */
[----:B------:R-:W-:-:S04]  /*0810*/  IMAD.HI.U32 R2, R2, R3, RZ ;  /* 0x0000000302027227 */ /* 0x000fc800078e00ff */
[----:B------:R-:W-:Y:S02]  /*0820*/  IMAD R0, R2, R0, R3 ;  /* 0x0000000002007224 */ /* 0x000fe400078e0203 */
[----:B------:R-:W1:Y:S03]  /*0830*/  MUFU.RCP R3, R8 ;  /* 0x0000000800037308 */ /* 0x000e660000001000 */
[----:B------:R-:W-:-:S13]  /*0840*/  ISETP.GT.U32.AND P1, PT, R5, R0, PT ;  /* 0x000000000500720c */ /* 0x000fda0003f24070 */
[----:B------:R-:W-:Y:S01]  /*0850*/  @!P1 IMAD.IADD R0, R0, 0x1, -R5 ;  /* 0x0000000100009824 */ /* 0x000fe200078e0a05 */
[----:B-1----:R-:W-:Y:S02]  /*0860*/  IADD3 R3, R3, 0xffffffe, RZ ;  /* 0x0ffffffe03037810 */ /* 0x002fe40007ffe0ff */
[----:B------:R-:W-:Y:S02]  /*0870*/  @!P1 IADD3 R2, R2, 0x1, RZ ;  /* 0x0000000102029810 */ /* 0x000fe40007ffe0ff */
[----:B------:R-:W-:Y:S02]  /*0880*/  ISETP.GE.U32.AND P2, PT, R0, R5, PT ;  /* 0x000000050000720c */ /* 0x000fe40003f46070 */
[----:B------:R-:W1:Y:S01]  /*0890*/  F2I.FTZ.U32.TRUNC.NTZ R3, R3 ;  /* 0x0000000300037305 */ /* 0x000e62000021f000 */
[----:B------:R-:W-:Y:S02]  /*08a0*/  LOP3.LUT R0, R9, R12, RZ, 0x3c, !PT ;  /* 0x0000000c09007212 */ /* 0x000fe400078e3cff */
[----:B------:R-:W-:-:S02]  /*08b0*/  ISETP.NE.AND P1, PT, R12, RZ, PT ;  /* 0x000000ff0c00720c */ /* 0x000fc40003f25270 */
[----:B------:R-:W-:-:S06]  /*08c0*/  ISETP.GE.AND P0, PT, R0, RZ, PT ;  /* 0x000000ff0000720c */ /* 0x000fcc0003f06270 */
[----:B------:R-:W-:Y:S02]  /*08d0*/  @P2 IADD3 R2, R2, 0x1, RZ ;  /* 0x0000000102022810 */ /* 0x000fe40007ffe0ff */
[----:B-1----:R-:W-:-:S03]  /*08e0*/  IADD3 R0, RZ, -R3, RZ ;  /* 0x80000003ff007210 */ /* 0x002fc60007ffe0ff */
[----:B------:R-:W-:Y:S01]  /*08f0*/  IMAD.MOV.U32 R4, RZ, RZ, R2 ;  /* 0x000000ffff047224 */ /* 0x000fe200078e0002 */
[----:B------:R-:W-:-:S03]  /*0900*/  MOV R2, RZ ;  /* 0x000000ff00027202 */ /* 0x000fc60000000f00 */
[----:B------:R-:W-:Y:S01]  /*0910*/  @!P0 IMAD.MOV R4, RZ, RZ, -R4 ;  /* 0x000000ffff048224 */ /* 0x000fe200078e0a04 */
[----:B------:R-:W-:Y:S01]  /*0920*/  @!P1 LOP3.LUT R4, RZ, R12, RZ, 0x33, !PT ;  /* 0x0000000cff049212 */ /* 0x000fe200078e33ff */
[----:B------:R-:W-:Y:S01]  /*0930*/  IMAD.MOV.U32 R5, RZ, RZ, R0 ;  /* 0x000000ffff057224 */ /* 0x000fe200078e0000 */
[----:B------:R-:W-:Y:S02]  /*0940*/  IABS R0, R11 ;  /* 0x0000000b00007213 */ /* 0x000fe40000000000 */
[----:B------:R-:W-:Y:S01]  /*0950*/  IABS R8, R4 ;  /* 0x0000000400087213 */ /* 0x000fe20000000000 */
[----:B------:R-:W-:Y:S02]  /*0960*/  IMAD R5, R5, R7, RZ ;  /* 0x0000000705057224 */ /* 0x000fe400078e02ff */
[----:B------:R-:W-:Y:S02]  /*0970*/  IMAD.MOV R6, RZ, RZ, -R0 ;  /* 0x000000ffff067224 */ /* 0x000fe400078e0a00 */
[----:B------:R-:W-:-:S04]  /*0980*/  IMAD.HI.U32 R0, R3, R5, R2 ;  /* 0x0000000503007227 */ /* 0x000fc800078e0002 */
[----:B------:R-:W-:Y:S02]  /*0990*/  IMAD.MOV.U32 R2, RZ, RZ, R8 ;  /* 0x000000ffff027224 */ /* 0x000fe400078e0008 */
[----:B------:R-:W-:Y:S02]  /*09a0*/  IMAD.MOV.U32 R3, RZ, RZ, R6 ;  /* 0x000000ffff037224 */ /* 0x000fe400078e0006 */
[----:B------:R-:W-:-:S04]  /*09b0*/  IMAD.HI.U32 R0, R0, R2, RZ ;  /* 0x0000000200007227 */ /* 0x000fc800078e00ff */
[----:B------:R-:W-:Y:S02]  /*09c0*/  IMAD R2, R0, R3, R2 ;  /* 0x0000000300027224 */ /* 0x000fe400078e0202 */
[----:B------:R-:W-:-:S03]  /*09d0*/  IMAD R3, R4, R12, RZ ;  /* 0x0000000c04037224 */ /* 0x000fc600078e02ff */
[----:B------:R-:W-:Y:S02]  /*09e0*/  ISETP.GT.U32.AND P1, PT, R7, R2, PT ;  /* 0x000000020700720c */ /* 0x000fe40003f24070 */
[----:B------:R-:W-:-:S11]  /*09f0*/  IADD3 R3, R9, -R3, RZ ;  /* 0x8000000309037210 */ /* 0x000fd60007ffe0ff */
[----:B------:R-:W-:Y:S01]  /*0a00*/  @!P1 IMAD.IADD R2, R2, 0x1, -R7 ;  /* 0x0000000102029824 */ /* 0x000fe200078e0a07 */
[----:B------:R-:W-:Y:S02]  /*0a10*/  @!P1 IADD3 R0, R0, 0x1, RZ ;  /* 0x0000000100009810 */ /* 0x000fe40007ffe0ff */
[----:B------:R-:W-:Y:S02]  /*0a20*/  ISETP.NE.AND P1, PT, R11, RZ, PT ;  /* 0x000000ff0b00720c */ /* 0x000fe40003f25270 */
[----:B------:R-:W-:Y:S02]  /*0a30*/  ISETP.GE.U32.AND P2, PT, R2, R7, PT ;  /* 0x000000070200720c */ /* 0x000fe40003f46070 */
[----:B------:R-:W-:-:S04]  /*0a40*/  LOP3.LUT R2, R4, R11, RZ, 0x3c, !PT ;  /* 0x0000000b04027212 */ /* 0x000fc800078e3cff */
[----:B------:R-:W-:-:S07]  /*0a50*/  ISETP.GE.AND P0, PT, R2, RZ, PT ;  /* 0x000000ff0200720c */ /* 0x000fce0003f06270 */
[----:B------:R-:W-:-:S06]  /*0a60*/  @P2 IADD3 R0, R0, 0x1, RZ ;  /* 0x0000000100002810 */ /* 0x000fcc0007ffe0ff */
[----:B------:R-:W-:Y:S02]  /*0a70*/  @!P0 IADD3 R0, -R0, RZ, RZ ;  /* 0x000000ff00008210 */ /* 0x000fe40007ffe1ff */
[----:B------:R-:W-:-:S05]  /*0a80*/  @!P1 LOP3.LUT R0, RZ, R11, RZ, 0x33, !PT ;  /* 0x0000000bff009212 */ /* 0x000fca00078e33ff */
[--C-:B------:R-:W-:Y:S02]  /*0a90*/  IMAD.MOV R2, RZ, RZ, -R0.reuse ;  /* 0x000000ffff027224 */ /* 0x100fe400078e0a00 */
[C---:B------:R-:W-:Y:S02]  /*0aa0*/  IMAD R0, R11.reuse, 0x1000000, R0 ;  /* 0x010000000b007824 */ /* 0x040fe400078e0200 */
[----:B------:R-:W-:Y:S02]  /*0ab0*/  IMAD R2, R11, R2, R4 ;  /* 0x000000020b027224 */ /* 0x000fe400078e0204 */
[----:B------:R-:W-:Y:S02]  /*0ac0*/  IMAD.IADD R4, R14, 0x1, R10 ;  /* 0x000000010e047824 */ /* 0x000fe400078e020a */
[----:B------:R-:W-:-:S03]  /*0ad0*/  IMAD R0, R2, 0x10000, R0 ;  /* 0x0001000002007824 */ /* 0x000fc600078e0200 */
[----:B------:R1:W-:Y:S04]  /*0ae0*/  STL [R1+0x2c], R4 ;  /* 0x00002c0401007387 */ /* 0x0003e80000100800 */
[----:B------:R1:W-:Y:S04]  /*0af0*/  STL [R1+0x28], R0 ;  /* 0x0000280001007387 */ /* 0x0003e80000100800 */
[----:B------:R1:W-:Y:S01]  /*0b00*/  STL [R1+0x24], R3 ;  /* 0x0000240301007387 */ /* 0x0003e20000100800 */
[----:B------:R-:W-:Y:S05]  /*0b10*/  BRA `(.L_x_40) ;  /* 0x0000006000007947 */ /* 0x000fea0003800000 */
.L_x_31:
[----:B------:R-:W-:Y:S01]  /*0b20*/  MOV R0, UR4 ;  /* 0x0000000400007c02 */ /* 0x000fe20008000f00 */
[----:B------:R-:W-:Y:S04]  /*0b30*/  STL [R1+0x24], RZ ;  /* 0x000024ff01007387 */ /* 0x000fe80000100800 */
[----:B------:R-:W-:Y:S04]  /*0b40*/  STL [R1+0x28], RZ ;  /* 0x000028ff01007387 */ /* 0x000fe80000100800 */
[----:B------:R1:W-:Y:S02]  /*0b50*/  STL [R1+0x20], R0 ;  /* 0x0000200001007387 */ /* 0x0003e40000100800 */
[----:B-1----:R-:W-:-:S05]  /*0b60*/  MOV R0, c[0x0][0x53c] ;  /* 0x00014f0000007a02 */ /* 0x002fca0000000f00 */
[----:B------:R1:W-:Y:S02]  /*0b70*/  STL [R1+0x2c], R0 ;  /* 0x00002c0001007387 */ /* 0x0003e40000100800 */
.L_x_40:
[----:B-1----:R-:W2:Y:S04]  /*0b80*/  LDL R4, [R1+0x20] ;  /* 0x0000200001047983 */ /* 0x002ea80000100800 */
[----:B------:R-:W2:Y:S04]  /*0b90*/  LDL R5, [R1+0x24] ;  /* 0x0000240001057983 */ /* 0x000ea80000100800 */
[----:B------:R-:W2:Y:S04]  /*0ba0*/  LDL R6, [R1+0x28] ;  /* 0x0000280001067983 */ /* 0x000ea80000100800 */
[----:B------:R-:W2:Y:S01]  /*0bb0*/  LDL R7, [R1+0x2c] ;  /* 0x00002c0001077983 */ /* 0x000ea20000100800 */
[----:B------:R-:W-:Y:S01]  /*0bc0*/  ISETP.NE.AND P0, PT, R15, RZ, PT ;  /* 0x000000ff0f00720c */ /* 0x000fe20003f05270 */
[----:B------:R-:W-:-:S12]  /*0bd0*/  WARPSYNC 0xffffffff ;  /* 0xffffffff00007948 */ /* 0x000fd80003800000 */
[----:B--2---:R1:W-:Y:S04]  /*0be0*/  @!P0 STS.128 [0x9100], R4 ;  /* 0x00910004ff008388 */ /* 0x0043e80000000c00 */
[----:B------:R-:W-:Y:S06]  /*0bf0*/  BAR.ARV 0x5, 0x80 ;  /* 0x0142000000007b1d */ /* 0x000fec0000002000 */
.L_x_29:
[----:B------:R-:W2:Y:S02]  /*0c00*/  LDL R0, [R1+0x2c] ;  /* 0x00002c0001007983 */ /* 0x000ea40000100800 */
[----:B--2---:R-:W-:-:S13]  /*0c10*/  ISETP.GE.AND P0, PT, R0, c[0x0][0x53c], PT ;  /* 0x00014f0000007a0c */ /* 0x004fda0003f06270 */
[----:B------:R-:W-:Y:S05]  /*0c20*/  @P0 EXIT ;  /* 0x000000000000094d */ /* 0x000fea0003800000 */
[----:B------:R-:W2:Y:S02]  /*0c30*/  S2R R16, SR_TID.X ;  /* 0x0000000000107919 */ /* 0x000ea40000002100 */
[----:B--2---:R-:W-:-:S04]  /*0c40*/  SHF.R.S32.HI R11, RZ, 0x1f, R16 ;  /* 0x0000001fff0b7819 */ /* 0x004fc80000011410 */
[CC--:B------:R-:W-:Y:S02]  /*0c50*/  LEA.HI R2, R11.reuse, R16.reuse, RZ, 0x4 ;  /* 0x000000100b027211 */ /* 0x0c0fe400078f20ff */
[CC--:B------:R-:W-:Y:S02]  /*0c60*/  LEA.HI R10, R11.reuse, R16.reuse, RZ, 0x3 ;  /* 0x000000100b0a7211 */ /* 0x0c0fe400078f18ff */
[----:B------:R-:W-:Y:S02]  /*0c70*/  SHF.R.S32.HI R3, RZ, 0x4, R2 ;  /* 0x00000004ff037819 */ /* 0x000fe40000011402 */
[----:B------:R-:W-:Y:S02]  /*0c80*/  LEA.HI R13, R11, R16, RZ, 0x2 ;  /* 0x000000100b0d7211 */ /* 0x000fe400078f10ff */
[----:B------:R-:W-:Y:S02]  /*0c90*/  LEA.HI R0, R2, R3, RZ, 0x1 ;  /* 0x0000000302007211 */ /* 0x000fe400078f08ff */
[----:B------:R-:W-:-:S02]  /*0ca0*/  SHF.R.S32.HI R18, RZ, 0x3, R10 ;  /* 0x00000003ff127819 */ /* 0x000fc4000001140a */
[----:B------:R-:W-:Y:S02]  /*0cb0*/  LOP3.LUT R0, R0, 0xfffffffe, RZ, 0xc0, !PT ;  /* 0xfffffffe00007812 */ /* 0x000fe400078ec0ff */
[----:B------:R-:W-:Y:S01]  /*0cc0*/  LOP3.LUT R8, R10, 0xfffffff8, RZ, 0xc0, !PT ;  /* 0xfffffff80a087812 */ /* 0x000fe200078ec0ff */
[----:B-1----:R-:W-:Y:S01]  /*0cd0*/  IMAD.SHL.U32 R4, R18, 0x40, RZ ;  /* 0x0000004012047824 */ /* 0x002fe200078e00ff */
[--C-:B------:R-:W-:Y:S01]  /*0ce0*/  SHF.R.S32.HI R9, RZ, 0x2, R13.reuse ;  /* 0x00000002ff097819 */ /* 0x100fe2000001140d */
[----:B------:R-:W-:Y:S01]  /*0cf0*/  IMAD.IADD R14, R3, 0x1, -R0 ;  /* 0x00000001030e7824 */ /* 0x000fe200078e0a00 */
[----:B------:R-:W-:Y:S01]  /*0d00*/  LOP3.LUT R0, R2, 0xfffffff0, RZ, 0xc0, !PT ;  /* 0xfffffff002007812 */ /* 0x000fe200078ec0ff */
[----:B------:R-:W-:Y:S01]  /*0d10*/  IMAD.IADD R8, R16, 0x1, -R8 ;  /* 0x0000000110087824 */ /* 0x000fe200078e0a08 */
[----:B------:R-:W-:-:S03]  /*0d20*/  SHF.R.S32.HI R3, RZ, 0x1f, R13 ;  /* 0x0000001fff037819 */ /* 0x000fc6000001140d */
[----:B------:R-:W-:Y:S01]  /*0d30*/  IMAD.IADD R2, R16, 0x1, -R0 ;  /* 0x0000000110027824 */ /* 0x000fe200078e0a00 */
[----:B------:R-:W-:Y:S01]  /*0d40*/  LEA.HI R3, R3, R9, RZ, 0x3 ;  /* 0x0000000903037211 */ /* 0x000fe200078f18ff */
[----:B------:R-:W-:Y:S01]  /*0d50*/  IMAD.SHL.U32 R20, R8, 0x8, RZ ;  /* 0x0000000808147824 */ /* 0x000fe200078e00ff */
[----:B------:R-:W-:Y:S01]  /*0d60*/  LOP3.LUT R0, R4, 0x1c0, RZ, 0xc0, !PT ;  /* 0x000001c004007812 */ /* 0x000fe200078ec0ff */
[----:B------:R-:W-:Y:S01]  /*0d70*/  IMAD.SHL.U32 R7, R8, 0x40, RZ ;  /* 0x0000004008077824 */ /* 0x000fe200078e00ff */
[----:B------:R-:W-:Y:S02]  /*0d80*/  SHF.R.S32.HI R6, RZ, 0x1f, R2 ;  /* 0x0000001fff067819 */ /* 0x000fe40000011402 */
[----:B------:R-:W-:Y:S01]  /*0d90*/  LOP3.LUT R3, R3, 0xfffffff8, RZ, 0xc0, !PT ;  /* 0xfffffff803037812 */ /* 0x000fe200078ec0ff */
[----:B------:R-:W-:Y:S01]  /*0da0*/  STL [R1+0x18], R20 ;  /* 0x0000181401007387 */ /* 0x000fe20000100800 */
[----:B------:R-:W-:Y:S02]  /*0db0*/  SHF.R.U32.HI R5, RZ, 0x3, R0 ;  /* 0x00000003ff057819 */ /* 0x000fe40000011600 */
[----:B------:R-:W-:Y:S01]  /*0dc0*/  LOP3.LUT R4, R0, 0x38, R20, 0xf8, !PT ;  /* 0x0000003800047812 */ /* 0x000fe200078ef814 */
[----:B------:R-:W-:Y:S01]  /*0dd0*/  IMAD.IADD R9, R9, 0x1, -R3 ;  /* 0x0000000109097824 */ /* 0x000fe200078e0a03 */
[----:B------:R-:W-:-:S02]  /*0de0*/  LEA.HI R12, R6, R2, RZ, 0x3 ;  /* 0x00000002060c7211 */ /* 0x000fc400078f18ff */
[----:B------:R-:W-:Y:S02]  /*0df0*/  LOP3.LUT R0, R7, 0x1c0, RZ, 0xc0, !PT ;  /* 0x000001c007007812 */ /* 0x000fe400078ec0ff */
[----:B------:R-:W-:Y:S02]  /*0e00*/  LOP3.LUT R5, R4, R5, RZ, 0x3c, !PT ;  /* 0x0000000504057212 */ /* 0x000fe400078e3cff */
[----:B------:R-:W-:Y:S02]  /*0e10*/  LOP3.LUT R3, R12, 0xfffffff8, RZ, 0xc0, !PT ;  /* 0xfffffff80c037812 */ /* 0x000fe400078ec0ff */
[CC--:B------:R-:W-:Y:S02]  /*0e20*/  LEA.HI R6, R11.reuse, R16.reuse, RZ, 0x6 ;  /* 0x000000100b067211 */ /* 0x0c0fe400078f30ff */
[----:B------:R-:W-:Y:S01]  /*0e30*/  LOP3.LUT R4, R0, 0x8, R10, 0xf8, !PT ;  /* 0x0000000800047812 */ /* 0x000fe200078ef80a */
[----:B------:R-:W-:Y:S01]  /*0e40*/  IMAD.IADD R10, R2, 0x1, -R3 ;  /* 0x00000001020a7824 */ /* 0x000fe200078e0a03 */
[----:B------:R-:W-:Y:S01]  /*0e50*/  SHF.R.U32.HI R0, RZ, 0x3, R0 ;  /* 0x00000003ff007819 */ /* 0x000fe20000011600 */
[----:B------:R-:W-:Y:S01]  /*0e60*/  IMAD.SHL.U32 R3, R6, 0x8, RZ ;  /* 0x0000000806037824 */ /* 0x000fe200078e00ff */
[----:B------:R-:W-:-:S02]  /*0e70*/  LEA.HI R11, R11, R16, RZ, 0x5 ;  /* 0x000000100b0b7211 */ /* 0x000fc400078f28ff */
[----:B------:R-:W-:Y:S02]  /*0e80*/  LOP3.LUT R15, R4, R0, RZ, 0x3c, !PT ;  /* 0x00000000040f7212 */ /* 0x000fe400078e3cff */
[----:B------:R-:W-:Y:S02]  /*0e90*/  LOP3.LUT R2, R13, 0xfffffffc, RZ, 0xc0, !PT ;  /* 0xfffffffc0d027812 */ /* 0x000fe400078ec0ff */
[----:B------:R-:W-:Y:S02]  /*0ea0*/  LOP3.LUT R0, R11, 0xffffffe0, RZ, 0xc0, !PT ;  /* 0xffffffe00b007812 */ /* 0x000fe400078ec0ff */
[----:B------:R-:W-:Y:S01]  /*0eb0*/  LOP3.LUT R213, R5, 0x7ffffe00, R3, 0xf8, !PT ;  /* 0x7ffffe0005d57812 */ /* 0x000fe200078ef803 */
[C---:B------:R-:W-:Y:S01]  /*0ec0*/  IMAD.IADD R7, R16.reuse, 0x1, -R2 ;  /* 0x0000000110077824 */ /* 0x040fe200078e0a02 */
[----:B------:R-:W-:Y:S01]  /*0ed0*/  LOP3.LUT R3, R9, 0x1, RZ, 0xc0, !PT ;  /* 0x0000000109037812 */ /* 0x000fe200078ec0ff */
[----:B------:R-:W-:Y:S01]  /*0ee0*/  IMAD.IADD R17, R16, 0x1, -R0 ;  /* 0x0000000110117824 */ /* 0x000fe200078e0a00 */
[--C-:B------:R-:W-:Y:S01]  /*0ef0*/  SHF.R.S32.HI R6, RZ, 0x5, R11.reuse ;  /* 0x00000005ff067819 */ /* 0x100fe2000001140b */
[----:B------:R-:W-:Y:S01]  /*0f00*/  IMAD.SHL.U32 R213, R213, 0x2, RZ ;  /* 0x00000002d5d57824 */ /* 0x000fe200078e00ff */
[----:B------:R-:W-:-:S02]  /*0f10*/  SHF.R.S32.HI R2, RZ, 0x1f, R11 ;  /* 0x0000001fff027819 */ /* 0x000fc4000001140b */
[----:B------:R-:W-:Y:S02]  /*0f20*/  LEA.HI R0, R7, R7, RZ, 0x1 ;  /* 0x0000000707007211 */ /* 0x000fe400078f08ff */
[----:B------:R-:W-:Y:S02]  /*0f30*/  ISETP.NE.U32.AND P0, PT, R3, 0x1, PT ;  /* 0x000000010300780c */ /* 0x000fe40003f05070 */
[----:B------:R-:W-:Y:S02]  /*0f40*/  LEA.HI R3, R2, R6, RZ, 0x2 ;  /* 0x0000000602037211 */ /* 0x000fe400078f10ff */
[----:B------:R-:W-:Y:S02]  /*0f50*/  SHF.R.S32.HI R11, RZ, 0x1f, R17 ;  /* 0x0000001fff0b7819 */ /* 0x000fe40000011411 */
[C---:B------:R-:W-:Y:S01]  /*0f60*/  LOP3.LUT R2, R0.reuse, 0x1ffffffe, RZ, 0xc0, !PT ;  /* 0x1ffffffe00027812 */ /* 0x040fe200078ec0ff */
[----:B------:R-:W-:Y:S01]  /*0f70*/  IMAD.SHL.U32 R0, R0, 0x20, RZ ;  /* 0x0000002000007824 */ /* 0x000fe200078e00ff */
[----:B------:R-:W-:-:S02]  /*0f80*/  LOP3.LUT R3, R3, 0xffffffc, RZ, 0xc0, !PT ;  /* 0x0ffffffc03037812 */ /* 0x000fc400078ec0ff */
[----:B------:R-:W-:Y:S01]  /*0f90*/  LEA.HI R11, R11, R17, RZ, 0x2 ;  /* 0x000000110b0b7211 */ /* 0x000fe200078f10ff */
[----:B------:R-:W-:Y:S01]  /*0fa0*/  IMAD.IADD R2, R7, 0x1, -R2 ;  /* 0x0000000107027824 */ /* 0x000fe200078e0a02 */
[----:B------:R-:W-:Y:S01]  /*0fb0*/  LOP3.LUT R0, R0, 0xffffffc0, RZ, 0xc0, !PT ;  /* 0xffffffc000007812 */ /* 0x000fe200078ec0ff */
[----:B------:R-:W-:Y:S01]  /*0fc0*/  IMAD.IADD R5, R6, 0x1, -R3 ;  /* 0x0000000106057824 */ /* 0x000fe200078e0a03 */
[----:B------:R-:W-:Y:S01]  /*0fd0*/  SHF.R.S32.HI R4, RZ, 0x2, R11 ;  /* 0x00000002ff047819 */ /* 0x000fe2000001140b */
[----:B------:R-:W-:Y:S01]  /*0fe0*/  IMAD.SHL.U32 R3, R10, 0x40, RZ ;  /* 0x000000400a037824 */ /* 0x000fe200078e00ff */
[----:B------:R-:W-:Y:S01]  /*0ff0*/  R2P PR, R9, 0x6 ;  /* 0x0000000609007804 */ /* 0x000fe20000000000 */
[----:B------:R-:W-:Y:S01]  /*1000*/  IMAD R13, R2, 0x8, R0 ;  /* 0x00000008020d7824 */ /* 0x000fe200078e0200 */
[----:B------:R-:W-:Y:S01]  /*1010*/  LOP3.LUT P4, RZ, R8, 0x2, RZ, 0xc0, !PT ;  /* 0x0000000208ff7812 */ /* 0x000fe2000788c0ff */
[----:B------:R-:W-:Y:S01]  /*1020*/  IMAD R16, R5, 0x10, R4 ;  /* 0x0000001005107824 */ /* 0x000fe200078e0204 */
[----:B------:R-:W-:Y:S01]  /*1030*/  LOP3.LUT R0, R3, 0x1c0, RZ, 0xc0, !PT ;  /* 0x000001c003007812 */ /* 0x000fe200078ec0ff */
[----:B------:R-:W-:Y:S01]  /*1040*/  IMAD.SHL.U32 R4, R9, 0x40, RZ ;  /* 0x0000004009047824 */ /* 0x000fe200078e00ff */
[----:B------:R-:W-:Y:S01]  /*1050*/  LOP3.LUT P6, RZ, R10, 0x2, RZ, 0xc0, !PT ;  /* 0x000000020aff7812 */ /* 0x000fe200078cc0ff */
[----:B------:R-:W-:Y:S01]  /*1060*/  IMAD.SHL.U32 R2, R14, 0x8, RZ ;  /* 0x000000080e027824 */ /* 0x000fe200078e00ff */
[----:B------:R-:W-:Y:S01]  /*1070*/  LOP3.LUT P5, RZ, R10, 0x4, RZ, 0xc0, !PT ;  /* 0x000000040aff7812 */ /* 0x000fe200078ac0ff */
[----:B------:R-:W-:Y:S01]  /*1080*/  IMAD.SHL.U32 R3, R6, 0x400, RZ ;  /* 0x0000040006037824 */ /* 0x000fe200078e00ff */
[----:B------:R-:W-:Y:S01]  /*1090*/  LOP3.LUT R4, R4, 0x1c0, RZ, 0xc0, !PT ;  /* 0x000001c004047812 */ /* 0x000fe200078ec0ff */
[----:B------:R-:W-:Y:S01]  /*10a0*/  IMAD.SHL.U32 R5, R12, 0x40, RZ ;  /* 0x000000400c057824 */ /* 0x000fe200078e00ff */
[----:B------:R-:W-:Y:S01]  /*10b0*/  LOP3.LUT R2, R0, 0x8, R2, 0xf8, !PT ;  /* 0x0000000800027812 */ /* 0x000fe200078ef802 */
[----:B------:R-:W-:Y:S01]  /*10c0*/  IMAD R6, R7, 0x2, R3 ;  /* 0x0000000207067824 */ /* 0x000fe200078e0203 */
[----:B------:R-:W-:Y:S01]  /*10d0*/  SHF.R.U32.HI R0, RZ, 0x3, R0 ;  /* 0x00000003ff007819 */ /* 0x000fe20000011600 */
[----:B------:R-:W-:Y:S01]  /*10e0*/  IMAD.MOV.U32 R7, RZ, RZ, -0x10 ;  /* 0xfffffff0ff077424 */ /* 0x000fe200078e00ff */
[----:B------:R-:W-:Y:S01]  /*10f0*/  LEA.HI R4, R4, R4, RZ, 0x1d ;  /* 0x0000000404047211 */ /* 0x000fe200078fe8ff */
[----:B------:R-:W-:Y:S01]  /*1100*/  IMAD.MOV.U32 R10, RZ, RZ, 0x20 ;  /* 0x00000020ff0a7424 */ /* 0x000fe200078e00ff */
[----:B------:R-:W-:Y:S01]  /*1110*/  LOP3.LUT R2, R2, R0, RZ, 0x3c, !PT ;  /* 0x0000000002027212 */ /* 0x000fe200078e3cff */
[----:B------:R-:W-:Y:S01]  /*1120*/  IMAD R0, R14, 0x200, R15 ;  /* 0x000002000e007824 */ /* 0x000fe200078e020f */
[----:B------:R-:W-:Y:S01]  /*1130*/  LOP3.LUT R5, R5, 0xfffffe00, RZ, 0xc0, !PT ;  /* 0xfffffe0005057812 */ /* 0x000fe200078ec0ff */
[----:B------:R-:W-:Y:S01]  /*1140*/  IMAD.IADD R9, R6, 0x1, R4 ;  /* 0x0000000106097824 */ /* 0x000fe200078e0204 */
[C---:B------:R-:W-:Y:S01]  /*1150*/  LOP3.LUT P3, RZ, R8.reuse, 0x4, RZ, 0xc0, !PT ;  /* 0x0000000408ff7812 */ /* 0x040fe2000786c0ff */
[----:B------:R-:W-:Y:S01]  /*1160*/  IMAD R6, R8, 0x10, R18 ;  /* 0x0000001008067824 */ /* 0x000fe200078e0212 */
[-C--:B------:R-:W-:Y:S01]  /*1170*/  IADD3 R4, R2, R5.reuse, R3 ;  /* 0x0000000502047210 */ /* 0x080fe20007ffe003 */
[----:B------:R-:W-:Y:S01]  /*1180*/  IMAD.MOV.U32 R12, RZ, RZ, 0x40 ;  /* 0x00000040ff0c7424 */ /* 0x000fe200078e00ff */
[----:B------:R-:W-:Y:S01]  /*1190*/  LOP3.LUT R3, R11, 0x7ffffffc, RZ, 0xc0, !PT ;  /* 0x7ffffffc0b037812 */ /* 0x000fe200078ec0ff */
[----:B------:R-:W-:Y:S01]  /*11a0*/  IMAD.IADD R8, R16, 0x1, R13 ;  /* 0x0000000110087824 */ /* 0x000fe200078e020d */
[----:B------:R-:W-:Y:S01]  /*11b0*/  LEA R196, R0, 0x2900, 0x1 ;  /* 0x0000290000c47811 */ /* 0x000fe200078e08ff */
[----:B------:R-:W-:Y:S01]  /*11c0*/  STL [R1+0x84], R16 ;  /* 0x0000841001007387 */ /* 0x000fe20000100800 */
[----:B------:R-:W-:Y:S01]  /*11d0*/  SEL R7, R7, 0x10, !P0 ;  /* 0x0000001007077807 */ /* 0x000fe20004000000 */
[----:B------:R-:W-:Y:S01]  /*11e0*/  IMAD.IADD R3, R17, 0x1, -R3 ;  /* 0x0000000111037824 */ /* 0x000fe200078e0a03 */
[----:B------:R-:W-:Y:S01]  /*11f0*/  LEA R9, R9, 0x80, 0x1 ;  /* 0x0000008009097811 */ /* 0x000fe200078e08ff */
[----:B------:R1:W-:Y:S01]  /*1200*/  STL [R1+0x74], R6 ;  /* 0x0000740601007387 */ /* 0x0003e20000100800 */
[----:B------:R-:W-:Y:S01]  /*1210*/  LOP3.LUT R5, R2, R5, RZ, 0xfc, !PT ;  /* 0x0000000502057212 */ /* 0x000fe200078efcff */
[----:B------:R-:W-:Y:S01]  /*1220*/  IMAD.SHL.U32 R3, R3, 0x2, RZ ;  /* 0x0000000203037824 */ /* 0x000fe200078e00ff */
[----:B------:R-:W-:Y:S01]  /*1230*/  IADD3 R207, R196, 0x20, RZ ;  /* 0x00000020c4cf7810 */ /* 0x000fe20007ffe0ff */
[----:B------:R2:W-:Y:S01]  /*1240*/  STL [R1+0x88], R8 ;  /* 0x0000880801007387 */ /* 0x0005e20000100800 */
[----:B------:R-:W-:-:S02]  /*1250*/  SEL R2, R12, 0xffffffc0, !P3 ;  /* 0xffffffc00c027807 */ /* 0x000fc40005800000 */
[----:B------:R-:W-:Y:S01]  /*1260*/  @P4 IADD3 R207, R196, -0x20, RZ ;  /* 0xffffffe0c4cf4810 */ /* 0x000fe20007ffe0ff */
[----:B------:R3:W-:Y:S01]  /*1270*/  STL [R1+0x4c], R3 ;  /* 0x00004c0301007387 */ /* 0x0007e20000100800 */
[----:B------:R-:W-:Y:S01]  /*1280*/  SEL R0, R10, 0xffffffe0, !P6 ;  /* 0xffffffe00a007807 */ /* 0x000fe20007000000 */
[----:B------:R-:W-:Y:S01]  /*1290*/  IMAD.IADD R202, R196, 0x1, R2 ;  /* 0x00000001c4ca7824 */ /* 0x000fe200078e0202 */
[C---:B------:R-:W-:Y:S01]  /*12a0*/  IADD3 R11, R9.reuse, 0x40, RZ ;  /* 0x00000040090b7810 */ /* 0x040fe20007ffe0ff */
[----:B------:R-:W-:Y:S01]  /*12b0*/  IMAD.IADD R199, R2, 0x1, R207 ;  /* 0x0000000102c77824 */ /* 0x000fe200078e02cf */
[----:B------:R-:W-:Y:S01]  /*12c0*/  @P2 IADD3 R11, R9, -0x40, RZ ;  /* 0xffffffc0090b2810 */ /* 0x000fe20007ffe0ff */
[----:B------:R-:W-:Y:S01]  /*12d0*/  STL [R1+0x58], R9 ;  /* 0x0000580901007387 */ /* 0x000fe20000100800 */
[----:B------:R-:W-:Y:S02]  /*12e0*/  LEA R203, R4, 0x5100, 0x1 ;  /* 0x0000510004cb7811 */ /* 0x000fe400078e08ff */
[----:B------:R-:W-:-:S02]  /*12f0*/  LEA R197, R5, 0x100, 0x1 ;  /* 0x0000010005c57811 */ /* 0x000fc400078e08ff */
[----:B------:R-:W-:Y:S01]  /*1300*/  IADD3 R211, R207, 0x800, RZ ;  /* 0x00000800cfd37810 */ /* 0x000fe20007ffe0ff */
[----:B------:R-:W-:Y:S01]  /*1310*/  IMAD.IADD R206, R203, 0x1, R0 ;  /* 0x00000001cbce7824 */ /* 0x000fe200078e0200 */
[C---:B------:R-:W-:Y:S01]  /*1320*/  IADD3 R210, R207.reuse, 0x1000, RZ ;  /* 0x00001000cfd27810 */ /* 0x040fe20007ffe0ff */
[----:B------:R-:W-:Y:S01]  /*1330*/  IMAD.IADD R201, R0, 0x1, R197 ;  /* 0x0000000100c97824 */ /* 0x000fe200078e02c5 */
[C---:B------:R-:W-:Y:S02]  /*1340*/  IADD3 R209, R207.reuse, 0x1800, RZ ;  /* 0x00001800cfd17810 */ /* 0x040fe40007ffe0ff */
[----:B-1----:R-:W-:Y:S02]  /*1350*/  SEL R6, R10, 0xffffffe0, !P1 ;  /* 0xffffffe00a067807 */ /* 0x002fe40004800000 */
[----:B------:R-:W-:Y:S01]  /*1360*/  IADD3 R208, R207, 0x2000, RZ ;  /* 0x00002000cfd07810 */ /* 0x000fe20007ffe0ff */
[C---:B--2---:R-:W-:Y:S02]  /*1370*/  IMAD.IADD R8, R9.reuse, 0x1, R7 ;  /* 0x0000000109087824 */ /* 0x044fe400078e0207 */
[----:B------:R-:W-:-:S02]  /*1380*/  IMAD.IADD R10, R9, 0x1, R6 ;  /* 0x00000001090a7824 */ /* 0x000fc400078e0206 */
[----:B------:R-:W-:Y:S01]  /*1390*/  IMAD.IADD R2, R8, 0x1, R6 ;  /* 0x0000000108027824 */ /* 0x000fe200078e0206 */
[----:B---3--:R-:W-:Y:S02]  /*13a0*/  SEL R3, R12, 0xffffffc0, !P5 ;  /* 0xffffffc00c037807 */ /* 0x008fe40006800000 */
[----:B------:R-:W-:Y:S03]  /*13b0*/  STL [R1+0x70], R10 ;  /* 0x0000700a01007387 */ /* 0x000fe60000100800 */
[----:B------:R-:W-:Y:S01]  /*13c0*/  IMAD.IADD R204, R203, 0x1, R3 ;  /* 0x00000001cbcc7824 */ /* 0x000fe200078e0203 */
[----:B------:R1:W-:Y:S01]  /*13d0*/  STL [R1+0x68], R8 ;  /* 0x0000680801007387 */ /* 0x0003e20000100800 */
[----:B------:R-:W-:Y:S02]  /*13e0*/  IMAD.IADD R198, R3, 0x1, R197 ;  /* 0x0000000103c67824 */ /* 0x000fe400078e02c5 */
[C---:B------:R-:W-:Y:S01]  /*13f0*/  IMAD.IADD R205, R0.reuse, 0x1, R204 ;  /* 0x0000000100cd7824 */ /* 0x040fe200078e02cc */
[----:B------:R2:W-:Y:S01]  /*1400*/  STL [R1+0x6c], R2 ;  /* 0x00006c0201007387 */ /* 0x0005e20000100800 */
[----:B------:R-:W-:-:S03]  /*1410*/  IMAD.IADD R200, R0, 0x1, R198 ;  /* 0x0000000100c87824 */ /* 0x000fc600078e02c6 */
[----:B------:R-:W-:Y:S01]  /*1420*/  STL [R1+0x5c], R11 ;  /* 0x00005c0b01007387 */ /* 0x000fe20000100800 */
[--C-:B-1----:R-:W-:Y:S02]  /*1430*/  IMAD.IADD R8, R6, 0x1, R11.reuse ;  /* 0x0000000106087824 */ /* 0x102fe400078e020b */
[----:B--2---:R-:W-:-:S03]  /*1440*/  IMAD.IADD R2, R7, 0x1, R11 ;  /* 0x0000000107027824 */ /* 0x004fc600078e020b */
[----:B------:R-:W-:Y:S01]  /*1450*/  STL [R1+0x60], R8 ;  /* 0x0000600801007387 */ /* 0x000fe20000100800 */
[----:B------:R-:W-:-:S03]  /*1460*/  IMAD.IADD R3, R7, 0x1, R8 ;  /* 0x0000000107037824 */ /* 0x000fc600078e0208 */
[----:B------:R1:W-:Y:S04]  /*1470*/  STL [R1+0x64], R2 ;  /* 0x0000640201007387 */ /* 0x0003e80000100800 */
[----:B------:R2:W-:Y:S01]  /*1480*/  STL [R1+0x7c], R3 ;  /* 0x00007c0301007387 */ /* 0x0005e20000100800 */
[----:B-1----:R-:W-:-:S05]  /*1490*/  IMAD.IADD R2, R6, 0x1, R2 ;  /* 0x0000000106027824 */ /* 0x002fca00078e0202 */
[----:B------:R2:W-:Y:S02]  /*14a0*/  STL [R1+0x78], R2 ;  /* 0x0000780201007387 */ /* 0x0005e40000100800 */
.L_x_142:
[----:B------:R-:W3:Y:S01]  /*14b0*/  LDL R0, [R1+0x2c] ;  /* 0x00002c0001007983 */ /* 0x000ee20000100800 */
[----:B------:R-:W-:Y:S01]  /*14c0*/  IMAD.MOV.U32 R14, RZ, RZ, 0x4 ;  /* 0x00000004ff0e7424 */ /* 0x000fe200078e00ff */
[----:B------:R-:W-:Y:S02]  /*14d0*/  ISETP.NE.U32.AND P0, PT, RZ, c[0x0][0x370], PT ;  /* 0x0000dc00ff007a0c */ /* 0x000fe40003f05070 */
[----:B------:R-:W4:Y:S02]  /*14e0*/  LDL R10, [R1+0x28] ;  /* 0x00002800010a7983 */ /* 0x000f240000100800 */
[----:B------:R-:W-:Y:S01]  /*14f0*/  ISETP.NE.AND.EX P0, PT, RZ, c[0x0][0x374], PT, P0 ;  /* 0x0000dd00ff007a0c */ /* 0x000fe20003f05300 */
[----:B--23--:R-:W-:-:S05]  /*1500*/  IMAD.WIDE R2, R0, R14, c[0x0][0x588] ;  /* 0x0001620000027625 */ /* 0x00cfca00078e020e */
[----:B------:R-:W2:Y:S01]  /*1510*/  LDG.E R21, [R2.64] ;  /* 0x0000000802157981 */ /* 0x000ea2000c1e1900 */
[----:B------:R-:W-:Y:S01]  /*1520*/  ISETP.NE.U32.AND P3, PT, RZ, c[0x0][0x360], PT ;  /* 0x0000d800ff007a0c */ /* 0x000fe20003f65070 */
[----:B------:R-:W-:Y:S01]  /*1530*/  CS2R R8, SRZ ;  /* 0x0000000000087805 */ /* 0x000fe2000001ff00 */
[----:B------:R-:W-:Y:S02]  /*1540*/  ISETP.NE.U32.AND P5, PT, RZ, c[0x0][0x348], PT ;  /* 0x0000d200ff007a0c */ /* 0x000fe40003fa5070 */
[----:B------:R-:W-:Y:S02]  /*1550*/  ISETP.NE.AND.EX P3, PT, RZ, c[0x0][0x364], PT, P3 ;  /* 0x0000d900ff007a0c */ /* 0x000fe40003f65330 */
[----:B------:R-:W-:Y:S02]  /*1560*/  ISETP.NE.U32.AND P4, PT, RZ, c[0x0][0x350], PT ;  /* 0x0000d400ff007a0c */ /* 0x000fe40003f85070 */
[----:B------:R-:W-:Y:S02]  /*1570*/  ISETP.NE.AND.EX P5, PT, RZ, c[0x0][0x34c], PT, P5 ;  /* 0x0000d300ff007a0c */ /* 0x000fe40003fa5350 */
[----:B------:R-:W-:Y:S01]  /*1580*/  ISETP.NE.AND.EX P4, PT, RZ, c[0x0][0x354], PT, P4 ;  /* 0x0000d500ff007a0c */ /* 0x000fe20003f85340 */
[----:B------:R-:W-:Y:S01]  /*1590*/  IMAD.MOV.U32 R11, RZ, RZ, RZ ;  /* 0x000000ffff0b7224 */ /* 0x000fe200078e00ff */
[----:B--2---:R-:W-:Y:S01]  /*15a0*/  SHF.R.S32.HI R12, RZ, 0x1f, R21 ;  /* 0x0000001fff0c7819 */ /* 0x004fe20000011415 */
[----:B------:R1:W-:Y:S01]  /*15b0*/  STL [R1+0x10], R21 ;  /* 0x0000101501007387 */ /* 0x0003e20000100800 */
[----:B------:R-:W-:-:S04]  /*15c0*/  @P0 LEA R2, P1, R21, c[0x0][0x370], 0x2 ;  /* 0x0000dc0015020a11 */ /* 0x000fc800078210ff */
[C---:B------:R-:W-:Y:S02]  /*15d0*/  @P0 LEA.HI.X R3, R21.reuse, c[0x0][0x374], R12, 0x2, P1 ;  /* 0x0000dd0015030a11 */ /* 0x040fe400008f140c */
[----:B------:R-:W-:-:S03]  /*15e0*/  LEA R4, P2, R21, c[0x0][0x348], 0x2 ;  /* 0x0000d20015047a11 */ /* 0x000fc600078410ff */
[----:B------:R2:W5:Y:S01]  /*15f0*/  @P0 LDG.E R8, [R2.64] ;  /* 0x0000000802080981 */ /* 0x000562000c1e1900 */
[C---:B------:R-:W-:Y:S02]  /*1600*/  @P3 LEA R6, P0, R21.reuse, c[0x0][0x360], 0x2 ;  /* 0x0000d80015063a11 */ /* 0x040fe400078010ff */
[C-C-:B------:R-:W-:Y:S02]  /*1610*/  LEA.HI.X R5, R21.reuse, c[0x0][0x34c], R12.reuse, 0x2, P2 ;  /* 0x0000d30015057a11 */ /* 0x140fe400010f140c */
[----:B------:R-:W-:-:S03]  /*1620*/  @P3 LEA.HI.X R7, R21, c[0x0][0x364], R12, 0x2, P0 ;  /* 0x0000d90015073a11 */ /* 0x000fc600000f140c */
[----:B------:R1:W5:Y:S04]  /*1630*/  @P5 LDG.E R11, [R4.64] ;  /* 0x00000008040b5981 */ /* 0x000368000c1e1900 */
[----:B------:R1:W5:Y:S01]  /*1640*/  @P3 LDG.E R17, [R6.64] ;  /* 0x0000000806113981 */ /* 0x000362000c1e1900 */
[----:B--2---:R-:W-:-:S04]  /*1650*/  LEA R2, P1, R21, c[0x0][0x350], 0x2 ;  /* 0x0000d40015027a11 */ /* 0x004fc800078210ff */
[----:B------:R-:W-:-:S05]  /*1660*/  LEA.HI.X R3, R21, c[0x0][0x354], R12, 0x2, P1 ;  /* 0x0000d50015037a11 */ /* 0x000fca00008f140c */
[----:B------:R1:W5:Y:S01]  /*1670*/  @P4 LDG.E R9, [R2.64] ;  /* 0x0000000802094981 */ /* 0x000362000c1e1900 */
[----:B----4-:R-:W-:-:S05]  /*1680*/  LOP3.LUT R27, R10, 0xffff, RZ, 0xc0, !PT ;  /* 0x0000ffff0a1b7812 */ /* 0x010fca00078ec0ff */
[----:B------:R1:W-:Y:S01]  /*1690*/  STL [R1+0x48], R27 ;  /* 0x0000481b01007387 */ /* 0x0003e20000100800 */
[----:B------:R-:W-:Y:S01]  /*16a0*/  YIELD ;  /* 0x0000000000007946 */ /* 0x000fe20003800000 */
[----:B------:R-:W-:Y:S05]  /*16b0*/  @P3 BRA `(.L_x_41) ;  /* 0x0000005000003947 */ /* 0x000fea0003800000 */
[----:B-----5:R-:W-:Y:S01]  /*16c0*/  MOV R17, c[0x0][0x168] ;  /* 0x00005a0000117a02 */ /* 0x020fe20000000f00 */
[----:B------:R-:W-:Y:S05]  /*16d0*/  @!P5 BRA `(.L_x_41) ;  /* 0x000000300000d947 */ /* 0x000fea0003800000 */
[----:B-1----:R-:W2:Y:S04]  /*16e0*/  LDG.E R6, [R4.64] ;  /* 0x0000000804067981 */ /* 0x002ea8000c1e1900 */
[----:B------:R-:W2:Y:S02]  /*16f0*/  LDG.E R0, [R4.64+0x4] ;  /* 0x0000040804007981 */ /* 0x000ea4000c1e1900 */
[----:B--2---:R-:W-:Y:S02]  /*1700*/  IADD3 R17, -R6, R0, RZ ;  /* 0x0000000006117210 */ /* 0x004fe40007ffe1ff */
.L_x_41:
[----:B------:R-:W-:-:S04]  /*1710*/  ISETP.NE.U32.AND P0, PT, RZ, c[0x0][0x368], PT ;  /* 0x0000da00ff007a0c */ /* 0x000fc80003f05070 */
[----:B------:R-:W-:-:S13]  /*1720*/  ISETP.NE.AND.EX P0, PT, RZ, c[0x0][0x36c], PT, P0 ;  /* 0x0000db00ff007a0c */ /* 0x000fda0003f05300 */
[----:B------:R-:W-:Y:S05]  /*1730*/  @!P0 BRA `(.L_x_42) ;  /* 0x0000004000008947 */ /* 0x000fea0003800000 */
[----:B-1----:R-:W-:-:S04]  /*1740*/  LEA R2, P0, R21, c[0x0][0x368], 0x2 ;  /* 0x0000da0015027a11 */ /* 0x002fc800078010ff */
[----:B------:R-:W-:-:S05]  /*1750*/  LEA.HI.X R3, R21, c[0x0][0x36c], R12, 0x2, P0 ;  /* 0x0000db0015037a11 */ /* 0x000fca00000f140c */
[----:B------:R1:W5:Y:S01]  /*1760*/  LDG.E R0, [R2.64] ;  /* 0x0000000802007981 */ /* 0x000362000c1e1900 */
[----:B------:R-:W-:Y:S05]  /*1770*/  BRA `(.L_x_43) ;  /* 0x0000005000007947 */ /* 0x000fea0003800000 */
.L_x_42:
[----:B------:R-:W-:Y:S01]  /*1780*/  MOV R0, c[0x0][0x1d0] ;  /* 0x0000740000007a02 */ /* 0x000fe20000000f00 */
[----:B------:R-:W-:Y:S05]  /*1790*/  @!P4 BRA `(.L_x_43) ;  /* 0x000000300000c947 */ /* 0x000fea0003800000 */
[----:B-1----:R-:W2:Y:S04]  /*17a0*/  LDG.E R4, [R2.64] ;  /* 0x0000000802047981 */ /* 0x002ea8000c1e1900 */
[----:B------:R-:W2:Y:S02]  /*17b0*/  LDG.E R0, [R2.64+0x4] ;  /* 0x0000040802007981 */ /* 0x000ea4000c1e1900 */
[----:B--2---:R-:W-:-:S04]  /*17c0*/  IADD3 R0, -R4, R0, RZ ;  /* 0x0000000004007210 */ /* 0x004fc80007ffe1ff */
.L_x_43:
[----:B-1----:R-:W-:Y:S01]  /*17d0*/  LOP3.LUT R2, R10, 0xff000000, RZ, 0xc0, !PT ;  /* 0xff0000000a027812 */ /* 0x002fe200078ec0ff */
[----:B-----5:R-:W-:Y:S01]  /*17e0*/  IMAD.IADD R89, R0, 0x1, -R8 ;  /* 0x0000000100597824 */ /* 0x020fe200078e0a08 */
[----:B------:R-:W-:Y:S01]  /*17f0*/  LOP3.LUT R3, R10, 0xff0000, RZ, 0xc0, !PT ;  /* 0x00ff00000a037812 */ /* 0x000fe200078ec0ff */
[----:B------:R-:W-:Y:S01]  /*1800*/  BSSY B0, `(.L_x_44) ;  /* 0x000002d000007945 */ /* 0x000fe20003800000 */
[----:B------:R-:W-:Y:S01]  /*1810*/  SHF.R.U32.HI R4, RZ, 0x8, R2 ;  /* 0x00000008ff047819 */ /* 0x000fe20000011602 */
[----:B------:R-:W-:Y:S01]  /*1820*/  IMAD.IADD R13, R9, 0x1, R8 ;  /* 0x00000001090d7824 */ /* 0x000fe200078e0208 */
[----:B------:R-:W-:-:S02]  /*1830*/  IADD3 R0, R89, 0x4f, RZ ;  /* 0x0000004f59007810 */ /* 0x000fc40007ffe0ff */
[----:B------:R-:W-:Y:S02]  /*1840*/  LEA.HI R3, R3, R4, RZ, 0x10 ;  /* 0x0000000403037211 */ /* 0x000fe400078f80ff */
[----:B------:R-:W-:Y:S01]  /*1850*/  ISETP.GE.AND P0, PT, R89, 0x1, PT ;  /* 0x000000015900780c */ /* 0x000fe20003f06270 */
[----:B------:R-:W-:Y:S01]  /*1860*/  IMAD.HI R0, R0, 0x66666667, RZ ;  /* 0x6666666700007827 */ /* 0x000fe200078e02ff */
[----:B------:R-:W-:Y:S02]  /*1870*/  LOP3.LUT R15, R3, 0xff, RZ, 0xc0, !PT ;  /* 0x000000ff030f7812 */ /* 0x000fe400078ec0ff */
[----:B------:R-:W-:Y:S02]  /*1880*/  SHF.R.U32.HI R5, RZ, 0x10, R3 ;  /* 0x00000010ff057819 */ /* 0x000fe40000011603 */
[----:B------:R-:W-:Y:S01]  /*1890*/  SHF.R.U32.HI R2, RZ, 0x1f, R0 ;  /* 0x0000001fff027819 */ /* 0x000fe20000011600 */
[----:B------:R1:W-:Y:S03]  /*18a0*/  STL [R1+0x54], R15 ;  /* 0x0000540f01007387 */ /* 0x0003e60000100800 */
[----:B------:R-:W-:Y:S01]  /*18b0*/  LEA.HI.SX32 R8, R0, R2, 0x1b ;  /* 0x0000000200087211 */ /* 0x000fe200078fdaff */
[----:B------:R1:W-:Y:S01]  /*18c0*/  STL [R1+0x50], R5 ;  /* 0x0000500501007387 */ /* 0x0003e20000100800 */
[----:B------:R-:W-:Y:S01]  /*18d0*/  IMAD.MOV.U32 R2, RZ, RZ, RZ ;  /* 0x000000ffff027224 */ /* 0x000fe200078e00ff */
[----:B------:R-:W-:Y:S05]  /*18e0*/  @!P0 BRA `(.L_x_45) ;  /* 0x000001e000008947 */ /* 0x000fea0003800000 */
[----:B------:R-:W-:Y:S01]  /*18f0*/  ISETP.NE.AND P0, PT, R5, RZ, PT ;  /* 0x000000ff0500720c */ /* 0x000fe20003f05270 */
[----:B------:R-:W-:-:S03]  /*1900*/  IMAD.MOV.U32 R4, RZ, RZ, RZ ;  /* 0x000000ffff047224 */ /* 0x000fc600078e00ff */
[----:B------:R-:W-:-:S04]  /*1910*/  SEL R0, R5, c[0x0][0x338], P0 ;  /* 0x0000ce0005007a07 */ /* 0x000fc80000000000 */
[----:B------:R-:W-:Y:S02]  /*1920*/  IABS R3, R0 ;  /* 0x0000000000037213 */ /* 0x000fe40000000000 */
[----:B------:R-:W-:Y:S02]  /*1930*/  IADD3 R6, R8, -0x1, R0 ;  /* 0xffffffff08067810 */ /* 0x000fe40007ffe000 */
[----:B------:R-:W2:Y:S02]  /*1940*/  I2F.RP R2, R3 ;  /* 0x0000000300027306 */ /* 0x000ea40000209400 */
[----:B------:R-:W-:-:S06]  /*1950*/  IABS R10, R6 ;  /* 0x00000006000a7213 */ /* 0x000fcc0000000000 */
[----:B--2---:R-:W2:Y:S02]  /*1960*/  MUFU.RCP R2, R2 ;  /* 0x0000000200027308 */ /* 0x004ea40000001000 */
[----:B--2---:R-:W-:-:S06]  /*1970*/  IADD3 R2, R2, 0xffffffe, RZ ;  /* 0x0ffffffe02027810 */ /* 0x004fcc0007ffe0ff */
[----:B-1----:R-:W1:Y:S02]  /*1980*/  F2I.FTZ.U32.TRUNC.NTZ R5, R2 ;  /* 0x0000000200057305 */ /* 0x002e64000021f000 */
[----:B-1----:R-:W-:-:S04]  /*1990*/  IMAD.MOV R2, RZ, RZ, -R5 ;  /* 0x000000ffff027224 */ /* 0x002fc800078e0a05 */
        /* <DEDUP_REMOVED lines=19> */
.L_x_45:
[----:B------:R-:W-:Y:S05]  /*1ad0*/  BSYNC B0 ;  /* 0x0000000000007941 */ /* 0x000fea0003800000 */
.L_x_44:
[----:B------:R-:W-:Y:S01]  /*1ae0*/  IMAD R3, R15, R2, RZ ;  /* 0x000000020f037224 */ /* 0x000fe200078e02ff */
[----:B------:R-:W-:Y:S01]  /*1af0*/  PRMT R0, RZ, 0x7610, R0 ;  /* 0x00007610ff007816 */ /* 0x000fe20000000000 */
[----:B------:R-:W-:Y:S01]  /*1b00*/  IMAD.MOV.U32 R26, RZ, RZ, RZ ;  /* 0x000000ffff1a7224 */ /* 0x000fe200078e00ff */
[----:B------:R-:W-:Y:S01]  /*1b10*/  MOV R19, RZ ;  /* 0x000000ff00137202 */ /* 0x000fe20000000f00 */
        /* <DEDUP_REMOVED lines=38> */
[----:B--2---:R-:W2:Y:S04]  /*1d80*/  LDL R4, [R1+0x74] ;  /* 0x0000740001047983 */ /* 0x004ea80000100800 */
[----:B------:R-:W2:Y:S01]  /*1d90*/  LDL R18, [R1+0x24] ;  /* 0x0000240001127983 */ /* 0x000ea20000100800 */
[----:B------:R-:W-:-:S03]  /*1da0*/  ISETP.NE.U32.AND P1, PT, RZ, c[0x0][0x340], PT ;  /* 0x0000d000ff007a0c */ /* 0x000fc60003f25070 */
[----:B------:R-:W3:Y:S04]  /*1db0*/  LDL.64 R8, [R1+0x18] ;  /* 0x0000180001087983 */ /* 0x000ee80000100a00 */
[----:B------:R4:W3:Y:S01]  /*1dc0*/  LDL.64 R22, [R1+0x18] ;  /* 0x0000180001167983 */ /* 0x0008e20000100a00 */
[----:B------:R-:W-:-:S13]  /*1dd0*/  ISETP.NE.AND.EX P1, PT, RZ, c[0x0][0x344], PT, P1 ;  /* 0x0000d100ff007a0c */ /* 0x000fda0003f25310 */
[----:B------:R-:W-:-:S05]  /*1de0*/  @P1 IMAD.WIDE R2, R21, R14, c[0x0][0x340] ;  /* 0x0000d00015021625 */ /* 0x000fca00078e020e */
[----:B------:R5:W4:Y:S04]  /*1df0*/  @P1 LDG.E R14, [R2.64] ;  /* 0x00000008020e1981 */ /* 0x000b28000c1e1900 */
[----:B------:R-:W1:Y:S01]  /*1e00*/  S2R R6, SR_TID.X ;  /* 0x0000000000067919 */ /* 0x000e620000002100 */
[----:B------:R-:W-:-:S04]  /*1e10*/  MOV R0, c[0x0][0x2c4] ;  /* 0x0000b10000007a02 */ /* 0x000fc80000000f00 */
[----:B------:R-:W-:Y:S02]  /*1e20*/  ISETP.NE.AND P0, PT, R0, 0x1, PT ;  /* 0x000000010000780c */ /* 0x000fe40003f05270 */
[----:B------:R-:W-:-:S05]  /*1e30*/  SHF.R.S32.HI R0, RZ, 0x1f, R11 ;  /* 0x0000001fff007819 */ /* 0x000fca000001140b */
[----:B------:R-:W-:Y:S01]  /*1e40*/  IMAD R0, R0, c[0x0][0x178], RZ ;  /* 0x00005e0000007a24 */ /* 0x000fe200078e02ff */
[----:B-1----:R-:W-:-:S03]  /*1e50*/  SHF.R.S32.HI R20, RZ, 0x1f, R6 ;  /* 0x0000001fff147819 */ /* 0x002fc60000011406 */
[----:B-----5:R-:W-:Y:S01]  /*1e60*/  IMAD R2, R11, c[0x0][0x17c], R0 ;  /* 0x00005f000b027a24 */ /* 0x020fe200078e0200 */
[----:B------:R-:W-:-:S04]  /*1e70*/  LEA.HI R20, R20, R6, RZ, 0x3 ;  /* 0x0000000614147211 */ /* 0x000fc800078f18ff */
[----:B------:R-:W-:Y:S02]  /*1e80*/  SHF.R.S32.HI R20, RZ, 0x3, R20 ;  /* 0x00000003ff147819 */ /* 0x000fe40000011414 */
[----:B------:R-:W-:-:S05]  /*1e90*/  SEL R6, R12, RZ, !P5 ;  /* 0x000000ff0c067207 */ /* 0x000fca0006800000 */
[----:B------:R-:W-:Y:S01]  /*1ea0*/  IMAD R16, R6, c[0x0][0x1c0], RZ ;  /* 0x0000700006107a24 */ /* 0x000fe200078e02ff */
[----:B------:R-:W-:Y:S02]  /*1eb0*/  IADD3 R88, R246, -0x1, RZ ;  /* 0xfffffffff6587810 */ /* 0x000fe40007ffe0ff */
[----:B--2---:R-:W-:Y:S01]  /*1ec0*/  LEA R10, R18, R4, 0x7 ;  /* 0x00000004120a7211 */ /* 0x004fe200078e38ff */
[----:B------:R-:W-:-:S04]  /*1ed0*/  IMAD.WIDE.U32 R4, R11, c[0x0][0x178], RZ ;  /* 0x00005e000b047a25 */ /* 0x000fc800078e00ff */
[----:B------:R-:W-:Y:S01]  /*1ee0*/  @P0 IMAD.HI.U32 R3, R10, c[0x0][0x2c8], RZ ;  /* 0x0000b2000a030a27 */ /* 0x000fe200078e00ff */
[----:B------:R-:W-:-:S03]  /*1ef0*/  IADD3 R5, R5, R2, RZ ;  /* 0x0000000205057210 */ /* 0x000fc60007ffe0ff */
[----:B------:R-:W-:Y:S01]  /*1f00*/  IMAD.MOV.U32 R0, RZ, RZ, R10 ;  /* 0x000000ffff007224 */ /* 0x000fe200078e000a */
[----:B------:R-:W-:Y:S02]  /*1f10*/  @P0 SHF.R.U32.HI R0, RZ, c[0x0][0x2cc], R3 ;  /* 0x0000b300ff000a19 */ /* 0x000fe40000011603 */
[----:B------:R-:W-:Y:S02]  /*1f20*/  SHF.R.S32.HI R3, RZ, 0x1f, R13 ;  /* 0x0000001fff037819 */ /* 0x000fe4000001140d */
[C---:B------:R-:W-:Y:S02]  /*1f30*/  IADD3 R2, P0, R20.reuse, R13, RZ ;  /* 0x0000000d14027210 */ /* 0x040fe40007f1e0ff */
[----:B---3--:R-:W-:Y:S02]  /*1f40*/  MOV R22, R8 ;  /* 0x0000000800167202 */ /* 0x008fe40000000f00 */
[----:B------:R-:W-:Y:S01]  /*1f50*/  LEA.HI.X.SX32 R3, R20, R3, 0x1, P0 ;  /* 0x0000000314037211 */ /* 0x000fe200000f0eff */
[----:B------:R-:W-:Y:S01]  /*1f60*/  IMAD.WIDE.U32 R4, R27, c[0x0][0x1b8], R4 ;  /* 0x00006e001b047a25 */ /* 0x000fe200078e0004 */
[----:B------:R-:W-:-:S03]  /*1f70*/  SHF.R.S32.HI R23, RZ, 0x1f, R22 ;  /* 0x0000001fff177819 */ /* 0x000fc60000011416 */
[C---:B------:R-:W-:Y:S02]  /*1f80*/  IMAD R15, R3.reuse, c[0x0][0x1e0], RZ ;  /* 0x00007800030f7a24 */ /* 0x040fe400078e02ff */
[----:B------:R-:W-:Y:S02]  /*1f90*/  IMAD R13, R3, c[0x0][0x208], RZ ;  /* 0x00008200030d7a24 */ /* 0x000fe400078e02ff */
[----:B------:R-:W-:Y:S01]  /*1fa0*/  IMAD R3, R27, c[0x0][0x1bc], R5 ;  /* 0x00006f001b037a24 */ /* 0x000fe200078e0205 */
[----:B------:R-:W-:Y:S01]  /*1fb0*/  SEL R11, R21, RZ, !P5 ;  /* 0x000000ff150b7207 */ /* 0x000fe20006800000 */
[C---:B------:R-:W-:Y:S02]  /*1fc0*/  IMAD R5, R2.reuse, c[0x0][0x1e4], R15 ;  /* 0x0000790002057a24 */ /* 0x040fe400078e020f */
[----:B------:R-:W-:-:S04]  /*1fd0*/  IMAD.WIDE.U32 R6, R2, c[0x0][0x1e0], R22 ;  /* 0x0000780002067a25 */ /* 0x000fc800078e0016 */
[----:B------:R-:W-:-:S04]  /*1fe0*/  IMAD.WIDE.U32 R8, R2, c[0x0][0x208], R22 ;  /* 0x0000820002087a25 */ /* 0x000fc800078e0016 */
[----:B------:R-:W-:Y:S02]  /*1ff0*/  IMAD R15, R2, c[0x0][0x20c], R13 ;  /* 0x00008300020f7a24 */ /* 0x000fe400078e020d */
[----:B------:R-:W-:Y:S02]  /*2000*/  IMAD.MOV.U32 R2, RZ, RZ, R4 ;  /* 0x000000ffff027224 */ /* 0x000fe400078e0004 */
[C---:B------:R-:W-:Y:S02]  /*2010*/  IMAD R13, R11.reuse, c[0x0][0x1c4], R16 ;  /* 0x000071000b0d7a24 */ /* 0x040fe400078e0210 */
[----:B------:R-:W-:Y:S01]  /*2020*/  IMAD.WIDE.U32 R2, R11, c[0x0][0x1c0], R2 ;  /* 0x000070000b027a25 */ /* 0x000fe200078e0002 */
[----:B------:R-:W-:Y:S02]  /*2030*/  SHF.R.S32.HI R11, RZ, 0x1f, R0 ;  /* 0x0000001fff0b7819 */ /* 0x000fe40000011400 */
[----:B------:R-:W-:Y:S02]  /*2040*/  IADD3 R4, -R0, RZ, RZ ;  /* 0x000000ff00047210 */ /* 0x000fe40007ffe1ff */
[----:B------:R-:W-:Y:S01]  /*2050*/  IADD3 R7, R7, R5, RZ ;  /* 0x0000000507077210 */ /* 0x000fe20007ffe0ff */
[----:B------:R-:W-:Y:S01]  /*2060*/  IMAD.IADD R5, R9, 0x1, R15 ;  /* 0x0000000109057824 */ /* 0x000fe200078e020f */
[----:B------:R-:W-:Y:S01]  /*2070*/  IADD3 R3, R3, R13, RZ ;  /* 0x0000000d03037210 */ /* 0x000fe20007ffe0ff */
[----:B------:R-:W-:-:S02]  /*2080*/  IMAD R9, R11, c[0x0][0x1b0], RZ ;  /* 0x00006c000b097a24 */ /* 0x000fc400078e02ff */
[----:B------:R-:W-:Y:S02]  /*2090*/  IMAD R10, R4, c[0x0][0x2c4], R10 ;  /* 0x0000b100040a7a24 */ /* 0x000fe400078e020a */
[----:B------:R-:W-:Y:S01]  /*20a0*/  IMAD.WIDE.U32 R6, R27, c[0x0][0x1e8], R6 ;  /* 0x00007a001b067a25 */ /* 0x000fe200078e0006 */
[----:B------:R-:W-:-:S03]  /*20b0*/  MOV R4, R8 ;  /* 0x0000000800047202 */ /* 0x000fc60000000f00 */
[C---:B------:R-:W-:Y:S02]  /*20c0*/  IMAD R11, R0.reuse, c[0x0][0x1b4], R9 ;  /* 0x00006d00000b7a24 */ /* 0x040fe400078e0209 */
[----:B------:R-:W-:Y:S01]  /*20d0*/  IMAD.WIDE.U32 R2, R0, c[0x0][0x1b0], R2 ;  /* 0x00006c0000027a25 */ /* 0x000fe200078e0002 */
[----:B----4-:R-:W-:Y:S02]  /*20e0*/  @P1 SHF.R.S32.HI R0, RZ, 0x1f, R14 ;  /* 0x0000001fff001819 */ /* 0x010fe4000001140e */
[----:B------:R-:W-:Y:S01]  /*20f0*/  @!P1 MOV R0, R12 ;  /* 0x0000000c00009202 */ /* 0x000fe20000000f00 */
[----:B------:R-:W-:Y:S01]  /*2100*/  IMAD R9, R27, c[0x0][0x1ec], R7 ;  /* 0x00007b001b097a24 */ /* 0x000fe200078e0207 */
[----:B------:R-:W-:Y:S01]  /*2110*/  SHF.R.S32.HI R7, RZ, 0x1f, R10 ;  /* 0x0000001fff077819 */ /* 0x000fe2000001140a */
[----:B------:R-:W-:Y:S01]  /*2120*/  IMAD.MOV.U32 R8, RZ, RZ, R6 ;  /* 0x000000ffff087224 */ /* 0x000fe200078e0006 */
[----:B------:R-:W-:Y:S02]  /*2130*/  IADD3 R3, R3, R11, RZ ;  /* 0x0000000b03037210 */ /* 0x000fe40007ffe0ff */
[----:B------:R-:W-:Y:S01]  /*2140*/  SEL R6, R0, RZ, !P4 ;  /* 0x000000ff00067207 */ /* 0x000fe20006000000 */
[----:B------:R-:W-:Y:S01]  /*2150*/  IMAD R7, R7, c[0x0][0x1a8], RZ ;  /* 0x00006a0007077a24 */ /* 0x000fe200078e02ff */
[----:B------:R-:W-:Y:S01]  /*2160*/  @!P1 MOV R14, R21 ;  /* 0x00000015000e9202 */ /* 0x000fe20000000f00 */
[----:B------:R-:W-:-:S03]  /*2170*/  IMAD.WIDE.U32 R4, R27, c[0x0][0x210], R4 ;  /* 0x000084001b047a25 */ /* 0x000fc600078e0004 */
[----:B------:R-:W-:Y:S01]  /*2180*/  SEL R0, R14, RZ, !P4 ;  /* 0x000000ff0e007207 */ /* 0x000fe20006000000 */
[C---:B------:R-:W-:Y:S02]  /*2190*/  IMAD R7, R10.reuse, c[0x0][0x1ac], R7 ;  /* 0x00006b000a077a24 */ /* 0x040fe400078e0207 */
[----:B------:R-:W-:-:S04]  /*21a0*/  IMAD.WIDE.U32 R2, R10, c[0x0][0x1a8], R2 ;  /* 0x00006a000a027a25 */ /* 0x000fc800078e0002 */
[C---:B------:R-:W-:Y:S02]  /*21b0*/  IMAD R11, R6.reuse, c[0x0][0x1f0], RZ ;  /* 0x00007c00060b7a24 */ /* 0x040fe400078e02ff */
[----:B------:R-:W-:Y:S02]  /*21c0*/  IMAD R5, R27, c[0x0][0x214], R5 ;  /* 0x000085001b057a24 */ /* 0x000fe400078e0205 */
[----:B------:R-:W-:Y:S02]  /*21d0*/  IMAD R6, R6, c[0x0][0x218], RZ ;  /* 0x0000860006067a24 */ /* 0x000fe400078e02ff */
[----:B------:R-:W-:Y:S01]  /*21e0*/  IMAD.IADD R3, R3, 0x1, R7 ;  /* 0x0000000103037824 */ /* 0x000fe200078e0207 */
[----:B------:R-:W-:Y:S01]  /*21f0*/  LEA R7, P0, R2, c[0x0][0x160], 0x1 ;  /* 0x0000580002077a11 */ /* 0x000fe200078008ff */
[C---:B------:R-:W-:Y:S02]  /*2200*/  IMAD R10, R0.reuse, c[0x0][0x21c], R6 ;  /* 0x00008700000a7a24 */ /* 0x040fe400078e0206 */
[----:B------:R-:W-:Y:S01]  /*2210*/  IMAD.WIDE.U32 R4, R0, c[0x0][0x218], R4 ;  /* 0x0000860000047a25 */ /* 0x000fe200078e0004 */
[----:B------:R-:W-:-:S03]  /*2220*/  LEA.HI.X R6, R2, c[0x0][0x164], R3, 0x1, P0 ;  /* 0x0000590002067a11 */ /* 0x000fc600000f0c03 */
[C---:B------:R-:W-:Y:S02]  /*2230*/  IMAD R11, R0.reuse, c[0x0][0x1f4], R11 ;  /* 0x00007d00000b7a24 */ /* 0x040fe400078e020b */
[----:B------:R-:W-:Y:S01]  /*2240*/  IMAD.WIDE.U32 R8, R0, c[0x0][0x1f0], R8 ;  /* 0x00007c0000087a25 */ /* 0x000fe200078e0008 */
[----:B------:R-:W-:Y:S01]  /*2250*/  IADD3 R2, R5, R10, RZ ;  /* 0x0000000a05027210 */ /* 0x000fe20007ffe0ff */
[----:B------:R1:W-:Y:S03]  /*2260*/  STL [R1+0x1c], R23 ;  /* 0x00001c1701007387 */ /* 0x0003e60000100800 */
[----:B------:R-:W-:Y:S01]  /*2270*/  IADD3 R3, R9, R11, RZ ;  /* 0x0000000b09037210 */ /* 0x000fe20007ffe0ff */
[----:B------:R1:W-:Y:S04]  /*2280*/  STL.64 [R1+0x30], R8 ;  /* 0x0000300801007387 */ /* 0x0003e80000100a00 */
[----:B------:R1:W-:Y:S04]  /*2290*/  STL.64 [R1+0x38], R4 ;  /* 0x0000380401007387 */ /* 0x0003e80000100a00 */
[----:B------:R1:W-:Y:S04]  /*22a0*/  STL [R1+0x44], R2 ;  /* 0x0000440201007387 */ /* 0x0003e80000100800 */
[----:B------:R1:W-:Y:S01]  /*22b0*/  STL [R1+0x40], R3 ;  /* 0x0000400301007387 */ /* 0x0003e20000100800 */
[----:B------:R-:W-:-:S02]  /*22c0*/  ISETP.GE.AND P1, PT, R22, c[0x0][0x1d4], PT ;  /* 0x0000750016007a0c */ /* 0x000fc40003f26270 */
[----:B------:R-:W-:Y:S02]  /*22d0*/  ISETP.GE.AND P3, PT, R22, c[0x0][0x198], PT ;  /* 0x0000660016007a0c */ /* 0x000fe40003f66270 */
[----:B------:R-:W-:Y:S01]  /*22e0*/  LEA R0, R18, R20, 0x7 ;  /* 0x0000001412007211 */ /* 0x000fe200078e38ff */
[----:B------:R-:W-:Y:S08]  /*22f0*/  BRA.DIV ~URZ, `(.L_x_47) ;  /* 0x0000c6427f007947 */ /* 0x000ff0000b800000 */
[----:B-1----:R1:W2:Y:S02]  /*2300*/  SHFL.IDX PT, R8, R6, RZ, 0x181f ;  /* 0x00181fff06087589 */ /* 0x0022a400000e0000 */
.L_x_147:
[----:B------:R-:W-:Y:S05]  /*2310*/  BRA.DIV ~URZ, `(.L_x_48) ;  /* 0x0000c6927f007947 */ /* 0x000fea000b800000 */
[----:B------:R3:W4:Y:S02]  /*2320*/  SHFL.IDX PT, R2, R7, RZ, 0x181f ;  /* 0x00181fff07027589 */ /* 0x00072400000e0000 */
.L_x_148:
[----:B------:R-:W-:Y:S01]  /*2330*/  IMAD R4, R17, c[0x0][0x2c4], RZ ;  /* 0x0000b10011047a24 */ /* 0x000fe200078e02ff */
[----:B------:R-:W-:Y:S04]  /*2340*/  BSSY B0, `(.L_x_49) ;  /* 0x000000a000007945 */ /* 0x000fe80003800000 */
[----:B------:R-:W-:-:S13]  /*2350*/  ISETP.GE.AND P0, PT, R0, R4, PT ;  /* 0x000000040000720c */ /* 0x000fda0003f06270 */
[----:B------:R-:W-:Y:S05]  /*2360*/  @P0 BRA `(.L_x_50) ;  /* 0x0000007000000947 */ /* 0x000fea0003800000 */
[----:B------:R-:W5:Y:S02]  /*2370*/  LDL.64 R10, [R1+0x18] ;  /* 0x00001800010a7983 */ /* 0x000f640000100a00 */
[----:B----45:R-:W-:-:S04]  /*2380*/  LEA R2, P0, R10, R2, 0x1 ;  /* 0x000000020a027211 */ /* 0x030fc800078008ff */
[----:B--2---:R-:W-:-:S05]  /*2390*/  LEA.HI.X R3, R10, R8, R11, 0x1, P0 ;  /* 0x000000080a037211 */ /* 0x004fca00000f0c0b */
[----:B------:R-:W-:Y:S01]  /*23a0*/  @!PT LDS RZ, [RZ] ;  /* 0x00000000fffff984 */ /* 0x000fe20000000800 */
[----:B------:R-:W-:Y:S01]  /*23b0*/  @!PT LDS RZ, [RZ] ;  /* 0x00000000fffff984 */ /* 0x000fe20000000800 */
[----:B------:R-:W-:Y:S01]  /*23c0*/  @!PT LDS RZ, [RZ] ;  /* 0x00000000fffff984 */ /* 0x000fe20000000800 */
[----:B------:R2:W-:Y:S04]  /*23d0*/  LDGSTS.E.BYPASS.LTC128B.128 [R213+0x5100], [R2.64], !P3 ;  /* 0x0510000002d57fae */ /* 0x0005e8000d901d48 */
.L_x_50:
[----:B------:R-:W-:Y:S05]  /*23e0*/  BSYNC B0 ;  /* 0x0000000000007941 */ /* 0x000fea0003800000 */
.L_x_49:
[----:B------:R-:W-:Y:S05]  /*23f0*/  BRA.DIV ~URZ, `(.L_x_51) ;  /* 0x0000c6227f007947 */ /* 0x000fea000b800000 */
[----:B--2---:R2:W1:Y:S04]  /*2400*/  SHFL.IDX PT, R8, R6, 0x1, 0x181f ;  /* 0x00381f0006087f89 */ /* 0x00446800000e0000 */
[----:B----4-:R2:W4:Y:S02]  /*2410*/  SHFL.IDX PT, R2, R7, 0x1, 0x181f ;  /* 0x00381f0007027f89 */ /* 0x01052400000e0000 */
.L_x_149:
[----:B------:R-:W-:Y:S01]  /*2420*/  IADD3 R3, R0, 0x10, RZ ;  /* 0x0000001000037810 */ /* 0x000fe20007ffe0ff */
[----:B------:R-:W-:Y:S03]  /*2430*/  BSSY B0, `(.L_x_52) ;  /* 0x000000a000007945 */ /* 0x000fe60003800000 */
[----:B------:R-:W-:-:S13]  /*2440*/  ISETP.GE.AND P0, PT, R3, R4, PT ;  /* 0x000000040300720c */ /* 0x000fda0003f06270 */
[----:B------:R-:W-:Y:S05]  /*2450*/  @P0 BRA `(.L_x_53) ;  /* 0x0000007000000947 */ /* 0x000fea0003800000 */
[----:B------:R-:W5:Y:S02]  /*2460*/  LDL.64 R10, [R1+0x18] ;  /* 0x00001800010a7983 */ /* 0x000f640000100a00 */
[----:B----45:R-:W-:-:S04]  /*2470*/  LEA R2, P0, R10, R2, 0x1 ;  /* 0x000000020a027211 */ /* 0x030fc800078008ff */
[----:B-1----:R-:W-:-:S05]  /*2480*/  LEA.HI.X R3, R10, R8, R11, 0x1, P0 ;  /* 0x000000080a037211 */ /* 0x002fca00000f0c0b */
[----:B------:R-:W-:Y:S01]  /*2490*/  @!PT LDS RZ, [RZ] ;  /* 0x00000000fffff984 */ /* 0x000fe20000000800 */
[----:B------:R-:W-:Y:S01]  /*24a0*/  @!PT LDS RZ, [RZ] ;  /* 0x00000000fffff984 */ /* 0x000fe20000000800 */
[----:B------:R-:W-:Y:S01]  /*24b0*/  @!PT LDS RZ, [RZ] ;  /* 0x00000000fffff984 */ /* 0x000fe20000000800 */
[----:B------:R1:W-:Y:S04]  /*24c0*/  LDGSTS.E.BYPASS.LTC128B.128 [R213+0x5900], [R2.64], !P3 ;  /* 0x0590000002d57fae */ /* 0x0003e8000d901d48 */
.L_x_53:
[----:B------:R-:W-:Y:S05]  /*24d0*/  BSYNC B0 ;  /* 0x0000000000007941 */ /* 0x000fea0003800000 */
.L_x_52:
[----:B------:R-:W-:Y:S05]  /*24e0*/  BRA.DIV ~URZ, `(.L_x_54) ;  /* 0x0000c6027f007947 */ /* 0x000fea000b800000 */
[----:B-1----:R1:W2:Y:S02]  /*24f0*/  SHFL.IDX PT, R8, R6, 0x2, 0x181f ;  /* 0x00581f0006087f89 */ /* 0x0022a400000e0000 */
.L_x_150:
[----:B------:R-:W-:Y:S05]  /*2500*/  BRA.DIV ~URZ, `(.L_x_55) ;  /* 0x0000c6527f007947 */ /* 0x000fea000b800000 */
[----:B----4-:R4:W1:Y:S02]  /*2510*/  SHFL.IDX PT, R2, R7, 0x2, 0x181f ;  /* 0x00581f0007027f89 */ /* 0x01086400000e0000 */
.L_x_151:
[----:B------:R-:W-:Y:S01]  /*2520*/  IADD3 R3, R0, 0x20, RZ ;  /* 0x0000002000037810 */ /* 0x000fe20007ffe0ff */
[----:B------:R-:W-:Y:S03]  /*2530*/  BSSY B0, `(.L_x_56) ;  /* 0x000000a000007945 */ /* 0x000fe60003800000 */
[----:B------:R-:W-:-:S13]  /*2540*/  ISETP.GE.AND P0, PT, R3, R4, PT ;  /* 0x000000040300720c */ /* 0x000fda0003f06270 */
[----:B------:R-:W-:Y:S05]  /*2550*/  @P0 BRA `(.L_x_57) ;  /* 0x0000007000000947 */ /* 0x000fea0003800000 */
[----:B------:R-:W5:Y:S02]  /*2560*/  LDL.64 R10, [R1+0x18] ;  /* 0x00001800010a7983 */ /* 0x000f640000100a00 */
[----:B-1---5:R-:W-:-:S04]  /*2570*/  LEA R2, P0, R10, R2, 0x1 ;  /* 0x000000020a027211 */ /* 0x022fc800078008ff */
[----:B--2---:R-:W-:-:S05]  /*2580*/  LEA.HI.X R3, R10, R8, R11, 0x1, P0 ;  /* 0x000000080a037211 */ /* 0x004fca00000f0c0b */
[----:B------:R-:W-:Y:S01]  /*2590*/  @!PT LDS RZ, [RZ] ;  /* 0x00000000fffff984 */ /* 0x000fe20000000800 */
[----:B------:R-:W-:Y:S01]  /*25a0*/  @!PT LDS RZ, [RZ] ;  /* 0x00000000fffff984 */ /* 0x000fe20000000800 */
[----:B------:R-:W-:Y:S01]  /*25b0*/  @!PT LDS RZ, [RZ] ;  /* 0x00000000fffff984 */ /* 0x000fe20000000800 */
[----:B------:R1:W-:Y:S04]  /*25c0*/  LDGSTS.E.BYPASS.LTC128B.128 [R213+0x6100], [R2.64], !P3 ;  /* 0x0610000002d57fae */ /* 0x0003e8000d901d48 */
.L_x_57:
[----:B------:R-:W-:Y:S05]  /*25d0*/  BSYNC B0 ;  /* 0x0000000000007941 */ /* 0x000fea0003800000 */
.L_x_56:
[----:B------:R-:W-:Y:S05]  /*25e0*/  BRA.DIV ~URZ, `(.L_x_58) ;  /* 0x0000c5e27f007947 */ /* 0x000fea000b800000 */
[----:B--2---:R2:W3:Y:S04]  /*25f0*/  SHFL.IDX PT, R8, R6, 0x3, 0x181f ;  /* 0x00781f0006087f89 */ /* 0x0044e800000e0000 */
[----:B-1----:R2:W1:Y:S02]  /*2600*/  SHFL.IDX PT, R2, R7, 0x3, 0x181f ;  /* 0x00781f0007027f89 */ /* 0x00246400000e0000 */
.L_x_152:
[----:B------:R-:W-:Y:S01]  /*2610*/  IADD3 R3, R0, 0x30, RZ ;  /* 0x0000003000037810 */ /* 0x000fe20007ffe0ff */
[----:B------:R-:W-:Y:S03]  /*2620*/  BSSY B0, `(.L_x_59) ;  /* 0x000000a000007945 */ /* 0x000fe60003800000 */
[----:B------:R-:W-:-:S13]  /*2630*/  ISETP.GE.AND P0, PT, R3, R4, PT ;  /* 0x000000040300720c */ /* 0x000fda0003f06270 */
[----:B------:R-:W-:Y:S05]  /*2640*/  @P0 BRA `(.L_x_60) ;  /* 0x0000007000000947 */ /* 0x000fea0003800000 */
[----:B------:R-:W5:Y:S02]  /*2650*/  LDL.64 R10, [R1+0x18] ;  /* 0x00001800010a7983 */ /* 0x000f640000100a00 */
[----:B-1---5:R-:W-:-:S04]  /*2660*/  LEA R2, P0, R10, R2, 0x1 ;  /* 0x000000020a027211 */ /* 0x022fc800078008ff */
[----:B---3--:R-:W-:-:S05]  /*2670*/  LEA.HI.X R3, R10, R8, R11, 0x1, P0 ;  /* 0x000000080a037211 */ /* 0x008fca00000f0c0b */
[----:B------:R-:W-:Y:S01]  /*2680*/  @!PT LDS RZ, [RZ] ;  /* 0x00000000fffff984 */ /* 0x000fe20000000800 */
[----:B------:R-:W-:Y:S01]  /*2690*/  @!PT LDS RZ, [RZ] ;  /* 0x00000000fffff984 */ /* 0x000fe20000000800 */
[----:B------:R-:W-:Y:S01]  /*26a0*/  @!PT LDS RZ, [RZ] ;  /* 0x00000000fffff984 */ /* 0x000fe20000000800 */
[----:B------:R1:W-:Y:S04]  /*26b0*/  LDGSTS.E.BYPASS.LTC128B.128 [R213+0x6900], [R2.64], !P3 ;  /* 0x0690000002d57fae */ /* 0x0003e8000d901d48 */
.L_x_60:
[----:B------:R-:W-:Y:S05]  /*26c0*/  BSYNC B0 ;  /* 0x0000000000007941 */ /* 0x000fea0003800000 */
.L_x_59:
[----:B------:R-:W-:Y:S05]  /*26d0*/  BRA.DIV ~URZ, `(.L_x_61) ;  /* 0x0000c5c27f007947 */ /* 0x000fea000b800000 */
[----:B---3--:R3:W2:Y:S02]  /*26e0*/  SHFL.IDX PT, R8, R6, 0x4, 0x181f ;  /* 0x00981f0006087f89 */ /* 0x0086a400000e0000 */
.L_x_153:
[----:B------:R-:W-:Y:S05]  /*26f0*/  BRA.DIV ~URZ, `(.L_x_62) ;  /* 0x0000c6127f007947 */ /* 0x000fea000b800000 */
[----:B-1----:R1:W3:Y:S02]  /*2700*/  SHFL.IDX PT, R2, R7, 0x4, 0x181f ;  /* 0x00981f0007027f89 */ /* 0x0022e400000e0000 */
.L_x_154:
[----:B------:R-:W-:Y:S01]  /*2710*/  IADD3 R3, R0, 0x40, RZ ;  /* 0x0000004000037810 */ /* 0x000fe20007ffe0ff */
[----:B------:R-:W-:Y:S03]  /*2720*/  BSSY B0, `(.L_x_63) ;  /* 0x000000a000007945 */ /* 0x000fe60003800000 */
[----:B------:R-:W-:-:S13]  /*2730*/  ISETP.GE.AND P0, PT, R3, R4, PT ;  /* 0x000000040300720c */ /* 0x000fda0003f06270 */
[----:B------:R-:W-:Y:S05]  /*2740*/  @P0 BRA `(.L_x_64) ;  /* 0x0000007000000947 */ /* 0x000fea0003800000 */
[----:B------:R-:W5:Y:S02]  /*2750*/  LDL.64 R10, [R1+0x18] ;  /* 0x00001800010a7983 */ /* 0x000f640000100a00 */
[----:B---3-5:R-:W-:-:S04]  /*2760*/  LEA R2, P0, R10, R2, 0x1 ;  /* 0x000000020a027211 */ /* 0x028fc800078008ff */
[----:B--2---:R-:W-:-:S05]  /*2770*/  LEA.HI.X R3, R10, R8, R11, 0x1, P0 ;  /* 0x000000080a037211 */ /* 0x004fca00000f0c0b */
[----:B------:R-:W-:Y:S01]  /*2780*/  @!PT LDS RZ, [RZ] ;  /* 0x00000000fffff984 */ /* 0x000fe20000000800 */
[----:B------:R-:W-:Y:S01]  /*2790*/  @!PT LDS RZ, [RZ] ;  /* 0x00000000fffff984 */ /* 0x000fe20000000800 */
[----:B------:R-:W-:Y:S01]  /*27a0*/  @!PT LDS RZ, [RZ] ;  /* 0x00000000fffff984 */ /* 0x000fe20000000800 */
[----:B------:R2:W-:Y:S04]  /*27b0*/  LDGSTS.E.BYPASS.LTC128B.128 [R213+0x7100], [R2.64], !P3 ;  /* 0x0710000002d57fae */ /* 0x0005e8000d901d48 */
.L_x_64:
[----:B------:R-:W-:Y:S05]  /*27c0*/  BSYNC B0 ;  /* 0x0000000000007941 */ /* 0x000fea0003800000 */
.L_x_63:
[----:B------:R-:W-:Y:S05]  /*27d0*/  BRA.DIV ~URZ, `(.L_x_65) ;  /* 0x0000c5a27f007947 */ /* 0x000fea000b800000 */
[----:B--2---:R2:W1:Y:S04]  /*27e0*/  SHFL.IDX PT, R8, R6, 0x5, 0x181f ;  /* 0x00b81f0006087f89 */ /* 0x00446800000e0000 */
[----:B---3--:R2:W3:Y:S02]  /*27f0*/  SHFL.IDX PT, R2, R7, 0x5, 0x181f ;  /* 0x00b81f0007027f89 */ /* 0x0084e400000e0000 */
.L_x_155:
[----:B------:R-:W-:Y:S01]  /*2800*/  IADD3 R3, R0, 0x50, RZ ;  /* 0x0000005000037810 */ /* 0x000fe20007ffe0ff */
[----:B------:R-:W-:Y:S03]  /*2810*/  BSSY B0, `(.L_x_66) ;  /* 0x000000a000007945 */ /* 0x000fe60003800000 */
[----:B------:R-:W-:-:S13]  /*2820*/  ISETP.GE.AND P0, PT, R3, R4, PT ;  /* 0x000000040300720c */ /* 0x000fda0003f06270 */
[----:B------:R-:W-:Y:S05]  /*2830*/  @P0 BRA `(.L_x_67) ;  /* 0x0000007000000947 */ /* 0x000fea0003800000 */
[----:B------:R-:W5:Y:S02]  /*2840*/  LDL.64 R10, [R1+0x18] ;  /* 0x00001800010a7983 */ /* 0x000f640000100a00 */
[----:B---3-5:R-:W-:-:S04]  /*2850*/  LEA R2, P0, R10, R2, 0x1 ;  /* 0x000000020a027211 */ /* 0x028fc800078008ff */
[----:B-1----:R-:W-:-:S05]  /*2860*/  LEA.HI.X R3, R10, R8, R11, 0x1, P0 ;  /* 0x000000080a037211 */ /* 0x002fca00000f0c0b */
[----:B------:R-:W-:Y:S01]  /*2870*/  @!PT LDS RZ, [RZ] ;  /* 0x00000000fffff984 */ /* 0x000fe20000000800 */
[----:B------:R-:W-:Y:S01]  /*2880*/  @!PT LDS RZ, [RZ] ;  /* 0x00000000fffff984 */ /* 0x000fe20000000800 */
[----:B------:R-:W-:Y:S01]  /*2890*/  @!PT LDS RZ, [RZ] ;  /* 0x00000000fffff984 */ /* 0x000fe20000000800 */
[----:B------:R1:W-:Y:S04]  /*28a0*/  LDGSTS.E.BYPASS.LTC128B.128 [R213+0x7900], [R2.64], !P3 ;  /* 0x0790000002d57fae */ /* 0x0003e8000d901d48 */
.L_x_67:
[----:B------:R-:W-:Y:S05]  /*28b0*/  BSYNC B0 ;  /* 0x0000000000007941 */ /* 0x000fea0003800000 */
.L_x_66:
[----:B------:R-:W-:Y:S05]  /*28c0*/  BRA.DIV ~URZ, `(.L_x_68) ;  /* 0x0000c5827f007947 */ /* 0x000fea000b800000 */
[----:B-1----:R1:W2:Y:S02]  /*28d0*/  SHFL.IDX PT, R8, R6, 0x6, 0x181f ;  /* 0x00d81f0006087f89 */ /* 0x0022a400000e0000 */
.L_x_156:
[----:B------:R-:W-:Y:S05]  /*28e0*/  BRA.DIV ~URZ, `(.L_x_69) ;  /* 0x0000c5d27f007947 */ /* 0x000fea000b800000 */
[----:B---3--:R3:W1:Y:S02]  /*28f0*/  SHFL.IDX PT, R2, R7, 0x6, 0x181f ;  /* 0x00d81f0007027f89 */ /* 0x00866400000e0000 */
.L_x_157:
        /* <DEDUP_REMOVED lines=11> */
.L_x_71:
[----:B------:R-:W-:Y:S05]  /*29b0*/  BSYNC B0 ;  /* 0x0000000000007941 */ /* 0x000fea0003800000 */
.L_x_70:
[----:B------:R-:W-:Y:S05]  /*29c0*/  BRA.DIV ~URZ, `(.L_x_72) ;  /* 0x0000c5627f007947 */ /* 0x000fea000b800000 */
[----:B-12---:R-:W1:Y:S04]  /*29d0*/  SHFL.IDX PT, R6, R6, 0x7, 0x181f ;  /* 0x00f81f0006067f89 */ /* 0x006e6800000e0000 */
[----:B------:R2:W3:Y:S02]  /*29e0*/  SHFL.IDX PT, R2, R7, 0x7, 0x181f ;  /* 0x00f81f0007027f89 */ /* 0x0004e400000e0000 */
.L_x_158:
[----:B------:R-:W5:Y:S01]  /*29f0*/  LDL.64 R14, [R1+0x18] ;  /* 0x00001800010e7983 */ /* 0x000f620000100a00 */
[----:B------:R-:W-:-:S04]  /*2a00*/  IADD3 R0, R0, 0x70, RZ ;  /* 0x0000007000007810 */ /* 0x000fc80007ffe0ff */
[----:B------:R-:W-:-:S13]  /*2a10*/  ISETP.GE.AND P2, PT, R0, R4, PT ;  /* 0x000000040000720c */ /* 0x000fda0003f46270 */
[----:B---3-5:R-:W-:-:S04]  /*2a20*/  @!P2 LEA R2, P0, R14, R2, 0x1 ;  /* 0x000000020e02a211 */ /* 0x028fc800078008ff */
[----:B-1----:R-:W-:-:S05]  /*2a30*/  @!P2 LEA.HI.X R3, R14, R6, R15, 0x1, P0 ;  /* 0x000000060e03a211 */ /* 0x002fca00000f0c0f */
[----:B------:R-:W-:Y:S01]  /*2a40*/  @!PT LDS RZ, [RZ] ;  /* 0x00000000fffff984 */ /* 0x000fe20000000800 */
[----:B------:R-:W-:Y:S01]  /*2a50*/  @!PT LDS RZ, [RZ] ;  /* 0x00000000fffff984 */ /* 0x000fe20000000800 */
[----:B------:R-:W-:Y:S01]  /*2a60*/  @!PT LDS RZ, [RZ] ;  /* 0x00000000fffff984 */ /* 0x000fe20000000800 */
[----:B------:R1:W-:Y:S04]  /*2a70*/  @!P2 LDGSTS.E.BYPASS.LTC128B.128 [R213+0x8900], [R2.64], !P3 ;  /* 0x0890000002d5afae */ /* 0x0003e8000d901d48 */
[----:B------:R-:W0:Y:S01]  /*2a80*/  LDGDEPBAR ;  /* 0x00000000000079af */ /* 0x000e220000000000 */
[----:B------:R-:W-:Y:S02]  /*2a90*/  WARPSYNC 0xffffffff ;  /* 0xffffffff00007948 */ /* 0x000fe40003800000 */
[----:B------:R-:W3:Y:S04]  /*2aa0*/  LDL R5, [R1+0x40] ;  /* 0x0000400001057983 */ /* 0x000ee80000100800 */
[----:B------:R-:W5:Y:S04]  /*2ab0*/  LDL.64 R8, [R1+0x30] ;  /* 0x0000300001087983 */ /* 0x000f680000100a00 */
[----:B--2---:R-:W2:Y:S04]  /*2ac0*/  LDL R18, [R1+0x44] ;  /* 0x0000440001127983 */ /* 0x004ea80000100800 */
[----:B----4-:R-:W4:Y:S04]  /*2ad0*/  LDL.64 R16, [R1+0x38] ;  /* 0x0000380001107983 */ /* 0x010f280000100a00 */
[----:B------:R-:W1:Y:S01]  /*2ae0*/  S2R R10, SR_TID.X ;  /* 0x00000000000a7919 */ /* 0x000e620000002100 */
[----:B------:R-:W-:-:S02]  /*2af0*/  MOV R90, 0xffffffb0 ;  /* 0xffffffb0005a7802 */ /* 0x000fc40000000f00 */
[----:B------:R-:W-:Y:S01]  /*2b00*/  SHF.R.S32.HI R12, RZ, 0x1f, R88 ;  /* 0x0000001fff0c7819 */ /* 0x000fe20000011458 */
[----:B-1----:R-:W-:Y:S01]  /*2b10*/  IMAD.WIDE.U32 R2, R88, c[0x0][0x1e0], RZ ;  /* 0x0000780058027a25 */ /* 0x002fe200078e00ff */
[----:B------:R-:W-:Y:S01]  /*2b20*/  MOV R152, c[0x0][0x1e0] ;  /* 0x0000780000987a02 */ /* 0x000fe20000000f00 */
[----:B------:R-:W-:Y:S01]  /*2b30*/  ULDC.64 UR4, c[0x0][0x208] ;  /* 0x0000820000047ab9 */ /* 0x000fe20000000a00 */
[----:B------:R-:W-:Y:S01]  /*2b40*/  MOV R153, c[0x0][0x1e4] ;  /* 0x0000790000997a02 */ /* 0x000fe20000000f00 */
[----:B------:R-:W-:Y:S01]  /*2b50*/  IMAD R90, R246, R90, 0x50 ;  /* 0x00000050f65a7424 */ /* 0x000fe200078e025a */
[----:B------:R-:W-:Y:S01]  /*2b60*/  UMOV UR6, 0x5 ;  /* 0x0000000500067882 */ /* 0x000fe20000000000 */
[----:B------:R-:W-:Y:S01]  /*2b70*/  IMAD R4, R12, c[0x0][0x1e0], RZ ;  /* 0x000078000c047a24 */ /* 0x000fe200078e02ff */
[----:B------:R-:W2:Y:S01]  /*2b80*/  LDL R247, [R1+0x28] ;  /* 0x0000280001f77983 */ /* 0x000ea20000100800 */
[----:B------:R-:W-:-:S04]  /*2b90*/  SHF.R.S32.HI R7, RZ, 0x1f, R10 ;  /* 0x0000001fff077819 */ /* 0x000fc8000001140a */
[----:B------:R-:W-:-:S04]  /*2ba0*/  LEA.HI R7, R7, R10, RZ, 0x3 ;  /* 0x0000000a07077211 */ /* 0x000fc800078f18ff */
[----:B------:R-:W-:Y:S01]  /*2bb0*/  SHF.R.S32.HI R7, RZ, 0x3, R7 ;  /* 0x00000003ff077819 */ /* 0x000fe20000011407 */
[----:B------:R-:W-:-:S03]  /*2bc0*/  IMAD R4, R88, c[0x0][0x1e4], R4 ;  /* 0x0000790058047a24 */ /* 0x000fc600078e0204 */
[----:B------:R-:W-:-:S04]  /*2bd0*/  IADD3 R0, R90, R89, -R7 ;  /* 0x000000595a007210 */ /* 0x000fc80007ffe807 */
[C---:B------:R-:W-:Y:S02]  /*2be0*/  ISETP.GE.AND P2, PT, R0.reuse, 0x1, PT ;  /* 0x000000010000780c */ /* 0x040fe40003f46270 */
[C---:B------:R-:W-:Y:S02]  /*2bf0*/  ISETP.GE.AND P6, PT, R0.reuse, 0x11, PT ;  /* 0x000000110000780c */ /* 0x040fe40003fc6270 */
[----:B------:R-:W-:Y:S01]  /*2c00*/  IADD3 R4, R3, R4, RZ ;  /* 0x0000000403047210 */ /* 0x000fe20007ffe0ff */
[----:B------:R-:W-:Y:S01]  /*2c10*/  BAR.SYNC.DEFER_BLOCKING 0x0 ;  /* 0x0000000000007b1d */ /* 0x000fe20000010000 */
[----:B------:R-:W-:Y:S01]  /*2c20*/  ISETP.GE.AND P5, PT, R0, 0x21, PT ;  /* 0x000000210000780c */ /* 0x000fe20003fa6270 */
[----:B------:R-:W-:Y:S02]  /*2c30*/  USHF.L.U32 UR7, UR4, 0x5, URZ ;  /* 0x0000000504077899 */ /* 0x000fe4000800063f */
[----:B------:R-:W-:Y:S01]  /*2c40*/  USHF.L.U64.HI UR5, UR4, UR6, UR5 ;  /* 0x0000000604057299 */ /* 0x000fe20008010205 */
[----:B---3--:R-:W-:-:S02]  /*2c50*/  MOV R113, R5 ;  /* 0x0000000500717202 */ /* 0x008fc40000000f00 */
[----:B-----5:R-:W-:Y:S01]  /*2c60*/  MOV R112, R8 ;  /* 0x0000000800707202 */ /* 0x020fe20000000f00 */
[----:B------:R-:W-:-:S04]  /*2c70*/  IMAD R5, R4, 0x50, RZ ;  /* 0x0000005004057824 */ /* 0x000fc800078e02ff */
[----:B------:R-:W-:-:S05]  /*2c80*/  IMAD.WIDE.U32 R2, R2, 0x50, R112 ;  /* 0x0000005002027825 */ /* 0x000fca00078e0070 */
[----:B------:R-:W-:Y:S02]  /*2c90*/  @P2 LEA R4, P4, R2, c[0x0][0x1c8], 0x1 ;  /* 0x0000720002042a11 */ /* 0x000fe400078808ff */
[C---:B------:R-:W-:Y:S02]  /*2ca0*/  @P6 LEA R6, P3, R152.reuse, R2, 0x4 ;  /* 0x0000000298066211 */ /* 0x040fe400078620ff */
[----:B------:R-:W-:Y:S01]  /*2cb0*/  IADD3 R3, R3, R5, RZ ;  /* 0x0000000503037210 */ /* 0x000fe20007ffe0ff */
[----:B------:R-:W-:-:S03]  /*2cc0*/  IMAD.WIDE.U32 R8, R152, 0x20, RZ ;  /* 0x0000002098087825 */ /* 0x000fc600078e00ff */
[----:B------:R-:W-:Y:S02]  /*2cd0*/  @P2 LEA.HI.X R5, R2, c[0x0][0x1cc], R3, 0x1, P4 ;  /* 0x0000730002052a11 */ /* 0x000fe400020f0c03 */
[----:B------:R-:W-:Y:S02]  /*2ce0*/  @P6 LEA.HI.X R7, R152, R3, R153, 0x4, P3 ;  /* 0x0000000398076211 */ /* 0x000fe400018f2499 */
[C---:B------:R-:W-:Y:S01]  /*2cf0*/  ISETP.GE.AND P4, PT, R0.reuse, 0x31, PT ;  /* 0x000000310000780c */ /* 0x040fe20003f86270 */
[----:B------:R-:W-:Y:S01]  /*2d00*/  @!PT LDS RZ, [RZ] ;  /* 0x00000000fffff984 */ /* 0x000fe20000000800 */
[----:B------:R-:W-:Y:S01]  /*2d10*/  @!PT LDS RZ, [RZ] ;  /* 0x00000000fffff984 */ /* 0x000fe20000000800 */
[----:B------:R-:W-:Y:S01]  /*2d20*/  @!PT LDS RZ, [RZ] ;  /* 0x00000000fffff984 */ /* 0x000fe20000000800 */
[----:B------:R1:W-:Y:S01]  /*2d30*/  @P2 LDGSTS.E.BYPASS.LTC128B.128 [R213+0x2900], [R4.64], !P1 ;  /* 0x0290000004d52fae */ /* 0x0003e2000c901d48 */
[----:B------:R-:W-:Y:S02]  /*2d40*/  ISETP.GE.AND P3, PT, R0, 0x41, PT ;  /* 0x000000410000780c */ /* 0x000fe40003f66270 */
[----:B------:R-:W-:-:S04]  /*2d50*/  @P6 LEA R10, P0, R6, c[0x0][0x1c8], 0x1 ;  /* 0x00007200060a6a11 */ /* 0x000fc800078008ff */
[----:B------:R-:W-:Y:S02]  /*2d60*/  @P6 LEA.HI.X R11, R6, c[0x0][0x1cc], R7, 0x1, P0 ;  /* 0x00007300060b6a11 */ /* 0x000fe400000f0c07 */
[C---:B------:R-:W-:Y:S02]  /*2d70*/  SHF.L.U32 R7, R153.reuse, 0x5, RZ ;  /* 0x0000000599077819 */ /* 0x040fe400000006ff */
[----:B------:R-:W-:Y:S01]  /*2d80*/  @P5 IADD3 R6, P0, R2, R8, RZ ;  /* 0x0000000802065210 */ /* 0x000fe20007f1e0ff */
[----:B------:R-:W-:Y:S01]  /*2d90*/  @P4 IMAD R13, R153, 0x30, RZ ;  /* 0x00000030990d4824 */ /* 0x000fe200078e02ff */
[----:B------:R3:W-:Y:S02]  /*2da0*/  @P6 LDGSTS.E.BYPASS.LTC128B.128 [R213+0x3100], [R10.64], !P1 ;  /* 0x031000000ad56fae */ /* 0x0007e4000c901d48 */
[----:B------:R-:W-:Y:S02]  /*2db0*/  @P5 IADD3.X R9, R3, R9, R7, P0, !PT ;  /* 0x0000000903095210 */ /* 0x000fe400007fe407 */
[----:B------:R-:W-:-:S02]  /*2dc0*/  @P5 LEA R8, P0, R6, c[0x0][0x1c8], 0x1 ;  /* 0x0000720006085a11 */ /* 0x000fc400078008ff */
[----:B------:R-:W-:Y:S02]  /*2dd0*/  @P3 LEA R7, P2, R152, R2, 0x6 ;  /* 0x0000000298073211 */ /* 0x000fe400078430ff */
[----:B------:R-:W-:-:S05]  /*2de0*/  @P5 LEA.HI.X R9, R6, c[0x0][0x1cc], R9, 0x1, P0 ;  /* 0x0000730006095a11 */ /* 0x000fca00000f0c09 */
[----:B------:R5:W-:Y:S01]  /*2df0*/  @P5 LDGSTS.E.BYPASS.LTC128B.128 [R213+0x3900], [R8.64], !P1 ;  /* 0x0390000008d55fae */ /* 0x000be2000c901d48 */
[C---:B-1----:R-:W-:Y:S01]  /*2e00*/  @P4 IMAD.WIDE.U32 R4, R152.reuse, 0x30, R2 ;  /* 0x0000003098044825 */ /* 0x042fe200078e0002 */
[----:B------:R-:W-:Y:S02]  /*2e10*/  @P3 LEA R2, P0, R7, c[0x0][0x1c8], 0x1 ;  /* 0x0000720007023a11 */ /* 0x000fe400078008ff */
[----:B------:R-:W-:Y:S02]  /*2e20*/  @P3 LEA.HI.X R3, R152, R3, R153, 0x6, P2 ;  /* 0x0000000398033211 */ /* 0x000fe400010f3499 */
[----:B------:R-:W-:Y:S02]  /*2e30*/  @P4 IADD3 R5, R5, R13, RZ ;  /* 0x0000000d05054210 */ /* 0x000fe40007ffe0ff */
[----:B------:R-:W-:Y:S02]  /*2e40*/  @P4 LEA R6, P2, R4, c[0x0][0x1c8], 0x1 ;  /* 0x0000720004064a11 */ /* 0x000fe400078408ff */
[----:B------:R-:W-:-:S02]  /*2e50*/  @P3 LEA.HI.X R3, R7, c[0x0][0x1cc], R3, 0x1, P0 ;  /* 0x0000730007033a11 */ /* 0x000fc400000f0c03 */
[----:B------:R-:W-:-:S05]  /*2e60*/  @P4 LEA.HI.X R7, R4, c[0x0][0x1cc], R5, 0x1, P2 ;  /* 0x0000730004074a11 */ /* 0x000fca00010f0c05 */
[----:B------:R4:W-:Y:S04]  /*2e70*/  @P4 LDGSTS.E.BYPASS.LTC128B.128 [R213+0x4100], [R6.64], !P1 ;  /* 0x0410000006d54fae */ /* 0x0009e8000c901d48 */
[----:B------:R1:W-:Y:S04]  /*2e80*/  @P3 LDGSTS.E.BYPASS.LTC128B.128 [R213+0x4900], [R2.64], !P1 ;  /* 0x0490000002d53fae */ /* 0x0003e8000c901d48 */
[----:B------:R-:W0:Y:S01]  /*2e90*/  LDGDEPBAR ;  /* 0x00000000000079af */ /* 0x000e220000000000 */
[----:B------:R-:W-:-:S04]  /*2ea0*/  DEPBAR.LE SB0, 0x1 ;  /* 0x000080400000791a */ /* 0x000fc80000000000 */
[----:B------:R-:W-:-:S04]  /*2eb0*/  DEPBAR.LE SB0, 0x0 ;  /* 0x000080000000791a */ /* 0x000fc80000000000 */
[----:B------:R-:W-:Y:S01]  /*2ec0*/  BAR.SYNC.DEFER_BLOCKING 0x0 ;  /* 0x0000000000007b1d */ /* 0x000fe20000010000 */
[----:B------:R-:W-:Y:S02]  /*2ed0*/  IMAD R4, R12, c[0x0][0x208], RZ ;  /* 0x000082000c047a24 */ /* 0x000fe400078e02ff */
[----:B-1----:R-:W-:-:S04]  /*2ee0*/  IMAD.WIDE.U32 R2, R88, c[0x0][0x208], RZ ;  /* 0x0000820058027a25 */ /* 0x002fc800078e00ff */
[----:B------:R-:W-:Y:S01]  /*2ef0*/  IMAD R4, R88, c[0x0][0x20c], R4 ;  /* 0x0000830058047a24 */ /* 0x000fe200078e0204 */
[----:B----4-:R-:W-:Y:S02]  /*2f00*/  MOV R6, R16 ;  /* 0x0000001000067202 */ /* 0x010fe40000000f00 */
[----:B--2---:R-:W-:Y:S02]  /*2f10*/  MOV R7, R18 ;  /* 0x0000001200077202 */ /* 0x004fe40000000f00 */
[----:B------:R-:W-:Y:S01]  /*2f20*/  IADD3 R4, R3, R4, RZ ;  /* 0x0000000403047210 */ /* 0x000fe20007ffe0ff */
[----:B------:R-:W-:Y:S04]  /*2f30*/  LDSM.16.M88.4 R32, [R203] ;  /* 0x00000000cb20783b */ /* 0x000fe80000000200 */
[----:B------:R-:W1:Y:S01]  /*2f40*/  LDSM.16.M88.4 R48, [R196] ;  /* 0x00000000c430783b */ /* 0x000e620000000200 */
[----:B------:R-:W-:-:S03]  /*2f50*/  IMAD.WIDE.U32 R2, R2, 0x50, R6 ;  /* 0x0000005002027825 */ /* 0x000fc600078e0006 */
[----:B------:R-:W2:Y:S01]  /*2f60*/  LDSM.16.M88.4 R28, [R203+0x2000] ;  /* 0x00200000cb1c783b */ /* 0x000ea20000000200 */
[----:B------:R-:W-:Y:S01]  /*2f70*/  IMAD R4, R4, 0x50, RZ ;  /* 0x0000005004047824 */ /* 0x000fe200078e02ff */
[----:B-----5:R-:W-:Y:S02]  /*2f80*/  LEA R8, P0, R2, c[0x0][0x1f8], 0x1 ;  /* 0x00007e0002087a11 */ /* 0x020fe400078008ff */
[----:B------:R-:W-:Y:S01]  /*2f90*/  ISETP.GE.AND P2, PT, R14, c[0x0][0x1d4], PT ;  /* 0x000075000e007a0c */ /* 0x000fe20003f46270 */
[----:B------:R-:W-:Y:S01]  /*2fa0*/  LDSM.16.M88.4 R24, [R206] ;  /* 0x00000000ce18783b */ /* 0x000fe20000000200 */
[----:B------:R-:W-:-:S03]  /*2fb0*/  IADD3 R3, R3, R4, RZ ;  /* 0x0000000403037210 */ /* 0x000fc60007ffe0ff */
[----:B------:R-:W4:Y:S01]  /*2fc0*/  LDSM.16.M88.4 R44, [R207] ;  /* 0x00000000cf2c783b */ /* 0x000f220000000200 */
[----:B------:R-:W-:Y:S02]  /*2fd0*/  IADD3 R6, P3, R8, UR7, RZ ;  /* 0x0000000708067c10 */ /* 0x000fe4000ff7e0ff */
[----:B------:R-:W-:Y:S01]  /*2fe0*/  LEA.HI.X R9, R2, c[0x0][0x1fc], R3, 0x1, P0 ;  /* 0x00007f0002097a11 */ /* 0x000fe200000f0c03 */
[----:B------:R-:W-:Y:S01]  /*2ff0*/  LDSM.16.M88.4 R68, [R196+0x800] ;  /* 0x00080000c444783b */ /* 0x000fe20000000200 */
[----:B------:R-:W-:Y:S02]  /*3000*/  ISETP.LT.OR P6, PT, R0, 0x1, P2 ;  /* 0x000000010000780c */ /* 0x000fe400017c1670 */
[----:B------:R-:W-:Y:S01]  /*3010*/  IADD3 R4, P0, R6, UR7, RZ ;  /* 0x0000000706047c10 */ /* 0x000fe2000ff1e0ff */
[----:B------:R-:W-:Y:S01]  /*3020*/  LDSM.16.M88.4 R84, [R196+0x1000] ;  /* 0x00100000c454783b */ /* 0x000fe20000000200 */
[----:B------:R-:W-:Y:S02]  /*3030*/  IADD3.X R7, R9, UR5, RZ, P3, !PT ;  /* 0x0000000509077c10 */ /* 0x000fe40009ffe4ff */
[C---:B------:R-:W-:Y:S01]  /*3040*/  ISETP.LT.OR P5, PT, R0.reuse, 0x11, P2 ;  /* 0x000000110000780c */ /* 0x040fe200017a1670 */
[----:B------:R-:W-:Y:S01]  /*3050*/  LDSM.16.M88.4 R96, [R196+0x1800] ;  /* 0x00180000c460783b */ /* 0x000fe20000000200 */
[----:B------:R-:W-:-:S02]  /*3060*/  ISETP.LT.OR P4, PT, R0, 0x21, P2 ;  /* 0x000000210000780c */ /* 0x000fc40001781670 */
[----:B------:R-:W-:Y:S01]  /*3070*/  IADD3.X R5, R7, UR5, RZ, P0, !PT ;  /* 0x0000000507057c10 */ /* 0x000fe200087fe4ff */
[----:B------:R-:W-:Y:S01]  /*3080*/  LDSM.16.M88.4 R104, [R196+0x2000] ;  /* 0x00200000c468783b */ /* 0x000fe20000000200 */
[----:B------:R-:W-:Y:S02]  /*3090*/  ISETP.LT.OR P3, PT, R0, 0x31, P2 ;  /* 0x000000310000780c */ /* 0x000fe40001761670 */
[----:B------:R-:W-:Y:S01]  /*30a0*/  IADD3 R2, P0, R4, UR7, RZ ;  /* 0x0000000704027c10 */ /* 0x000fe2000ff1e0ff */
[----:B------:R-:W5:Y:S01]  /*30b0*/  LDSM.16.M88.4 R20, [R206+0x2000] ;  /* 0x00200000ce14783b */ /* 0x000f620000000200 */
[----:B------:R-:W-:Y:S02]  /*30c0*/  ISETP.LT.OR P2, PT, R0, 0x41, P2 ;  /* 0x000000410000780c */ /* 0x000fe40001741670 */
[----:B------:R-:W-:Y:S01]  /*30d0*/  IADD3.X R3, R5, UR5, RZ, P0, !PT ;  /* 0x0000000505037c10 */ /* 0x000fe200087fe4ff */
[----:B------:R-:W-:Y:S04]  /*30e0*/  LDSM.16.M88.4 R80, [R211] ;  /* 0x00000000d350783b */ /* 0x000fe80000000200 */
[----:B------:R-:W-:Y:S01]  /*30f0*/  LDSM.16.M88.4 R92, [R210] ;  /* 0x00000000d25c783b */ /* 0x000fe20000000200 */
[----:B-1----:R-:W-:Y:S03]  /*3100*/  HMMA.16816.F32 R12, R32, R48, RZ ;  /* 0x00000030200c723c */ /* 0x002fe600000018ff */
[----:B------:R-:W-:Y:S04]  /*3110*/  LDSM.16.M88.4 R100, [R209] ;  /* 0x00000000d164783b */ /* 0x000fe80000000200 */
[----:B------:R-:W-:Y:S04]  /*3120*/  LDSM.16.M88.4 R108, [R208] ;  /* 0x00000000d06c783b */ /* 0x000fe80000000200 */
[----:B------:R-:W-:Y:S01]  /*3130*/  @!PT LDS RZ, [RZ] ;  /* 0x00000000fffff984 */ /* 0x000fe20000000800 */
[----:B------:R-:W-:Y:S01]  /*3140*/  @!PT LDS RZ, [RZ] ;  /* 0x00000000fffff984 */ /* 0x000fe20000000800 */
[----:B------:R-:W-:Y:S01]  /*3150*/  @!PT LDS RZ, [RZ] ;  /* 0x00000000fffff984 */ /* 0x000fe20000000800 */
[----:B------:R1:W-:Y:S04]  /*3160*/  LDGSTS.E.BYPASS.LTC128B.128 [R213+0x100], [R8.64], !P6 ;  /* 0x0010000008d57fae */ /* 0x0003e8000f101d48 */
[----:B------:R2:W-:Y:S04]  /*3170*/  LDGSTS.E.BYPASS.LTC128B.128 [R213+0x900], [R6.64], !P5 ;  /* 0x0090000006d57fae */ /* 0x0005e8000e901d48 */
[----:B------:R2:W-:Y:S04]  /*3180*/  LDGSTS.E.BYPASS.LTC128B.128 [R213+0x1100], [R4.64], !P4 ;  /* 0x0110000004d57fae */ /* 0x0005e8000e101d48 */
[----:B------:R2:W-:Y:S01]  /*3190*/  LDGSTS.E.BYPASS.LTC128B.128 [R213+0x1900], [R2.64], !P3 ;  /* 0x0190000002d57fae */ /* 0x0005e2000d901d48 */
[----:B-1----:R-:W-:-:S04]  /*31a0*/  IADD3 R8, P0, R2, UR7, RZ ;  /* 0x0000000702087c10 */ /* 0x002fc8000ff1e0ff */
[----:B------:R-:W-:-:S05]  /*31b0*/  IADD3.X R9, R3, UR5, RZ, P0, !PT ;  /* 0x0000000503097c10 */ /* 0x000fca00087fe4ff */
[----:B------:R3:W-:Y:S04]  /*31c0*/  LDGSTS.E.BYPASS.LTC128B.128 [R213+0x2100], [R8.64], !P2 ;  /* 0x0210000008d57fae */ /* 0x0007e8000d101d48 */
[----:B------:R-:W-:Y:S04]  /*31d0*/  LDSM.16.M88.4 R36, [R202] ;  /* 0x00000000ca24783b */ /* 0x000fe80000000200 */
[----:B------:R-:W1:Y:S01]  /*31e0*/  LDSM.16.M88.4 R16, [R204] ;  /* 0x00000000cc10783b */ /* 0x000e620000000200 */
[----:B--2---:R-:W-:Y:S03]  /*31f0*/  HMMA.16816.F32 R52, R28, R48, RZ ;  /* 0x000000301c34723c */ /* 0x004fe600000018ff */
[----:B------:R-:W-:Y:S04]  /*3200*/  LDSM.16.M88.4 R40, [R199] ;  /* 0x00000000c728783b */ /* 0x000fe80000000200 */
[----:B------:R-:W-:Y:S01]  /*3210*/  LDSM.16.M88.4 R4, [R205+0x2000] ;  /* 0x00200000cd04783b */ /* 0x000fe20000000200 */
[----:B----4-:R-:W-:Y:S03]  /*3220*/  HMMA.16816.F32 R56, R24, R44, R12 ;  /* 0x0000002c1838723c */ /* 0x010fe6000000180c */
[----:B------:R-:W2:Y:S04]  /*3230*/  LDSM.16.M88.4 R12, [R204+0x2000] ;  /* 0x00200000cc0c783b */ /* 0x000ea80000000200 */
[----:B------:R-:W0:Y:S04]  /*3240*/  LDGDEPBAR ;  /* 0x00000000000079af */ /* 0x000e280000000000 */
[----:B---3--:R-:W3:Y:S01]  /*3250*/  LDSM.16.M88.4 R8, [R205] ;  /* 0x00000000cd08783b */ /* 0x008ee20000000200 */
[----:B------:R-:W-:Y:S08]  /*3260*/  HMMA.16816.F32 R64, R32, R50, RZ ;  /* 0x000000322040723c */ /* 0x000ff000000018ff */
[----:B-----5:R-:W-:Y:S08]  /*3270*/  HMMA.16816.F32 R52, R20, R44, R52 ;  /* 0x0000002c1434723c */ /* 0x020ff00000001834 */
[----:B-1----:R-:W-:Y:S08]  /*3280*/  HMMA.16816.F32 R60, R16, R36, R56 ;  /* 0x00000024103c723c */ /* 0x002ff00000001838 */
[----:B------:R-:W-:Y:S08]  /*3290*/  HMMA.16816.F32 R56, R28, R50, RZ ;  /* 0x000000321c38723c */ /* 0x000ff000000018ff */
[----:B--2---:R-:W-:Y:S08]  /*32a0*/  HMMA.16816.F32 R48, R12, R36, R52 ;  /* 0x000000240c30723c */ /* 0x004ff00000001834 */
[----:B------:R-:W-:Y:S08]  /*32b0*/  HMMA.16816.F32 R52, R24, R46, R64 ;  /* 0x0000002e1834723c */ /* 0x000ff00000001840 */
[----:B---3--:R-:W-:Y:S08]  /*32c0*/  HMMA.16816.F32 R64, R8, R40, R60 ;  /* 0x000000280840723c */ /* 0x008ff0000000183c */
[----:B------:R-:W-:Y:S01]  /*32d0*/  HMMA.16816.F32 R60, R20, R46, R56 ;  /* 0x0000002e143c723c */ /* 0x000fe20000001838 */
[----:B------:R-:W1:Y:S07]  /*32e0*/  LDSM.16.M88.4 R44, [R202+0x800] ;  /* 0x00080000ca2c783b */ /* 0x000e6e0000000200 */
[----:B------:R-:W-:Y:S08]  /*32f0*/  HMMA.16816.F32 R56, R32, R68, RZ ;  /* 0x000000442038723c */ /* 0x000ff000000018ff */
[----:B------:R-:W-:Y:S08]  /*3300*/  HMMA.16816.F32 R76, R4, R40, R48 ;  /* 0x00000028044c723c */ /* 0x000ff00000001830 */
[----:B------:R-:W-:Y:S01]  /*3310*/  HMMA.16816.F32 R48, R16, R38, R52 ;  /* 0x000000261030723c */ /* 0x000fe20000001834 */
[----:B------:R-:W-:-:S07]  /*3320*/  FMUL.FTZ R0, R64, c[0x0][0x320] ;  /* 0x0000c80040007a20 */ /* 0x000fce0000410000 */
[----:B------:R-:W-:Y:S01]  /*3330*/  HMMA.16816.F32 R52, R28, R68, RZ ;  /* 0x000000441c34723c */ /* 0x000fe200000018ff */
[----:B------:R2:W3:Y:S07]  /*3340*/  MUFU.TANH R151, R0 ;  /* 0x0000000000977308 */ /* 0x0004ee0000002400 */
[----:B------:R-:W-:Y:S01]  /*3350*/  HMMA.16816.F32 R56, R24, R80, R56 ;  /* 0x000000501838723c */ /* 0x000fe20000001838 */
[----:B--2---:R-:W-:-:S07]  /*3360*/  FMUL.FTZ R0, R65, c[0x0][0x320] ;  /* 0x0000c80041007a20 */ /* 0x004fce0000410000 */
[----:B------:R-:W-:Y:S01]  /*3370*/  HMMA.16816.F32 R60, R12, R38, R60 ;  /* 0x000000260c3c723c */ /* 0x000fe2000000183c */
[----:B------:R-:W2:Y:S01]  /*3380*/  LDSM.16.M88.4 R36, [R199+0x800] ;  /* 0x00080000c724783b */ /* 0x000ea20000000200 */
[----:B------:R4:W1:Y:S02]  /*3390*/  MUFU.TANH R150, R0 ;  /* 0x0000000000967308 */ /* 0x0008640000002400 */
[----:B----4-:R-:W-:-:S06]  /*33a0*/  FMUL.FTZ R0, R66, c[0x0][0x320] ;  /* 0x0000c80042007a20 */ /* 0x010fcc0000410000 */
[----:B------:R4:W1:Y:S02]  /*33b0*/  MUFU.TANH R149, R0 ;  /* 0x0000000000957308 */ /* 0x0008640000002400 */
[----:B----4-:R-:W-:Y:S02]  /*33c0*/  FMUL.FTZ R0, R67, c[0x0][0x320] ;  /* 0x0000c80043007a20 */ /* 0x010fe40000410000 */
[----:B------:R-:W-:Y:S04]  /*33d0*/  HMMA.16816.F32 R64, R8, R42, R48 ;  /* 0x0000002a0840723c */ /* 0x000fe80000001830 */
[----:B------:R4:W1:Y:S04]  /*33e0*/  MUFU.TANH R148, R0 ;  /* 0x0000000000947308 */ /* 0x0008680000002400 */
[----:B------:R-:W-:Y:S01]  /*33f0*/  HMMA.16816.F32 R48, R20, R80, R52 ;  /* 0x000000501430723c */ /* 0x000fe20000001834 */
[----:B----4-:R-:W-:-:S07]  /*3400*/  FMUL.FTZ R0, R76, c[0x0][0x320] ;  /* 0x0000c8004c007a20 */ /* 0x010fce0000410000 */
[----:B------:R-:W-:Y:S01]  /*3410*/  HMMA.16816.F32 R52, R32, R70, RZ ;  /* 0x000000462034723c */ /* 0x000fe200000018ff */
[----:B------:R4:W2:Y:S07]  /*3420*/  MUFU.TANH R147, R0 ;  /* 0x0000000000937308 */ /* 0x0008ae0000002400 */
[----:B-1----:R-:W-:Y:S01]  /*3430*/  HMMA.16816.F32 R56, R16, R44, R56 ;  /* 0x0000002c1038723c */ /* 0x002fe20000001838 */
[----:B----4-:R-:W-:-:S04]  /*3440*/  FMUL.FTZ R0, R77, c[0x0][0x320] ;  /* 0x0000c8004d007a20 */ /* 0x010fc80000410000 */
[----:B------:R1:W4:Y:S03]  /*3450*/  MUFU.TANH R146, R0 ;  /* 0x0000000000927308 */ /* 0x0003260000002400 */
[----:B------:R-:W-:Y:S01]  /*3460*/  HMMA.16816.F32 R72, R4, R42, R60 ;  /* 0x0000002a0448723c */ /* 0x000fe2000000183c */
[----:B-1----:R-:W-:-:S04]  /*3470*/  FMUL.FTZ R0, R78, c[0x0][0x320] ;  /* 0x0000c8004e007a20 */ /* 0x002fc80000410000 */
[----:B------:R1:W1:Y:S03]  /*3480*/  MUFU.TANH R141, R0 ;  /* 0x00000000008d7308 */ /* 0x0002660000002400 */
[----:B------:R-:W-:Y:S01]  /*3490*/  HMMA.16816.F32 R60, R28, R70, RZ ;  /* 0x000000461c3c723c */ /* 0x000fe200000018ff */
[----:B-1----:R-:W-:-:S04]  /*34a0*/  FMUL.FTZ R0, R79, c[0x0][0x320] ;  /* 0x0000c8004f007a20 */ /* 0x002fc80000410000 */
[----:B------:R1:W1:Y:S03]  /*34b0*/  MUFU.TANH R142, R0 ;  /* 0x00000000008e7308 */ /* 0x0002660000002400 */
[----:B------:R-:W-:Y:S01]  /*34c0*/  HMMA.16816.F32 R40, R12, R44, R48 ;  /* 0x0000002c0c28723c */ /* 0x000fe20000001830 */
[----:B-1----:R-:W-:-:S04]  /*34d0*/  FMUL.FTZ R0, R64, c[0x0][0x320] ;  /* 0x0000c80040007a20 */ /* 0x002fc80000410000 */
[----:B------:R1:W1:Y:S03]  /*34e0*/  MUFU.TANH R145, R0 ;  /* 0x0000000000917308 */ /* 0x0002660000002400 */
[----:B------:R-:W-:Y:S01]  /*34f0*/  HMMA.16816.F32 R48, R24, R82, R52 ;  /* 0x000000521830723c */ /* 0x000fe20000001834 */
[----:B-1----:R-:W-:-:S04]  /*3500*/  FMUL.FTZ R0, R65, c[0x0][0x320] ;  /* 0x0000c80041007a20 */ /* 0x002fc80000410000 */
[----:B------:R1:W1:Y:S03]  /*3510*/  MUFU.TANH R143, R0 ;  /* 0x00000000008f7308 */ /* 0x0002660000002400 */
[----:B------:R-:W-:Y:S01]  /*3520*/  HMMA.16816.F32 R60, R20, R82, R60 ;  /* 0x00000052143c723c */ /* 0x000fe2000000183c */
[----:B-1----:R-:W-:-:S04]  /*3530*/  FMUL.FTZ R0, R66, c[0x0][0x320] ;  /* 0x0000c80042007a20 */ /* 0x002fc80000410000 */
[----:B------:R1:W1:Y:S02]  /*3540*/  MUFU.TANH R140, R0 ;  /* 0x00000000008c7308 */ /* 0x0002640000002400 */
[----:B-1----:R-:W-:Y:S02]  /*3550*/  FMUL.FTZ R0, R67, c[0x0][0x320] ;  /* 0x0000c80043007a20 */ /* 0x002fe40000410000 */
[----:B--2---:R-:W-:Y:S04]  /*3560*/  HMMA.16816.F32 R64, R8, R36, R56 ;  /* 0x000000240840723c */ /* 0x004fe80000001838 */
[----:B------:R1:W2:Y:S04]  /*3570*/  MUFU.TANH R139, R0 ;  /* 0x00000000008b7308 */ /* 0x0002a80000002400 */
[----:B------:R-:W-:Y:S01]  /*3580*/  HMMA.16816.F32 R56, R32, R84, RZ ;  /* 0x000000542038723c */ /* 0x000fe200000018ff */
[----:B-1----:R-:W-:-:S04]  /*3590*/  FMUL.FTZ R0, R72, c[0x0][0x320] ;  /* 0x0000c80048007a20 */ /* 0x002fc80000410000 */
[----:B------:R1:W1:Y:S03]  /*35a0*/  MUFU.TANH R136, R0 ;  /* 0x0000000000887308 */ /* 0x0002660000002400 */
[----:B------:R-:W-:Y:S01]  /*35b0*/  HMMA.16816.F32 R76, R4, R36, R40 ;  /* 0x00000024044c723c */ /* 0x000fe20000001828 */
[----:B------:R-:W5:Y:S07]  /*35c0*/  LDSM.16.M88.4 R40, [R202+0x1000] ;  /* 0x00100000ca28783b */ /* 0x000f6e0000000200 */
[----:B------:R-:W-:Y:S01]  /*35d0*/  HMMA.16816.F32 R48, R16, R46, R48 ;  /* 0x0000002e1030723c */ /* 0x000fe20000001830 */
[----:B-1----:R-:W-:-:S04]  /*35e0*/  FMUL.FTZ R0, R73, c[0x0][0x320] ;  /* 0x0000c80049007a20 */ /* 0x002fc80000410000 */
[----:B------:R1:W1:Y:S03]  /*35f0*/  MUFU.TANH R135, R0 ;  /* 0x0000000000877308 */ /* 0x0002660000002400 */
[----:B------:R-:W-:Y:S01]  /*3600*/  HMMA.16816.F32 R52, R28, R84, RZ ;  /* 0x000000541c34723c */ /* 0x000fe200000018ff */
[----:B-1----:R-:W-:-:S04]  /*3610*/  FMUL.FTZ R0, R74, c[0x0][0x320] ;  /* 0x0000c8004a007a20 */ /* 0x002fc80000410000 */
[----:B------:R1:W1:Y:S03]  /*3620*/  MUFU.TANH R125, R0 ;  /* 0x00000000007d7308 */ /* 0x0002660000002400 */
[----:B------:R-:W-:Y:S01]  /*3630*/  HMMA.16816.F32 R60, R12, R46, R60 ;  /* 0x0000002e0c3c723c */ /* 0x000fe2000000183c */
[----:B------:R-:W2:Y:S01]  /*3640*/  LDSM.16.M88.4 R44, [R199+0x1000] ;  /* 0x00100000c72c783b */ /* 0x000ea20000000200 */
[----:B-1----:R-:W-:-:S04]  /*3650*/  FMUL.FTZ R0, R75, c[0x0][0x320] ;  /* 0x0000c8004b007a20 */ /* 0x002fc80000410000 */
[----:B------:R1:W1:Y:S02]  /*3660*/  MUFU.TANH R128, R0 ;  /* 0x0000000000807308 */ /* 0x0002640000002400 */
[----:B------:R-:W-:Y:S01]  /*3670*/  HMMA.16816.F32 R56, R24, R92, R56 ;  /* 0x0000005c1838723c */ /* 0x000fe20000001838 */
[----:B-1----:R-:W-:-:S05]  /*3680*/  FMUL.FTZ R0, R64, c[0x0][0x320] ;  /* 0x0000c80040007a20 */ /* 0x002fca0000410000 */
[----:B------:R1:W1:Y:S02]  /*3690*/  MUFU.TANH R132, R0 ;  /* 0x0000000000847308 */ /* 0x0002640000002400 */
[----:B-1----:R-:W-:-:S06]  /*36a0*/  FMUL.FTZ R0, R65, c[0x0][0x320] ;  /* 0x0000c80041007a20 */ /* 0x002fcc0000410000 */
[----:B------:R1:W1:Y:S02]  /*36b0*/  MUFU.TANH R129, R0 ;  /* 0x0000000000817308 */ /* 0x0002640000002400 */
[----:B-1----:R-:W-:-:S06]  /*36c0*/  FMUL.FTZ R0, R66, c[0x0][0x320] ;  /* 0x0000c80042007a20 */ /* 0x002fcc0000410000 */
[----:B------:R1:W1:Y:S02]  /*36d0*/  MUFU.TANH R124, R0 ;  /* 0x00000000007c7308 */ /* 0x0002640000002400 */
[----:B-1----:R-:W-:Y:S02]  /*36e0*/  FMUL.FTZ R0, R67, c[0x0][0x320] ;  /* 0x0000c80043007a20 */ /* 0x002fe40000410000 */
[----:B------:R-:W-:Y:S04]  /*36f0*/  HMMA.16816.F32 R64, R8, R38, R48 ;  /* 0x000000260840723c */ /* 0x000fe80000001830 */
[----:B------:R1:W1:Y:S04]  /*3700*/  MUFU.TANH R119, R0 ;  /* 0x0000000000777308 */ /* 0x0002680000002400 */
[----:B------:R-:W-:Y:S01]  /*3710*/  HMMA.16816.F32 R48, R20, R92, R52 ;  /* 0x0000005c1430723c */ /* 0x000fe20000001834 */
[----:B-1----:R-:W-:-:S07]  /*3720*/  FMUL.FTZ R0, R76, c[0x0][0x320] ;  /* 0x0000c8004c007a20 */ /* 0x002fce0000410000 */
[----:B------:R-:W-:Y:S01]  /*3730*/  HMMA.16816.F32 R52, R32, R86, RZ ;  /* 0x000000562034723c */ /* 0x000fe200000018ff */
[----:B------:R1:W1:Y:S07]  /*3740*/  MUFU.TANH R118, R0 ;  /* 0x0000000000767308 */ /* 0x00026e0000002400 */
[----:B------:R-:W-:Y:S01]  /*3750*/  HMMA.16816.F32 R68, R4, R38, R60 ;  /* 0x000000260444723c */ /* 0x000fe2000000183c */
[----:B-1----:R-:W-:-:S07]  /*3760*/  FMUL.FTZ R0, R77, c[0x0][0x320] ;  /* 0x0000c8004d007a20 */ /* 0x002fce0000410000 */
[----:B-----5:R-:W-:Y:S01]  /*3770*/  HMMA.16816.F32 R56, R16, R40, R56 ;  /* 0x000000281038723c */ /* 0x020fe20000001838 */
[----:B------:R1:W1:Y:S07]  /*3780*/  MUFU.TANH R117, R0 ;  /* 0x0000000000757308 */ /* 0x00026e0000002400 */
        /* <DEDUP_REMOVED lines=12> */
[----:B-1----:R-:W-:-:S06]  /*3850*/  FMUL.FTZ R0, R66, c[0x0][0x320] ;  /* 0x0000c80042007a20 */ /* 0x002fcc0000410000 */
[----:B------:R1:W1:Y:S02]  /*3860*/  MUFU.TANH R91, R0 ;  /* 0x00000000005b7308 */ /* 0x0002640000002400 */
[----:B-1----:R-:W-:Y:S02]  /*3870*/  FMUL.FTZ R0, R67, c[0x0][0x320] ;  /* 0x0000c80043007a20 */ /* 0x002fe40000410000 */
[----:B--2---:R-:W-:Y:S04]  /*3880*/  HMMA.16816.F32 R64, R8, R44, R56 ;  /* 0x0000002c0840723c */ /* 0x004fe80000001838 */
[----:B------:R1:W2:Y:S04]  /*3890*/  MUFU.TANH R120, R0 ;  /* 0x0000000000787308 */ /* 0x0002a80000002400 */
[----:B------:R-:W-:Y:S01]  /*38a0*/  HMMA.16816.F32 R56, R32, R96, RZ ;  /* 0x000000602038723c */ /* 0x000fe200000018ff */
[----:B-1----:R-:W-:-:S04]  /*38b0*/  FMUL.FTZ R0, R68, c[0x0][0x320] ;  /* 0x0000c80044007a20 */ /* 0x002fc80000410000 */
[----:B------:R1:W1:Y:S03]  /*38c0*/  MUFU.TANH R87, R0 ;  /* 0x0000000000577308 */ /* 0x0002660000002400 */
[----:B------:R-:W-:Y:S08]  /*38d0*/  HMMA.16816.F32 R72, R4, R44, R36 ;  /* 0x0000002c0448723c */ /* 0x000ff00000001824 */
[----:B------:R-:W-:Y:S01]  /*38e0*/  HMMA.16816.F32 R36, R16, R42, R48 ;  /* 0x0000002a1024723c */ /* 0x000fe20000001830 */
[----:B------:R-:W5:Y:S01]  /*38f0*/  LDSM.16.M88.4 R48, [R202+0x1800] ;  /* 0x00180000ca30783b */ /* 0x000f620000000200 */
[----:B-1----:R-:W-:-:S04]  /*3900*/  FMUL.FTZ R0, R69, c[0x0][0x320] ;  /* 0x0000c80045007a20 */ /* 0x002fc80000410000 */
[----:B------:R1:W1:Y:S02]  /*3910*/  MUFU.TANH R86, R0 ;  /* 0x0000000000567308 */ /* 0x0002640000002400 */
[----:B------:R-:W-:Y:S01]  /*3920*/  HMMA.16816.F32 R60, R12, R42, R60 ;  /* 0x0000002a0c3c723c */ /* 0x000fe2000000183c */
[----:B-1----:R-:W-:-:S05]  /*3930*/  FMUL.FTZ R0, R70, c[0x0][0x320] ;  /* 0x0000c80046007a20 */ /* 0x002fca0000410000 */
[----:B------:R1:W1:Y:S02]  /*3940*/  MUFU.TANH R85, R0 ;  /* 0x0000000000557308 */ /* 0x0002640000002400 */
[----:B------:R-:W-:Y:S01]  /*3950*/  HMMA.16816.F32 R52, R28, R96, RZ ;  /* 0x000000601c34723c */ /* 0x000fe200000018ff */
[----:B-1----:R-:W-:-:S05]  /*3960*/  FMUL.FTZ R0, R71, c[0x0][0x320] ;  /* 0x0000c80047007a20 */ /* 0x002fca0000410000 */
[----:B------:R1:W1:Y:S02]  /*3970*/  MUFU.TANH R92, R0 ;  /* 0x00000000005c7308 */ /* 0x0002640000002400 */
[----:B------:R-:W-:Y:S01]  /*3980*/  HMMA.16816.F32 R56, R24, R100, R56 ;  /* 0x000000641838723c */ /* 0x000fe20000001838 */
[----:B-1----:R-:W-:-:S05]  /*3990*/  FMUL.FTZ R0, R64, c[0x0][0x320] ;  /* 0x0000c80040007a20 */ /* 0x002fca0000410000 */
[----:B------:R1:W1:Y:S02]  /*39a0*/  MUFU.TANH R121, R0 ;  /* 0x0000000000797308 */ /* 0x0002640000002400 */
[----:B-1----:R-:W-:-:S06]  /*39b0*/  FMUL.FTZ R0, R65, c[0x0][0x320] ;  /* 0x0000c80041007a20 */ /* 0x002fcc0000410000 */
[----:B------:R1:W1:Y:S01]  /*39c0*/  MUFU.TANH R130, R0 ;  /* 0x0000000000827308 */ /* 0x0002620000002400 */
[----:B------:R-:W-:Y:S01]  /*39d0*/  HMMA.16816.F32 R68, R4, R46, R60 ;  /* 0x0000002e0444723c */ /* 0x000fe2000000183c */
[----:B-1----:R-:W-:-:S06]  /*39e0*/  FMUL.FTZ R0, R66, c[0x0][0x320] ;  /* 0x0000c80042007a20 */ /* 0x002fcc0000410000 */
[----:B------:R1:W1:Y:S01]  /*39f0*/  MUFU.TANH R134, R0 ;  /* 0x0000000000867308 */ /* 0x0002620000002400 */
[----:B------:R-:W-:Y:S01]  /*3a00*/  HMMA.16816.F32 R40, R20, R100, R52 ;  /* 0x000000641428723c */ /* 0x000fe20000001834 */
[----:B-1----:R-:W-:-:S07]  /*3a10*/  FMUL.FTZ R0, R67, c[0x0][0x320] ;  /* 0x0000c80043007a20 */ /* 0x002fce0000410000 */
[----:B------:R-:W-:Y:S01]  /*3a20*/  HMMA.16816.F32 R64, R8, R46, R36 ;  /* 0x0000002e0840723c */ /* 0x000fe20000001824 */
[----:B------:R-:W1:Y:S01]  /*3a30*/  LDSM.16.M88.4 R36, [R199+0x1800] ;  /* 0x00180000c724783b */ /* 0x000e620000000200 */
[----:B------:R2:W1:Y:S06]  /*3a40*/  MUFU.TANH R137, R0 ;  /* 0x0000000000897308 */ /* 0x00046c0000002400 */
[----:B------:R-:W-:Y:S01]  /*3a50*/  HMMA.16816.F32 R44, R32, R98, RZ ;  /* 0x00000062202c723c */ /* 0x000fe200000018ff */
[----:B--2---:R-:W-:-:S04]  /*3a60*/  FMUL.FTZ R0, R72, c[0x0][0x320] ;  /* 0x0000c80048007a20 */ /* 0x004fc80000410000 */
[----:B------:R2:W1:Y:S03]  /*3a70*/  MUFU.TANH R122, R0 ;  /* 0x00000000007a7308 */ /* 0x0004660000002400 */
[----:B-----5:R-:W-:Y:S01]  /*3a80*/  HMMA.16816.F32 R52, R16, R48, R56 ;  /* 0x000000301034723c */ /* 0x020fe20000001838 */
[----:B--2---:R-:W-:-:S04]  /*3a90*/  FMUL.FTZ R0, R73, c[0x0][0x320] ;  /* 0x0000c80049007a20 */ /* 0x004fc80000410000 */
[----:B------:R2:W1:Y:S03]  /*3aa0*/  MUFU.TANH R123, R0 ;  /* 0x00000000007b7308 */ /* 0x0004660000002400 */
[----:B------:R-:W-:Y:S01]  /*3ab0*/  HMMA.16816.F32 R56, R28, R98, RZ ;  /* 0x000000621c38723c */ /* 0x000fe200000018ff */
[----:B--2---:R-:W-:-:S04]  /*3ac0*/  FMUL.FTZ R0, R74, c[0x0][0x320] ;  /* 0x0000c8004a007a20 */ /* 0x004fc80000410000 */
[----:B------:R2:W1:Y:S03]  /*3ad0*/  MUFU.TANH R126, R0 ;  /* 0x00000000007e7308 */ /* 0x0004660000002400 */
[----:B------:R-:W-:Y:S01]  /*3ae0*/  HMMA.16816.F32 R40, R12, R48, R40 ;  /* 0x000000300c28723c */ /* 0x000fe20000001828 */
[----:B--2---:R-:W-:-:S04]  /*3af0*/  FMUL.FTZ R0, R75, c[0x0][0x320] ;  /* 0x0000c8004b007a20 */ /* 0x004fc80000410000 */
[----:B------:R2:W1:Y:S03]  /*3b00*/  MUFU.TANH R127, R0 ;  /* 0x00000000007f7308 */ /* 0x0004660000002400 */
[----:B------:R-:W-:Y:S01]  /*3b10*/  HMMA.16816.F32 R44, R24, R102, R44 ;  /* 0x00000066182c723c */ /* 0x000fe2000000182c */
[----:B--2---:R-:W-:-:S04]  /*3b20*/  FMUL.FTZ R0, R64, c[0x0][0x320] ;  /* 0x0000c80040007a20 */ /* 0x004fc80000410000 */
[----:B------:R2:W1:Y:S02]  /*3b30*/  MUFU.TANH R131, R0 ;  /* 0x0000000000837308 */ /* 0x0004640000002400 */
[----:B--2---:R-:W-:-:S06]  /*3b40*/  FMUL.FTZ R0, R65, c[0x0][0x320] ;  /* 0x0000c80041007a20 */ /* 0x004fcc0000410000 */
[----:B------:R2:W1:Y:S01]  /*3b50*/  MUFU.TANH R133, R0 ;  /* 0x0000000000857308 */ /* 0x0004620000002400 */
[----:B------:R-:W-:Y:S01]  /*3b60*/  HMMA.16816.F32 R60, R20, R102, R56 ;  /* 0x00000066143c723c */ /* 0x000fe20000001838 */
[----:B--2---:R-:W-:-:S06]  /*3b70*/  FMUL.FTZ R0, R66, c[0x0][0x320] ;  /* 0x0000c80042007a20 */ /* 0x004fcc0000410000 */
[----:B------:R2:W1:Y:S01]  /*3b80*/  MUFU.TANH R138, R0 ;  /* 0x00000000008a7308 */ /* 0x0004620000002400 */
[----:B------:R-:W-:Y:S01]  /*3b90*/  HMMA.16816.F32 R56, R32, R104, RZ ;  /* 0x000000682038723c */ /* 0x000fe200000018ff */
[----:B--2---:R-:W-:-:S07]  /*3ba0*/  FMUL.FTZ R0, R67, c[0x0][0x320] ;  /* 0x0000c80043007a20 */ /* 0x004fce0000410000 */
[----:B-1----:R-:W-:Y:S01]  /*3bb0*/  HMMA.16816.F32 R64, R8, R36, R52 ;  /* 0x000000240840723c */ /* 0x002fe20000001834 */
[----:B------:R1:W2:Y:S02]  /*3bc0*/  MUFU.TANH R144, R0 ;  /* 0x0000000000907308 */ /* 0x0002a40000002400 */
[----:B-1----:R-:W-:-:S06]  /*3bd0*/  FMUL.FTZ R0, R68, c[0x0][0x320] ;  /* 0x0000c80044007a20 */ /* 0x002fcc0000410000 */
[----:B------:R1:W1:Y:S01]  /*3be0*/  MUFU.TANH R84, R0 ;  /* 0x0000000000547308 */ /* 0x0002620000002400 */
        /* <DEDUP_REMOVED lines=15> */
[----:B------:R1:W1:Y:S01]  /*3ce0*/  MUFU.TANH R82, R0 ;  /* 0x0000000000527308 */ /* 0x0002620000002400 */
[----:B------:R-:W-:Y:S01]  /*3cf0*/  HMMA.16816.F32 R32, R32, R106, RZ ;  /* 0x0000006a2020723c */ /* 0x000fe200000018ff */
[----:B-1----:R-:W-:-:S06]  /*3d00*/  FMUL.FTZ R0, R66, c[0x0][0x320] ;  /* 0x0000c80042007a20 */ /* 0x002fcc0000410000 */
[----:B------:R1:W1:Y:S01]  /*3d10*/  MUFU.TANH R78, R0 ;  /* 0x00000000004e7308 */ /* 0x0002620000002400 */
[----:B------:R-:W-:Y:S01]  /*3d20*/  HMMA.16816.F32 R52, R20, R108, R52 ;  /* 0x0000006c1434723c */ /* 0x000fe20000001834 */
[----:B-1----:R-:W-:-:S07]  /*3d30*/  FMUL.FTZ R0, R67, c[0x0][0x320] ;  /* 0x0000c80043007a20 */ /* 0x002fce0000410000 */
[----:B------:R-:W-:Y:S01]  /*3d40*/  HMMA.16816.F32 R64, R8, R38, R44 ;  /* 0x000000260840723c */ /* 0x000fe2000000182c */
[----:B------:R-:W1:Y:S01]  /*3d50*/  LDSM.16.M88.4 R44, [R199+0x2000] ;  /* 0x00200000c72c783b */ /* 0x000e620000000200 */
[----:B------:R2:W1:Y:S01]  /*3d60*/  MUFU.TANH R77, R0 ;  /* 0x00000000004d7308 */ /* 0x0004620000002400 */
[----:B------:R-:W-:Y:S01]  /*3d70*/  ISETP.GT.AND P0, PT, R88, R247, PT ;  /* 0x000000f75800720c */ /* 0x000fe20003f04270 */
[----:B------:R-:W-:-:S04]  /*3d80*/  DEPBAR.LE SB0, 0x0 ;  /* 0x000080000000791a */ /* 0x000fc80000000000 */
[----:B--2---:R-:W-:-:S04]  /*3d90*/  FMUL.FTZ R0, R72, c[0x0][0x320] ;  /* 0x0000c80048007a20 */ /* 0x004fc80000410000 */
[----:B------:R2:W1:Y:S01]  /*3da0*/  MUFU.TANH R76, R0 ;  /* 0x00000000004c7308 */ /* 0x0004620000002400 */
[----:B------:R-:W-:Y:S08]  /*3db0*/  HMMA.16816.F32 R60, R4, R38, R48 ;  /* 0x00000026043c723c */ /* 0x000ff00000001830 */
        /* <DEDUP_REMOVED lines=11> */
[----:B------:R2:W2:Y:S03]  /*3e70*/  MUFU.TANH R57, R0 ;  /* 0x0000000000397308 */ /* 0x0004a60000002400 */
[----:B-1----:R-:W-:Y:S01]  /*3e80*/  HMMA.16816.F32 R36, R8, R44, R36 ;  /* 0x0000002c0824723c */ /* 0x002fe20000001824 */
[----:B--2---:R-:W-:-:S04]  /*3e90*/  FMUL.FTZ R0, R65, c[0x0][0x320] ;  /* 0x0000c80041007a20 */ /* 0x004fc80000410000 */
[----:B------:R1:W2:Y:S02]  /*3ea0*/  MUFU.TANH R56, R0 ;  /* 0x0000000000387308 */ /* 0x0002a40000002400 */
[----:B-1----:R-:W-:-:S06]  /*3eb0*/  FMUL.FTZ R0, R66, c[0x0][0x320] ;  /* 0x0000c80042007a20 */ /* 0x002fcc0000410000 */
[----:B------:R1:W1:Y:S01]  /*3ec0*/  MUFU.TANH R58, R0 ;  /* 0x00000000003a7308 */ /* 0x0002620000002400 */
[----:B------:R-:W-:Y:S01]  /*3ed0*/  HMMA.16816.F32 R32, R20, R110, R48 ;  /* 0x0000006e1420723c */ /* 0x000fe20000001830 */
[----:B-1----:R-:W-:-:S06]  /*3ee0*/  FMUL.FTZ R0, R67, c[0x0][0x320] ;  /* 0x0000c80043007a20 */ /* 0x002fcc0000410000 */
[----:B------:R1:W1:Y:S01]  /*3ef0*/  MUFU.TANH R54, R0 ;  /* 0x0000000000367308 */ /* 0x0002620000002400 */
[----:B------:R-:W-:Y:S01]  /*3f00*/  HMMA.16816.F32 R16, R16, R42, R24 ;  /* 0x0000002a1010723c */ /* 0x000fe20000001818 */
[----:B-1----:R-:W-:-:S06]  /*3f10*/  FMUL.FTZ R0, R60, c[0x0][0x320] ;  /* 0x0000c8003c007a20 */ /* 0x002fcc0000410000 */
[----:B------:R1:W1:Y:S01]  /*3f20*/  MUFU.TANH R52, R0 ;  /* 0x0000000000347308 */ /* 0x0002620000002400 */
[----:B------:R-:W-:Y:S01]  /*3f30*/  HMMA.16816.F32 R20, R4, R44, R28 ;  /* 0x0000002c0414723c */ /* 0x000fe2000000181c */
[----:B-1----:R-:W-:-:S06]  /*3f40*/  FMUL.FTZ R0, R61, c[0x0][0x320] ;  /* 0x0000c8003d007a20 */ /* 0x002fcc0000410000 */
[----:B------:R1:W1:Y:S02]  /*3f50*/  MUFU.TANH R53, R0 ;  /* 0x0000000000357308 */ /* 0x0002640000002400 */
[----:B-1----:R-:W-:-:S06]  /*3f60*/  FMUL.FTZ R0, R62, c[0x0][0x320] ;  /* 0x0000c8003e007a20 */ /* 0x002fcc0000410000 */
[----:B------:R1:W1:Y:S02]  /*3f70*/  MUFU.TANH R40, R0 ;  /* 0x0000000000287308 */ /* 0x0002640000002400 */
        /* <DEDUP_REMOVED lines=35> */
[----:B------:R-:W-:Y:S01]  /*41b0*/  BSSY B0, `(.L_x_73) ;  /* 0x0000022000007945 */ /* 0x000fe20003800000 */
[----:B-1----:R-:W-:-:S06]  /*41c0*/  FMUL.FTZ R0, R7, c[0x0][0x320] ;  /* 0x0000c80007007a20 */ /* 0x002fcc0000410000 */
[----:B------:R1:W1:Y:S01]  /*41d0*/  MUFU.TANH R22, R0 ;  /* 0x0000000000167308 */ /* 0x0002620000002400 */
[----:B------:R-:W-:Y:S06]  /*41e0*/  BAR.SYNC.DEFER_BLOCKING 0x0 ;  /* 0x0000000000007b1d */ /* 0x000fec0000010000 */
[----:B------:R-:W-:Y:S05]  /*41f0*/  @!P0 BRA `(.L_x_74) ;  /* 0x000001d000008947 */ /* 0x000fea0003800000 */
[----:B-1234-:R-:W-:Y:S01]  /*4200*/  IADD3 R0, R246, -0x2, RZ ;  /* 0xfffffffef6007810 */ /* 0x01efe20007ffe0ff */
[C---:B------:R-:W-:Y:S01]  /*4210*/  IMAD.SHL.U32 R10, R152.reuse, 0x20, RZ ;  /* 0x00000020980a7824 */ /* 0x040fe200078e00ff */
[----:B------:R-:W-:Y:S02]  /*4220*/  SHF.L.U64.HI R11, R152, 0x5, R153 ;  /* 0x00000005980b7819 */ /* 0x000fe40000010299 */
[----:B------:R-:W-:-:S05]  /*4230*/  SHF.R.S32.HI R2, RZ, 0x1f, R0 ;  /* 0x0000001fff027819 */ /* 0x000fca0000011400 */
[----:B------:R-:W-:Y:S02]  /*4240*/  IMAD R4, R2, c[0x0][0x1e0], RZ ;  /* 0x0000780002047a24 */ /* 0x000fe400078e02ff */
[----:B------:R-:W-:-:S04]  /*4250*/  IMAD.WIDE.U32 R2, R0, c[0x0][0x1e0], RZ ;  /* 0x0000780000027a25 */ /* 0x000fc800078e00ff */
[----:B------:R-:W-:-:S04]  /*4260*/  IMAD R0, R0, c[0x0][0x1e4], R4 ;  /* 0x0000790000007a24 */ /* 0x000fc800078e0204 */
[----:B------:R-:W-:Y:S02]  /*4270*/  IMAD.IADD R0, R3, 0x1, R0 ;  /* 0x0000000103007824 */ /* 0x000fe400078e0200 */
[----:B------:R-:W-:-:S04]  /*4280*/  IMAD.WIDE.U32 R2, R2, 0x50, R112 ;  /* 0x0000005002027825 */ /* 0x000fc800078e0070 */
[----:B------:R-:W-:Y:S01]  /*4290*/  IMAD R0, R0, 0x50, RZ ;  /* 0x0000005000007824 */ /* 0x000fe200078e02ff */
[----:B------:R-:W-:-:S04]  /*42a0*/  LEA R8, P0, R2, c[0x0][0x1c8], 0x1 ;  /* 0x0000720002087a11 */ /* 0x000fc800078008ff */
[----:B------:R-:W-:Y:S02]  /*42b0*/  IADD3 R0, R3, R0, RZ ;  /* 0x0000000003007210 */ /* 0x000fe40007ffe0ff */
[----:B------:R-:W-:Y:S02]  /*42c0*/  IADD3 R6, P2, R10, R8, RZ ;  /* 0x000000080a067210 */ /* 0x000fe40007f5e0ff */
[----:B------:R-:W-:Y:S02]  /*42d0*/  LEA.HI.X R9, R2, c[0x0][0x1cc], R0, 0x1, P0 ;  /* 0x0000730002097a11 */ /* 0x000fe400000f0c00 */
[----:B------:R-:W-:-:S03]  /*42e0*/  IADD3 R4, P0, R6, R10, RZ ;  /* 0x0000000a06047210 */ /* 0x000fc60007f1e0ff */
[----:B------:R-:W-:Y:S01]  /*42f0*/  IMAD.X R7, R11, 0x1, R9, P2 ;  /* 0x000000010b077824 */ /* 0x000fe200010e0609 */
[-C--:B------:R-:W-:Y:S01]  /*4300*/  IADD3 R2, P2, R4, R10.reuse, RZ ;  /* 0x0000000a04027210 */ /* 0x080fe20007f5e0ff */
[----:B------:R-:W-:Y:S01]  /*4310*/  @!PT LDS RZ, [RZ] ;  /* 0x00000000fffff984 */ /* 0x000fe20000000800 */
[----:B------:R-:W-:Y:S01]  /*4320*/  @!PT LDS RZ, [RZ] ;  /* 0x00000000fffff984 */ /* 0x000fe20000000800 */
[----:B------:R-:W-:Y:S01]  /*4330*/  @!PT LDS RZ, [RZ] ;  /* 0x00000000fffff984 */ /* 0x000fe20000000800 */
[----:B------:R1:W-:Y:S03]  /*4340*/  LDGSTS.E.BYPASS.LTC128B.128 [R213+0x2900], [R8.64], !P1 ;  /* 0x0290000008d57fae */ /* 0x0003e6000c901d48 */
[----:B------:R-:W-:Y:S01]  /*4350*/  IADD3.X R5, R7, R11, RZ, P0, !PT ;  /* 0x0000000b07057210 */ /* 0x000fe200007fe4ff */
[----:B------:R1:W-:Y:S01]  /*4360*/  LDGSTS.E.BYPASS.LTC128B.128 [R213+0x3100], [R6.64], !P1 ;  /* 0x0310000006d57fae */ /* 0x0003e2000c901d48 */
[----:B------:R-:W-:-:S03]  /*4370*/  IADD3 R10, P0, R2, R10, RZ ;  /* 0x0000000a020a7210 */ /* 0x000fc60007f1e0ff */
[----:B------:R-:W-:Y:S01]  /*4380*/  IMAD.X R3, R5, 0x1, R11, P2 ;  /* 0x0000000105037824 */ /* 0x000fe200010e060b */
[----:B------:R1:W-:Y:S04]  /*4390*/  LDGSTS.E.BYPASS.LTC128B.128 [R213+0x3900], [R4.64], !P1 ;  /* 0x0390000004d57fae */ /* 0x0003e8000c901d48 */
[----:B------:R-:W-:Y:S01]  /*43a0*/  IADD3.X R11, R3, R11, RZ, P0, !PT ;  /* 0x0000000b030b7210 */ /* 0x000fe200007fe4ff */
[----:B------:R1:W-:Y:S04]  /*43b0*/  LDGSTS.E.BYPASS.LTC128B.128 [R213+0x4100], [R2.64], !P1 ;  /* 0x0410000002d57fae */ /* 0x0003e8000c901d48 */
[----:B------:R1:W-:Y:S02]  /*43c0*/  LDGSTS.E.BYPASS.LTC128B.128 [R213+0x4900], [R10.64], !P1 ;  /* 0x049000000ad57fae */ /* 0x0003e4000c901d48 */
.L_x_74:
[----:B--234-:R-:W-:Y:S05]  /*43d0*/  BSYNC B0 ;  /* 0x0000000000007941 */ /* 0x01cfea0003800000 */
.L_x_73:
[----:B-1----:R-:W2:Y:S04]  /*43e0*/  LDL R0, [R1+0x4c] ;  /* 0x00004c0001007983 */ /* 0x002ea80000100800 */
[----:B------:R-:W0:Y:S01]  /*43f0*/  LDGDEPBAR ;  /* 0x00000000000079af */ /* 0x000e220000000000 */
[----:B--2---:R-:W-:-:S04]  /*4400*/  IADD3 R0, -R0, R89, R90 ;  /* 0x0000005900007210 */ /* 0x004fc80007ffe15a */
[C---:B------:R-:W-:Y:S02]  /*4410*/  ISETP.GT.AND P2, PT, R0.reuse, RZ, PT ;  /* 0x000000ff0000720c */ /* 0x040fe40003f44270 */
[C---:B------:R-:W-:Y:S02]  /*4420*/  ISETP.GT.AND P0, PT, R0.reuse, 0x1, PT ;  /* 0x000000010000780c */ /* 0x040fe40003f04270 */
[----:B------:R-:W-:Y:S02]  /*4430*/  ISETP.GT.AND P6, PT, R0, 0x8, PT ;  /* 0x000000080000780c */ /* 0x000fe40003fc4270 */
[----:B------:R-:W-:Y:S02]  /*4440*/  FSEL R8, R151, -INF , P2 ;  /* 0xff80000097087808 */ /* 0x000fe40001000000 */
[----:B------:R-:W-:Y:S02]  /*4450*/  FSEL R25, R150, -INF , P0 ;  /* 0xff80000096197808 */ /* 0x000fe40000000000 */
[----:B------:R-:W-:-:S02]  /*4460*/  ISETP.GT.AND P5, PT, R0, 0x9, PT ;  /* 0x000000090000780c */ /* 0x000fc40003fa4270 */
[----:B------:R-:W-:Y:S02]  /*4470*/  FSEL R9, R147, -INF , P2 ;  /* 0xff80000093097808 */ /* 0x000fe40001000000 */
[----:B------:R-:W-:Y:S02]  /*4480*/  FSEL R10, R146, -INF , P0 ;  /* 0xff800000920a7808 */ /* 0x000fe40000000000 */
[----:B------:R-:W-:Y:S02]  /*4490*/  FSEL R26, R145, -INF , P6 ;  /* 0xff800000911a7808 */ /* 0x000fe40003000000 */
[----:B------:R-:W-:Y:S02]  /*44a0*/  FMNMX.FTZ R2, R8, R25, !PT ;  /* 0x0000001908027209 */ /* 0x000fe40007810000 */
[----:B------:R-:W-:Y:S02]  /*44b0*/  ISETP.GT.AND P4, PT, R0, 0x10, PT ;  /* 0x000000100000780c */ /* 0x000fe40003f84270 */
[----:B------:R-:W-:-:S02]  /*44c0*/  FSEL R11, R136, -INF , P6 ;  /* 0xff800000880b7808 */ /* 0x000fc40003000000 */
[----:B------:R-:W-:Y:S02]  /*44d0*/  FSEL R27, R143, -INF , P5 ;  /* 0xff8000008f1b7808 */ /* 0x000fe40002800000 */
[----:B------:R-:W-:Y:S02]  /*44e0*/  FMNMX.FTZ R3, R9, R10, !PT ;  /* 0x0000000a09037209 */ /* 0x000fe40007810000 */
[----:B------:R-:W-:Y:S02]  /*44f0*/  FMNMX.FTZ R2, R26, R2, !PT ;  /* 0x000000021a027209 */ /* 0x000fe40007810000 */
[----:B------:R-:W-:Y:S02]  /*4500*/  FSEL R71, R93, -INF , P4 ;  /* 0xff8000005d477808 */ /* 0x000fe40002000000 */
[----:B------:R-:W-:Y:S02]  /*4510*/  ISETP.GT.AND P3, PT, R0, 0x11, PT ;  /* 0x000000110000780c */ /* 0x000fe40003f64270 */
[----:B------:R-:W-:-:S02]  /*4520*/  FSEL R12, R135, -INF , P5 ;  /* 0xff800000870c7808 */ /* 0x000fc40002800000 */
[----:B------:R-:W-:Y:S02]  /*4530*/  FSEL R93, R132, -INF , P4 ;  /* 0xff800000845d7808 */ /* 0x000fe40002000000 */
[----:B------:R-:W-:Y:S02]  /*4540*/  FMNMX.FTZ R3, R11, R3, !PT ;  /* 0x000000030b037209 */ /* 0x000fe40007810000 */
[----:B------:R-:W-:Y:S02]  /*4550*/  FMNMX.FTZ R2, R27, R2, !PT ;  /* 0x000000021b027209 */ /* 0x000fe40007810000 */
[----:B------:R-:W-:Y:S02]  /*4560*/  FSEL R13, R141, -INF , P2 ;  /* 0xff8000008d0d7808 */ /* 0x000fe40001000000 */
[----:B------:R-:W-:Y:S02]  /*4570*/  FSEL R32, R149, -INF , P2 ;  /* 0xff80000095207808 */ /* 0x000fe40001000000 */
[----:B------:R-:W-:-:S02]  /*4580*/  ISETP.GT.AND P2, PT, R0, 0x18, PT ;  /* 0x000000180000780c */ /* 0x000fc40003f44270 */
[----:B------:R-:W-:Y:S02]  /*4590*/  FSEL R14, R142, -INF , P0 ;  /* 0xff8000008e0e7808 */ /* 0x000fe40000000000 */
[----:B------:R-:W-:Y:S02]  /*45a0*/  FSEL R33, R148, -INF , P0 ;  /* 0xff80000094217808 */ /* 0x000fe40000000000 */
[----:B------:R-:W-:Y:S02]  /*45b0*/  FSEL R36, R118, -INF , P4 ;  /* 0xff80000076247808 */ /* 0x000fe40002000000 */
[----:B------:R-:W-:Y:S02]  /*45c0*/  FSEL R94, R129, -INF , P3 ;  /* 0xff800000815e7808 */ /* 0x000fe40001800000 */
[----:B------:R-:W-:Y:S02]  /*45d0*/  FMNMX.FTZ R3, R12, R3, !PT ;  /* 0x000000030c037209 */ /* 0x000fe40007810000 */
[----:B------:R-:W-:-:S02]  /*45e0*/  FMNMX.FTZ R2, R93, R2, !PT ;  /* 0x000000025d027209 */ /* 0x000fc40007810000 */
[----:B------:R-:W-:Y:S02]  /*45f0*/  ISETP.GT.AND P0, PT, R0, 0x19, PT ;  /* 0x000000190000780c */ /* 0x000fe40003f04270 */
[----:B------:R-:W-:Y:S02]  /*4600*/  FSEL R37, R117, -INF , P3 ;  /* 0xff80000075257808 */ /* 0x000fe40001800000 */
[----:B------:R-:W-:Y:S02]  /*4610*/  FSEL R95, R116, -INF , P2 ;  /* 0xff800000745f7808 */ /* 0x000fe40001000000 */
[----:B------:R-:W-:Y:S02]  /*4620*/  FMNMX.FTZ R3, R36, R3, !PT ;  /* 0x0000000324037209 */ /* 0x000fe40007810000 */
[----:B------:R-:W-:Y:S02]  /*4630*/  FMNMX.FTZ R2, R94, R2, !PT ;  /* 0x000000025e027209 */ /* 0x000fe40007810000 */
[----:B------:R-:W-:-:S02]  /*4640*/  FSEL R15, R125, -INF , P6 ;  /* 0xff8000007d0f7808 */ /* 0x000fc40003000000 */
[----:B------:R-:W-:Y:S02]  /*4650*/  FSEL R34, R140, -INF , P6 ;  /* 0xff8000008c227808 */ /* 0x000fe40003000000 */
[----:B------:R-:W-:Y:S02]  /*4660*/  FSEL R24, R128, -INF , P5 ;  /* 0xff80000080187808 */ /* 0x000fe40002800000 */
[----:B------:R-:W-:Y:S02]  /*4670*/  FSEL R35, R139, -INF , P5 ;  /* 0xff8000008b237808 */ /* 0x000fe40002800000 */
[----:B------:R-:W-:Y:S02]  /*4680*/  FSEL R101, R124, -INF , P4 ;  /* 0xff8000007c657808 */ /* 0x000fe40002000000 */
[----:B------:R-:W-:Y:S02]  /*4690*/  FSEL R72, R114, -INF , P3 ;  /* 0xff80000072487808 */ /* 0x000fe40001800000 */
        /* <DEDUP_REMOVED lines=8> */
[C---:B------:R-:W-:Y:S02]  /*4720*/  ISETP.GT.AND P6, PT, R0.reuse, 0x20, PT ;  /* 0x000000200000780c */ /* 0x040fe40003fc4270 */
[C---:B------:R-:W-:Y:S02]  /*4730*/  ISETP.GT.AND P5, PT, R0.reuse, 0x21, PT ;  /* 0x000000210000780c */ /* 0x040fe40003fa4270 */
[C---:B------:R-:W-:Y:S02]  /*4740*/  ISETP.GT.AND P4, PT, R0.reuse, 0x28, PT ;  /* 0x000000280000780c */ /* 0x040fe40003f84270 */
[C---:B------:R-:W-:Y:S02]  /*4750*/  ISETP.GT.AND P3, PT, R0.reuse, 0x29, PT ;  /* 0x000000290000780c */ /* 0x040fe40003f64270 */
[----:B------:R-:W-:-:S02]  /*4760*/  ISETP.GT.AND P2, PT, R0, 0x30, PT ;  /* 0x000000300000780c */ /* 0x000fc40003f44270 */
[----:B------:R-:W-:Y:S02]  /*4770*/  ISETP.GT.AND P0, PT, R0, 0x31, PT ;  /* 0x000000310000780c */ /* 0x000fe40003f04270 */
[----:B------:R-:W-:Y:S02]  /*4780*/  FMNMX.FTZ R3, R37, R3, !PT ;  /* 0x0000000325037209 */ /* 0x000fe40007810000 */
[----:B------:R-:W-:Y:S02]  /*4790*/  FMNMX.FTZ R2, R95, R2, !PT ;  /* 0x000000025f027209 */ /* 0x000fe40007810000 */
        /* <DEDUP_REMOVED lines=24> */
[C---:B------:R-:W-:Y:S02]  /*4920*/  ISETP.GT.AND P6, PT, R0.reuse, 0x38, PT ;  /* 0x000000380000780c */ /* 0x040fe40003fc4270 */
[C---:B------:R-:W-:Y:S02]  /*4930*/  ISETP.GT.AND P5, PT, R0.reuse, 0x39, PT ;  /* 0x000000390000780c */ /* 0x040fe40003fa4270 */
[----:B------:R-:W-:-:S02]  /*4940*/  ISETP.GT.AND P4, PT, R0, 0x40, PT ;  /* 0x000000400000780c */ /* 0x000fc40003f84270 */
[C---:B------:R-:W-:Y:S02]  /*4950*/  ISETP.GT.AND P3, PT, R0.reuse, 0x41, PT ;  /* 0x000000410000780c */ /* 0x040fe40003f64270 */
[C---:B------:R-:W-:Y:S02]  /*4960*/  ISETP.GT.AND P2, PT, R0.reuse, 0x48, PT ;  /* 0x000000480000780c */ /* 0x040fe40003f44270 */
[----:B------:R-:W-:Y:S02]  /*4970*/  ISETP.GT.AND P0, PT, R0, 0x49, PT ;  /* 0x000000490000780c */ /* 0x000fe40003f04270 */
        /* <DEDUP_REMOVED lines=18> */
[----:B------:R-:W-:Y:S02]  /*4aa0*/  FSEL R135, R57, -INF , P6 ;  /* 0xff80000039877808 */ /* 0x000fe40003000000 */
[----:B------:R-:W-:Y:S02]  /*4ab0*/  FMNMX.FTZ R0, R148, R0, !PT ;  /* 0x0000000094007209 */ /* 0x000fe40007810000 */
[----:B------:R-:W-:-:S02]  /*4ac0*/  FMNMX.FTZ R2, R136, R2, !PT ;  /* 0x0000000288027209 */ /* 0x000fc40007810000 */
[----:B------:R-:W-:Y:S02]  /*4ad0*/  FMNMX.FTZ R3, R92, R3, !PT ;  /* 0x000000035c037209 */ /* 0x000fe40007810000 */
[----:B------:R-:W-:Y:S02]  /*4ae0*/  FSEL R146, R52, -INF , P6 ;  /* 0xff80000034927808 */ /* 0x000fe40003000000 */
[----:B------:R-:W-:Y:S02]  /*4af0*/  FSEL R152, R56, -INF , P5 ;  /* 0xff80000038987808 */ /* 0x000fe40002800000 */
[----:B------:R-:W-:Y:S02]  /*4b00*/  FMNMX.FTZ R0, R147, R0, !PT ;  /* 0x0000000093007209 */ /* 0x000fe40007810000 */
[----:B------:R-:W-:Y:S02]  /*4b10*/  FMNMX.FTZ R2, R135, R2, !PT ;  /* 0x0000000287027209 */ /* 0x000fe40007810000 */
[----:B------:R-:W-:-:S02]  /*4b20*/  FMNMX.FTZ R3, R126, R3, !PT ;  /* 0x000000037e037209 */ /* 0x000fc40007810000 */
[----:B------:R-:W-:Y:S02]  /*4b30*/  FSEL R145, R53, -INF , P5 ;  /* 0xff80000035917808 */ /* 0x000fe40002800000 */
[----:B------:R-:W-:Y:S02]  /*4b40*/  FSEL R174, R30, -INF , P4 ;  /* 0xff8000001eae7808 */ /* 0x000fe40002000000 */
[----:B------:R-:W-:Y:S02]  /*4b50*/  FMNMX.FTZ R0, R146, R0, !PT ;  /* 0x0000000092007209 */ /* 0x000fe40007810000 */
[----:B------:R-:W-:Y:S02]  /*4b60*/  FMNMX.FTZ R2, R152, R2, !PT ;  /* 0x0000000298027209 */ /* 0x000fe40007810000 */
[----:B------:R-:W-:Y:S02]  /*4b70*/  FMNMX.FTZ R3, R127, R3, !PT ;  /* 0x000000037f037209 */ /* 0x000fe40007810000 */
[----:B------:R-:W-:-:S02]  /*4b80*/  FSEL R215, R20, -INF , P4 ;  /* 0xff80000014d77808 */ /* 0x000fc40002000000 */
[----:B------:R-:W-:Y:S02]  /*4b90*/  FSEL R177, R31, -INF , P3 ;  /* 0xff8000001fb17808 */ /* 0x000fe40001800000 */
[----:B------:R-:W-:Y:S02]  /*4ba0*/  FMNMX.FTZ R0, R145, R0, !PT ;  /* 0x0000000091007209 */ /* 0x000fe40007810000 */
[----:B------:R-:W-:Y:S02]  /*4bb0*/  FMNMX.FTZ R2, R174, R2, !PT ;  /* 0x00000002ae027209 */ /* 0x000fe40007810000 */
[----:B------:R-:W-:Y:S02]  /*4bc0*/  FMNMX.FTZ R3, R128, R3, !PT ;  /* 0x0000000380037209 */ /* 0x000fe40007810000 */
[----:B------:R-:W-:Y:S02]  /*4bd0*/  FSEL R218, R21, -INF , P3 ;  /* 0xff80000015da7808 */ /* 0x000fe40001800000 */
[----:B------:R-:W-:-:S02]  /*4be0*/  FSEL R176, R18, -INF , P2 ;  /* 0xff80000012b07808 */ /* 0x000fc40001000000 */
[----:B------:R-:W-:Y:S02]  /*4bf0*/  FMNMX.FTZ R0, R215, R0, !PT ;  /* 0x00000000d7007209 */ /* 0x000fe40007810000 */
[----:B------:R-:W-:Y:S02]  /*4c00*/  FMNMX.FTZ R2, R177, R2, !PT ;  /* 0x00000002b1027209 */ /* 0x000fe40007810000 */
[----:B------:R-:W-:Y:S02]  /*4c10*/  FMNMX.FTZ R4, R129, R3, !PT ;  /* 0x0000000381047209 */ /* 0x000fe40007810000 */
[----:B------:R-:W-:Y:S02]  /*4c20*/  FSEL R212, R16, -INF , P2 ;  /* 0xff80000010d47808 */ /* 0x000fe40001000000 */
[----:B------:R-:W-:Y:S02]  /*4c30*/  FSEL R182, R19, -INF , P0 ;  /* 0xff80000013b67808 */ /* 0x000fe40000000000 */
[----:B------:R-:W-:-:S02]  /*4c40*/  FMNMX.FTZ R0, R218, R0, !PT ;  /* 0x00000000da007209 */ /* 0x000fc40007810000 */
[----:B------:R-:W-:Y:S02]  /*4c50*/  FMNMX.FTZ R3, R176, R2, !PT ;  /* 0x00000002b0037209 */ /* 0x000fe40007810000 */
[----:B------:R-:W-:Y:S02]  /*4c60*/  FMNMX.FTZ R2, R153, R4, !PT ;  /* 0x0000000499027209 */ /* 0x000fe40007810000 */
[----:B------:R-:W-:Y:S02]  /*4c70*/  FSEL R189, R17, -INF , P0 ;  /* 0xff80000011bd7808 */ /* 0x000fe40000000000 */
[----:B------:R-:W-:Y:S01]  /*4c80*/  FMNMX.FTZ R0, R212, R0, !PT ;  /* 0x00000000d4007209 */ /* 0x000fe20007810000 */
[----:B------:R-:W-:Y:S01]  /*4c90*/  LDSM.16.MT88.4 R16, [R197] ;  /* 0x00000000c510783b */ /* 0x000fe20000004200 */
[----:B------:R-:W-:Y:S02]  /*4ca0*/  FMNMX.FTZ R4, R182, R3, !PT ;  /* 0x00000003b6047209 */ /* 0x000fe40007810000 */
[----:B------:R-:W-:-:S02]  /*4cb0*/  FMNMX.FTZ R5, R32, R33, !PT ;  /* 0x0000002120057209 */ /* 0x000fc40007810000 */
[----:B------:R-:W-:Y:S01]  /*4cc0*/  FMNMX.FTZ R3, R189, R0, !PT ;  /* 0x00000000bd037209 */ /* 0x000fe20007810000 */
[----:B------:R-:W1:Y:S01]  /*4cd0*/  SHFL.BFLY PT, R7, R4, 0x2, 0x1f ;  /* 0x0c401f0004077f89 */ /* 0x000e6200000e0000 */
[----:B------:R-:W-:Y:S02]  /*4ce0*/  FMNMX.FTZ R0, R34, R5, !PT ;  /* 0x0000000522007209 */ /* 0x000fe40007810000 */
[----:B------:R-:W-:Y:S01]  /*4cf0*/  FSEL R151, R40, -INF , P6 ;  /* 0xff80000028977808 */ /* 0x000fe20003000000 */
[----:B------:R-:W2:Y:S01]  /*4d00*/  SHFL.BFLY PT, R6, R3, 0x2, 0x1f ;  /* 0x0c401f0003067f89 */ /* 0x000ea200000e0000 */
[----:B------:R-:W-:Y:S02]  /*4d10*/  FMNMX.FTZ R0, R35, R0, !PT ;  /* 0x0000000023007209 */ /* 0x000fe40007810000 */
[----:B------:R-:W-:Y:S02]  /*4d20*/  FMNMX.FTZ R2, R154, R2, !PT ;  /* 0x000000029a027209 */ /* 0x000fe40007810000 */
[----:B------:R-:W-:-:S02]  /*4d30*/  FMNMX.FTZ R0, R101, R0, !PT ;  /* 0x0000000065007209 */ /* 0x000fc40007810000 */
[----:B------:R-:W-:Y:S02]  /*4d40*/  FSEL R139, R48, -INF , P5 ;  /* 0xff800000308b7808 */ /* 0x000fe40002800000 */
[----:B------:R-:W-:Y:S02]  /*4d50*/  FMNMX.FTZ R0, R102, R0, !PT ;  /* 0x0000000066007209 */ /* 0x000fe40007810000 */
[----:B------:R-:W-:Y:S02]  /*4d60*/  FMNMX.FTZ R2, R151, R2, !PT ;  /* 0x0000000297027209 */ /* 0x000fe40007810000 */
[----:B------:R-:W-:Y:S02]  /*4d70*/  FMNMX.FTZ R0, R103, R0, !PT ;  /* 0x0000000067007209 */ /* 0x000fe40007810000 */
[----:B------:R-:W-:Y:S02]  /*4d80*/  FSEL R188, R29, -INF , P4 ;  /* 0xff8000001dbc7808 */ /* 0x000fe40002000000 */
[----:B------:R-:W-:-:S02]  /*4d90*/  FMNMX.FTZ R2, R139, R2, !PT ;  /* 0x000000028b027209 */ /* 0x000fc40007810000 */
[----:B------:R-:W-:Y:S02]  /*4da0*/  FMNMX.FTZ R5, R120, R0, !PT ;  /* 0x0000000078057209 */ /* 0x000fe40007810000 */
[----:B------:R-:W-:Y:S02]  /*4db0*/  FSEL R191, R28, -INF , P3 ;  /* 0xff8000001cbf7808 */ /* 0x000fe40001800000 */
[----:B------:R-:W-:Y:S01]  /*4dc0*/  FMNMX.FTZ R2, R188, R2, !PT ;  /* 0x00000002bc027209 */ /* 0x000fe20007810000 */
[----:B------:R-:W-:Y:S01]  /*4dd0*/  LDSM.16.MT88.4 R28, [R198] ;  /* 0x00000000c61c783b */ /* 0x000fe20000004200 */
[----:B-1----:R-:W-:Y:S02]  /*4de0*/  FMNMX.FTZ R0, R4, R7, !PT ;  /* 0x0000000704007209 */ /* 0x002fe40007810000 */
[----:B------:R-:W-:Y:S02]  /*4df0*/  FMNMX.FTZ R4, R134, R5, !PT ;  /* 0x0000000586047209 */ /* 0x000fe40007810000 */
[----:B------:R-:W-:-:S02]  /*4e00*/  FSEL R216, R23, -INF , P2 ;  /* 0xff80000017d87808 */ /* 0x000fc40001000000 */
[----:B------:R-:W-:Y:S02]  /*4e10*/  FMNMX.FTZ R2, R191, R2, !PT ;  /* 0x00000002bf027209 */ /* 0x000fe40007810000 */
[----:B--2---:R-:W-:Y:S02]  /*4e20*/  FMNMX.FTZ R3, R3, R6, !PT ;  /* 0x0000000603037209 */ /* 0x004fe40007810000 */
[----:B------:R-:W1:Y:S01]  /*4e30*/  SHFL.BFLY PT, R6, R0, 0x1, 0x1f ;  /* 0x0c201f0000067f89 */ /* 0x000e6200000e0000 */
[----:B------:R-:W-:Y:S02]  /*4e40*/  FMNMX.FTZ R4, R137, R4, !PT ;  /* 0x0000000489047209 */ /* 0x000fe40007810000 */
[----:B------:R-:W-:Y:S01]  /*4e50*/  FSEL R220, R22, -INF , P0 ;  /* 0xff80000016dc7808 */ /* 0x000fe20000000000 */
[----:B------:R-:W-:Y:S01]  /*4e60*/  SHFL.BFLY PT, R7, R3, 0x1, 0x1f ;  /* 0x0c201f0003077f89 */ /* 0x000fe200000e0000 */
[----:B------:R-:W-:Y:S02]  /*4e70*/  FMNMX.FTZ R2, R216, R2, !PT ;  /* 0x00000002d8027209 */ /* 0x000fe40007810000 */
[----:B------:R-:W-:Y:S01]  /*4e80*/  FMNMX.FTZ R4, R138, R4, !PT ;  /* 0x000000048a047209 */ /* 0x000fe20007810000 */
[----:B------:R-:W-:Y:S01]  /*4e90*/  LDSM.16.MT88.4 R20, [R201] ;  /* 0x00000000c914783b */ /* 0x000fe20000004200 */
[----:B------:R-:W-:-:S02]  /*4ea0*/  FMNMX.FTZ R2, R220, R2, !PT ;  /* 0x00000002dc027209 */ /* 0x000fc40007810000 */
[----:B------:R-:W-:Y:S02]  /*4eb0*/  FMNMX.FTZ R4, R144, R4, !PT ;  /* 0x0000000490047209 */ /* 0x000fe40007810000 */
[----:B------:R-:W-:Y:S01]  /*4ec0*/  FSEL R149, R58, -INF , P6 ;  /* 0xff8000003a957808 */ /* 0x000fe20003000000 */
[----:B------:R-:W2:Y:S01]  /*4ed0*/  SHFL.BFLY PT, R5, R2, 0x2, 0x1f ;  /* 0x0c401f0002057f89 */ /* 0x000ea200000e0000 */
[----:B------:R-:W-:Y:S02]  /*4ee0*/  FMNMX.FTZ R4, R219, R4, !PT ;  /* 0x00000004db047209 */ /* 0x000fe40007810000 */
[----:B------:R-:W-:Y:S02]  /*4ef0*/  FSEL R150, R54, -INF , P5 ;  /* 0xff80000036967808 */ /* 0x000fe40002800000 */
[----:B------:R-:W-:Y:S02]  /*4f00*/  FMNMX.FTZ R4, R192, R4, !PT ;  /* 0x00000004c0047209 */ /* 0x000fe40007810000 */
[----:B------:R-:W-:-:S02]  /*4f10*/  FSEL R214, R44, -INF , P4 ;  /* 0xff8000002cd67808 */ /* 0x000fc40002000000 */
[----:B------:R-:W-:Y:S02]  /*4f20*/  FMNMX.FTZ R4, R149, R4, !PT ;  /* 0x0000000495047209 */ /* 0x000fe40007810000 */
[----:B-1----:R-:W-:Y:S02]  /*4f30*/  FMNMX.FTZ R70, R0, R6, !PT ;  /* 0x0000000600467209 */ /* 0x002fe40007810000 */
[----:B------:R-:W-:Y:S02]  /*4f40*/  FMNMX.FTZ R0, R150, R4, !PT ;  /* 0x0000000496007209 */ /* 0x000fe40007810000 */
[----:B------:R-:W-:Y:S02]  /*4f50*/  FSEL R190, R43, -INF , P3 ;  /* 0xff8000002bbe7808 */ /* 0x000fe40001800000 */
[----:B------:R-:W-:Y:S02]  /*4f60*/  FMNMX.FTZ R0, R214, R0, !PT ;  /* 0x00000000d6007209 */ /* 0x000fe40007810000 */
[----:B------:R-:W-:-:S02]  /*4f70*/  FSEL R221, R41, -INF , P2 ;  /* 0xff80000029dd7808 */ /* 0x000fc40001000000 */
[----:B------:R-:W-:Y:S02]  /*4f80*/  FMNMX.FTZ R0, R190, R0, !PT ;  /* 0x00000000be007209 */ /* 0x000fe40007810000 */
[----:B------:R-:W-:Y:S02]  /*4f90*/  FSEL R222, R42, -INF , P0 ;  /* 0xff8000002ade7808 */ /* 0x000fe40000000000 */
[----:B--2---:R-:W-:Y:S01]  /*4fa0*/  FMNMX.FTZ R5, R2, R5, !PT ;  /* 0x0000000502057209 */ /* 0x004fe20007810000 */
[----:B------:R-:W-:Y:S01]  /*4fb0*/  LDSM.16.MT88.4 R40, [R200] ;  /* 0x00000000c828783b */ /* 0x000fe20000004200 */
[----:B------:R-:W-:Y:S02]  /*4fc0*/  FMNMX.FTZ R4, R221, R0, !PT ;  /* 0x00000000dd047209 */ /* 0x000fe40007810000 */
[----:B------:R-:W-:Y:S01]  /*4fd0*/  FMNMX.FTZ R68, R3, R7, !PT ;  /* 0x0000000703447209 */ /* 0x000fe20007810000 */
[----:B------:R-:W1:Y:S01]  /*4fe0*/  SHFL.BFLY PT, R6, R5, 0x1, 0x1f ;  /* 0x0c201f0005067f89 */ /* 0x000e6200000e0000 */
[----:B------:R-:W-:Y:S01]  /*4ff0*/  FMNMX.FTZ R4, R222, R4, !PT ;  /* 0x00000004de047209 */ /* 0x000fe20007810000 */
[C---:B------:R-:W-:Y:S01]  /*5000*/  FMUL.FTZ R3, R70.reuse, c[0x0][0x2d0] ;  /* 0x0000b40046037a20 */ /* 0x040fe20000410000 */
[----:B------:R-:W-:Y:S01]  /*5010*/  FSETP.NEU.FTZ.AND P3, PT, R70, -INF , PT ;  /* 0xff8000004600780b */ /* 0x000fe20003f7d000 */
[C---:B------:R-:W-:Y:S01]  /*5020*/  FMUL.FTZ R2, R68.reuse, c[0x0][0x2d0] ;  /* 0x0000b40044027a20 */ /* 0x040fe20000410000 */
[----:B------:R-:W-:Y:S01]  /*5030*/  FSETP.NEU.FTZ.AND P2, PT, R68, -INF , PT ;  /* 0xff8000004400780b */ /* 0x000fe20003f5d000 */
[----:B------:R-:W2:Y:S01]  /*5040*/  SHFL.BFLY PT, R7, R4, 0x2, 0x1f ;  /* 0x0c401f0004077f89 */ /* 0x000ea200000e0000 */
[----:B------:R-:W-:-:S02]  /*5050*/  FSEL R3, R3, RZ, P3 ;  /* 0x000000ff03037208 */ /* 0x000fc40001800000 */
[----:B------:R-:W-:-:S03]  /*5060*/  FSEL R2, R2, RZ, P2 ;  /* 0x000000ff02027208 */ /* 0x000fc60001000000 */
[----:B------:R-:W-:-:S04]  /*5070*/  FFMA.FTZ R0, R8, c[0x0][0x2d0], -R3 ;  /* 0x0000b40008007a23 */ /* 0x000fc80000010803 */
[----:B------:R3:W-:Y:S01]  /*5080*/  MUFU.EX2 R243, R0 ;  /* 0x0000000000f37308 */ /* 0x0007e20000000800 */
[----:B-1----:R-:W-:Y:S01]  /*5090*/  FMNMX.FTZ R5, R5, R6, !PT ;  /* 0x0000000605057209 */ /* 0x002fe20007810000 */
[----:B------:R-:W-:-:S03]  /*50a0*/  FFMA.FTZ R6, R11, c[0x0][0x2d0], -R2 ;  /* 0x0000b4000b067a23 */ /* 0x000fc60000010802 */
[----:B------:R-:W-:-:S03]  /*50b0*/  FSETP.NEU.FTZ.AND P0, PT, R5, -INF , PT ;  /* 0xff8000000500780b */ /* 0x000fc60003f1d000 */
[----:B------:R1:W-:Y:S01]  /*50c0*/  MUFU.EX2 R244, R6 ;  /* 0x0000000600f47308 */ /* 0x0003e20000000800 */
[----:B--2---:R-:W-:Y:S01]  /*50d0*/  FMNMX.FTZ R4, R4, R7, !PT ;  /* 0x0000000704047209 */ /* 0x004fe20007810000 */
[----:B---3--:R-:W-:-:S04]  /*50e0*/  FFMA.FTZ R0, R9, c[0x0][0x2d0], -R2 ;  /* 0x0000b40009007a23 */ /* 0x008fc80000010802 */
[----:B------:R-:W2:Y:S02]  /*50f0*/  SHFL.BFLY PT, R7, R4, 0x1, 0x1f ;  /* 0x0c201f0004077f89 */ /* 0x000ea400000e0000 */
[----:B------:R3:W-:Y:S01]  /*5100*/  MUFU.EX2 R242, R0 ;  /* 0x0000000000f27308 */ /* 0x0007e20000000800 */
[----:B-1----:R-:W-:-:S07]  /*5110*/  FFMA.FTZ R6, R12, c[0x0][0x2d0], -R2 ;  /* 0x0000b4000c067a23 */ /* 0x002fce0000010802 */
[----:B------:R-:W1:Y:S01]  /*5120*/  MUFU.EX2 R245, R6 ;  /* 0x0000000600f57308 */ /* 0x000e620000000800 */
[----:B---3--:R-:W-:-:S07]  /*5130*/  FFMA.FTZ R0, R10, c[0x0][0x2d0], -R2 ;  /* 0x0000b4000a007a23 */ /* 0x008fce0000010802 */
[----:B------:R3:W4:Y:S01]  /*5140*/  MUFU.EX2 R241, R0 ;  /* 0x0000000000f17308 */ /* 0x0007220000000800 */
[----:B--2---:R-:W-:Y:S01]  /*5150*/  FMNMX.FTZ R69, R4, R7, !PT ;  /* 0x0000000704457209 */ /* 0x004fe20007810000 */
[----:B------:R-:W-:-:S06]  /*5160*/  FFMA.FTZ R4, R26, c[0x0][0x2d0], -R3 ;  /* 0x0000b4001a047a23 */ /* 0x000fcc0000010803 */
[----:B------:R-:W-:Y:S01]  /*5170*/  MUFU.EX2 R230, R4 ;  /* 0x0000000400e67308 */ /* 0x000fe20000000800 */
[----:B-1----:R-:W-:Y:S01]  /*5180*/  F2FP.PACK_AB R10, R245, R244 ;  /* 0x000000f4f50a723e */ /* 0x002fe200000000ff */
[----:B---3--:R-:W-:Y:S01]  /*5190*/  FMUL.FTZ R0, R5, c[0x0][0x2d0] ;  /* 0x0000b40005007a20 */ /* 0x008fe20000410000 */
[----:B----4-:R-:W-:-:S04]  /*51a0*/  F2FP.PACK_AB R8, R241, R242 ;  /* 0x000000f2f108723e */ /* 0x010fc800000000ff */
[----:B------:R-:W-:Y:S02]  /*51b0*/  FSEL R0, R0, RZ, P0 ;  /* 0x000000ff00007208 */ /* 0x000fe40000000000 */
[----:B------:R-:W-:-:S03]  /*51c0*/  FSETP.NEU.FTZ.AND P0, PT, R69, -INF , PT ;  /* 0xff8000004500780b */ /* 0x000fc60003f1d000 */
[----:B------:R-:W-:-:S04]  /*51d0*/  FFMA.FTZ R6, R13, c[0x0][0x2d0], -R0 ;  /* 0x0000b4000d067a23 */ /* 0x000fc80000010800 */
[----:B------:R1:W-:Y:S02]  /*51e0*/  MUFU.EX2 R238, R6 ;  /* 0x0000000600ee7308 */ /* 0x0003e40000000800 */
[----:B-1----:R-:W-:-:S06]  /*51f0*/  FFMA.FTZ R6, R14, c[0x0][0x2d0], -R0 ;  /* 0x0000b4000e067a23 */ /* 0x002fcc0000010800 */
[----:B------:R1:W2:Y:S02]  /*5200*/  MUFU.EX2 R237, R6 ;  /* 0x0000000600ed7308 */ /* 0x0002a40000000800 */
[----:B-1----:R-:W-:Y:S01]  /*5210*/  FFMA.FTZ R6, R15, c[0x0][0x2d0], -R0 ;  /* 0x0000b4000f067a23 */ /* 0x002fe20000010800 */
[----:B--2---:R-:W-:-:S05]  /*5220*/  F2FP.PACK_AB R9, R237, R238 ;  /* 0x000000eeed09723e */ /* 0x004fca00000000ff */
[----:B------:R1:W-:Y:S02]  /*5230*/  MUFU.EX2 R239, R6 ;  /* 0x0000000600ef7308 */ /* 0x0003e40000000800 */
[----:B-1----:R-:W-:-:S06]  /*5240*/  FFMA.FTZ R6, R24, c[0x0][0x2d0], -R0 ;  /* 0x0000b40018067a23 */ /* 0x002fcc0000010800 */
[----:B------:R1:W2:Y:S02]  /*5250*/  MUFU.EX2 R240, R6 ;  /* 0x0000000600f07308 */ /* 0x0002a40000000800 */
[----:B-1----:R-:W-:Y:S01]  /*5260*/  FFMA.FTZ R6, R25, c[0x0][0x2d0], -R3 ;  /* 0x0000b40019067a23 */ /* 0x002fe20000010803 */
[----:B--2---:R-:W-:-:S05]  /*5270*/  F2FP.PACK_AB R11, R240, R239 ;  /* 0x000000eff00b723e */ /* 0x004fca00000000ff */
[----:B------:R1:W2:Y:S02]  /*5280*/  MUFU.EX2 R231, R6 ;  /* 0x0000000600e77308 */ /* 0x0002a40000000800 */
[C---:B------:R-:W-:Y:S08]  /*5290*/  HMMA.16816.F32 R80, R8.reuse, R16, RZ ;  /* 0x000000100850723c */ /* 0x040ff000000018ff */
[----:B------:R-:W-:Y:S01]  /*52a0*/  HMMA.16816.F32 R64, R8, R18, RZ ;  /* 0x000000120840723c */ /* 0x000fe200000018ff */
[----:B-1----:R-:W-:Y:S01]  /*52b0*/  FMUL.FTZ R6, R69, c[0x0][0x2d0] ;  /* 0x0000b40045067a20 */ /* 0x002fe20000410000 */
[----:B--2---:R-:W-:-:S06]  /*52c0*/  F2FP.PACK_AB R12, R231, R243 ;  /* 0x000000f3e70c723e */ /* 0x004fcc00000000ff */
[C---:B------:R-:W-:Y:S01]  /*52d0*/  HMMA.16816.F32 R76, R8.reuse, R20, RZ ;  /* 0x00000014084c723c */ /* 0x040fe200000018ff */
[----:B------:R-:W-:Y:S01]  /*52e0*/  FSEL R4, R6, RZ, P0 ;  /* 0x000000ff06047208 */ /* 0x000fe20000000000 */
[----:B------:R-:W-:Y:S02]  /*52f0*/  FFMA.FTZ R6, R27, c[0x0][0x2d0], -R3 ;  /* 0x0000b4001b067a23 */ /* 0x000fe40000010803 */
[----:B------:R-:W1:Y:S02]  /*5300*/  LDSM.16.MT88.4 R24, [R197+0x800] ;  /* 0x00080000c518783b */ /* 0x000e640000004200 */
[----:B------:R2:W3:Y:S02]  /*5310*/  MUFU.EX2 R233, R6 ;  /* 0x0000000600e97308 */ /* 0x0004e40000000800 */
[C---:B------:R-:W-:Y:S08]  /*5320*/  HMMA.16816.F32 R56, R8.reuse, R28, RZ ;  /* 0x0000001c0838723c */ /* 0x040ff000000018ff */
[----:B------:R-:W-:Y:S01]  /*5330*/  HMMA.16816.F32 R48, R8, R40, RZ ;  /* 0x000000280830723c */ /* 0x000fe200000018ff */
[----:B--2---:R-:W-:Y:S01]  /*5340*/  FFMA.FTZ R6, R32, c[0x0][0x2d0], -R4 ;  /* 0x0000b40020067a23 */ /* 0x004fe20000010804 */
[----:B---3--:R-:W-:-:S06]  /*5350*/  F2FP.PACK_AB R14, R233, R230 ;  /* 0x000000e6e90e723e */ /* 0x008fcc00000000ff */
[C---:B------:R-:W-:Y:S01]  /*5360*/  HMMA.16816.F32 R60, R8.reuse, R22, RZ ;  /* 0x00000016083c723c */ /* 0x040fe200000018ff */
[----:B------:R2:W-:Y:S07]  /*5370*/  MUFU.EX2 R228, R6 ;  /* 0x0000000600e47308 */ /* 0x0005ee0000000800 */
[C---:B------:R-:W-:Y:S08]  /*5380*/  HMMA.16816.F32 R52, R8.reuse, R30, RZ ;  /* 0x0000001e0834723c */ /* 0x040ff000000018ff */
[----:B------:R-:W-:Y:S01]  /*5390*/  HMMA.16816.F32 R44, R8, R42, RZ ;  /* 0x0000002a082c723c */ /* 0x000fe200000018ff */
[----:B--2---:R-:W-:-:S04]  /*53a0*/  FFMA.FTZ R6, R33, c[0x0][0x2d0], -R4 ;  /* 0x0000b40021067a23 */ /* 0x004fc80000010804 */
[----:B------:R2:W3:Y:S02]  /*53b0*/  MUFU.EX2 R7, R6 ;  /* 0x0000000600077308 */ /* 0x0004e40000000800 */
[----:B--2---:R-:W-:Y:S01]  /*53c0*/  FFMA.FTZ R6, R34, c[0x0][0x2d0], -R4 ;  /* 0x0000b40022067a23 */ /* 0x004fe20000010804 */
[----:B---3--:R-:W-:-:S05]  /*53d0*/  F2FP.PACK_AB R13, R7, R228 ;  /* 0x000000e4070d723e */ /* 0x008fca00000000ff */
[----:B------:R2:W-:Y:S02]  /*53e0*/  MUFU.EX2 R227, R6 ;  /* 0x0000000600e37308 */ /* 0x0005e40000000800 */
[----:B--2---:R-:W-:Y:S02]  /*53f0*/  FFMA.FTZ R6, R35, c[0x0][0x2d0], -R4 ;  /* 0x0000b40023067a23 */ /* 0x004fe40000010804 */
[----:B------:R-:W-:Y:S04]  /*5400*/  LDSM.16.MT88.4 R32, [R200+0x800] ;  /* 0x00080000c820783b */ /* 0x000fe80000004200 */
[----:B------:R2:W3:Y:S02]  /*5410*/  MUFU.EX2 R229, R6 ;  /* 0x0000000600e57308 */ /* 0x0004e40000000800 */
[----:B--2---:R-:W-:Y:S01]  /*5420*/  FFMA.FTZ R6, R36, c[0x0][0x2d0], -R2 ;  /* 0x0000b40024067a23 */ /* 0x004fe20000010802 */
[----:B---3--:R-:W-:-:S05]  /*5430*/  F2FP.PACK_AB R15, R229, R227 ;  /* 0x000000e3e50f723e */ /* 0x008fca00000000ff */
[----:B------:R2:W-:Y:S02]  /*5440*/  MUFU.EX2 R232, R6 ;  /* 0x0000000600e87308 */ /* 0x0005e40000000800 */
[C---:B------:R-:W-:Y:S08]  /*5450*/  HMMA.16816.F32 R88, R12.reuse, R16, RZ ;  /* 0x000000100c58723c */ /* 0x040ff000000018ff */
[----:B------:R-:W-:Y:S01]  /*5460*/  HMMA.16816.F32 R104, R12, R18, RZ ;  /* 0x000000120c68723c */ /* 0x000fe200000018ff */
[----:B------:R-:W3:Y:S01]  /*5470*/  LDSM.16.MT88.4 R16, [R198+0x800] ;  /* 0x00080000c610783b */ /* 0x000ee20000004200 */
[----:B--2---:R-:W-:-:S04]  /*5480*/  FFMA.FTZ R6, R37, c[0x0][0x2d0], -R2 ;  /* 0x0000b40025067a23 */ /* 0x004fc80000010802 */
[----:B------:R2:W4:Y:S02]  /*5490*/  MUFU.EX2 R236, R6 ;  /* 0x0000000600ec7308 */ /* 0x0005240000000800 */
[C---:B------:R-:W-:Y:S08]  /*54a0*/  HMMA.16816.F32 R84, R12.reuse, R20, RZ ;  /* 0x000000140c54723c */ /* 0x040ff000000018ff */
[----:B------:R-:W-:Y:S01]  /*54b0*/  HMMA.16816.F32 R112, R12, R22, RZ ;  /* 0x000000160c70723c */ /* 0x000fe200000018ff */
[----:B--2---:R-:W-:-:S07]  /*54c0*/  FFMA.FTZ R6, R38, c[0x0][0x2d0], -R2 ;  /* 0x0000b40026067a23 */ /* 0x004fce0000010802 */
[C---:B------:R-:W-:Y:S01]  /*54d0*/  HMMA.16816.F32 R20, R12.reuse, R40, RZ ;  /* 0x000000280c14723c */ /* 0x040fe200000018ff */
[----:B----4-:R-:W-:Y:S01]  /*54e0*/  F2FP.PACK_AB R8, R236, R232 ;  /* 0x000000e8ec08723e */ /* 0x010fe200000000ff */
[----:B------:R2:W-:Y:S06]  /*54f0*/  MUFU.EX2 R235, R6 ;  /* 0x0000000600eb7308 */ /* 0x0005ec0000000800 */
[C---:B------:R-:W-:Y:S08]  /*5500*/  HMMA.16816.F32 R96, R12.reuse, R42, RZ ;  /* 0x0000002a0c60723c */ /* 0x040ff000000018ff */
[----:B------:R-:W-:Y:S01]  /*5510*/  HMMA.16816.F32 R116, R12, R30, RZ ;  /* 0x0000001e0c74723c */ /* 0x000fe200000018ff */
[----:B--2---:R-:W-:-:S02]  /*5520*/  FFMA.FTZ R6, R39, c[0x0][0x2d0], -R2 ;  /* 0x0000b40027067a23 */ /* 0x004fc40000010802 */
[----:B------:R-:W2:Y:S02]  /*5530*/  LDSM.16.MT88.4 R36, [R201+0x800] ;  /* 0x00080000c924783b */ /* 0x000ea40000004200 */
[----:B------:R4:W5:Y:S02]  /*5540*/  MUFU.EX2 R234, R6 ;  /* 0x0000000600ea7308 */ /* 0x0009640000000800 */
[----:B----4-:R-:W-:Y:S01]  /*5550*/  FFMA.FTZ R6, R71, c[0x0][0x2d0], -R0 ;  /* 0x0000b40047067a23 */ /* 0x010fe20000010800 */
[----:B-----5:R-:W-:-:S05]  /*5560*/  F2FP.PACK_AB R10, R234, R235 ;  /* 0x000000ebea0a723e */ /* 0x020fca00000000ff */
[----:B------:R4:W-:Y:S02]  /*5570*/  MUFU.EX2 R224, R6 ;  /* 0x0000000600e07308 */ /* 0x0009e40000000800 */
[----:B----4-:R-:W-:-:S06]  /*5580*/  FFMA.FTZ R6, R72, c[0x0][0x2d0], -R0 ;  /* 0x0000b40048067a23 */ /* 0x010fcc0000010800 */
[----:B------:R4:W5:Y:S02]  /*5590*/  MUFU.EX2 R223, R6 ;  /* 0x0000000600df7308 */ /* 0x0009640000000800 */
[--C-:B----4-:R-:W-:Y:S01]  /*55a0*/  FFMA.FTZ R6, R73, c[0x0][0x2d0], -R0.reuse ;  /* 0x0000b40049067a23 */ /* 0x110fe20000010800 */
[----:B-----5:R-:W-:Y:S01]  /*55b0*/  F2FP.PACK_AB R9, R223, R224 ;  /* 0x000000e0df09723e */ /* 0x020fe200000000ff */
[----:B------:R-:W-:Y:S01]  /*55c0*/  HMMA.16816.F32 R72, R12, R28, RZ ;  /* 0x0000001c0c48723c */ /* 0x000fe200000018ff */
[----:B------:R-:W4:Y:S03]  /*55d0*/  LDSM.16.MT88.4 R28, [R198+0x1000] ;  /* 0x00100000c61c783b */ /* 0x000f260000004200 */
[----:B------:R5:W-:Y:S01]  /*55e0*/  MUFU.EX2 R226, R6 ;  /* 0x0000000600e27308 */ /* 0x000be20000000800 */
[----:B------:R-:W-:Y:S01]  /*55f0*/  LDSM.16.MT88.4 R12, [R197+0x1000] ;  /* 0x00100000c50c783b */ /* 0x000fe20000004200 */
[----:B-----5:R-:W-:-:S06]  /*5600*/  FFMA.FTZ R6, R92, c[0x0][0x2d0], -R0 ;  /* 0x0000b4005c067a23 */ /* 0x020fcc0000010800 */
[----:B------:R5:W1:Y:S02]  /*5610*/  MUFU.EX2 R225, R6 ;  /* 0x0000000600e17308 */ /* 0x000a640000000800 */
[----:B-----5:R-:W-:Y:S01]  /*5620*/  FFMA.FTZ R6, R93, c[0x0][0x2d0], -R3 ;  /* 0x0000b4005d067a23 */ /* 0x020fe20000010803 */
[----:B-1----:R-:W-:-:S05]  /*5630*/  F2FP.PACK_AB R11, R225, R226 ;  /* 0x000000e2e10b723e */ /* 0x002fca00000000ff */
[----:B------:R1:W-:Y:S02]  /*5640*/  MUFU.EX2 R195, R6 ;  /* 0x0000000600c37308 */ /* 0x0003e40000000800 */
[C---:B------:R-:W-:Y:S08]  /*5650*/  HMMA.16816.F32 R108, R8.reuse, R24, R80 ;  /* 0x00000018086c723c */ /* 0x040ff00000001850 */
[----:B---3--:R-:W-:Y:S01]  /*5660*/  HMMA.16816.F32 R80, R8, R16, R56 ;  /* 0x000000100850723c */ /* 0x008fe20000001838 */
[----:B-1----:R-:W-:-:S04]  /*5670*/  FFMA.FTZ R6, R94, c[0x0][0x2d0], -R3 ;  /* 0x0000b4005e067a23 */ /* 0x002fc80000010803 */
[----:B------:R1:W3:Y:S03]  /*5680*/  MUFU.EX2 R194, R6 ;  /* 0x0000000600c27308 */ /* 0x0002e60000000800 */
[C---:B------:R-:W-:Y:S08]  /*5690*/  HMMA.16816.F32 R64, R8.reuse, R26, R64 ;  /* 0x0000001a0840723c */ /* 0x040ff00000001840 */
[----:B--2---:R-:W-:Y:S01]  /*56a0*/  HMMA.16816.F32 R60, R8, R38, R60 ;  /* 0x00000026083c723c */ /* 0x004fe2000000183c */
[----:B-1----:R-:W-:-:S07]  /*56b0*/  FFMA.FTZ R6, R95, c[0x0][0x2d0], -R3 ;  /* 0x0000b4005f067a23 */ /* 0x002fce0000010803 */
[C---:B------:R-:W-:Y:S01]  /*56c0*/  HMMA.16816.F32 R56, R8.reuse, R18, R52 ;  /* 0x000000120838723c */ /* 0x040fe20000001834 */
[----:B------:R1:W-:Y:S07]  /*56d0*/  MUFU.EX2 R217, R6 ;  /* 0x0000000600d97308 */ /* 0x0003ee0000000800 */
[C---:B------:R-:W-:Y:S08]  /*56e0*/  HMMA.16816.F32 R92, R8.reuse, R36, R76 ;  /* 0x00000024085c723c */ /* 0x040ff0000000184c */
[----:B------:R-:W-:Y:S01]  /*56f0*/  HMMA.16816.F32 R76, R8, R32, R48 ;  /* 0x00000020084c723c */ /* 0x000fe20000001830 */
[----:B-1----:R-:W-:-:S04]  /*5700*/  FFMA.FTZ R6, R100, c[0x0][0x2d0], -R3 ;  /* 0x0000b40064067a23 */ /* 0x002fc80000010803 */
[----:B------:R1:W2:Y:S03]  /*5710*/  MUFU.EX2 R193, R6 ;  /* 0x0000000600c17308 */ /* 0x0002a60000000800 */
[----:B------:R-:W-:Y:S07]  /*5720*/  HMMA.16816.F32 R44, R8, R34, R44 ;  /* 0x00000022082c723c */ /* 0x000fee000000182c */
[----:B---3--:R-:W-:Y:S01]  /*5730*/  F2FP.PACK_AB R8, R194, R195 ;  /* 0x000000c3c208723e */ /* 0x008fe200000000ff */
[----:B-1----:R-:W-:Y:S01]  /*5740*/  FFMA.FTZ R6, R101, c[0x0][0x2d0], -R4 ;  /* 0x0000b40065067a23 */ /* 0x002fe20000010804 */
[----:B--2---:R-:W-:-:S03]  /*5750*/  F2FP.PACK_AB R10, R193, R217 ;  /* 0x000000d9c10a723e */ /* 0x004fc600000000ff */
        /* <DEDUP_REMOVED lines=10> */
[----:B------:R1:W-:Y:S02]  /*5800*/  MUFU.EX2 R183, R6 ;  /* 0x0000000600b77308 */ /* 0x0003e40000000800 */
[C---:B------:R-:W-:Y:S08]  /*5810*/  HMMA.16816.F32 R52, R8.reuse, R24, R88 ;  /* 0x000000180834723c */ /* 0x040ff00000001858 */
[----:B------:R-:W-:Y:S01]  /*5820*/  HMMA.16816.F32 R40, R8, R26, R104 ;  /* 0x0000001a0828723c */ /* 0x000fe20000001868 */
[----:B-1----:R-:W-:-:S04]  /*5830*/  FFMA.FTZ R6, R122, c[0x0][0x2d0], -R2 ;  /* 0x0000b4007a067a23 */ /* 0x002fc80000010802 */
[----:B------:R1:W-:Y:S03]  /*5840*/  MUFU.EX2 R180, R6 ;  /* 0x0000000600b47308 */ /* 0x0003e60000000800 */
[C---:B------:R-:W-:Y:S08]  /*5850*/  HMMA.16816.F32 R48, R8.reuse, R36, R84 ;  /* 0x000000240830723c */ /* 0x040ff00000001854 */
[----:B------:R-:W-:Y:S01]  /*5860*/  HMMA.16816.F32 R24, R8, R38, R112 ;  /* 0x000000260818723c */ /* 0x000fe20000001870 */
[----:B------:R-:W2:Y:S01]  /*5870*/  LDSM.16.MT88.4 R36, [R200+0x1000] ;  /* 0x00100000c824783b */ /* 0x000ea20000004200 */
[----:B-1----:R-:W-:-:S06]  /*5880*/  FFMA.FTZ R6, R123, c[0x0][0x2d0], -R2 ;  /* 0x0000b4007b067a23 */ /* 0x002fcc0000010802 */
[C---:B------:R-:W-:Y:S01]  /*5890*/  HMMA.16816.F32 R100, R8.reuse, R32, R20 ;  /* 0x000000200864723c */ /* 0x040fe20000001814 */
[----:B------:R-:W1:Y:S01]  /*58a0*/  LDSM.16.MT88.4 R20, [R201+0x1000] ;  /* 0x00100000c914783b */ /* 0x000e620000004200 */
[----:B------:R3:W5:Y:S06]  /*58b0*/  MUFU.EX2 R181, R6 ;  /* 0x0000000600b57308 */ /* 0x00076c0000000800 */
[C---:B------:R-:W-:Y:S08]  /*58c0*/  HMMA.16816.F32 R72, R8.reuse, R16, R72 ;  /* 0x000000100848723c */ /* 0x040ff00000001848 */
[----:B------:R-:W-:Y:S01]  /*58d0*/  HMMA.16816.F32 R16, R8, R18, R116 ;  /* 0x000000120810723c */ /* 0x000fe20000001874 */
[----:B------:R-:W-:Y:S01]  /*58e0*/  LDSM.16.MT88.4 R116, [R201+0x2000] ;  /* 0x00200000c974783b */ /* 0x000fe20000004200 */
[----:B---3--:R-:W-:-:S04]  /*58f0*/  FFMA.FTZ R6, R124, c[0x0][0x2d0], -R2 ;  /* 0x0000b4007c067a23 */ /* 0x008fc80000010802 */
[----:B------:R3:W-:Y:S02]  /*5900*/  MUFU.EX2 R179, R6 ;  /* 0x0000000600b37308 */ /* 0x0007e40000000800 */
[----:B------:R-:W-:Y:S07]  /*5910*/  HMMA.16816.F32 R84, R8, R34, R96 ;  /* 0x000000220854723c */ /* 0x000fee0000001860 */
[----:B-----5:R-:W-:Y:S01]  /*5920*/  F2FP.PACK_AB R8, R181, R180 ;  /* 0x000000b4b508723e */ /* 0x020fe200000000ff */
[----:B---3--:R-:W-:-:S04]  /*5930*/  FFMA.FTZ R6, R125, c[0x0][0x2d0], -R2 ;  /* 0x0000b4007d067a23 */ /* 0x008fc80000010802 */
[----:B------:R3:W5:Y:S02]  /*5940*/  MUFU.EX2 R178, R6 ;  /* 0x0000000600b27308 */ /* 0x0007640000000800 */
[----:B---3--:R-:W-:Y:S01]  /*5950*/  FFMA.FTZ R6, R126, c[0x0][0x2d0], -R0 ;  /* 0x0000b4007e067a23 */ /* 0x008fe20000010800 */
[----:B-----5:R-:W-:-:S05]  /*5960*/  F2FP.PACK_AB R10, R178, R179 ;  /* 0x000000b3b20a723e */ /* 0x020fca00000000ff */
[----:B------:R3:W-:Y:S02]  /*5970*/  MUFU.EX2 R175, R6 ;  /* 0x0000000600af7308 */ /* 0x0007e40000000800 */
[----:B---3--:R-:W-:-:S06]  /*5980*/  FFMA.FTZ R6, R127, c[0x0][0x2d0], -R0 ;  /* 0x0000b4007f067a23 */ /* 0x008fcc0000010800 */
        /* <DEDUP_REMOVED lines=8> */
[----:B------:R3:W5:Y:S02]  /*5a10*/  MUFU.EX2 R170, R6 ;  /* 0x0000000600aa7308 */ /* 0x0007640000000800 */
[C---:B----4-:R-:W-:Y:S08]  /*5a20*/  HMMA.16816.F32 R88, R8.reuse, R28, R80 ;  /* 0x0000001c0858723c */ /* 0x050ff00000001850 */
[----:B--2---:R-:W-:Y:S01]  /*5a30*/  HMMA.16816.F32 R140, R8, R36, R76 ;  /* 0x00000024088c723c */ /* 0x004fe2000000184c */
[----:B---3--:R-:W-:-:S04]  /*5a40*/  FFMA.FTZ R6, R131, c[0x0][0x2d0], -R3 ;  /* 0x0000b40083067a23 */ /* 0x008fc80000010803 */
[----:B------:R2:W-:Y:S03]  /*5a50*/  MUFU.EX2 R169, R6 ;  /* 0x0000000600a97308 */ /* 0x0005e60000000800 */
[C---:B------:R-:W-:Y:S08]  /*5a60*/  HMMA.16816.F32 R80, R8.reuse, R14, R64 ;  /* 0x0000000e0850723c */ /* 0x040ff00000001840 */
[----:B-1----:R-:W-:Y:S01]  /*5a70*/  HMMA.16816.F32 R76, R8, R22, R60 ;  /* 0x00000016084c723c */ /* 0x002fe2000000183c */
[----:B--2---:R-:W-:-:S07]  /*5a80*/  FFMA.FTZ R6, R133, c[0x0][0x2d0], -R3 ;  /* 0x0000b40085067a23 */ /* 0x004fce0000010803 */
[C---:B------:R-:W-:Y:S01]  /*5a90*/  HMMA.16816.F32 R108, R8.reuse, R12, R108 ;  /* 0x0000000c086c723c */ /* 0x040fe2000000186c */
[----:B------:R1:W2:Y:S07]  /*5aa0*/  MUFU.EX2 R168, R6 ;  /* 0x0000000600a87308 */ /* 0x0002ae0000000800 */
[C---:B------:R-:W-:Y:S08]  /*5ab0*/  HMMA.16816.F32 R92, R8.reuse, R20, R92 ;  /* 0x00000014085c723c */ /* 0x040ff0000000185c */
[----:B------:R-:W-:Y:S01]  /*5ac0*/  HMMA.16816.F32 R64, R8, R30, R56 ;  /* 0x0000001e0840723c */ /* 0x000fe20000001838 */
[----:B-1----:R-:W-:-:S04]  /*5ad0*/  FFMA.FTZ R6, R132, c[0x0][0x2d0], -R3 ;  /* 0x0000b40084067a23 */ /* 0x002fc80000010803 */
[----:B------:R1:W-:Y:S03]  /*5ae0*/  MUFU.EX2 R167, R6 ;  /* 0x0000000600a77308 */ /* 0x0003e60000000800 */
[----:B------:R-:W-:Y:S07]  /*5af0*/  HMMA.16816.F32 R60, R8, R38, R44 ;  /* 0x00000026083c723c */ /* 0x000fee000000182c */
[----:B-----5:R-:W-:-:S02]  /*5b00*/  F2FP.PACK_AB R8, R170, R183 ;  /* 0x000000b7aa08723e */ /* 0x020fc400000000ff */
[----:B--2---:R-:W-:Y:S01]  /*5b10*/  F2FP.PACK_AB R10, R168, R169 ;  /* 0x000000a9a80a723e */ /* 0x004fe200000000ff */
[----:B-1----:R-:W-:-:S04]  /*5b20*/  FFMA.FTZ R6, R134, c[0x0][0x2d0], -R4 ;  /* 0x0000b40086067a23 */ /* 0x002fc80000010804 */
        /* <DEDUP_REMOVED lines=11> */
[C---:B------:R-:W-:Y:S01]  /*5be0*/  HMMA.16816.F32 R32, R8.reuse, R22, R24 ;  /* 0x000000160820723c */ /* 0x040fe20000001818 */
[----:B------:R-:W2:Y:S07]  /*5bf0*/  LDSM.16.MT88.4 R24, [R197+0x1800] ;  /* 0x00180000c518783b */ /* 0x000eae0000004200 */
[----:B------:R-:W-:Y:S01]  /*5c00*/  HMMA.16816.F32 R48, R8, R20, R48 ;  /* 0x000000140830723c */ /* 0x000fe20000001830 */
[----:B------:R-:W3:Y:S01]  /*5c10*/  LDSM.16.MT88.4 R20, [R201+0x1800] ;  /* 0x00180000c914783b */ /* 0x000ee20000004200 */
[----:B-1----:R-:W-:-:S03]  /*5c20*/  FFMA.FTZ R6, R135, c[0x0][0x2d0], -R3 ;  /* 0x0000b40087067a23 */ /* 0x002fc60000010803 */
[----:B------:R-:W-:Y:S01]  /*5c30*/  LDSM.16.MT88.4 R132, [R198+0x2000] ;  /* 0x00200000c684783b */ /* 0x000fe20000004200 */
[----:B------:R1:W-:Y:S02]  /*5c40*/  MUFU.EX2 R161, R6 ;  /* 0x0000000600a17308 */ /* 0x0003e40000000800 */
[C---:B------:R-:W-:Y:S08]  /*5c50*/  HMMA.16816.F32 R56, R8.reuse, R12, R52 ;  /* 0x0000000c0838723c */ /* 0x040ff00000001834 */
[----:B------:R-:W-:Y:S01]  /*5c60*/  HMMA.16816.F32 R44, R8, R36, R100 ;  /* 0x00000024082c723c */ /* 0x000fe20000001864 */
[----:B------:R-:W-:Y:S01]  /*5c70*/  LDSM.16.MT88.4 R100, [R197+0x2000] ;  /* 0x00200000c564783b */ /* 0x000fe20000004200 */
[----:B-1----:R-:W-:-:S06]  /*5c80*/  FFMA.FTZ R6, R148, c[0x0][0x2d0], -R2 ;  /* 0x0000b40094067a23 */ /* 0x002fcc0000010802 */
[C---:B------:R-:W-:Y:S01]  /*5c90*/  HMMA.16816.F32 R52, R8.reuse, R14, R40 ;  /* 0x0000000e0834723c */ /* 0x040fe20000001828 */
[----:B------:R-:W-:Y:S01]  /*5ca0*/  LDSM.16.MT88.4 R12, [R200+0x1800] ;  /* 0x00180000c80c783b */ /* 0x000fe20000004200 */
[----:B------:R1:W-:Y:S06]  /*5cb0*/  MUFU.EX2 R160, R6 ;  /* 0x0000000600a07308 */ /* 0x0003ec0000000800 */
[C---:B------:R-:W-:Y:S08]  /*5cc0*/  HMMA.16816.F32 R36, R8.reuse, R38, R84 ;  /* 0x000000260824723c */ /* 0x040ff00000001854 */
[----:B------:R-:W-:Y:S01]  /*5cd0*/  HMMA.16816.F32 R40, R8, R28, R72 ;  /* 0x0000001c0828723c */ /* 0x000fe20000001848 */
[----:B-1----:R-:W-:-:S04]  /*5ce0*/  FFMA.FTZ R6, R147, c[0x0][0x2d0], -R2 ;  /* 0x0000b40093067a23 */ /* 0x002fc80000010802 */
[----:B------:R1:W4:Y:S03]  /*5cf0*/  MUFU.EX2 R159, R6 ;  /* 0x00000006009f7308 */ /* 0x0003260000000800 */
[----:B------:R-:W-:Y:S01]  /*5d00*/  HMMA.16816.F32 R28, R8, R30, R16 ;  /* 0x0000001e081c723c */ /* 0x000fe20000001810 */
[----:B------:R-:W5:Y:S01]  /*5d10*/  LDSM.16.MT88.4 R16, [R198+0x1800] ;  /* 0x00180000c610783b */ /* 0x000f620000004200 */
[----:B-1----:R-:W-:-:S05]  /*5d20*/  FFMA.FTZ R6, R146, c[0x0][0x2d0], -R2 ;  /* 0x0000b40092067a23 */ /* 0x002fca0000010802 */
[----:B----4-:R-:W-:Y:S01]  /*5d30*/  F2FP.PACK_AB R8, R159, R160 ;  /* 0x000000a09f08723e */ /* 0x010fe200000000ff */
[----:B------:R1:W-:Y:S02]  /*5d40*/  MUFU.EX2 R158, R6 ;  /* 0x00000006009e7308 */ /* 0x0003e40000000800 */
[----:B-1----:R-:W-:-:S06]  /*5d50*/  FFMA.FTZ R6, R145, c[0x0][0x2d0], -R2 ;  /* 0x0000b40091067a23 */ /* 0x002fcc0000010802 */
[----:B------:R1:W4:Y:S02]  /*5d60*/  MUFU.EX2 R157, R6 ;  /* 0x00000006009d7308 */ /* 0x0003240000000800 */
[----:B-1----:R-:W-:Y:S01]  /*5d70*/  FFMA.FTZ R6, R153, c[0x0][0x2d0], -R0 ;  /* 0x0000b40099067a23 */ /* 0x002fe20000010800 */
[----:B----4-:R-:W-:-:S05]  /*5d80*/  F2FP.PACK_AB R10, R157, R158 ;  /* 0x0000009e9d0a723e */ /* 0x010fca00000000ff */
        /* <DEDUP_REMOVED lines=11> */
[C---:B--2---:R-:W-:Y:S08]  /*5e40*/  HMMA.16816.F32 R96, R8.reuse, R26, R80 ;  /* 0x0000001a0860723c */ /* 0x044ff00000001850 */
[----:B---3--:R-:W-:Y:S01]  /*5e50*/  HMMA.16816.F32 R112, R8, R22, R76 ;  /* 0x000000160870723c */ /* 0x008fe2000000184c */
[----:B-1----:R-:W-:-:S04]  /*5e60*/  FFMA.FTZ R6, R174, c[0x0][0x2d0], -R3 ;  /* 0x0000b400ae067a23 */ /* 0x002fc80000010803 */
[----:B------:R1:W-:Y:S03]  /*5e70*/  MUFU.EX2 R85, R6 ;  /* 0x0000000600557308 */ /* 0x0003e60000000800 */
[C---:B------:R-:W-:Y:S08]  /*5e80*/  HMMA.16816.F32 R108, R8.reuse, R24, R108 ;  /* 0x00000018086c723c */ /* 0x040ff0000000186c */
[----:B------:R-:W-:Y:S01]  /*5e90*/  HMMA.16816.F32 R92, R8, R20, R92 ;  /* 0x00000014085c723c */ /* 0x000fe2000000185c */
[----:B-1----:R-:W-:-:S07]  /*5ea0*/  FFMA.FTZ R6, R177, c[0x0][0x2d0], -R3 ;  /* 0x0000b400b1067a23 */ /* 0x002fce0000010803 */
[C---:B-----5:R-:W-:Y:S01]  /*5eb0*/  HMMA.16816.F32 R124, R8.reuse, R16, R88 ;  /* 0x00000010087c723c */ /* 0x060fe20000001858 */
[----:B------:R1:W2:Y:S07]  /*5ec0*/  MUFU.EX2 R84, R6 ;  /* 0x0000000600547308 */ /* 0x0002ae0000000800 */
[C---:B------:R-:W-:Y:S08]  /*5ed0*/  HMMA.16816.F32 R64, R8.reuse, R18, R64 ;  /* 0x000000120840723c */ /* 0x040ff00000001840 */
[----:B------:R-:W-:Y:S01]  /*5ee0*/  HMMA.16816.F32 R140, R8, R12, R140 ;  /* 0x0000000c088c723c */ /* 0x000fe2000000188c */
[--C-:B-1----:R-:W-:Y:S01]  /*5ef0*/  FFMA.FTZ R6, R176, c[0x0][0x2d0], -R3.reuse ;  /* 0x0000b400b0067a23 */ /* 0x102fe20000010803 */
[----:B--2---:R-:W-:Y:S01]  /*5f00*/  F2FP.PACK_AB R148, R84, R85 ;  /* 0x000000555494723e */ /* 0x004fe200000000ff */
[----:B------:R-:W-:-:S02]  /*5f10*/  FFMA.FTZ R3, R182, c[0x0][0x2d0], -R3 ;  /* 0x0000b400b6037a23 */ /* 0x000fc40000010803 */
[----:B------:R1:W-:Y:S03]  /*5f20*/  MUFU.EX2 R81, R6 ;  /* 0x0000000600517308 */ /* 0x0003e60000000800 */
[----:B------:R-:W-:Y:S05]  /*5f30*/  HMMA.16816.F32 R60, R8, R14, R60 ;  /* 0x0000000e083c723c */ /* 0x000fea000000183c */
[----:B------:R2:W-:Y:S02]  /*5f40*/  MUFU.EX2 R77, R3 ;  /* 0x00000003004d7308 */ /* 0x0005e40000000800 */
[----:B------:R-:W-:-:S02]  /*5f50*/  F2FP.PACK_AB R8, R165, R167 ;  /* 0x000000a7a508723e */ /* 0x000fc400000000ff */
[----:B------:R-:W-:Y:S01]  /*5f60*/  F2FP.PACK_AB R10, R152, R161 ;  /* 0x000000a1980a723e */ /* 0x000fe200000000ff */
[----:B-1----:R-:W-:-:S04]  /*5f70*/  FFMA.FTZ R6, R219, c[0x0][0x2d0], -R4 ;  /* 0x0000b400db067a23 */ /* 0x002fc80000010804 */
[----:B------:R1:W-:Y:S01]  /*5f80*/  MUFU.EX2 R80, R6 ;  /* 0x0000000600507308 */ /* 0x0003e20000000800 */
[----:B--2---:R-:W-:-:S07]  /*5f90*/  FFMA.FTZ R3, R215, c[0x0][0x2d0], -R2 ;  /* 0x0000b400d7037a23 */ /* 0x004fce0000010802 */
[----:B------:R2:W-:Y:S01]  /*5fa0*/  MUFU.EX2 R71, R3 ;  /* 0x0000000300477308 */ /* 0x0005e20000000800 */
[----:B-1----:R-:W-:-:S07]  /*5fb0*/  FFMA.FTZ R6, R192, c[0x0][0x2d0], -R4 ;  /* 0x0000b400c0067a23 */ /* 0x002fce0000010804 */
[----:B------:R1:W3:Y:S01]  /*5fc0*/  MUFU.EX2 R76, R6 ;  /* 0x00000006004c7308 */ /* 0x0002e20000000800 */
[----:B--2---:R-:W-:-:S07]  /*5fd0*/  FFMA.FTZ R3, R218, c[0x0][0x2d0], -R2 ;  /* 0x0000b400da037a23 */ /* 0x004fce0000010802 */
[----:B------:R2:W4:Y:S01]  /*5fe0*/  MUFU.EX2 R73, R3 ;  /* 0x0000000300497308 */ /* 0x0005220000000800 */
[----:B-1----:R-:W-:Y:S01]  /*5ff0*/  FFMA.FTZ R6, R149, c[0x0][0x2d0], -R4 ;  /* 0x0000b40095067a23 */ /* 0x002fe20000010804 */
[----:B---3--:R-:W-:-:S06]  /*6000*/  F2FP.PACK_AB R9, R76, R80 ;  /* 0x000000504c09723e */ /* 0x008fcc00000000ff */
[----:B------:R1:W-:Y:S01]  /*6010*/  MUFU.EX2 R75, R6 ;  /* 0x00000006004b7308 */ /* 0x0003e20000000800 */
[--C-:B--2---:R-:W-:Y:S01]  /*6020*/  FFMA.FTZ R3, R212, c[0x0][0x2d0], -R2.reuse ;  /* 0x0000b400d4037a23 */ /* 0x104fe20000010802 */
[----:B----4-:R-:W-:Y:S01]  /*6030*/  F2FP.PACK_AB R144, R73, R71 ;  /* 0x000000474990723e */ /* 0x010fe200000000ff */
[----:B------:R-:W-:-:S05]  /*6040*/  FFMA.FTZ R2, R189, c[0x0][0x2d0], -R2 ;  /* 0x0000b400bd027a23 */ /* 0x000fca0000010802 */
[----:B------:R2:W-:Y:S01]  /*6050*/  MUFU.EX2 R72, R3 ;  /* 0x0000000300487308 */ /* 0x0005e20000000800 */
[----:B-1----:R-:W-:Y:S01]  /*6060*/  FFMA.FTZ R6, R150, c[0x0][0x2d0], -R4 ;  /* 0x0000b40096067a23 */ /* 0x002fe20000010804 */
[----:B------:R-:W-:-:S06]  /*6070*/  F2FP.PACK_AB R150, R77, R81 ;  /* 0x000000514d96723e */ /* 0x000fcc00000000ff */
[----:B------:R-:W1:Y:S01]  /*6080*/  MUFU.EX2 R74, R6 ;  /* 0x00000006004a7308 */ /* 0x000e620000000800 */
[----:B--2---:R-:W-:-:S04]  /*6090*/  FADD.FTZ R3, R242, R241 ;  /* 0x000000f1f2037221 */ /* 0x004fc80000010000 */
[----:B------:R-:W-:Y:S01]  /*60a0*/  FADD.FTZ R3, R244, R3 ;  /* 0x00000003f4037221 */ /* 0x000fe20000010000 */
[----:B-1----:R-:W-:-:S07]  /*60b0*/  F2FP.PACK_AB R11, R74, R75 ;  /* 0x0000004b4a0b723e */ /* 0x002fce00000000ff */
[C---:B------:R-:W-:Y:S01]  /*60c0*/  HMMA.16816.F32 R56, R8.reuse, R24, R56 ;  /* 0x000000180838723c */ /* 0x040fe20000001838 */
[----:B------:R1:W2:Y:S07]  /*60d0*/  MUFU.EX2 R25, R2 ;  /* 0x0000000200197308 */ /* 0x0002ae0000000800 */
[C---:B------:R-:W-:Y:S08]  /*60e0*/  HMMA.16816.F32 R32, R8.reuse, R22, R32 ;  /* 0x000000160820723c */ /* 0x040ff00000001820 */
[----:B------:R-:W-:Y:S01]  /*60f0*/  HMMA.16816.F32 R48, R8, R20, R48 ;  /* 0x000000140830723c */ /* 0x000fe20000001830 */
[----:B-1----:R-:W-:Y:S01]  /*6100*/  FFMA.FTZ R2, R188, c[0x0][0x2d0], -R0 ;  /* 0x0000b400bc027a23 */ /* 0x002fe20000010800 */
[----:B--2---:R-:W-:-:S03]  /*6110*/  F2FP.PACK_AB R146, R25, R72 ;  /* 0x000000481992723e */ /* 0x004fc600000000ff */
[----:B------:R1:W-:Y:S03]  /*6120*/  MUFU.EX2 R24, R2 ;  /* 0x0000000200187308 */ /* 0x0003e60000000800 */
[C---:B------:R-:W-:Y:S08]  /*6130*/  HMMA.16816.F32 R44, R8.reuse, R12, R44 ;  /* 0x0000000c082c723c */ /* 0x040ff0000000182c */
[----:B------:R-:W-:Y:S01]  /*6140*/  HMMA.16816.F32 R52, R8, R26, R52 ;  /* 0x0000001a0834723c */ /* 0x000fe20000001834 */
[----:B-1----:R-:W-:-:S07]  /*6150*/  FFMA.FTZ R2, R191, c[0x0][0x2d0], -R0 ;  /* 0x0000b400bf027a23 */ /* 0x002fce0000010800 */
[C---:B------:R-:W-:Y:S01]  /*6160*/  HMMA.16816.F32 R40, R8.reuse, R16, R40 ;  /* 0x000000100828723c */ /* 0x040fe20000001828 */
[----:B------:R1:W2:Y:S07]  /*6170*/  MUFU.EX2 R22, R2 ;  /* 0x0000000200167308 */ /* 0x0002ae0000000800 */
[C---:B------:R-:W-:Y:S01]  /*6180*/  HMMA.16816.F32 R28, R8.reuse, R18, R28 ;  /* 0x00000012081c723c */ /* 0x040fe2000000181c */
[----:B------:R-:W3:Y:S07]  /*6190*/  LDSM.16.MT88.4 R16, [R200+0x2000] ;  /* 0x00200000c810783b */ /* 0x000eee0000004200 */
[----:B------:R-:W-:Y:S01]  /*61a0*/  HMMA.16816.F32 R36, R8, R14, R36 ;  /* 0x0000000e0824723c */ /* 0x000fe20000001824 */
[--C-:B-1----:R-:W-:Y:S01]  /*61b0*/  FFMA.FTZ R2, R216, c[0x0][0x2d0], -R0.reuse ;  /* 0x0000b400d8027a23 */ /* 0x102fe20000010800 */
[----:B--2---:R-:W-:Y:S01]  /*61c0*/  F2FP.PACK_AB R145, R22, R24 ;  /* 0x000000181691723e */ /* 0x004fe200000000ff */
[----:B------:R-:W-:-:S02]  /*61d0*/  FFMA.FTZ R0, R220, c[0x0][0x2d0], -R0 ;  /* 0x0000b400dc007a23 */ /* 0x000fc40000010800 */
[----:B------:R1:W-:Y:S08]  /*61e0*/  MUFU.EX2 R21, R2 ;  /* 0x0000000200157308 */ /* 0x0003f00000000800 */
[----:B------:R2:W4:Y:S01]  /*61f0*/  MUFU.EX2 R20, R0 ;  /* 0x0000000000147308 */ /* 0x0005220000000800 */
[----:B-1----:R-:W-:-:S04]  /*6200*/  FADD.FTZ R2, R243, R231 ;  /* 0x000000e7f3027221 */ /* 0x002fc80000010000 */
[----:B------:R-:W-:Y:S02]  /*6210*/  FADD.FTZ R6, R230, R2 ;  /* 0x00000002e6067221 */ /* 0x000fe40000010000 */
[----:B--2---:R-:W-:Y:S01]  /*6220*/  FFMA.FTZ R0, R214, c[0x0][0x2d0], -R4 ;  /* 0x0000b400d6007a23 */ /* 0x004fe20000010804 */
[----:B----4-:R-:W-:-:S03]  /*6230*/  F2FP.PACK_AB R147, R20, R21 ;  /* 0x000000151493723e */ /* 0x010fc600000000ff */
[----:B------:R1:W-:Y:S04]  /*6240*/  MUFU.EX2 R12, R0 ;  /* 0x00000000000c7308 */ /* 0x0003e80000000800 */
[C---:B------:R-:W-:Y:S08]  /*6250*/  HMMA.16816.F32 R88, R144.reuse, R100, R108 ;  /* 0x000000649058723c */ /* 0x040ff0000000186c */
[----:B------:R-:W-:Y:S01]  /*6260*/  HMMA.16816.F32 R108, R144, R116, R92 ;  /* 0x00000074906c723c */ /* 0x000fe2000000185c */
[----:B-1----:R-:W-:-:S04]  /*6270*/  FFMA.FTZ R0, R190, c[0x0][0x2d0], -R4 ;  /* 0x0000b400be007a23 */ /* 0x002fc80000010804 */
[----:B------:R1:W2:Y:S03]  /*6280*/  MUFU.EX2 R9, R0 ;  /* 0x0000000000097308 */ /* 0x0002a60000000800 */
[C---:B------:R-:W-:Y:S08]  /*6290*/  HMMA.16816.F32 R96, R144.reuse, R102, R96 ;  /* 0x000000669060723c */ /* 0x040ff00000001860 */
[----:B------:R-:W-:Y:S01]  /*62a0*/  HMMA.16816.F32 R112, R144, R118, R112 ;  /* 0x000000769070723c */ /* 0x000fe20000001870 */
[----:B-1----:R-:W-:Y:S01]  /*62b0*/  FFMA.FTZ R0, R221, c[0x0][0x2d0], -R4 ;  /* 0x0000b400dd007a23 */ /* 0x002fe20000010804 */
[----:B--2---:R-:W-:-:S06]  /*62c0*/  F2FP.PACK_AB R149, R9, R12 ;  /* 0x0000000c0995723e */ /* 0x004fcc00000000ff */
[C---:B------:R-:W-:Y:S01]  /*62d0*/  HMMA.16816.F32 R124, R144.reuse, R132, R124 ;  /* 0x00000084907c723c */ /* 0x040fe2000000187c */
[----:B------:R1:W-:Y:S07]  /*62e0*/  MUFU.EX2 R10, R0 ;  /* 0x00000000000a7308 */ /* 0x0003ee0000000800 */
[C---:B------:R-:W-:Y:S08]  /*62f0*/  HMMA.16816.F32 R128, R144.reuse, R134, R64 ;  /* 0x000000869080723c */ /* 0x040ff00000001840 */
[----:B---3--:R-:W-:Y:S01]  /*6300*/  HMMA.16816.F32 R140, R144, R16, R140 ;  /* 0x00000010908c723c */ /* 0x008fe2000000188c */
[----:B-1----:R-:W-:-:S04]  /*6310*/  FFMA.FTZ R0, R222, c[0x0][0x2d0], -R4 ;  /* 0x0000b400de007a23 */ /* 0x002fc80000010804 */
[----:B------:R1:W2:Y:S03]  /*6320*/  MUFU.EX2 R11, R0 ;  /* 0x00000000000b7308 */ /* 0x0002a60000000800 */
[----:B------:R-:W-:Y:S01]  /*6330*/  HMMA.16816.F32 R144, R144, R18, R60 ;  /* 0x000000129090723c */ /* 0x000fe2000000183c */
[----:B-1----:R-:W-:Y:S01]  /*6340*/  FADD.FTZ R0, R228, R7 ;  /* 0x00000007e4007221 */ /* 0x002fe20000010000 */
[----:B--2---:R-:W-:Y:S01]  /*6350*/  F2FP.PACK_AB R151, R11, R10 ;  /* 0x0000000a0b97723e */ /* 0x004fe200000000ff */
        /* <DEDUP_REMOVED lines=69> */
[----:B------:R-:W-:Y:S01]  /*67b0*/  FADD.FTZ R2, R73, R0 ;  /* 0x0000000049027221 */ /* 0x000fe20000010000 */
[----:B------:R-:W-:Y:S01]  /*67c0*/  IADD3 R0, R246, -0x2, RZ ;  /* 0xfffffffef6007810 */ /* 0x000fe20007ffe0ff */
[----:B------:R-:W-:-:S02]  /*67d0*/  FADD.FTZ R6, R22, R6 ;  /* 0x0000000616067221 */ /* 0x000fc40000010000 */
[----:B------:R-:W-:Y:S01]  /*67e0*/  FADD.FTZ R4, R81, R4 ;  /* 0x0000000451047221 */ /* 0x000fe20000010000 */
[----:B------:R-:W-:Y:S01]  /*67f0*/  ISETP.GE.AND P0, PT, R0, R247, PT ;  /* 0x000000f70000720c */ /* 0x000fe20003f06270 */
[----:B------:R-:W-:Y:S02]  /*6800*/  FADD.FTZ R3, R10, R3 ;  /* 0x000000030a037221 */ /* 0x000fe40000010000 */
[----:B------:R-:W-:Y:S02]  /*6810*/  FADD.FTZ R2, R72, R2 ;  /* 0x0000000248027221 */ /* 0x000fe40000010000 */
[----:B------:R-:W-:Y:S02]  /*6820*/  FADD.FTZ R6, R21, R6 ;  /* 0x0000000615067221 */ /* 0x000fe40000010000 */
[----:B------:R-:W-:Y:S02]  /*6830*/  FADD.FTZ R7, R77, R4 ;  /* 0x000000044d077221 */ /* 0x000fe40000010000 */
[----:B------:R-:W-:-:S02]  /*6840*/  FADD.FTZ R4, R11, R3 ;  /* 0x000000030b047221 */ /* 0x000fc40000010000 */
[----:B------:R-:W-:Y:S01]  /*6850*/  FADD.FTZ R3, R25, R2 ;  /* 0x0000000219037221 */ /* 0x000fe20000010000 */
[----:B------:R1:W-:Y:S01]  /*6860*/  STL [R1], R7 ;  /* 0x0000000701007387 */ /* 0x0003e20000100800 */
[----:B------:R-:W-:-:S03]  /*6870*/  FADD.FTZ R2, R20, R6 ;  /* 0x0000000614027221 */ /* 0x000fc60000010000 */
[----:B------:R1:W-:Y:S04]  /*6880*/  STL [R1+0x4], R4 ;  /* 0x0000040401007387 */ /* 0x0003e80000100800 */
[----:B------:R1:W-:Y:S04]  /*6890*/  STL [R1+0xc], R2 ;  /* 0x00000c0201007387 */ /* 0x0003e80000100800 */
[----:B------:R1:W-:Y:S01]  /*68a0*/  STL [R1+0x8], R3 ;  /* 0x0000080301007387 */ /* 0x0003e20000100800 */
[----:B------:R-:W-:Y:S05]  /*68b0*/  @!P0 BRA `(.L_x_75) ;  /* 0x00003ae000008947 */ /* 0x000fea0003800000 */
[----:B------:R-:W-:Y:S01]  /*68c0*/  MOV R212, R0 ;  /* 0x0000000000d47202 */ /* 0x000fe20000000f00 */
[----:B-1----:R-:W-:Y:S01]  /*68d0*/  IMAD.MOV.U32 R2, RZ, RZ, R70 ;  /* 0x000000ffff027224 */ /* 0x002fe200078e0046 */
[----:B------:R-:W-:Y:S01]  /*68e0*/  MOV R3, R69 ;  /* 0x0000004500037202 */ /* 0x000fe20000000f00 */
[----:B------:R-:W-:Y:S01]  /*68f0*/  IMAD.MOV.U32 R84, RZ, RZ, R68 ;  /* 0x000000ffff547224 */ /* 0x000fe200078e0044 */
[----:B------:R-:W-:-:S02]  /*6900*/  MOV R85, R5 ;  /* 0x0000000500557202 */ /* 0x000fc40000000f00 */
.L_x_76:
[----:B------:R-:W5:Y:S01]  /*6910*/  LDL R174, [R1+0x44] ;  /* 0x0000440001ae7983 */ /* 0x000f620000100800 */
[----:B------:R-:W-:Y:S04]  /*6920*/  DEPBAR.LE SB0, 0x0 ;  /* 0x000080000000791a */ /* 0x000fe80000000000 */
[----:B------:R-:W5:Y:S01]  /*6930*/  LDL.64 R172, [R1+0x38] ;  /* 0x0000380001ac7983 */ /* 0x000f620000100a00 */
[----:B------:R-:W-:Y:S01]  /*6940*/  WARPSYNC 0xffffffff ;  /* 0xffffffff00007948 */ /* 0x000fe20003800000 */
[----:B---3--:R-:W-:Y:S01]  /*6950*/  SHF.R.S32.HI R0, RZ, 0x1f, R212 ;  /* 0x0000001fff007819 */ /* 0x008fe200000114d4 */
[----:B------:R-:W-:Y:S01]  /*6960*/  IMAD.WIDE.U32 R86, R212, c[0x0][0x208], RZ ;  /* 0x00008200d4567a25 */ /* 0x000fe200078e00ff */
[----:B------:R-:W-:Y:S02]  /*6970*/  MOV R178, c[0x0][0x208] ;  /* 0x0000820000b27a02 */ /* 0x000fe40000000f00 */
[----:B------:R-:W-:Y:S01]  /*6980*/  BAR.SYNC.DEFER_BLOCKING 0x0 ;  /* 0x0000000000007b1d */ /* 0x000fe20000010000 */
[----:B------:R-:W-:Y:S01]  /*6990*/  IMAD R0, R0, c[0x0][0x208], RZ ;  /* 0x0000820000007a24 */ /* 0x000fe200078e02ff */
[----:B------:R-:W-:Y:S03]  /*69a0*/  SHF.L.U32 R179, R178, 0x5, RZ ;  /* 0x00000005b2b37819 */ /* 0x000fe600000006ff */
[----:B------:R-:W-:Y:S05]  /*69b0*/  IMAD R0, R212, c[0x0][0x20c], R0 ;  /* 0x00008300d4007a24 */ /* 0x000fea00078e0200 */
[----:B------:R-:W-:Y:S02]  /*69c0*/  IADD3 R0, R87, R0, RZ ;  /* 0x0000000057007210 */ /* 0x000fe40007ffe0ff */
[----:B------:R-:W-:Y:S03]  /*69d0*/  MOV R87, 0x5 ;  /* 0x0000000500577802 */ /* 0x000fe60000000f00 */
[----:B------:R-:W-:Y:S01]  /*69e0*/  IMAD R0, R0, 0x50, RZ ;  /* 0x0000005000007824 */ /* 0x000fe200078e02ff */
[----:B------:R-:W-:Y:S01]  /*69f0*/  SHF.L.U64.HI R178, R178, R87, c[0x0][0x20c] ;  /* 0x00008300b2b27619 */ /* 0x000fe20000010257 */
[----:B------:R-:W-:Y:S08]  /*6a00*/  LDSM.16.M88.4 R80, [R203] ;  /* 0x00000000cb50783b */ /* 0x000ff00000000200 */
[----:B------:R-:W1:Y:S08]  /*6a10*/  LDSM.16.M88.4 R16, [R196] ;  /* 0x00000000c410783b */ /* 0x000e700000000200 */
[----:B------:R-:W3:Y:S08]  /*6a20*/  LDSM.16.M88.4 R76, [R203+0x2000] ;  /* 0x00200000cb4c783b */ /* 0x000ef00000000200 */
[----:B------:R-:W4:Y:S08]  /*6a30*/  LDSM.16.M88.4 R32, [R196+0x800] ;  /* 0x00080000c420783b */ /* 0x000f300000000200 */
[----:B------:R-:W5:Y:S08]  /*6a40*/  LDSM.16.M88.4 R48, [R196+0x1000] ;  /* 0x00100000c430783b */ /* 0x000f700000000200 */
[----:B------:R-:W1:Y:S08]  /*6a50*/  LDSM.16.M88.4 R64, [R196+0x1800] ;  /* 0x00180000c440783b */ /* 0x000e700000000200 */
[----:B------:R-:W1:Y:S08]  /*6a60*/  LDSM.16.M88.4 R152, [R196+0x2000] ;  /* 0x00200000c498783b */ /* 0x000e700000000200 */
[----:B------:R-:W-:Y:S08]  /*6a70*/  LDSM.16.M88.4 R156, [R206] ;  /* 0x00000000ce9c783b */ /* 0x000ff00000000200 */
[----:B------:R-:W3:Y:S08]  /*6a80*/  LDSM.16.M88.4 R160, [R207] ;  /* 0x00000000cfa0783b */ /* 0x000ef00000000200 */
[----:B------:R-:W4:Y:S08]  /*6a90*/  LDSM.16.M88.4 R164, [R206+0x2000] ;  /* 0x00200000cea4783b */ /* 0x000f300000000200 */
[----:B------:R-:W5:Y:S08]  /*6aa0*/  LDSM.16.M88.4 R168, [R211] ;  /* 0x00000000d3a8783b */ /* 0x000f700000000200 */
[----:B------:R-:W2:Y:S04]  /*6ab0*/  LDL R223, [R1+0x28] ;  /* 0x0000280001df7983 */ /* 0x000ea80000100800 */
[----:B------:R-:W2:Y:S04]  /*6ac0*/  LDL R222, [R1+0x40] ;  /* 0x0000400001de7983 */ /* 0x000ea80000100800 */
[----:B------:R-:W2:Y:S01]  /*6ad0*/  LDL.64 R220, [R1+0x30] ;  /* 0x0000300001dc7983 */ /* 0x000ea20000100a00 */
[-C--:B-1----:R-:W-:Y:S08]  /*6ae0*/  HMMA.16816.F32 R4, R80, R16.reuse, RZ ;  /* 0x000000105004723c */ /* 0x082ff000000018ff */
[C---:B---3--:R-:W-:Y:S08]  /*6af0*/  HMMA.16816.F32 R8, R76.reuse, R16, RZ ;  /* 0x000000104c08723c */ /* 0x048ff000000018ff */
[-C--:B------:R-:W-:Y:S08]  /*6b00*/  HMMA.16816.F32 R12, R76, R18.reuse, RZ ;  /* 0x000000124c0c723c */ /* 0x080ff000000018ff */
[C---:B------:R-:W-:Y:S08]  /*6b10*/  HMMA.16816.F32 R16, R80.reuse, R18, RZ ;  /* 0x000000125010723c */ /* 0x040ff000000018ff */
[-C--:B----4-:R-:W-:Y:S08]  /*6b20*/  HMMA.16816.F32 R20, R80, R32.reuse, RZ ;  /* 0x000000205014723c */ /* 0x090ff000000018ff */
[C---:B------:R-:W-:Y:S08]  /*6b30*/  HMMA.16816.F32 R24, R76.reuse, R32, RZ ;  /* 0x000000204c18723c */ /* 0x040ff000000018ff */
[-C--:B------:R-:W-:Y:S08]  /*6b40*/  HMMA.16816.F32 R28, R76, R34.reuse, RZ ;  /* 0x000000224c1c723c */ /* 0x080ff000000018ff */
[C---:B------:R-:W-:Y:S08]  /*6b50*/  HMMA.16816.F32 R32, R80.reuse, R34, RZ ;  /* 0x000000225020723c */ /* 0x040ff000000018ff */
[-C--:B-----5:R-:W-:Y:S08]  /*6b60*/  HMMA.16816.F32 R36, R80, R48.reuse, RZ ;  /* 0x000000305024723c */ /* 0x0a0ff000000018ff */
        /* <DEDUP_REMOVED lines=10> */
[----:B------:R-:W-:Y:S01]  /*6c10*/  HMMA.16816.F32 R80, R80, R154, RZ ;  /* 0x0000009a5050723c */ /* 0x000fe200000018ff */
[----:B------:R-:W1:Y:S07]  /*6c20*/  LDSM.16.M88.4 R152, [R210] ;  /* 0x00000000d298783b */ /* 0x000e6e0000000200 */
[-C--:B------:R-:W-:Y:S08]  /*6c30*/  HMMA.16816.F32 R4, R156, R160.reuse, R4 ;  /* 0x000000a09c04723c */ /* 0x080ff00000001804 */
[C---:B------:R-:W-:Y:S04]  /*6c40*/  HMMA.16816.F32 R8, R164.reuse, R160, R8 ;  /* 0x000000a0a408723c */ /* 0x040fe80000001808 */
[----:B------:R-:W-:Y:S04]  /*6c50*/  MOV R173, R174 ;  /* 0x000000ae00ad7202 */ /* 0x000fe80000000f00 */
[-C--:B------:R-:W-:Y:S04]  /*6c60*/  HMMA.16816.F32 R12, R164, R162.reuse, R12 ;  /* 0x000000a2a40c723c */ /* 0x080fe8000000180c */
[----:B------:R-:W-:Y:S04]  /*6c70*/  IMAD.WIDE.U32 R172, R86, 0x50, R172 ;  /* 0x0000005056ac7825 */ /* 0x000fe800078e00ac */
[C---:B------:R-:W-:Y:S01]  /*6c80*/  HMMA.16816.F32 R16, R156.reuse, R162, R16 ;  /* 0x000000a29c10723c */ /* 0x040fe20000001810 */
[----:B------:R-:W3:Y:S03]  /*6c90*/  LDSM.16.M88.4 R160, [R209] ;  /* 0x00000000d1a0783b */ /* 0x000ee60000000200 */
[C---:B------:R-:W-:Y:S02]  /*6ca0*/  LEA R86, P0, R172.reuse, c[0x0][0x1f8], 0x1 ;  /* 0x00007e00ac567a11 */ /* 0x040fe400078008ff */
[----:B------:R-:W-:Y:S02]  /*6cb0*/  IADD3 R0, R173, R0, RZ ;  /* 0x00000000ad007210 */ /* 0x000fe40007ffe0ff */
[-C--:B------:R-:W-:Y:S04]  /*6cc0*/  HMMA.16816.F32 R20, R156, R168.reuse, R20 ;  /* 0x000000a89c14723c */ /* 0x080fe80000001814 */
[----:B------:R-:W-:Y:S02]  /*6cd0*/  LEA.HI.X R87, R172, c[0x0][0x1fc], R0, 0x1, P0 ;  /* 0x00007f00ac577a11 */ /* 0x000fe400000f0c00 */
[-C--:B------:R-:W-:Y:S02]  /*6ce0*/  IADD3 R176, P2, R86, R179.reuse, RZ ;  /* 0x000000b356b07210 */ /* 0x080fe40007f5e0ff */
[C---:B------:R-:W-:Y:S04]  /*6cf0*/  HMMA.16816.F32 R24, R164.reuse, R168, R24 ;  /* 0x000000a8a418723c */ /* 0x040fe80000001818 */
[-C--:B------:R-:W-:Y:S02]  /*6d00*/  IADD3.X R177, R87, R178.reuse, RZ, P2, !PT ;  /* 0x000000b257b17210 */ /* 0x080fe400017fe4ff */
[-C--:B------:R-:W-:Y:S02]  /*6d10*/  IADD3 R174, P0, R176, R179.reuse, RZ ;  /* 0x000000b3b0ae7210 */ /* 0x080fe40007f1e0ff */
[-C--:B------:R-:W-:Y:S04]  /*6d20*/  HMMA.16816.F32 R28, R164, R170.reuse, R28 ;  /* 0x000000aaa41c723c */ /* 0x080fe8000000181c */
[-C--:B------:R-:W-:Y:S02]  /*6d30*/  IADD3.X R175, R177, R178.reuse, RZ, P0, !PT ;  /* 0x000000b2b1af7210 */ /* 0x080fe400007fe4ff */
[-C--:B------:R-:W-:Y:S02]  /*6d40*/  IADD3 R172, P2, R174, R179.reuse, RZ ;  /* 0x000000b3aeac7210 */ /* 0x080fe40007f5e0ff */
[C---:B------:R-:W-:Y:S01]  /*6d50*/  HMMA.16816.F32 R32, R156.reuse, R170, R32 ;  /* 0x000000aa9c20723c */ /* 0x040fe20000001820 */
[----:B------:R-:W4:Y:S03]  /*6d60*/  LDSM.16.M88.4 R168, [R208] ;  /* 0x00000000d0a8783b */ /* 0x000f260000000200 */
[-C--:B------:R-:W-:Y:S04]  /*6d70*/  IADD3.X R173, R175, R178.reuse, RZ, P2, !PT ;  /* 0x000000b2afad7210 */ /* 0x080fe800017fe4ff */
[-C--:B-1----:R-:W-:Y:S01]  /*6d80*/  HMMA.16816.F32 R36, R156, R152.reuse, R36 ;  /* 0x000000989c24723c */ /* 0x082fe20000001824 */
[----:B------:R-:W-:Y:S01]  /*6d90*/  @!PT LDS RZ, [RZ] ;  /* 0x00000000fffff984 */ /* 0x000fe20000000800 */
[----:B------:R-:W-:Y:S01]  /*6da0*/  @!PT LDS RZ, [RZ] ;  /* 0x00000000fffff984 */ /* 0x000fe20000000800 */
[----:B------:R-:W-:Y:S01]  /*6db0*/  @!PT LDS RZ, [RZ] ;  /* 0x00000000fffff984 */ /* 0x000fe20000000800 */
[----:B------:R1:W-:Y:S07]  /*6dc0*/  LDGSTS.E.BYPASS.LTC128B.128 [R213+0x100], [R86.64], !P1 ;  /* 0x0010000056d57fae */ /* 0x0003ee000c901d48 */
[C---:B------:R-:W-:Y:S01]  /*6dd0*/  HMMA.16816.F32 R40, R164.reuse, R152, R40 ;  /* 0x00000098a428723c */ /* 0x040fe20000001828 */
[----:B------:R5:W-:Y:S07]  /*6de0*/  LDGSTS.E.BYPASS.LTC128B.128 [R213+0x900], [R176.64], !P1 ;  /* 0x00900000b0d57fae */ /* 0x000bee000c901d48 */
[-C--:B------:R-:W-:Y:S01]  /*6df0*/  HMMA.16816.F32 R44, R164, R154.reuse, R44 ;  /* 0x0000009aa42c723c */ /* 0x080fe2000000182c */
[----:B------:R4:W-:Y:S07]  /*6e00*/  LDGSTS.E.BYPASS.LTC128B.128 [R213+0x1100], [R174.64], !P1 ;  /* 0x01100000aed57fae */ /* 0x0009ee000c901d48 */
[C---:B------:R-:W-:Y:S01]  /*6e10*/  HMMA.16816.F32 R48, R156.reuse, R154, R48 ;  /* 0x0000009a9c30723c */ /* 0x040fe20000001830 */
[----:B------:R4:W-:Y:S03]  /*6e20*/  LDGSTS.E.BYPASS.LTC128B.128 [R213+0x1900], [R172.64], !P1 ;  /* 0x01900000acd57fae */ /* 0x0009e6000c901d48 */
[----:B-1----:R-:W-:Y:S04]  /*6e30*/  IADD3 R86, P0, R172, R179, RZ ;  /* 0x000000b3ac567210 */ /* 0x002fe80007f1e0ff */
[-C--:B---3--:R-:W-:Y:S04]  /*6e40*/  HMMA.16816.F32 R52, R156, R160.reuse, R52 ;  /* 0x000000a09c34723c */ /* 0x088fe80000001834 */
[----:B------:R-:W-:Y:S04]  /*6e50*/  IADD3.X R87, R173, R178, RZ, P0, !PT ;  /* 0x000000b2ad577210 */ /* 0x000fe800007fe4ff */
[C---:B------:R-:W-:Y:S01]  /*6e60*/  HMMA.16816.F32 R56, R164.reuse, R160, R56 ;  /* 0x000000a0a438723c */ /* 0x040fe20000001838 */
[----:B------:R1:W-:Y:S07]  /*6e70*/  LDGSTS.E.BYPASS.LTC128B.128 [R213+0x2100], [R86.64], !P1 ;  /* 0x0210000056d57fae */ /* 0x0003ee000c901d48 */
[-C--:B------:R-:W-:Y:S01]  /*6e80*/  HMMA.16816.F32 R60, R164, R162.reuse, R60 ;  /* 0x000000a2a43c723c */ /* 0x080fe2000000183c */
[----:B-----5:R-:W-:Y:S07]  /*6e90*/  LDSM.16.M88.4 R176, [R202] ;  /* 0x00000000cab0783b */ /* 0x020fee0000000200 */
[C---:B------:R-:W-:Y:S01]  /*6ea0*/  HMMA.16816.F32 R64, R156.reuse, R162, R64 ;  /* 0x000000a29c40723c */ /* 0x040fe20000001840 */
[----:B----4-:R-:W3:Y:S07]  /*6eb0*/  LDSM.16.M88.4 R172, [R204] ;  /* 0x00000000ccac783b */ /* 0x010eee0000000200 */
[-C--:B------:R-:W-:Y:S01]  /*6ec0*/  HMMA.16816.F32 R68, R156, R168.reuse, R68 ;  /* 0x000000a89c44723c */ /* 0x080fe20000001844 */
[----:B------:R-:W4:Y:S02]  /*6ed0*/  LDSM.16.M88.4 R180, [R204+0x2000] ;  /* 0x00200000ccb4783b */ /* 0x000f240000000200 */
[C---:B--2---:R-:W-:Y:S02]  /*6ee0*/  ISETP.GT.AND P0, PT, R212.reuse, R223, PT ;  /* 0x000000dfd400720c */ /* 0x044fe40003f04270 */
[----:B------:R-:W-:Y:S03]  /*6ef0*/  IADD3 R212, R212, -0x1, RZ ;  /* 0xffffffffd4d47810 */ /* 0x000fe60007ffe0ff */
[C---:B------:R-:W-:Y:S01]  /*6f00*/  HMMA.16816.F32 R72, R164.reuse, R168, R72 ;  /* 0x000000a8a448723c */ /* 0x040fe20000001848 */
[----:B------:R-:W2:Y:S07]  /*6f10*/  LDSM.16.M88.4 R152, [R202+0x800] ;  /* 0x00080000ca98783b */ /* 0x000eae0000000200 */
[-C--:B------:R-:W-:Y:S01]  /*6f20*/  HMMA.16816.F32 R76, R164, R170.reuse, R76 ;  /* 0x000000aaa44c723c */ /* 0x080fe2000000184c */
[----:B------:R-:W5:Y:S07]  /*6f30*/  LDSM.16.M88.4 R160, [R202+0x1000] ;  /* 0x00100000caa0783b */ /* 0x000f6e0000000200 */
[----:B------:R-:W-:Y:S01]  /*6f40*/  HMMA.16816.F32 R80, R156, R170, R80 ;  /* 0x000000aa9c50723c */ /* 0x000fe20000001850 */
[----:B------:R-:W1:Y:S07]  /*6f50*/  LDSM.16.M88.4 R184, [R202+0x1800] ;  /* 0x00180000cab8783b */ /* 0x000e6e0000000200 */
[-C--:B---3--:R-:W-:Y:S01]  /*6f60*/  HMMA.16816.F32 R4, R172, R176.reuse, R4 ;  /* 0x000000b0ac04723c */ /* 0x088fe20000001804 */
[----:B------:R-:W3:Y:S07]  /*6f70*/  LDSM.16.M88.4 R188, [R202+0x2000] ;  /* 0x00200000cabc783b */ /* 0x000eee0000000200 */
[C---:B----4-:R-:W-:Y:S01]  /*6f80*/  HMMA.16816.F32 R8, R180.reuse, R176, R8 ;  /* 0x000000b0b408723c */ /* 0x050fe20000001808 */
[----:B------:R-:W-:Y:S07]  /*6f90*/  LDSM.16.M88.4 R164, [R205] ;  /* 0x00000000cda4783b */ /* 0x000fee0000000200 */
[-C--:B------:R-:W-:Y:S01]  /*6fa0*/  HMMA.16816.F32 R12, R180, R178.reuse, R12 ;  /* 0x000000b2b40c723c */ /* 0x080fe2000000180c */
[----:B------:R-:W4:Y:S07]  /*6fb0*/  LDSM.16.M88.4 R192, [R199] ;  /* 0x00000000c7c0783b */ /* 0x000f2e0000000200 */
[C---:B------:R-:W-:Y:S01]  /*6fc0*/  HMMA.16816.F32 R16, R172.reuse, R178, R16 ;  /* 0x000000b2ac10723c */ /* 0x040fe20000001810 */
[----:B------:R-:W0:Y:S07]  /*6fd0*/  LDGDEPBAR ;  /* 0x00000000000079af */ /* 0x000e2e0000000000 */
[-C--:B--2---:R-:W-:Y:S08]  /*6fe0*/  HMMA.16816.F32 R20, R172, R152.reuse, R20 ;  /* 0x00000098ac14723c */ /* 0x084ff00000001814 */
[C---:B------:R-:W-:Y:S08]  /*6ff0*/  HMMA.16816.F32 R24, R180.reuse, R152, R24 ;  /* 0x00000098b418723c */ /* 0x040ff00000001818 */
[-C--:B------:R-:W-:Y:S08]  /*7000*/  HMMA.16816.F32 R28, R180, R154.reuse, R28 ;  /* 0x0000009ab41c723c */ /* 0x080ff0000000181c */
[C---:B------:R-:W-:Y:S01]  /*7010*/  HMMA.16816.F32 R32, R172.reuse, R154, R32 ;  /* 0x0000009aac20723c */ /* 0x040fe20000001820 */
[----:B------:R-:W2:Y:S07]  /*7020*/  LDSM.16.M88.4 R152, [R205+0x2000] ;  /* 0x00200000cd98783b */ /* 0x000eae0000000200 */
[-C--:B-----5:R-:W-:Y:S08]  /*7030*/  HMMA.16816.F32 R36, R172, R160.reuse, R36 ;  /* 0x000000a0ac24723c */ /* 0x0a0ff00000001824 */
[C---:B------:R-:W-:Y:S08]  /*7040*/  HMMA.16816.F32 R40, R180.reuse, R160, R40 ;  /* 0x000000a0b428723c */ /* 0x040ff00000001828 */
[-C--:B------:R-:W-:Y:S08]  /*7050*/  HMMA.16816.F32 R44, R180, R162.reuse, R44 ;  /* 0x000000a2b42c723c */ /* 0x080ff0000000182c */
[C---:B------:R-:W-:Y:S08]  /*7060*/  HMMA.16816.F32 R48, R172.reuse, R162, R48 ;  /* 0x000000a2ac30723c */ /* 0x040ff00000001830 */
[-C--:B-1----:R-:W-:Y:S08]  /*7070*/  HMMA.16816.F32 R52, R172, R184.reuse, R52 ;  /* 0x000000b8ac34723c */ /* 0x082ff00000001834 */
[C---:B------:R-:W-:Y:S08]  /*7080*/  HMMA.16816.F32 R56, R180.reuse, R184, R56 ;  /* 0x000000b8b438723c */ /* 0x040ff00000001838 */
[-C--:B------:R-:W-:Y:S08]  /*7090*/  HMMA.16816.F32 R60, R180, R186.reuse, R60 ;  /* 0x000000bab43c723c */ /* 0x080ff0000000183c */
[C---:B------:R-:W-:Y:S08]  /*70a0*/  HMMA.16816.F32 R64, R172.reuse, R186, R64 ;  /* 0x000000baac40723c */ /* 0x040ff00000001840 */
[-C--:B---3--:R-:W-:Y:S08]  /*70b0*/  HMMA.16816.F32 R68, R172, R188.reuse, R68 ;  /* 0x000000bcac44723c */ /* 0x088ff00000001844 */
[C---:B------:R-:W-:Y:S08]  /*70c0*/  HMMA.16816.F32 R72, R180.reuse, R188, R72 ;  /* 0x000000bcb448723c */ /* 0x040ff00000001848 */
[-C--:B------:R-:W-:Y:S08]  /*70d0*/  HMMA.16816.F32 R76, R180, R190.reuse, R76 ;  /* 0x000000beb44c723c */ /* 0x080ff0000000184c */
[----:B------:R-:W-:Y:S08]  /*70e0*/  HMMA.16816.F32 R80, R172, R190, R80 ;  /* 0x000000beac50723c */ /* 0x000ff00000001850 */
[-C--:B----4-:R-:W-:Y:S08]  /*70f0*/  HMMA.16816.F32 R4, R164, R192.reuse, R4 ;  /* 0x000000c0a404723c */ /* 0x090ff00000001804 */
[C---:B--2---:R-:W-:Y:S08]  /*7100*/  HMMA.16816.F32 R8, R152.reuse, R192, R8 ;  /* 0x000000c09808723c */ /* 0x044ff00000001808 */
[-C--:B------:R-:W-:Y:S08]  /*7110*/  HMMA.16816.F32 R12, R152, R194.reuse, R12 ;  /* 0x000000c2980c723c */ /* 0x080ff0000000180c */
[----:B------:R-:W-:Y:S01]  /*7120*/  FMUL.FTZ R0, R4, c[0x0][0x320] ;  /* 0x0000c80004007a20 */ /* 0x000fe20000410000 */
[C---:B------:R-:W-:Y:S03]  /*7130*/  HMMA.16816.F32 R16, R164.reuse, R194, R16 ;  /* 0x000000c2a410723c */ /* 0x040fe60000001810 */
[----:B------:R1:W-:Y:S04]  /*7140*/  MUFU.TANH R160, R0 ;  /* 0x0000000000a07308 */ /* 0x0003e80000002400 */
[----:B------:R-:W-:Y:S02]  /*7150*/  FMUL.FTZ R10, R10, c[0x0][0x320] ;  /* 0x0000c8000a0a7a20 */ /* 0x000fe40000410000 */
[----:B------:R-:W-:Y:S04]  /*7160*/  FMUL.FTZ R11, R11, c[0x0][0x320] ;  /* 0x0000c8000b0b7a20 */ /* 0x000fe80000410000 */
[----:B------:R-:W-:Y:S10]  /*7170*/  MUFU.TANH R169, R10 ;  /* 0x0000000a00a97308 */ /* 0x000ff40000002400 */
[----:B------:R-:W-:Y:S01]  /*7180*/  MUFU.TANH R168, R11 ;  /* 0x0000000b00a87308 */ /* 0x000fe20000002400 */
[----:B-1----:R-:W-:Y:S09]  /*7190*/  FMUL.FTZ R0, R5, c[0x0][0x320] ;  /* 0x0000c80005007a20 */ /* 0x002ff20000410000 */
[----:B------:R1:W-:Y:S02]  /*71a0*/  MUFU.TANH R159, R0 ;  /* 0x00000000009f7308 */ /* 0x0003e40000002400 */
[----:B-1----:R-:W-:Y:S08]  /*71b0*/  FMUL.FTZ R0, R6, c[0x0][0x320] ;  /* 0x0000c80006007a20 */ /* 0x002ff00000410000 */
[----:B------:R1:W2:Y:S02]  /*71c0*/  MUFU.TANH R163, R0 ;  /* 0x0000000000a37308 */ /* 0x0002a40000002400 */
[----:B-1----:R-:W-:Y:S02]  /*71d0*/  FMUL.FTZ R0, R7, c[0x0][0x320] ;  /* 0x0000c80007007a20 */ /* 0x002fe40000410000 */
[----:B------:R-:W1:Y:S06]  /*71e0*/  LDSM.16.M88.4 R4, [R199+0x800] ;  /* 0x00080000c704783b */ /* 0x000e6c0000000200 */
[----:B------:R3:W4:Y:S02]  /*71f0*/  MUFU.TANH R161, R0 ;  /* 0x0000000000a17308 */ /* 0x0007240000002400 */
[----:B---3--:R-:W-:Y:S08]  /*7200*/  FMUL.FTZ R0, R8, c[0x0][0x320] ;  /* 0x0000c80008007a20 */ /* 0x008ff00000410000 */
[----:B------:R3:W-:Y:S01]  /*7210*/  MUFU.TANH R171, R0 ;  /* 0x0000000000ab7308 */ /* 0x0007e20000002400 */
[-C--:B-1----:R-:W-:Y:S08]  /*7220*/  HMMA.16816.F32 R20, R164, R4.reuse, R20 ;  /* 0x00000004a414723c */ /* 0x082ff00000001814 */
[C---:B------:R-:W-:Y:S04]  /*7230*/  HMMA.16816.F32 R24, R152.reuse, R4, R24 ;  /* 0x000000049818723c */ /* 0x040fe80000001818 */
[----:B---3--:R-:W-:Y:S02]  /*7240*/  FMUL.FTZ R0, R9, c[0x0][0x320] ;  /* 0x0000c80009007a20 */ /* 0x008fe40000410000 */
[----:B------:R-:W1:Y:S02]  /*7250*/  LDSM.16.M88.4 R8, [R199+0x1000] ;  /* 0x00100000c708783b */ /* 0x000e640000000200 */
[-C--:B------:R-:W-:Y:S01]  /*7260*/  HMMA.16816.F32 R28, R152, R6.reuse, R28 ;  /* 0x00000006981c723c */ /* 0x080fe2000000181c */
[----:B------:R3:W-:Y:S07]  /*7270*/  MUFU.TANH R162, R0 ;  /* 0x0000000000a27308 */ /* 0x0007ee0000002400 */
[C---:B------:R-:W-:Y:S08]  /*7280*/  HMMA.16816.F32 R32, R164.reuse, R6, R32 ;  /* 0x00000006a420723c */ /* 0x040ff00000001820 */
[----:B------:R-:W-:Y:S04]  /*7290*/  FMUL.FTZ R5, R26, c[0x0][0x320] ;  /* 0x0000c8001a057a20 */ /* 0x000fe80000410000 */
[----:B------:R-:W-:Y:S01]  /*72a0*/  FMUL.FTZ R4, R27, c[0x0][0x320] ;  /* 0x0000c8001b047a20 */ /* 0x000fe20000410000 */
[----:B------:R-:W-:Y:S01]  /*72b0*/  MUFU.TANH R173, R5 ;  /* 0x0000000500ad7308 */ /* 0x000fe20000002400 */
[----:B---3--:R-:W-:Y:S09]  /*72c0*/  FMUL.FTZ R0, R12, c[0x0][0x320] ;  /* 0x0000c8000c007a20 */ /* 0x008ff20000410000 */
[----:B------:R3:W-:Y:S10]  /*72d0*/  MUFU.TANH R156, R0 ;  /* 0x00000000009c7308 */ /* 0x0007f40000002400 */
[----:B------:R5:W-:Y:S01]  /*72e0*/  MUFU.TANH R180, R4 ;  /* 0x0000000400b47308 */ /* 0x000be20000002400 */
[-C--:B-1----:R-:W-:Y:S08]  /*72f0*/  HMMA.16816.F32 R36, R164, R8.reuse, R36 ;  /* 0x00000008a424723c */ /* 0x082ff00000001824 */
[C---:B------:R-:W-:Y:S04]  /*7300*/  HMMA.16816.F32 R40, R152.reuse, R8, R40 ;  /* 0x000000089828723c */ /* 0x040fe80000001828 */
[----:B---3--:R-:W-:Y:S04]  /*7310*/  FMUL.FTZ R0, R13, c[0x0][0x320] ;  /* 0x0000c8000d007a20 */ /* 0x008fe80000410000 */
[-C--:B------:R-:W-:Y:S01]  /*7320*/  HMMA.16816.F32 R44, R152, R10.reuse, R44 ;  /* 0x0000000a982c723c */ /* 0x080fe2000000182c */
[----:B------:R1:W-:Y:S01]  /*7330*/  MUFU.TANH R87, R0 ;  /* 0x0000000000577308 */ /* 0x0003e20000002400 */
[----:B-----5:R-:W3:Y:S06]  /*7340*/  LDSM.16.M88.4 R4, [R199+0x1800] ;  /* 0x00180000c704783b */ /* 0x020eec0000000200 */
[C---:B------:R-:W-:Y:S08]  /*7350*/  HMMA.16816.F32 R48, R164.reuse, R10, R48 ;  /* 0x0000000aa430723c */ /* 0x040ff00000001830 */
[----:B------:R-:W-:Y:S04]  /*7360*/  FMUL.FTZ R9, R41, c[0x0][0x320] ;  /* 0x0000c80029097a20 */ /* 0x000fe80000410000 */
[----:B------:R-:W-:Y:S01]  /*7370*/  MUFU.TANH R188, R9 ;  /* 0x0000000900bc7308 */ /* 0x000fe20000002400 */
[----:B------:R-:W-:Y:S02]  /*7380*/  FMUL.FTZ R8, R42, c[0x0][0x320] ;  /* 0x0000c8002a087a20 */ /* 0x000fe40000410000 */
[----:B-1----:R-:W-:Y:S07]  /*7390*/  FMUL.FTZ R0, R14, c[0x0][0x320] ;  /* 0x0000c8000e007a20 */ /* 0x002fee0000410000 */
[----:B------:R1:W-:Y:S10]  /*73a0*/  MUFU.TANH R157, R0 ;  /* 0x00000000009d7308 */ /* 0x0003f40000002400 */
[----:B------:R5:W-:Y:S01]  /*73b0*/  MUFU.TANH R189, R8 ;  /* 0x0000000800bd7308 */ /* 0x000be20000002400 */
[-C--:B---3--:R-:W-:Y:S03]  /*73c0*/  HMMA.16816.F32 R52, R164, R4.reuse, R52 ;  /* 0x00000004a434723c */ /* 0x088fe60000001834 */
[----:B-1----:R-:W-:Y:S05]  /*73d0*/  FMUL.FTZ R0, R15, c[0x0][0x320] ;  /* 0x0000c8000f007a20 */ /* 0x002fea0000410000 */
[C---:B------:R-:W-:Y:S01]  /*73e0*/  HMMA.16816.F32 R56, R152.reuse, R4, R56 ;  /* 0x000000049838723c */ /* 0x040fe20000001838 */
[----:B------:R1:W-:Y:S07]  /*73f0*/  MUFU.TANH R158, R0 ;  /* 0x00000000009e7308 */ /* 0x0003ee0000002400 */
[-C--:B------:R-:W-:Y:S01]  /*7400*/  HMMA.16816.F32 R60, R152, R6.reuse, R60 ;  /* 0x00000006983c723c */ /* 0x080fe2000000183c */
[----:B-----5:R-:W3:Y:S01]  /*7410*/  LDSM.16.M88.4 R8, [R199+0x2000] ;  /* 0x00200000c708783b */ /* 0x020ee20000000200 */
[----:B------:R-:W-:Y:S06]  /*7420*/  DEPBAR.LE SB0, 0x0 ;  /* 0x000080000000791a */ /* 0x000fec0000000000 */
[C---:B------:R-:W-:Y:S01]  /*7430*/  HMMA.16816.F32 R64, R164.reuse, R6, R64 ;  /* 0x00000006a440723c */ /* 0x040fe20000001840 */
[----:B------:R-:W-:Y:S07]  /*7440*/  BAR.SYNC.DEFER_BLOCKING 0x0 ;  /* 0x0000000000007b1d */ /* 0x000fee0000010000 */
[----:B------:R-:W-:Y:S04]  /*7450*/  FMUL.FTZ R4, R57, c[0x0][0x320] ;  /* 0x0000c80039047a20 */ /* 0x000fe80000410000 */
[----:B-1----:R-:W-:Y:S02]  /*7460*/  FMUL.FTZ R0, R16, c[0x0][0x320] ;  /* 0x0000c80010007a20 */ /* 0x002fe40000410000 */
[----:B------:R-:W-:Y:S02]  /*7470*/  FMUL.FTZ R5, R56, c[0x0][0x320] ;  /* 0x0000c80038057a20 */ /* 0x000fe40000410000 */
[----:B------:R1:W-:Y:S01]  /*7480*/  MUFU.TANH R86, R0 ;  /* 0x0000000000567308 */ /* 0x0003e20000002400 */
[-C--:B---3--:R-:W-:Y:S03]  /*7490*/  HMMA.16816.F32 R68, R164, R8.reuse, R68 ;  /* 0x00000008a444723c */ /* 0x088fe60000001844 */
[----:B-1----:R-:W-:Y:S05]  /*74a0*/  FMUL.FTZ R0, R17, c[0x0][0x320] ;  /* 0x0000c80011007a20 */ /* 0x002fea0000410000 */
[C---:B------:R-:W-:Y:S01]  /*74b0*/  HMMA.16816.F32 R72, R152.reuse, R8, R72 ;  /* 0x000000089848723c */ /* 0x040fe20000001848 */
[----:B------:R1:W-:Y:S06]  /*74c0*/  MUFU.TANH R12, R0 ;  /* 0x00000000000c7308 */ /* 0x0003ec0000002400 */
[----:B------:R-:W-:Y:S01]  /*74d0*/  FMUL.FTZ R8, R62, c[0x0][0x320] ;  /* 0x0000c8003e087a20 */ /* 0x000fe20000410000 */
[-C--:B------:R-:W-:Y:S04]  /*74e0*/  HMMA.16816.F32 R76, R152, R10.reuse, R76 ;  /* 0x0000000a984c723c */ /* 0x080fe8000000184c */
[----:B------:R-:W-:Y:S04]  /*74f0*/  FMUL.FTZ R9, R63, c[0x0][0x320] ;  /* 0x0000c8003f097a20 */ /* 0x000fe80000410000 */
[----:B------:R-:W-:Y:S01]  /*7500*/  MUFU.TANH R155, R9 ;  /* 0x00000009009b7308 */ /* 0x000fe20000002400 */
[----:B------:R-:W-:Y:S07]  /*7510*/  HMMA.16816.F32 R80, R164, R10, R80 ;  /* 0x0000000aa450723c */ /* 0x000fee0000001850 */
[----:B------:R-:W-:Y:S02]  /*7520*/  FMUL.FTZ R6, R73, c[0x0][0x320] ;  /* 0x0000c80049067a20 */ /* 0x000fe40000410000 */
[----:B------:R-:W-:Y:S03]  /*7530*/  MUFU.TANH R164, R8 ;  /* 0x0000000800a47308 */ /* 0x000fe60000002400 */
[----:B-1----:R-:W-:Y:S02]  /*7540*/  FMUL.FTZ R0, R18, c[0x0][0x320] ;  /* 0x0000c80012007a20 */ /* 0x002fe40000410000 */
[----:B------:R-:W-:Y:S02]  /*7550*/  FMUL.FTZ R11, R75, c[0x0][0x320] ;  /* 0x0000c8004b0b7a20 */ /* 0x000fe40000410000 */
[----:B------:R-:W-:Y:S03]  /*7560*/  FMUL.FTZ R7, R76, c[0x0][0x320] ;  /* 0x0000c8004c077a20 */ /* 0x000fe60000410000 */
[----:B------:R1:W3:Y:S10]  /*7570*/  MUFU.TANH R16, R0 ;  /* 0x0000000000107308 */ /* 0x0002f40000002400 */
[----:B------:R-:W-:Y:S10]  /*7580*/  MUFU.TANH R195, R11 ;  /* 0x0000000b00c37308 */ /* 0x000ff40000002400 */
[----:B------:R5:W-:Y:S01]  /*7590*/  MUFU.TANH R193, R7 ;  /* 0x0000000700c17308 */ /* 0x000be20000002400 */
[----:B-1----:R-:W-:Y:S09]  /*75a0*/  FMUL.FTZ R0, R19, c[0x0][0x320] ;  /* 0x0000c80013007a20 */ /* 0x002ff20000410000 */
[----:B------:R1:W1:Y:S01]  /*75b0*/  MUFU.TANH R15, R0 ;  /* 0x00000000000f7308 */ /* 0x0002620000002400 */
[----:B-----5:R-:W-:Y:S09]  /*75c0*/  FMUL.FTZ R7, R77, c[0x0][0x320] ;  /* 0x0000c8004d077a20 */ /* 0x020ff20000410000 */
[----:B------:R-:W-:Y:S01]  /*75d0*/  MUFU.TANH R190, R7 ;  /* 0x0000000700be7308 */ /* 0x000fe20000002400 */
[----:B-1----:R-:W-:Y:S09]  /*75e0*/  FMUL.FTZ R0, R20, c[0x0][0x320] ;  /* 0x0000c80014007a20 */ /* 0x002ff20000410000 */
[----:B------:R1:W-:Y:S02]  /*75f0*/  MUFU.TANH R19, R0 ;  /* 0x0000000000137308 */ /* 0x0003e40000002400 */
[----:B-1----:R-:W-:Y:S08]  /*7600*/  FMUL.FTZ R0, R21, c[0x0][0x320] ;  /* 0x0000c80015007a20 */ /* 0x002ff00000410000 */
[----:B------:R1:W-:Y:S02]  /*7610*/  MUFU.TANH R20, R0 ;  /* 0x0000000000147308 */ /* 0x0003e40000002400 */
[----:B-1----:R-:W-:Y:S08]  /*7620*/  FMUL.FTZ R0, R22, c[0x0][0x320] ;  /* 0x0000c80016007a20 */ /* 0x002ff00000410000 */
[----:B------:R1:W5:Y:S02]  /*7630*/  MUFU.TANH R21, R0 ;  /* 0x0000000000157308 */ /* 0x0003640000002400 */
[----:B-1----:R-:W-:Y:S08]  /*7640*/  FMUL.FTZ R0, R23, c[0x0][0x320] ;  /* 0x0000c80017007a20 */ /* 0x002ff00000410000 */
[----:B------:R1:W1:Y:S02]  /*7650*/  MUFU.TANH R170, R0 ;  /* 0x0000000000aa7308 */ /* 0x0002640000002400 */
[----:B-1----:R-:W-:Y:S08]  /*7660*/  FMUL.FTZ R0, R24, c[0x0][0x320] ;  /* 0x0000c80018007a20 */ /* 0x002ff00000410000 */
[----:B------:R1:W-:Y:S02]  /*7670*/  MUFU.TANH R24, R0 ;  /* 0x0000000000187308 */ /* 0x0003e40000002400 */
[----:B-1----:R-:W-:Y:S08]  /*7680*/  FMUL.FTZ R0, R25, c[0x0][0x320] ;  /* 0x0000c80019007a20 */ /* 0x002ff00000410000 */
[----:B------:R1:W-:Y:S02]  /*7690*/  MUFU.TANH R172, R0 ;  /* 0x0000000000ac7308 */ /* 0x0003e40000002400 */
[----:B-1----:R-:W-:Y:S08]  /*76a0*/  FMUL.FTZ R0, R28, c[0x0][0x320] ;  /* 0x0000c8001c007a20 */ /* 0x002ff00000410000 */
[----:B------:R1:W-:Y:S02]  /*76b0*/  MUFU.TANH R25, R0 ;  /* 0x0000000000197308 */ /* 0x0003e40000002400 */
[----:B-1----:R-:W-:Y:S08]  /*76c0*/  FMUL.FTZ R0, R29, c[0x0][0x320] ;  /* 0x0000c8001d007a20 */ /* 0x002ff00000410000 */
[----:B------:R1:W-:Y:S02]  /*76d0*/  MUFU.TANH R26, R0 ;  /* 0x00000000001a7308 */ /* 0x0003e40000002400 */
[----:B-1----:R-:W-:Y:S08]  /*76e0*/  FMUL.FTZ R0, R30, c[0x0][0x320] ;  /* 0x0000c8001e007a20 */ /* 0x002ff00000410000 */
[----:B------:R1:W-:Y:S10]  /*76f0*/  MUFU.TANH R30, R6 ;  /* 0x00000006001e7308 */ /* 0x0003f40000002400 */
[----:B------:R2:W-:Y:S01]  /*7700*/  MUFU.TANH R28, R0 ;  /* 0x00000000001c7308 */ /* 0x0005e20000002400 */
[----:B-1----:R-:W-:Y:S09]  /*7710*/  FMUL.FTZ R6, R80, c[0x0][0x320] ;  /* 0x0000c80050067a20 */ /* 0x002ff20000410000 */
[----:B------:R1:W-:Y:S01]  /*7720*/  MUFU.TANH R194, R6 ;  /* 0x0000000600c27308 */ /* 0x0003e20000002400 */
[----:B--2---:R-:W-:Y:S09]  /*7730*/  FMUL.FTZ R0, R31, c[0x0][0x320] ;  /* 0x0000c8001f007a20 */ /* 0x004ff20000410000 */
        /* <DEDUP_REMOVED lines=8> */
[----:B------:R2:W-:Y:S10]  /*77c0*/  MUFU.TANH R13, R0 ;  /* 0x00000000000d7308 */ /* 0x0005f40000002400 */
[----:B------:R3:W-:Y:S01]  /*77d0*/  MUFU.TANH R33, R5 ;  /* 0x0000000500217308 */ /* 0x0007e20000002400 */
[----:B-1----:R-:W-:Y:S09]  /*77e0*/  FMUL.FTZ R6, R83, c[0x0][0x320] ;  /* 0x0000c80053067a20 */ /* 0x002ff20000410000 */
[----:B------:R1:W-:Y:S01]  /*77f0*/  MUFU.TANH R219, R6 ;  /* 0x0000000600db7308 */ /* 0x0003e20000002400 */
[----:B--2---:R-:W-:Y:S09]  /*7800*/  FMUL.FTZ R0, R34, c[0x0][0x320] ;  /* 0x0000c80022007a20 */ /* 0x004ff20000410000 */
[----:B------:R2:W2:Y:S01]  /*7810*/  MUFU.TANH R18, R0 ;  /* 0x0000000000127308 */ /* 0x0004a20000002400 */
[----:B---3--:R-:W-:Y:S04]  /*7820*/  FMNMX.FTZ R5, R163, R3, !PT ;  /* 0x00000003a3057209 */ /* 0x008fe80007810000 */
[----:B----4-:R-:W-:Y:S04]  /*7830*/  FMNMX.FTZ R5, R161, R5, !PT ;  /* 0x00000005a1057209 */ /* 0x010fe80007810000 */
[----:B------:R-:W-:Y:S02]  /*7840*/  FMNMX.FTZ R5, R16, R5, !PT ;  /* 0x0000000510057209 */ /* 0x000fe40007810000 */
[----:B-1----:R-:W-:Y:S02]  /*7850*/  FMNMX.FTZ R6, R169, R85, !PT ;  /* 0x00000055a9067209 */ /* 0x002fe40007810000 */
[----:B------:R-:W-:Y:S02]  /*7860*/  FMNMX.FTZ R5, R15, R5, !PT ;  /* 0x000000050f057209 */ /* 0x000fe40007810000 */
[----:B------:R-:W-:Y:S02]  /*7870*/  FMNMX.FTZ R6, R168, R6, !PT ;  /* 0x00000006a8067209 */ /* 0x000fe40007810000 */
[----:B-----5:R-:W-:Y:S02]  /*7880*/  FMNMX.FTZ R5, R21, R5, !PT ;  /* 0x0000000515057209 */ /* 0x020fe40007810000 */
[----:B------:R-:W-:Y:S01]  /*7890*/  FMNMX.FTZ R7, R157, R6, !PT ;  /* 0x000000069d077209 */ /* 0x000fe20007810000 */
[----:B--2---:R-:W-:Y:S01]  /*78a0*/  FMUL.FTZ R0, R35, c[0x0][0x320] ;  /* 0x0000c80023007a20 */ /* 0x004fe20000410000 */
[----:B------:R-:W-:Y:S01]  /*78b0*/  FMNMX.FTZ R5, R170, R5, !PT ;  /* 0x00000005aa057209 */ /* 0x000fe20007810000 */
[----:B------:R1:W-:Y:S03]  /*78c0*/  MUFU.TANH R35, R4 ;  /* 0x0000000400237308 */ /* 0x0003e60000002400 */
[----:B------:R-:W-:Y:S07]  /*78d0*/  FMNMX.FTZ R5, R18, R5, !PT ;  /* 0x0000000512057209 */ /* 0x000fee0007810000 */
[----:B------:R2:W3:Y:S01]  /*78e0*/  MUFU.TANH R17, R0 ;  /* 0x0000000000117308 */ /* 0x0004e20000002400 */
[----:B-1----:R-:W-:Y:S09]  /*78f0*/  FMUL.FTZ R4, R72, c[0x0][0x320] ;  /* 0x0000c80048047a20 */ /* 0x002ff20000410000 */
[----:B------:R1:W-:Y:S01]  /*7900*/  MUFU.TANH R31, R4 ;  /* 0x00000004001f7308 */ /* 0x0003e20000002400 */
[----:B--2---:R-:W-:Y:S01]  /*7910*/  FMUL.FTZ R0, R36, c[0x0][0x320] ;  /* 0x0000c80024007a20 */ /* 0x004fe20000410000 */
[----:B---3--:R-:W-:Y:S08]  /*7920*/  FMNMX.FTZ R5, R17, R5, !PT ;  /* 0x0000000511057209 */ /* 0x008ff00007810000 */
[----:B------:R2:W-:Y:S01]  /*7930*/  MUFU.TANH R179, R0 ;  /* 0x0000000000b37308 */ /* 0x0005e20000002400 */
[----:B-1----:R-:W-:Y:S04]  /*7940*/  FMNMX.FTZ R4, R171, R84, !PT ;  /* 0x00000054ab047209 */ /* 0x002fe80007810000 */
[----:B------:R-:W-:Y:S04]  /*7950*/  FMNMX.FTZ R4, R162, R4, !PT ;  /* 0x00000004a2047209 */ /* 0x000fe80007810000 */
[----:B------:R-:W-:Y:S01]  /*7960*/  FMNMX.FTZ R4, R156, R4, !PT ;  /* 0x000000049c047209 */ /* 0x000fe20007810000 */
[----:B--2---:R-:W-:Y:S03]  /*7970*/  FMUL.FTZ R0, R37, c[0x0][0x320] ;  /* 0x0000c80025007a20 */ /* 0x004fe60000410000 */
[----:B------:R-:W-:Y:S01]  /*7980*/  FMNMX.FTZ R4, R87, R4, !PT ;  /* 0x0000000457047209 */ /* 0x000fe20007810000 */
[----:B------:R1:W-:Y:S03]  /*7990*/  MUFU.TANH R182, R0 ;  /* 0x0000000000b67308 */ /* 0x0003e60000002400 */
[----:B------:R-:W-:Y:S04]  /*79a0*/  FMNMX.FTZ R4, R24, R4, !PT ;  /* 0x0000000418047209 */ /* 0x000fe80007810000 */
[----:B------:R-:W-:Y:S04]  /*79b0*/  FMNMX.FTZ R4, R172, R4, !PT ;  /* 0x00000004ac047209 */ /* 0x000fe80007810000 */
[----:B------:R-:W-:Y:S04]  /*79c0*/  FMNMX.FTZ R4, R25, R4, !PT ;  /* 0x0000000419047209 */ /* 0x000fe80007810000 */
[----:B------:R-:W-:Y:S01]  /*79d0*/  FMNMX.FTZ R4, R26, R4, !PT ;  /* 0x000000041a047209 */ /* 0x000fe20007810000 */
[----:B-1----:R-:W-:Y:S04]  /*79e0*/  FMUL.FTZ R0, R38, c[0x0][0x320] ;  /* 0x0000c80026007a20 */ /* 0x002fe80000410000 */
[----:B------:R1:W2:Y:S02]  /*79f0*/  MUFU.TANH R185, R0 ;  /* 0x0000000000b97308 */ /* 0x0002a40000002400 */
[----:B-1----:R-:W-:Y:S01]  /*7a00*/  FMUL.FTZ R0, R39, c[0x0][0x320] ;  /* 0x0000c80027007a20 */ /* 0x002fe20000410000 */
[----:B--2---:R-:W-:Y:S07]  /*7a10*/  FMNMX.FTZ R5, R185, R5, !PT ;  /* 0x00000005b9057209 */ /* 0x004fee0007810000 */
[----:B------:R1:W2:Y:S02]  /*7a20*/  MUFU.TANH R186, R0 ;  /* 0x0000000000ba7308 */ /* 0x0002a40000002400 */
[----:B-1----:R-:W-:Y:S01]  /*7a30*/  FMUL.FTZ R0, R40, c[0x0][0x320] ;  /* 0x0000c80028007a20 */ /* 0x002fe20000410000 */
[----:B--2---:R-:W-:Y:S07]  /*7a40*/  FMNMX.FTZ R5, R186, R5, !PT ;  /* 0x00000005ba057209 */ /* 0x004fee0007810000 */
[----:B------:R1:W2:Y:S02]  /*7a50*/  MUFU.TANH R187, R0 ;  /* 0x0000000000bb7308 */ /* 0x0002a40000002400 */
[----:B-1----:R-:W-:Y:S01]  /*7a60*/  FMUL.FTZ R0, R43, c[0x0][0x320] ;  /* 0x0000c8002b007a20 */ /* 0x002fe20000410000 */
[----:B--2---:R-:W-:Y:S07]  /*7a70*/  FMNMX.FTZ R4, R187, R4, !PT ;  /* 0x00000004bb047209 */ /* 0x004fee0007810000 */
[----:B------:R1:W-:Y:S01]  /*7a80*/  MUFU.TANH R245, R0 ;  /* 0x0000000000f57308 */ /* 0x0003e20000002400 */
[----:B------:R-:W-:Y:S01]  /*7a90*/  FMNMX.FTZ R4, R188, R4, !PT ;  /* 0x00000004bc047209 */ /* 0x000fe20007810000 */
[----:B-1----:R-:W-:Y:S08]  /*7aa0*/  FMUL.FTZ R0, R44, c[0x0][0x320] ;  /* 0x0000c8002c007a20 */ /* 0x002ff00000410000 */
[----:B------:R1:W2:Y:S02]  /*7ab0*/  MUFU.TANH R243, R0 ;  /* 0x0000000000f37308 */ /* 0x0002a40000002400 */
[----:B-1----:R-:W-:Y:S01]  /*7ac0*/  FMUL.FTZ R0, R45, c[0x0][0x320] ;  /* 0x0000c8002d007a20 */ /* 0x002fe20000410000 */
[----:B--2---:R-:W-:Y:S07]  /*7ad0*/  FMNMX.FTZ R4, R243, R4, !PT ;  /* 0x00000004f3047209 */ /* 0x004fee0007810000 */
[----:B------:R1:W2:Y:S02]  /*7ae0*/  MUFU.TANH R247, R0 ;  /* 0x0000000000f77308 */ /* 0x0002a40000002400 */
[----:B-1----:R-:W-:Y:S01]  /*7af0*/  FMUL.FTZ R0, R46, c[0x0][0x320] ;  /* 0x0000c8002e007a20 */ /* 0x002fe20000410000 */
[----:B--2---:R-:W-:Y:S07]  /*7b00*/  FMNMX.FTZ R4, R247, R4, !PT ;  /* 0x00000004f7047209 */ /* 0x004fee0007810000 */
[----:B------:R1:W-:Y:S01]  /*7b10*/  MUFU.TANH R251, R0 ;  /* 0x0000000000fb7308 */ /* 0x0003e20000002400 */
[----:B------:R-:W-:Y:S04]  /*7b20*/  FMNMX.FTZ R4, R33, R4, !PT ;  /* 0x0000000421047209 */ /* 0x000fe80007810000 */
[----:B------:R-:W-:Y:S01]  /*7b30*/  FMNMX.FTZ R4, R35, R4, !PT ;  /* 0x0000000423047209 */ /* 0x000fe20007810000 */
[----:B-1----:R-:W-:Y:S04]  /*7b40*/  FMUL.FTZ R0, R47, c[0x0][0x320] ;  /* 0x0000c8002f007a20 */ /* 0x002fe80000410000 */
[----:B------:R1:W-:Y:S02]  /*7b50*/  MUFU.TANH R214, R0 ;  /* 0x0000000000d67308 */ /* 0x0003e40000002400 */
[----:B-1----:R-:W-:Y:S08]  /*7b60*/  FMUL.FTZ R0, R48, c[0x0][0x320] ;  /* 0x0000c80030007a20 */ /* 0x002ff00000410000 */
[----:B------:R1:W-:Y:S02]  /*7b70*/  MUFU.TANH R44, R0 ;  /* 0x00000000002c7308 */ /* 0x0003e40000002400 */
[----:B-1----:R-:W-:Y:S08]  /*7b80*/  FMUL.FTZ R0, R49, c[0x0][0x320] ;  /* 0x0000c80031007a20 */ /* 0x002ff00000410000 */
[----:B------:R1:W-:Y:S02]  /*7b90*/  MUFU.TANH R174, R0 ;  /* 0x0000000000ae7308 */ /* 0x0003e40000002400 */
[----:B-1----:R-:W-:Y:S08]  /*7ba0*/  FMUL.FTZ R0, R50, c[0x0][0x320] ;  /* 0x0000c80032007a20 */ /* 0x002ff00000410000 */
[----:B------:R1:W2:Y:S02]  /*7bb0*/  MUFU.TANH R183, R0 ;  /* 0x0000000000b77308 */ /* 0x0002a40000002400 */
[----:B-1----:R-:W-:Y:S01]  /*7bc0*/  FMUL.FTZ R0, R51, c[0x0][0x320] ;  /* 0x0000c80033007a20 */ /* 0x002fe20000410000 */
[----:B--2---:R-:W-:Y:S07]  /*7bd0*/  FMNMX.FTZ R5, R183, R5, !PT ;  /* 0x00000005b7057209 */ /* 0x004fee0007810000 */
[----:B------:R1:W2:Y:S02]  /*7be0*/  MUFU.TANH R184, R0 ;  /* 0x0000000000b87308 */ /* 0x0002a40000002400 */
[----:B-1----:R-:W-:Y:S01]  /*7bf0*/  FMUL.FTZ R0, R52, c[0x0][0x320] ;  /* 0x0000c80034007a20 */ /* 0x002fe20000410000 */
[----:B--2---:R-:W-:Y:S07]  /*7c00*/  FMNMX.FTZ R5, R184, R5, !PT ;  /* 0x00000005b8057209 */ /* 0x004fee0007810000 */
        /* <DEDUP_REMOVED lines=21> */
[----:B------:R-:W-:Y:S02]  /*7d60*/  FMNMX.FTZ R6, R31, R4, !PT ;  /* 0x000000041f067209 */ /* 0x000fe40007810000 */
[----:B------:R-:W-:Y:S01]  /*7d70*/  FMNMX.FTZ R4, R158, R7, !PT ;  /* 0x000000079e047209 */ /* 0x000fe20007810000 */
[----:B------:R-:W-:Y:S01]  /*7d80*/  FMUL.FTZ R7, R74, c[0x0][0x320] ;  /* 0x0000c8004a077a20 */ /* 0x000fe20000410000 */
[----:B------:R-:W-:Y:S02]  /*7d90*/  FMNMX.FTZ R6, R30, R6, !PT ;  /* 0x000000061e067209 */ /* 0x000fe40007810000 */
[----:B------:R-:W-:Y:S02]  /*7da0*/  FMNMX.FTZ R4, R173, R4, !PT ;  /* 0x00000004ad047209 */ /* 0x000fe40007810000 */
[----:B------:R-:W-:Y:S01]  /*7db0*/  FMNMX.FTZ R6, R193, R6, !PT ;  /* 0x00000006c1067209 */ /* 0x000fe20007810000 */
[----:B------:R2:W-:Y:S01]  /*7dc0*/  MUFU.TANH R192, R7 ;  /* 0x0000000700c07308 */ /* 0x0005e20000002400 */
[----:B------:R-:W-:Y:S02]  /*7dd0*/  FMNMX.FTZ R4, R180, R4, !PT ;  /* 0x00000004b4047209 */ /* 0x000fe40007810000 */
[----:B------:R-:W-:Y:S02]  /*7de0*/  FMNMX.FTZ R6, R190, R6, !PT ;  /* 0x00000006be067209 */ /* 0x000fe40007810000 */
[----:B------:R-:W-:Y:S03]  /*7df0*/  FMNMX.FTZ R4, R28, R4, !PT ;  /* 0x000000041c047209 */ /* 0x000fe60007810000 */
[----:B------:R-:W3:Y:S01]  /*7e00*/  SHFL.BFLY PT, R9, R6, 0x2, 0x1f ;  /* 0x0c401f0006097f89 */ /* 0x000ee200000e0000 */
[----:B-1----:R-:W-:Y:S04]  /*7e10*/  FMUL.FTZ R0, R65, c[0x0][0x320] ;  /* 0x0000c80041007a20 */ /* 0x002fe80000410000 */
[----:B------:R1:W-:Y:S01]  /*7e20*/  MUFU.TANH R246, R0 ;  /* 0x0000000000f67308 */ /* 0x0003e20000002400 */
[----:B--2---:R-:W-:Y:S02]  /*7e30*/  FMNMX.FTZ R7, R181, R4, !PT ;  /* 0x00000004b5077209 */ /* 0x004fe40007810000 */
[----:B---3--:R-:W-:Y:S05]  /*7e40*/  FMNMX.FTZ R6, R6, R9, !PT ;  /* 0x0000000906067209 */ /* 0x008fea0007810000 */
[----:B------:R-:W2:Y:S01]  /*7e50*/  SHFL.BFLY PT, R9, R6, 0x1, 0x1f ;  /* 0x0c201f0006097f89 */ /* 0x000ea200000e0000 */
[----:B-1----:R-:W-:Y:S04]  /*7e60*/  FMUL.FTZ R0, R66, c[0x0][0x320] ;  /* 0x0000c80042007a20 */ /* 0x002fe80000410000 */
[----:B------:R1:W3:Y:S02]  /*7e70*/  MUFU.TANH R249, R0 ;  /* 0x0000000000f97308 */ /* 0x0002e40000002400 */
[----:B-1----:R-:W-:Y:S01]  /*7e80*/  FMUL.FTZ R0, R67, c[0x0][0x320] ;  /* 0x0000c80043007a20 */ /* 0x002fe20000410000 */
[----:B---3--:R-:W-:Y:S07]  /*7e90*/  FMNMX.FTZ R5, R249, R5, !PT ;  /* 0x00000005f9057209 */ /* 0x008fee0007810000 */
[----:B------:R1:W3:Y:S02]  /*7ea0*/  MUFU.TANH R252, R0 ;  /* 0x0000000000fc7308 */ /* 0x0002e40000002400 */
[----:B-1----:R-:W-:Y:S01]  /*7eb0*/  FMUL.FTZ R0, R68, c[0x0][0x320] ;  /* 0x0000c80044007a20 */ /* 0x002fe20000410000 */
[----:B--2---:R-:W-:Y:S02]  /*7ec0*/  FMNMX.FTZ R68, R6, R9, !PT ;  /* 0x0000000906447209 */ /* 0x004fe40007810000 */
[----:B---3--:R-:W-:Y:S05]  /*7ed0*/  FMNMX.FTZ R5, R252, R5, !PT ;  /* 0x00000005fc057209 */ /* 0x008fea0007810000 */
        /* <DEDUP_REMOVED lines=8> */
[----:B-1----:R-:W-:Y:S02]  /*7f60*/  FMNMX.FTZ R0, R160, R2, !PT ;  /* 0x00000002a0007209 */ /* 0x002fe40007810000 */
[----:B--2---:R-:W-:Y:S02]  /*7f70*/  FMNMX.FTZ R5, R29, R5, !PT ;  /* 0x000000051d057209 */ /* 0x004fe40007810000 */
[----:B------:R-:W-:Y:S02]  /*7f80*/  FMNMX.FTZ R0, R159, R0, !PT ;  /* 0x000000009f007209 */ /* 0x000fe40007810000 */
[----:B------:R-:W-:Y:S02]  /*7f90*/  FMNMX.FTZ R5, R191, R5, !PT ;  /* 0x00000005bf057209 */ /* 0x000fe40007810000 */
[----:B------:R-:W-:Y:S02]  /*7fa0*/  FMNMX.FTZ R0, R86, R0, !PT ;  /* 0x0000000056007209 */ /* 0x000fe40007810000 */
[----:B------:R-:W-:Y:S02]  /*7fb0*/  FMNMX.FTZ R5, R219, R5, !PT ;  /* 0x00000005db057209 */ /* 0x000fe40007810000 */
[----:B------:R-:W-:Y:S03]  /*7fc0*/  FMNMX.FTZ R0, R12, R0, !PT ;  /* 0x000000000c007209 */ /* 0x000fe60007810000 */
[----:B------:R-:W1:Y:S01]  /*7fd0*/  SHFL.BFLY PT, R8, R5, 0x2, 0x1f ;  /* 0x0c401f0005087f89 */ /* 0x000e6200000e0000 */
[----:B------:R-:W-:Y:S04]  /*7fe0*/  FMNMX.FTZ R0, R19, R0, !PT ;  /* 0x0000000013007209 */ /* 0x000fe80007810000 */
[----:B------:R-:W-:Y:S04]  /*7ff0*/  FMNMX.FTZ R0, R20, R0, !PT ;  /* 0x0000000014007209 */ /* 0x000fe80007810000 */
[----:B------:R-:W-:Y:S04]  /*8000*/  FMNMX.FTZ R0, R14, R0, !PT ;  /* 0x000000000e007209 */ /* 0x000fe80007810000 */
[----:B------:R-:W-:Y:S04]  /*8010*/  FMNMX.FTZ R0, R13, R0, !PT ;  /* 0x000000000d007209 */ /* 0x000fe80007810000 */
[----:B------:R-:W-:Y:S04]  /*8020*/  FMNMX.FTZ R0, R179, R0, !PT ;  /* 0x00000000b3007209 */ /* 0x000fe80007810000 */
[----:B------:R-:W-:Y:S02]  /*8030*/  FMNMX.FTZ R0, R182, R0, !PT ;  /* 0x00000000b6007209 */ /* 0x000fe40007810000 */
[----:B-1----:R-:W-:Y:S02]  /*8040*/  FMNMX.FTZ R5, R5, R8, !PT ;  /* 0x0000000805057209 */ /* 0x002fe40007810000 */
        /* <DEDUP_REMOVED lines=9> */
[----:B------:R-:W-:Y:S02]  /*80e0*/  FMNMX.FTZ R0, R40, R0, !PT ;  /* 0x0000000028007209 */ /* 0x000fe40007810000 */
[----:B------:R-:W-:Y:S01]  /*80f0*/  @P0 MOV R5, R222 ;  /* 0x000000de00050202 */ /* 0x000fe20000000f00 */
[----:B------:R-:W-:Y:S01]  /*8100*/  FMUL.FTZ R154, R69, c[0x0][0x2d0] ;  /* 0x0000b400459a7a20 */ /* 0x000fe20000410000 */
[----:B------:R-:W-:Y:S04]  /*8110*/  FMNMX.FTZ R0, R194, R0, !PT ;  /* 0x00000000c2007209 */ /* 0x000fe80007810000 */
[----:B------:R-:W-:Y:S05]  /*8120*/  FMNMX.FTZ R0, R165, R0, !PT ;  /* 0x00000000a5007209 */ /* 0x000fea0007810000 */
[----:B------:R-:W1:Y:S02]  /*8130*/  SHFL.BFLY PT, R10, R0, 0x2, 0x1f ;  /* 0x0c401f00000a7f89 */ /* 0x000e6400000e0000 */
[----:B-1----:R-:W-:Y:S02]  /*8140*/  FMNMX.FTZ R4, R0, R10, !PT ;  /* 0x0000000a00047209 */ /* 0x002fe40007810000 */
[----:B------:R-:W-:Y:S01]  /*8150*/  FMNMX.FTZ R0, R189, R7, !PT ;  /* 0x00000007bd007209 */ /* 0x000fe20007810000 */
[----:B------:R-:W-:Y:S03]  /*8160*/  FMUL.FTZ R7, R78, c[0x0][0x320] ;  /* 0x0000c8004e077a20 */ /* 0x000fe60000410000 */
[----:B------:R-:W1:Y:S01]  /*8170*/  SHFL.BFLY PT, R10, R4, 0x1, 0x1f ;  /* 0x0c201f00040a7f89 */ /* 0x000e6200000e0000 */
[----:B------:R-:W-:Y:S01]  /*8180*/  FMNMX.FTZ R0, R245, R0, !PT ;  /* 0x00000000f5007209 */ /* 0x000fe20007810000 */
[----:B------:R2:W3:Y:S03]  /*8190*/  MUFU.TANH R74, R7 ;  /* 0x00000007004a7308 */ /* 0x0004e60000002400 */
[----:B------:R-:W-:Y:S04]  /*81a0*/  FMNMX.FTZ R0, R251, R0, !PT ;  /* 0x00000000fb007209 */ /* 0x000fe80007810000 */
[----:B------:R-:W-:Y:S02]  /*81b0*/  FMNMX.FTZ R0, R214, R0, !PT ;  /* 0x00000000d6007209 */ /* 0x000fe40007810000 */
[----:B-1----:R-:W-:Y:S02]  /*81c0*/  FMNMX.FTZ R70, R4, R10, !PT ;  /* 0x0000000a04467209 */ /* 0x002fe40007810000 */
[----:B--2---:R-:W-:Y:S01]  /*81d0*/  FMNMX.FTZ R7, R215, R0, !PT ;  /* 0x00000000d7077209 */ /* 0x004fe20007810000 */
[----:B------:R-:W-:Y:S02]  /*81e0*/  FMUL.FTZ R0, R79, c[0x0][0x320] ;  /* 0x0000c8004f007a20 */ /* 0x000fe40000410000 */
[----:B------:R-:W-:Y:S01]  /*81f0*/  FMUL.FTZ R153, R70, c[0x0][0x2d0] ;  /* 0x0000b40046997a20 */ /* 0x000fe20000410000 */
[----:B------:R-:W-:Y:S01]  /*8200*/  FMNMX.FTZ R7, R34, R7, !PT ;  /* 0x0000000722077209 */ /* 0x000fe20007810000 */
[----:B------:R1:W2:Y:S02]  /*8210*/  MUFU.TANH R75, R0 ;  /* 0x00000000004b7308 */ /* 0x0002a40000002400 */
[--C-:B------:R-:W-:Y:S08]  /*8220*/  FFMA.FTZ R9, R20, c[0x0][0x2d0], -R153.reuse ;  /* 0x0000b40014097a23 */ /* 0x100ff00000010899 */
[----:B------:R-:W-:Y:S01]  /*8230*/  MUFU.EX2 R228, R9 ;  /* 0x0000000900e47308 */ /* 0x000fe20000000800 */
[----:B-1----:R-:W-:Y:S01]  /*8240*/  FMNMX.FTZ R0, R164, R7, !PT ;  /* 0x00000007a4007209 */ /* 0x002fe20007810000 */
[----:B------:R-:W-:Y:S03]  /*8250*/  @P0 IMAD.WIDE.U32 R6, R212, c[0x0][0x1e0], RZ ;  /* 0x00007800d4060a25 */ /* 0x000fe600078e00ff */
[----:B------:R-:W-:Y:S01]  /*8260*/  FMNMX.FTZ R4, R155, R0, !PT ;  /* 0x000000009b047209 */ /* 0x000fe20007810000 */
[----:B------:R-:W-:Y:S03]  /*8270*/  FADD.FTZ R0, -R70, R2 ;  /* 0x0000000246007221 */ /* 0x000fe60000010100 */
[----:B------:R-:W-:Y:S01]  /*8280*/  FMNMX.FTZ R4, R192, R4, !PT ;  /* 0x00000004c0047209 */ /* 0x000fe20007810000 */
[----:B------:R-:W-:Y:S03]  /*8290*/  FMUL.FTZ R2, R0, c[0x0][0x2d0] ;  /* 0x0000b40000027a20 */ /* 0x000fe60000410000 */
[----:B------:R-:W-:Y:S01]  /*82a0*/  FMNMX.FTZ R0, R195, R4, !PT ;  /* 0x00000004c3007209 */ /* 0x000fe20007810000 */
[----:B------:R1:W4:Y:S01]  /*82b0*/  MUFU.EX2 R73, R2 ;  /* 0x0000000200497308 */ /* 0x0003220000000800 */
[----:B------:R-:W-:Y:S01]  /*82c0*/  FFMA.FTZ R4, R160, c[0x0][0x2d0], -R153 ;  /* 0x0000b400a0047a23 */ /* 0x000fe20000010899 */
[----:B------:R-:W-:Y:S02]  /*82d0*/  MOV R160, R193 ;  /* 0x000000c100a07202 */ /* 0x000fe40000000f00 */
[----:B---3--:R-:W-:Y:S04]  /*82e0*/  FMNMX.FTZ R0, R74, R0, !PT ;  /* 0x000000004a007209 */ /* 0x008fe80007810000 */
[----:B--2---:R-:W-:Y:S02]  /*82f0*/  FMNMX.FTZ R0, R75, R0, !PT ;  /* 0x000000004b007209 */ /* 0x004fe40007810000 */
[----:B------:R-:W-:Y:S01]  /*8300*/  MUFU.EX2 R233, R4 ;  /* 0x0000000400e97308 */ /* 0x000fe20000000800 */
[----:B-1----:R-:W-:Y:S02]  /*8310*/  FADD.FTZ R2, -R69, R3 ;  /* 0x0000000345027221 */ /* 0x002fe40000010100 */
[----:B------:R-:W1:Y:S01]  /*8320*/  SHFL.BFLY PT, R3, R0, 0x2, 0x1f ;  /* 0x0c401f0000037f89 */ /* 0x000e6200000e0000 */
[C---:B----4-:R-:W-:Y:S02]  /*8330*/  FMUL.FTZ R48, R73.reuse, R132 ;  /* 0x0000008449307220 */ /* 0x050fe40000410000 */
[----:B------:R-:W-:Y:S02]  /*8340*/  FMUL.FTZ R2, R2, c[0x0][0x2d0] ;  /* 0x0000b40002027a20 */ /* 0x000fe40000410000 */
[----:B------:R-:W-:Y:S02]  /*8350*/  FMUL.FTZ R49, R73, R133 ;  /* 0x0000008549317220 */ /* 0x000fe40000410000 */
[----:B------:R2:W3:Y:S01]  /*8360*/  MUFU.EX2 R72, R2 ;  /* 0x0000000200487308 */ /* 0x0004e20000000800 */
[----:B-1----:R-:W-:Y:S01]  /*8370*/  FMNMX.FTZ R0, R0, R3, !PT ;  /* 0x0000000300007209 */ /* 0x002fe20007810000 */
[--C-:B------:R-:W-:Y:S08]  /*8380*/  FFMA.FTZ R3, R12, c[0x0][0x2d0], -R153.reuse ;  /* 0x0000b4000c037a23 */ /* 0x100ff00000010899 */
[----:B------:R1:W-:Y:S01]  /*8390*/  MUFU.EX2 R241, R3 ;  /* 0x0000000300f17308 */ /* 0x0003e20000000800 */
[----:B--2---:R-:W-:Y:S02]  /*83a0*/  FADD.FTZ R2, -R68, R84 ;  /* 0x0000005444027221 */ /* 0x004fe40000010100 */
[----:B---3--:R-:W-:Y:S02]  /*83b0*/  FMUL.FTZ R50, R72, R134 ;  /* 0x0000008648327220 */ /* 0x008fe40000410000 */
[----:B------:R-:W-:Y:S02]  /*83c0*/  FMUL.FTZ R2, R2, c[0x0][0x2d0] ;  /* 0x0000b40002027a20 */ /* 0x000fe40000410000 */
[----:B------:R-:W-:Y:S03]  /*83d0*/  FMUL.FTZ R51, R72, R135 ;  /* 0x0000008748337220 */ /* 0x000fe60000410000 */
[----:B------:R2:W3:Y:S01]  /*83e0*/  MUFU.EX2 R71, R2 ;  /* 0x0000000200477308 */ /* 0x0004e20000000800 */
[--C-:B-1----:R-:W-:Y:S01]  /*83f0*/  FFMA.FTZ R3, R163, c[0x0][0x2d0], -R154.reuse ;  /* 0x0000b400a3037a23 */ /* 0x102fe2000001089a */
[----:B------:R-:W-:Y:S08]  /*8400*/  MOV R163, R219 ;  /* 0x000000db00a37202 */ /* 0x000ff00000000f00 */
[----:B------:R1:W-:Y:S01]  /*8410*/  MUFU.EX2 R234, R3 ;  /* 0x0000000300ea7308 */ /* 0x0003e20000000800 */
[--C-:B--2---:R-:W-:Y:S02]  /*8420*/  FFMA.FTZ R2, R159, c[0x0][0x2d0], -R153.reuse ;  /* 0x0000b4009f027a23 */ /* 0x104fe40000010899 */
[----:B------:R-:W-:Y:S07]  /*8430*/  FMUL.FTZ R159, R68, c[0x0][0x2d0] ;  /* 0x0000b400449f7a20 */ /* 0x000fee0000410000 */
[----:B------:R2:W4:Y:S01]  /*8440*/  MUFU.EX2 R240, R2 ;  /* 0x0000000200f07308 */ /* 0x0005220000000800 */
[C---:B---3--:R-:W-:Y:S02]  /*8450*/  FMUL.FTZ R41, R71.reuse, R125 ;  /* 0x0000007d47297220 */ /* 0x048fe40000410000 */
[C---:B------:R-:W-:Y:S02]  /*8460*/  FMUL.FTZ R45, R71.reuse, R129 ;  /* 0x00000081472d7220 */ /* 0x040fe40000410000 */
[C---:B------:R-:W-:Y:S02]  /*8470*/  FMUL.FTZ R57, R71.reuse, R141 ;  /* 0x0000008d47397220 */ /* 0x040fe40000410000 */
[C---:B------:R-:W-:Y:S02]  /*8480*/  FMUL.FTZ R56, R71.reuse, R140 ;  /* 0x0000008c47387220 */ /* 0x040fe40000410000 */
[C---:B------:R-:W-:Y:S02]  /*8490*/  FMUL.FTZ R60, R71.reuse, R144 ;  /* 0x00000090473c7220 */ /* 0x040fe40000410000 */
[----:B------:R-:W-:Y:S02]  /*84a0*/  FMUL.FTZ R61, R71, R145 ;  /* 0x00000091473d7220 */ /* 0x000fe40000410000 */
[--C-:B-1----:R-:W-:Y:S01]  /*84b0*/  FFMA.FTZ R3, R161, c[0x0][0x2d0], -R154.reuse ;  /* 0x0000b400a1037a23 */ /* 0x102fe2000001089a */
[----:B------:R-:W-:Y:S03]  /*84c0*/  MOV R161, R31 ;  /* 0x0000001f00a17202 */ /* 0x000fe60000000f00 */
[----:B------:R1:W3:Y:S01]  /*84d0*/  MUFU.EX2 R236, R3 ;  /* 0x0000000300ec7308 */ /* 0x0002e20000000800 */
[----:B--2---:R-:W-:Y:S01]  /*84e0*/  FFMA.FTZ R2, R86, c[0x0][0x2d0], -R153 ;  /* 0x0000b40056027a23 */ /* 0x004fe20000010899 */
[----:B----4-:R-:W-:Y:S08]  /*84f0*/  F2FP.PACK_AB R76, R240, R233 ;  /* 0x000000e9f04c723e */ /* 0x010ff000000000ff */
[----:B------:R2:W4:Y:S01]  /*8500*/  MUFU.EX2 R239, R2 ;  /* 0x0000000200ef7308 */ /* 0x0005220000000800 */
[--C-:B-1----:R-:W-:Y:S01]  /*8510*/  FFMA.FTZ R3, R16, c[0x0][0x2d0], -R154.reuse ;  /* 0x0000b40010037a23 */ /* 0x102fe2000001089a */
[----:B---3--:R-:W-:Y:S01]  /*8520*/  F2FP.PACK_AB R77, R236, R234 ;  /* 0x000000eaec4d723e */ /* 0x008fe200000000ff */
[----:B------:R-:W-:Y:S01]  /*8530*/  FMUL.FTZ R16, R73, R100 ;  /* 0x0000006449107220 */ /* 0x000fe20000410000 */
[----:B------:R-:W-:Y:S06]  /*8540*/  MOV R100, R40 ;  /* 0x0000002800647202 */ /* 0x000fec0000000f00 */
[----:B------:R1:W-:Y:S01]  /*8550*/  MUFU.EX2 R237, R3 ;  /* 0x0000000300ed7308 */ /* 0x0003e20000000800 */
[----:B------:R-:W-:Y:S01]  /*8560*/  FMUL.FTZ R40, R71, R124 ;  /* 0x0000007c47287220 */ /* 0x000fe20000410000 */
[----:B--2---:R-:W2:Y:S01]  /*8570*/  SHFL.BFLY PT, R2, R0, 0x1, 0x1f ;  /* 0x0c201f0000027f89 */ /* 0x004ea200000e0000 */
[----:B----4-:R-:W-:Y:S01]  /*8580*/  F2FP.PACK_AB R78, R241, R239 ;  /* 0x000000eff14e723e */ /* 0x010fe200000000ff */
[--C-:B-1----:R-:W-:Y:S01]  /*8590*/  FFMA.FTZ R3, R171, c[0x0][0x2d0], -R159.reuse ;  /* 0x0000b400ab037a23 */ /* 0x102fe2000001089f */
[----:B------:R-:W-:Y:S01]  /*85a0*/  MOV R171, R32 ;  /* 0x0000002000ab7202 */ /* 0x000fe20000000f00 */
[----:B------:R-:W-:Y:S04]  /*85b0*/  FMUL.FTZ R32, R73, R116 ;  /* 0x0000007449207220 */ /* 0x000fe80000410000 */
[----:B------:R1:W-:Y:S01]  /*85c0*/  MUFU.EX2 R230, R3 ;  /* 0x0000000300e67308 */ /* 0x0003e20000000800 */
[----:B--2---:R-:W-:Y:S01]  /*85d0*/  FMNMX.FTZ R2, R0, R2, !PT ;  /* 0x0000000200027209 */ /* 0x004fe20007810000 */
[----:B------:R-:W-:Y:S04]  /*85e0*/  FFMA.FTZ R0, R15, c[0x0][0x2d0], -R154 ;  /* 0x0000b4000f007a23 */ /* 0x000fe8000001089a */
[----:B------:R-:W-:Y:S04]  /*85f0*/  FMUL.FTZ R152, R2, c[0x0][0x2d0] ;  /* 0x0000b40002987a20 */ /* 0x000fe80000410000 */
[----:B------:R2:W3:Y:S01]  /*8600*/  MUFU.EX2 R238, R0 ;  /* 0x0000000000ee7308 */ /* 0x0004e20000000800 */
[--C-:B------:R-:W-:Y:S01]  /*8610*/  FFMA.FTZ R4, R157, c[0x0][0x2d0], -R152.reuse ;  /* 0x0000b4009d047a23 */ /* 0x100fe20000010898 */
[----:B------:R-:W-:Y:S08]  /*8620*/  MOV R157, R190 ;  /* 0x000000be009d7202 */ /* 0x000ff00000000f00 */
[----:B------:R4:W-:Y:S01]  /*8630*/  MUFU.EX2 R177, R4 ;  /* 0x0000000400b17308 */ /* 0x0009e20000000800 */
[----:B-1----:R-:W-:Y:S01]  /*8640*/  FFMA.FTZ R3, R162, c[0x0][0x2d0], -R159 ;  /* 0x0000b400a2037a23 */ /* 0x002fe2000001089f */
[----:B------:R-:W-:Y:S08]  /*8650*/  MOV R162, R30 ;  /* 0x0000001e00a27202 */ /* 0x000ff00000000f00 */
[----:B------:R1:W5:Y:S01]  /*8660*/  MUFU.EX2 R231, R3 ;  /* 0x0000000300e77308 */ /* 0x0003620000000800 */
[----:B--2---:R-:W-:Y:S01]  /*8670*/  FADD.FTZ R0, -R2, R85 ;  /* 0x0000005502007221 */ /* 0x004fe20000010100 */
[----:B---3--:R-:W-:Y:S03]  /*8680*/  F2FP.PACK_AB R79, R238, R237 ;  /* 0x000000edee4f723e */ /* 0x008fe600000000ff */
[----:B------:R-:W-:Y:S06]  /*8690*/  FMUL.FTZ R0, R0, c[0x0][0x2d0] ;  /* 0x0000b40000007a20 */ /* 0x000fec0000410000 */
[----:B------:R-:W2:Y:S01]  /*86a0*/  MUFU.EX2 R0, R0 ;  /* 0x0000000000007308 */ /* 0x000ea20000000800 */
[----:B----4-:R-:W-:Y:S01]  /*86b0*/  FFMA.FTZ R4, R158, c[0x0][0x2d0], -R152 ;  /* 0x0000b4009e047a23 */ /* 0x010fe20000010898 */
[----:B------:R-:W-:Y:S01]  /*86c0*/  MOV R158, R34 ;  /* 0x00000022009e7202 */ /* 0x000fe20000000f00 */
[----:B------:R-:W-:Y:S07]  /*86d0*/  FMUL.FTZ R34, R72, R118 ;  /* 0x0000007648227220 */ /* 0x000fee0000410000 */
[----:B------:R3:W4:Y:S01]  /*86e0*/  MUFU.EX2 R178, R4 ;  /* 0x0000000400b27308 */ /* 0x0007220000000800 */
[----:B-1----:R-:W-:Y:S01]  /*86f0*/  FFMA.FTZ R3, R156, c[0x0][0x2d0], -R159 ;  /* 0x0000b4009c037a23 */ /* 0x002fe2000001089f */
[----:B------:R-:W-:Y:S02]  /*8700*/  MOV R156, R191 ;  /* 0x000000bf009c7202 */ /* 0x000fe40000000f00 */
[----:B-----5:R-:W-:Y:S06]  /*8710*/  F2FP.PACK_AB R64, R231, R230 ;  /* 0x000000e6e740723e */ /* 0x020fec00000000ff */
[----:B------:R1:W-:Y:S01]  /*8720*/  MUFU.EX2 R232, R3 ;  /* 0x0000000300e87308 */ /* 0x0003e20000000800 */
[C---:B--2---:R-:W-:Y:S01]  /*8730*/  FMUL.FTZ R15, R0.reuse, R99 ;  /* 0x00000063000f7220 */ /* 0x044fe20000410000 */
[----:B------:R-:W-:Y:S01]  /*8740*/  MOV R99, R218 ;  /* 0x000000da00637202 */ /* 0x000fe20000000f00 */
[C---:B------:R-:W-:Y:S02]  /*8750*/  FMUL.FTZ R30, R0.reuse, R114 ;  /* 0x00000072001e7220 */ /* 0x040fe40000410000 */
[C---:B------:R-:W-:Y:S02]  /*8760*/  FMUL.FTZ R31, R0.reuse, R115 ;  /* 0x00000073001f7220 */ /* 0x040fe40000410000 */
[C---:B------:R-:W-:Y:S02]  /*8770*/  FMUL.FTZ R42, R0.reuse, R126 ;  /* 0x0000007e002a7220 */ /* 0x040fe40000410000 */
[C---:B------:R-:W-:Y:S01]  /*8780*/  FMUL.FTZ R43, R0.reuse, R127 ;  /* 0x0000007f002b7220 */ /* 0x040fe20000410000 */
[----:B---3--:R-:W-:Y:S01]  /*8790*/  @P0 MOV R4, R220 ;  /* 0x000000dc00040202 */ /* 0x008fe20000000f00 */
[----:B------:R-:W-:Y:S01]  /*87a0*/  FMUL.FTZ R46, R0, R130 ;  /* 0x00000082002e7220 */ /* 0x000fe20000410000 */
[----:B----4-:R-:W-:Y:S01]  /*87b0*/  F2FP.PACK_AB R67, R178, R177 ;  /* 0x000000b1b243723e */ /* 0x010fe200000000ff */
[----:B------:R-:W-:Y:S02]  /*87c0*/  FMUL.FTZ R47, R0, R131 ;  /* 0x00000083002f7220 */ /* 0x000fe40000410000 */
[----:B------:R-:W-:Y:S04]  /*87d0*/  @P0 IMAD.WIDE.U32 R4, R6, 0x50, R4 ;  /* 0x0000005006040825 */ /* 0x000fe800078e0004 */
[----:B------:R-:W-:Y:S01]  /*87e0*/  FFMA.FTZ R6, R19, c[0x0][0x2d0], -R153 ;  /* 0x0000b40013067a23 */ /* 0x000fe20000010899 */
[----:B------:R-:W-:Y:S01]  /*87f0*/  @P0 LEA R10, P2, R4, c[0x0][0x1c8], 0x1 ;  /* 0x00007200040a0a11 */ /* 0x000fe200078408ff */
[----:B-1----:R-:W-:Y:S02]  /*8800*/  FFMA.FTZ R3, R87, c[0x0][0x2d0], -R159 ;  /* 0x0000b40057037a23 */ /* 0x002fe4000001089f */
[----:B------:R-:W-:Y:S01]  /*8810*/  MUFU.EX2 R229, R6 ;  /* 0x0000000600e57308 */ /* 0x000fe20000000800 */
[C---:B------:R-:W-:Y:S01]  /*8820*/  FMUL.FTZ R19, R72.reuse, R103 ;  /* 0x0000006748137220 */ /* 0x040fe20000410000 */
[----:B------:R-:W-:Y:S01]  /*8830*/  MOV R103, R35 ;  /* 0x0000002300677202 */ /* 0x000fe20000000f00 */
[----:B------:R-:W-:Y:S02]  /*8840*/  FMUL.FTZ R35, R72, R119 ;  /* 0x0000007748237220 */ /* 0x000fe40000410000 */
[C---:B------:R-:W-:Y:S02]  /*8850*/  FMUL.FTZ R59, R0.reuse, R143 ;  /* 0x0000008f003b7220 */ /* 0x040fe40000410000 */
[C---:B------:R-:W-:Y:S02]  /*8860*/  FMUL.FTZ R58, R0.reuse, R142 ;  /* 0x0000008e003a7220 */ /* 0x040fe40000410000 */
[C---:B------:R-:W-:Y:S01]  /*8870*/  FMUL.FTZ R62, R0.reuse, R146 ;  /* 0x00000092003e7220 */ /* 0x040fe20000410000 */
[----:B------:R1:W2:Y:S01]  /*8880*/  MUFU.EX2 R235, R3 ;  /* 0x0000000300eb7308 */ /* 0x0002a20000000800 */
[----:B------:R-:W-:Y:S02]  /*8890*/  FMUL.FTZ R63, R0, R147 ;  /* 0x00000093003f7220 */ /* 0x000fe40000410000 */
[--C-:B-1----:R-:W-:Y:S01]  /*88a0*/  FFMA.FTZ R3, R169, c[0x0][0x2d0], -R152.reuse ;  /* 0x0000b400a9037a23 */ /* 0x102fe20000010898 */
[----:B--2---:R-:W-:Y:S06]  /*88b0*/  F2FP.PACK_AB R66, R235, R232 ;  /* 0x000000e8eb42723e */ /* 0x004fec00000000ff */
[----:B------:R1:W-:Y:S02]  /*88c0*/  MUFU.EX2 R175, R3 ;  /* 0x0000000300af7308 */ /* 0x0003e40000000800 */
[----:B-1----:R-:W-:Y:S08]  /*88d0*/  FFMA.FTZ R3, R168, c[0x0][0x2d0], -R152 ;  /* 0x0000b400a8037a23 */ /* 0x002ff00000010898 */
[----:B------:R1:W2:Y:S02]  /*88e0*/  MUFU.EX2 R176, R3 ;  /* 0x0000000300b07308 */ /* 0x0002a40000000800 */
[----:B-1----:R-:W-:Y:S02]  /*88f0*/  @P0 SHF.R.S32.HI R3, RZ, 0x1f, R212 ;  /* 0x0000001fff030819 */ /* 0x002fe400000114d4 */
[----:B--2---:R-:W-:Y:S03]  /*8900*/  F2FP.PACK_AB R65, R176, R175 ;  /* 0x000000afb041723e */ /* 0x004fe600000000ff */
[----:B------:R-:W-:Y:S04]  /*8910*/  @P0 IMAD R3, R3, c[0x0][0x1e0], RZ ;  /* 0x0000780003030a24 */ /* 0x000fe800078e02ff */
[----:B------:R-:W-:Y:S05]  /*8920*/  @P0 IMAD R3, R212, c[0x0][0x1e4], R3 ;  /* 0x00007900d4030a24 */ /* 0x000fea00078e0203 */
[----:B------:R-:W-:Y:S02]  /*8930*/  @P0 IADD3 R3, R7, R3, RZ ;  /* 0x0000000307030210 */ /* 0x000fe40007ffe0ff */
[----:B------:R-:W-:Y:S03]  /*8940*/  @P0 MOV R7, c[0x0][0x1e0] ;  /* 0x0000780000070a02 */ /* 0x000fe60000000f00 */
[----:B------:R-:W-:Y:S01]  /*8950*/  @P0 IMAD R6, R3, 0x50, RZ ;  /* 0x0000005003060824 */ /* 0x000fe200078e02ff */
[----:B------:R-:W-:Y:S04]  /*8960*/  @P0 SHF.L.U32 R3, R7, 0x5, RZ ;  /* 0x0000000507030819 */ /* 0x000fe800000006ff */
[----:B------:R-:W-:Y:S02]  /*8970*/  @P0 IADD3 R6, R5, R6, RZ ;  /* 0x0000000605060210 */ /* 0x000fe40007ffe0ff */
[-C--:B------:R-:W-:Y:S02]  /*8980*/  @P0 IADD3 R8, P4, R10, R3.reuse, RZ ;  /* 0x000000030a080210 */ /* 0x080fe40007f9e0ff */
[----:B------:R-:W-:Y:S02]  /*8990*/  @P0 LEA.HI.X R11, R4, c[0x0][0x1cc], R6, 0x1, P2 ;  /* 0x00007300040b0a11 */ /* 0x000fe400010f0c06 */
[----:B------:R-:W-:Y:S02]  /*89a0*/  @P0 MOV R5, c[0x0][0x1e4] ;  /* 0x0000790000050a02 */ /* 0x000fe40000000f00 */
[-C--:B------:R-:W-:Y:S01]  /*89b0*/  @P0 IADD3 R6, P3, R8, R3.reuse, RZ ;  /* 0x0000000308060210 */ /* 0x080fe20007f7e0ff */
[----:B------:R1:W-:Y:S01]  /*89c0*/  @P0 LDGSTS.E.BYPASS.LTC128B.128 [R213+0x2900], [R10.64], !P1 ;  /* 0x029000000ad50fae */ /* 0x0003e2000c901d48 */
[----:B------:R-:W-:Y:S01]  /*89d0*/  @P0 SHF.L.U64.HI R12, R7, 0x5, R5 ;  /* 0x00000005070c0819 */ /* 0x000fe20000010205 */
[--C-:B------:R-:W-:Y:S01]  /*89e0*/  FFMA.FTZ R5, R14, c[0x0][0x2d0], -R153.reuse ;  /* 0x0000b4000e057a23 */ /* 0x100fe20000010899 */
[----:B------:R-:W-:Y:S01]  /*89f0*/  @P0 IADD3 R4, P2, R6, R3, RZ ;  /* 0x0000000306040210 */ /* 0x000fe20007f5e0ff */
[C---:B------:R-:W-:Y:S01]  /*8a00*/  FMUL.FTZ R14, R0.reuse, R98 ;  /* 0x00000062000e7220 */ /* 0x040fe20000410000 */
[-C--:B------:R-:W-:Y:S01]  /*8a10*/  @P0 IADD3.X R9, R11, R12.reuse, RZ, P4, !PT ;  /* 0x0000000c0b090210 */ /* 0x080fe200027fe4ff */
[----:B------:R2:W-:Y:S01]  /*8a20*/  MUFU.EX2 R227, R5 ;  /* 0x0000000500e37308 */ /* 0x0005e20000000800 */
[----:B------:R-:W-:Y:S01]  /*8a30*/  MOV R98, R27 ;  /* 0x0000001b00627202 */ /* 0x000fe20000000f00 */
[----:B------:R-:W-:Y:S01]  /*8a40*/  FMUL.FTZ R27, R0, R111 ;  /* 0x0000006f001b7220 */ /* 0x000fe20000410000 */
[-C--:B------:R-:W-:Y:S01]  /*8a50*/  @P0 IADD3.X R7, R9, R12.reuse, RZ, P3, !PT ;  /* 0x0000000c09070210 */ /* 0x080fe20001ffe4ff */
[----:B------:R3:W-:Y:S08]  /*8a60*/  @P0 LDGSTS.E.BYPASS.LTC128B.128 [R213+0x3100], [R8.64], !P1 ;  /* 0x0310000008d50fae */ /* 0x0007f0000c901d48 */
[----:B------:R4:W-:Y:S01]  /*8a70*/  @P0 LDGSTS.E.BYPASS.LTC128B.128 [R213+0x3900], [R6.64], !P1 ;  /* 0x0390000006d50fae */ /* 0x0009e2000c901d48 */
[----:B-1----:R-:W-:Y:S01]  /*8a80*/  @P0 IADD3 R10, P3, R4, R3, RZ ;  /* 0x00000003040a0210 */ /* 0x002fe20007f7e0ff */
[--C-:B------:R-:W-:Y:S02]  /*8a90*/  FFMA.FTZ R3, R21, c[0x0][0x2d0], -R154.reuse ;  /* 0x0000b40015037a23 */ /* 0x100fe4000001089a */
[----:B------:R-:W-:Y:S01]  /*8aa0*/  FFMA.FTZ R11, R13, c[0x0][0x2d0], -R153 ;  /* 0x0000b4000d0b7a23 */ /* 0x000fe20000010899 */
[----:B--2---:R-:W-:Y:S01]  /*8ab0*/  @P0 IADD3.X R5, R7, R12, RZ, P2, !PT ;  /* 0x0000000c07050210 */ /* 0x004fe200017fe4ff */
[----:B------:R1:W-:Y:S01]  /*8ac0*/  MUFU.EX2 R222, R3 ;  /* 0x0000000300de7308 */ /* 0x0003e20000000800 */
[C---:B------:R-:W-:Y:S01]  /*8ad0*/  FMUL.FTZ R13, R71.reuse, R97 ;  /* 0x00000061470d7220 */ /* 0x040fe20000410000 */
[----:B------:R-:W-:Y:S02]  /*8ae0*/  MOV R97, R194 ;  /* 0x000000c200617202 */ /* 0x000fe40000000f00 */
[----:B------:R2:W-:Y:S01]  /*8af0*/  @P0 LDGSTS.E.BYPASS.LTC128B.128 [R213+0x4100], [R4.64], !P1 ;  /* 0x0410000004d50fae */ /* 0x0005e2000c901d48 */
[C---:B---3--:R-:W-:Y:S02]  /*8b00*/  FMUL.FTZ R8, R71.reuse, R88 ;  /* 0x0000005847087220 */ /* 0x048fe40000410000 */
[----:B------:R-:W-:Y:S03]  /*8b10*/  FMUL.FTZ R9, R71, R89 ;  /* 0x0000005947097220 */ /* 0x000fe60000410000 */
[----:B------:R3:W-:Y:S01]  /*8b20*/  MUFU.EX2 R226, R11 ;  /* 0x0000000b00e27308 */ /* 0x0007e20000000800 */
[C---:B----4-:R-:W-:Y:S02]  /*8b30*/  FMUL.FTZ R6, R72.reuse, R94 ;  /* 0x0000005e48067220 */ /* 0x050fe40000410000 */
[----:B------:R-:W-:Y:S02]  /*8b40*/  FMUL.FTZ R7, R72, R95 ;  /* 0x0000005f48077220 */ /* 0x000fe40000410000 */
[--C-:B-1----:R-:W-:Y:S01]  /*8b50*/  FFMA.FTZ R3, R170, c[0x0][0x2d0], -R154.reuse ;  /* 0x0000b400aa037a23 */ /* 0x102fe2000001089a */
[----:B------:R-:W-:Y:S04]  /*8b60*/  MOV R170, R192 ;  /* 0x000000c000aa7202 */ /* 0x000fe80000000f00 */
[----:B------:R1:W-:Y:S01]  /*8b70*/  MUFU.EX2 R223, R3 ;  /* 0x0000000300df7308 */ /* 0x0003e20000000800 */
[----:B--2---:R-:W-:Y:S01]  /*8b80*/  FMUL.FTZ R4, R73, R92 ;  /* 0x0000005c49047220 */ /* 0x004fe20000410000 */
[----:B---3--:R-:W-:Y:S01]  /*8b90*/  @P0 IADD3.X R11, R5, R12, RZ, P3, !PT ;  /* 0x0000000c050b0210 */ /* 0x008fe20001ffe4ff */
[----:B------:R-:W-:Y:S02]  /*8ba0*/  FMUL.FTZ R5, R73, R93 ;  /* 0x0000005d49057220 */ /* 0x000fe40000410000 */
[----:B------:R-:W-:Y:S01]  /*8bb0*/  FMUL.FTZ R12, R71, R96 ;  /* 0x00000060470c7220 */ /* 0x000fe20000410000 */
[----:B------:R-:W-:Y:S01]  /*8bc0*/  MOV R96, R195 ;  /* 0x000000c300607202 */ /* 0x000fe20000000f00 */
[----:B------:R2:W-:Y:S08]  /*8bd0*/  @P0 LDGSTS.E.BYPASS.LTC128B.128 [R213+0x4900], [R10.64], !P1 ;  /* 0x049000000ad50fae */ /* 0x0005f0000c901d48 */
[----:B------:R-:W3:Y:S01]  /*8be0*/  LDSM.16.MT88.4 R20, [R197] ;  /* 0x00000000c514783b */ /* 0x000ee20000004200 */
[--C-:B-1----:R-:W-:Y:S02]  /*8bf0*/  FFMA.FTZ R3, R18, c[0x0][0x2d0], -R154.reuse ;  /* 0x0000b40012037a23 */ /* 0x102fe4000001089a */
[----:B------:R-:W-:Y:S05]  /*8c00*/  FMUL.FTZ R18, R72, R102 ;  /* 0x0000006648127220 */ /* 0x000fea0000410000 */
[----:B------:R-:W1:Y:S01]  /*8c10*/  LDSM.16.MT88.4 R36, [R201] ;  /* 0x00000000c924783b */ /* 0x000e620000004200 */
[----:B------:R4:W-:Y:S01]  /*8c20*/  MUFU.EX2 R224, R3 ;  /* 0x0000000300e07308 */ /* 0x0009e20000000800 */
[----:B------:R-:W-:Y:S06]  /*8c30*/  MOV R102, R215 ;  /* 0x000000d700667202 */ /* 0x000fec0000000f00 */
[----:B------:R-:W5:Y:S01]  /*8c40*/  LDSM.16.MT88.4 R52, [R198] ;  /* 0x00000000c634783b */ /* 0x000f620000004200 */
[C---:B--2---:R-:W-:Y:S02]  /*8c50*/  FMUL.FTZ R10, R0.reuse, R90 ;  /* 0x0000005a000a7220 */ /* 0x044fe40000410000 */
[----:B------:R-:W-:Y:S05]  /*8c60*/  FMUL.FTZ R11, R0, R91 ;  /* 0x0000005b000b7220 */ /* 0x000fea0000410000 */
[----:B------:R-:W2:Y:S08]  /*8c70*/  LDSM.16.MT88.4 R80, [R200] ;  /* 0x00000000c850783b */ /* 0x000eb00000004200 */
[----:B------:R-:W1:Y:S01]  /*8c80*/  LDSM.16.MT88.4 R84, [R197+0x800] ;  /* 0x00080000c554783b */ /* 0x000e620000004200 */
[----:B----4-:R-:W-:Y:S02]  /*8c90*/  FFMA.FTZ R3, R17, c[0x0][0x2d0], -R154 ;  /* 0x0000b40011037a23 */ /* 0x010fe4000001089a */
[C---:B------:R-:W-:Y:S01]  /*8ca0*/  FMUL.FTZ R17, R73.reuse, R101 ;  /* 0x0000006549117220 */ /* 0x040fe20000410000 */
[----:B------:R-:W-:Y:S01]  /*8cb0*/  MOV R101, R216 ;  /* 0x000000d800657202 */ /* 0x000fe20000000f00 */
[----:B------:R4:W-:Y:S01]  /*8cc0*/  MUFU.EX2 R225, R3 ;  /* 0x0000000300e17308 */ /* 0x0009e20000000800 */
[-C--:B---3--:R-:W-:Y:S02]  /*8cd0*/  HMMA.16816.F32 R4, R76, R20.reuse, R4 ;  /* 0x000000144c04723c */ /* 0x088fe40000001804 */
[----:B------:R-:W3:Y:S06]  /*8ce0*/  LDSM.16.MT88.4 R88, [R201+0x800] ;  /* 0x00080000c958783b */ /* 0x000eec0000004200 */
[C---:B------:R-:W-:Y:S02]  /*8cf0*/  HMMA.16816.F32 R8, R64.reuse, R20, R8 ;  /* 0x000000144008723c */ /* 0x040fe40000001808 */
[----:B------:R-:W2:Y:S05]  /*8d00*/  LDSM.16.MT88.4 R92, [R198+0x800] ;  /* 0x00080000c65c783b */ /* 0x000eaa0000004200 */
[C---:B------:R-:W-:Y:S01]  /*8d10*/  FMUL.FTZ R20, R73.reuse, R104 ;  /* 0x0000006849147220 */ /* 0x040fe20000410000 */
[-C--:B------:R-:W-:Y:S02]  /*8d20*/  HMMA.16816.F32 R12, R64, R22.reuse, R12 ;  /* 0x00000016400c723c */ /* 0x080fe4000000180c */
[----:B------:R-:W-:Y:S02]  /*8d30*/  LDSM.16.MT88.4 R132, [R198+0x2000] ;  /* 0x00200000c684783b */ /* 0x000fe40000004200 */
[----:B------:R-:W-:Y:S01]  /*8d40*/  MOV R104, R217 ;  /* 0x000000d900687202 */ /* 0x000fe20000000f00 */
[--C-:B----4-:R-:W-:Y:S02]  /*8d50*/  FFMA.FTZ R3, R24, c[0x0][0x2d0], -R159.reuse ;  /* 0x0000b40018037a23 */ /* 0x110fe4000001089f */
[----:B------:R-:W-:Y:S01]  /*8d60*/  FMUL.FTZ R21, R73, R105 ;  /* 0x0000006949157220 */ /* 0x000fe20000410000 */
[C---:B------:R-:W-:Y:S01]  /*8d70*/  HMMA.16816.F32 R16, R76.reuse, R22, R16 ;  /* 0x000000164c10723c */ /* 0x040fe20000001810 */
[----:B------:R4:W-:Y:S01]  /*8d80*/  MUFU.EX2 R221, R3 ;  /* 0x0000000300dd7308 */ /* 0x0009e20000000800 */
[----:B------:R-:W0:Y:S02]  /*8d90*/  LDGDEPBAR ;  /* 0x00000000000079af */ /* 0x000e240000000000 */
[----:B------:R-:W-:Y:S01]  /*8da0*/  MOV R105, R214 ;  /* 0x000000d600697202 */ /* 0x000fe20000000f00 */
[C---:B------:R-:W-:Y:S02]  /*8db0*/  FMUL.FTZ R24, R71.reuse, R108 ;  /* 0x0000006c47187220 */ /* 0x040fe40000410000 */
[C---:B------:R-:W-:Y:S02]  /*8dc0*/  FMUL.FTZ R22, R72.reuse, R106 ;  /* 0x0000006a48167220 */ /* 0x040fe40000410000 */
[----:B------:R-:W-:Y:S07]  /*8dd0*/  FMUL.FTZ R23, R72, R107 ;  /* 0x0000006b48177220 */ /* 0x000fee0000410000 */
[-C--:B-1----:R-:W-:Y:S03]  /*8de0*/  HMMA.16816.F32 R20, R76, R36.reuse, R20 ;  /* 0x000000244c14723c */ /* 0x082fe60000001814 */
[--C-:B----4-:R-:W-:Y:S01]  /*8df0*/  FFMA.FTZ R3, R172, c[0x0][0x2d0], -R159.reuse ;  /* 0x0000b400ac037a23 */ /* 0x110fe2000001089f */
[----:B------:R-:W-:Y:S03]  /*8e00*/  MOV R172, R29 ;  /* 0x0000001d00ac7202 */ /* 0x000fe60000000f00 */
[----:B------:R1:W4:Y:S01]  /*8e10*/  MUFU.EX2 R220, R3 ;  /* 0x0000000300dc7308 */ /* 0x0003220000000800 */
[----:B------:R-:W-:Y:S04]  /*8e20*/  FMUL.FTZ R29, R71, R113 ;  /* 0x00000071471d7220 */ /* 0x000fe80000410000 */
[--C-:B-1----:R-:W-:Y:S02]  /*8e30*/  FFMA.FTZ R3, R25, c[0x0][0x2d0], -R159.reuse ;  /* 0x0000b40019037a23 */ /* 0x102fe4000001089f */
[----:B------:R-:W-:Y:S03]  /*8e40*/  FMUL.FTZ R25, R71, R109 ;  /* 0x0000006d47197220 */ /* 0x000fe60000410000 */
[----:B------:R1:W-:Y:S02]  /*8e50*/  MUFU.EX2 R219, R3 ;  /* 0x0000000300db7308 */ /* 0x0003e40000000800 */
[----:B-1----:R-:W-:Y:S02]  /*8e60*/  FFMA.FTZ R3, R26, c[0x0][0x2d0], -R159 ;  /* 0x0000b4001a037a23 */ /* 0x002fe4000001089f */
[----:B------:R-:W-:Y:S06]  /*8e70*/  FMUL.FTZ R26, R0, R110 ;  /* 0x0000006e001a7220 */ /* 0x000fec0000410000 */
[----:B------:R1:W-:Y:S01]  /*8e80*/  MUFU.EX2 R218, R3 ;  /* 0x0000000300da7308 */ /* 0x0003e20000000800 */
[C---:B------:R-:W-:Y:S07]  /*8e90*/  HMMA.16816.F32 R24, R64.reuse, R36, R24 ;  /* 0x000000244018723c */ /* 0x040fee0000001818 */
[C---:B------:R-:W-:Y:S02]  /*8ea0*/  FMUL.FTZ R36, R73.reuse, R120 ;  /* 0x0000007849247220 */ /* 0x040fe40000410000 */
[----:B------:R-:W-:Y:S03]  /*8eb0*/  FMUL.FTZ R37, R73, R121 ;  /* 0x0000007949257220 */ /* 0x000fe60000410000 */
[--C-:B-1----:R-:W-:Y:S01]  /*8ec0*/  FFMA.FTZ R3, R173, c[0x0][0x2d0], -R152.reuse ;  /* 0x0000b400ad037a23 */ /* 0x102fe20000010898 */
[----:B------:R-:W-:Y:S01]  /*8ed0*/  MOV R173, R33 ;  /* 0x0000002100ad7202 */ /* 0x000fe20000000f00 */
[----:B------:R-:W-:Y:S02]  /*8ee0*/  FMUL.FTZ R33, R73, R117 ;  /* 0x0000007549217220 */ /* 0x000fe40000410000 */
[----:B------:R1:W-:Y:S01]  /*8ef0*/  MUFU.EX2 R169, R3 ;  /* 0x0000000300a97308 */ /* 0x0003e20000000800 */
[----:B------:R-:W-:Y:S01]  /*8f00*/  LDSM.16.MT88.4 R116, [R201+0x2000] ;  /* 0x00200000c974783b */ /* 0x000fe20000004200 */
[--C-:B-1----:R-:W-:Y:S08]  /*8f10*/  FFMA.FTZ R3, R180, c[0x0][0x2d0], -R152.reuse ;  /* 0x0000b400b4037a23 */ /* 0x102ff00000010898 */
[----:B------:R1:W1:Y:S02]  /*8f20*/  MUFU.EX2 R168, R3 ;  /* 0x0000000300a87308 */ /* 0x0002640000000800 */
[--C-:B-1----:R-:W-:Y:S02]  /*8f30*/  FFMA.FTZ R3, R28, c[0x0][0x2d0], -R152.reuse ;  /* 0x0000b4001c037a23 */ /* 0x102fe40000010898 */
[----:B------:R-:W-:Y:S06]  /*8f40*/  FMUL.FTZ R28, R71, R112 ;  /* 0x00000070471c7220 */ /* 0x000fec0000410000 */
[----:B------:R1:W-:Y:S01]  /*8f50*/  MUFU.EX2 R167, R3 ;  /* 0x0000000300a77308 */ /* 0x0003e20000000800 */
[-C--:B------:R-:W-:Y:S08]  /*8f60*/  HMMA.16816.F32 R28, R64, R38.reuse, R28 ;  /* 0x00000026401c723c */ /* 0x080ff0000000181c */
[C---:B------:R-:W-:Y:S07]  /*8f70*/  HMMA.16816.F32 R32, R76.reuse, R38, R32 ;  /* 0x000000264c20723c */ /* 0x040fee0000001820 */
[C---:B------:R-:W-:Y:S02]  /*8f80*/  FMUL.FTZ R38, R72.reuse, R122 ;  /* 0x0000007a48267220 */ /* 0x040fe40000410000 */
[----:B------:R-:W-:Y:S03]  /*8f90*/  FMUL.FTZ R39, R72, R123 ;  /* 0x0000007b48277220 */ /* 0x000fe60000410000 */
[----:B-1----:R-:W-:Y:S04]  /*8fa0*/  FFMA.FTZ R3, R181, c[0x0][0x2d0], -R152 ;  /* 0x0000b400b5037a23 */ /* 0x002fe80000010898 */
[-C--:B-----5:R-:W-:Y:S01]  /*8fb0*/  HMMA.16816.F32 R36, R76, R52.reuse, R36 ;  /* 0x000000344c24723c */ /* 0x0a0fe20000001824 */
[----:B------:R1:W5:Y:S07]  /*8fc0*/  MUFU.EX2 R166, R3 ;  /* 0x0000000300a67308 */ /* 0x00036e0000000800 */
[C---:B------:R-:W-:Y:S07]  /*8fd0*/  HMMA.16816.F32 R40, R64.reuse, R52, R40 ;  /* 0x000000344028723c */ /* 0x040fee0000001828 */
[C---:B------:R-:W-:Y:S02]  /*8fe0*/  FMUL.FTZ R53, R73.reuse, R137 ;  /* 0x0000008949357220 */ /* 0x040fe40000410000 */
[----:B------:R-:W-:Y:S03]  /*8ff0*/  FMUL.FTZ R52, R73, R136 ;  /* 0x0000008849347220 */ /* 0x000fe60000410000 */
[--C-:B-1----:R-:W-:Y:S04]  /*9000*/  FFMA.FTZ R3, R179, c[0x0][0x2d0], -R153.reuse ;  /* 0x0000b400b3037a23 */ /* 0x102fe80000010899 */
[----:B------:R1:W-:Y:S02]  /*9010*/  MUFU.EX2 R217, R3 ;  /* 0x0000000300d97308 */ /* 0x0003e40000000800 */
        /* <DEDUP_REMOVED lines=10> */
[-C--:B--2---:R-:W-:Y:S01]  /*90c0*/  HMMA.16816.F32 R52, R76, R80.reuse, R52 ;  /* 0x000000504c34723c */ /* 0x084fe20000001834 */
[----:B------:R1:W2:Y:S07]  /*90d0*/  MUFU.EX2 R214, R3 ;  /* 0x0000000300d67308 */ /* 0x0002ae0000000800 */
[C---:B------:R-:W-:Y:S07]  /*90e0*/  HMMA.16816.F32 R56, R64.reuse, R80, R56 ;  /* 0x000000504038723c */ /* 0x040fee0000001838 */
[----:B----4-:R-:W-:Y:S01]  /*90f0*/  F2FP.PACK_AB R80, R220, R221 ;  /* 0x000000dddc50723e */ /* 0x010fe200000000ff */
[-C--:B------:R-:W-:Y:S04]  /*9100*/  HMMA.16816.F32 R60, R64, R82.reuse, R60 ;  /* 0x00000052403c723c */ /* 0x080fe8000000183c */
[----:B------:R-:W-:Y:S03]  /*9110*/  F2FP.PACK_AB R81, R168, R169 ;  /* 0x000000a9a851723e */ /* 0x000fe600000000ff */
[----:B------:R-:W-:Y:S02]  /*9120*/  FMUL.FTZ R64, R73, R148 ;  /* 0x0000009449407220 */ /* 0x000fe40000410000 */
[--C-:B-1----:R-:W-:Y:S03]  /*9130*/  FFMA.FTZ R3, R185, c[0x0][0x2d0], -R154.reuse ;  /* 0x0000b400b9037a23 */ /* 0x102fe6000001089a */
[----:B------:R-:W-:Y:S01]  /*9140*/  FMUL.FTZ R65, R73, R149 ;  /* 0x0000009549417220 */ /* 0x000fe20000410000 */
[----:B------:R1:W-:Y:S01]  /*9150*/  MUFU.EX2 R195, R3 ;  /* 0x0000000300c37308 */ /* 0x0003e20000000800 */
[C---:B------:R-:W-:Y:S02]  /*9160*/  FMUL.FTZ R66, R72.reuse, R150 ;  /* 0x0000009648427220 */ /* 0x040fe40000410000 */
[----:B------:R-:W-:Y:S07]  /*9170*/  FMUL.FTZ R67, R72, R151 ;  /* 0x0000009748437220 */ /* 0x000fee0000410000 */
[----:B------:R-:W-:Y:S07]  /*9180*/  HMMA.16816.F32 R64, R76, R82, R64 ;  /* 0x000000524c40723c */ /* 0x000fee0000001840 */
[----:B------:R-:W-:Y:S02]  /*9190*/  F2FP.PACK_AB R76, R228, R229 ;  /* 0x000000e5e44c723e */ /* 0x000fe400000000ff */
[----:B------:R-:W-:Y:S03]  /*91a0*/  F2FP.PACK_AB R78, R226, R227 ;  /* 0x000000e3e24e723e */ /* 0x000fe600000000ff */
[----:B------:R-:W-:Y:S01]  /*91b0*/  F2FP.PACK_AB R77, R223, R222 ;  /* 0x000000dedf4d723e */ /* 0x000fe200000000ff */
[--C-:B-1----:R-:W-:Y:S01]  /*91c0*/  FFMA.FTZ R3, R186, c[0x0][0x2d0], -R154.reuse ;  /* 0x0000b400ba037a23 */ /* 0x102fe2000001089a */
[----:B------:R-:W-:Y:S02]  /*91d0*/  F2FP.PACK_AB R79, R225, R224 ;  /* 0x000000e0e14f723e */ /* 0x000fe400000000ff */
[----:B------:R-:W-:Y:S01]  /*91e0*/  F2FP.PACK_AB R82, R218, R219 ;  /* 0x000000dbda52723e */ /* 0x000fe200000000ff */
[----:B------:R1:W4:Y:S01]  /*91f0*/  MUFU.EX2 R194, R3 ;  /* 0x0000000300c27308 */ /* 0x0003220000000800 */
[----:B-----5:R-:W-:Y:S03]  /*9200*/  F2FP.PACK_AB R83, R166, R167 ;  /* 0x000000a7a653723e */ /* 0x020fe600000000ff */
[-C--:B------:R-:W-:Y:S08]  /*9210*/  HMMA.16816.F32 R4, R76, R84.reuse, R4 ;  /* 0x000000544c04723c */ /* 0x080ff00000001804 */
[C---:B------:R-:W-:Y:S08]  /*9220*/  HMMA.16816.F32 R8, R80.reuse, R84, R8 ;  /* 0x000000545008723c */ /* 0x040ff00000001808 */
[-C--:B------:R-:W-:Y:S04]  /*9230*/  HMMA.16816.F32 R12, R80, R86.reuse, R12 ;  /* 0x00000056500c723c */ /* 0x080fe8000000180c */
[--C-:B-1----:R-:W-:Y:S04]  /*9240*/  FFMA.FTZ R3, R183, c[0x0][0x2d0], -R154.reuse ;  /* 0x0000b400b7037a23 */ /* 0x102fe8000001089a */
[C---:B------:R-:W-:Y:S01]  /*9250*/  HMMA.16816.F32 R16, R76.reuse, R86, R16 ;  /* 0x000000564c10723c */ /* 0x040fe20000001810 */
[----:B------:R1:W-:Y:S01]  /*9260*/  MUFU.EX2 R193, R3 ;  /* 0x0000000300c17308 */ /* 0x0003e20000000800 */
[----:B------:R-:W5:Y:S06]  /*9270*/  LDSM.16.MT88.4 R84, [R200+0x800] ;  /* 0x00080000c854783b */ /* 0x000f6c0000004200 */
[-C--:B---3--:R-:W-:Y:S08]  /*9280*/  HMMA.16816.F32 R20, R76, R88.reuse, R20 ;  /* 0x000000584c14723c */ /* 0x088ff00000001814 */
[C---:B------:R-:W-:Y:S08]  /*9290*/  HMMA.16816.F32 R24, R80.reuse, R88, R24 ;  /* 0x000000585018723c */ /* 0x040ff00000001818 */
[-C--:B------:R-:W-:Y:S04]  /*92a0*/  HMMA.16816.F32 R28, R80, R90.reuse, R28 ;  /* 0x0000005a501c723c */ /* 0x080fe8000000181c */
[--C-:B-1----:R-:W-:Y:S04]  /*92b0*/  FFMA.FTZ R3, R184, c[0x0][0x2d0], -R154.reuse ;  /* 0x0000b400b8037a23 */ /* 0x102fe8000001089a */
[C---:B------:R-:W-:Y:S01]  /*92c0*/  HMMA.16816.F32 R32, R76.reuse, R90, R32 ;  /* 0x0000005a4c20723c */ /* 0x040fe20000001820 */
[----:B------:R1:W3:Y:S01]  /*92d0*/  MUFU.EX2 R192, R3 ;  /* 0x0000000300c07308 */ /* 0x0002e20000000800 */
[----:B------:R-:W2:Y:S06]  /*92e0*/  LDSM.16.MT88.4 R88, [R197+0x1000] ;  /* 0x00100000c558783b */ /* 0x000eac0000004200 */
[-C--:B------:R-:W-:Y:S08]  /*92f0*/  HMMA.16816.F32 R36, R76, R92.reuse, R36 ;  /* 0x0000005c4c24723c */ /* 0x080ff00000001824 */
[C---:B------:R-:W-:Y:S07]  /*9300*/  HMMA.16816.F32 R40, R80.reuse, R92, R40 ;  /* 0x0000005c5028723c */ /* 0x040fee0000001828 */
[----:B------:R-:W-:Y:S01]  /*9310*/  FFMA.FTZ R92, R250, c[0x0][0x2d0], -R154 ;  /* 0x0000b400fa5c7a23 */ /* 0x000fe2000001089a */
[-C--:B------:R-:W-:Y:S03]  /*9320*/  HMMA.16816.F32 R44, R80, R94.reuse, R44 ;  /* 0x0000005e502c723c */ /* 0x080fe6000000182c */
[----:B------:R2:W-:Y:S01]  /*9330*/  MUFU.EX2 R186, R92 ;  /* 0x0000005c00ba7308 */ /* 0x0005e20000000800 */
[--C-:B-1----:R-:W-:Y:S04]  /*9340*/  FFMA.FTZ R3, R187, c[0x0][0x2d0], -R159.reuse ;  /* 0x0000b400bb037a23 */ /* 0x102fe8000001089f */
[C---:B------:R-:W-:Y:S05]  /*9350*/  HMMA.16816.F32 R48, R76.reuse, R94, R48 ;  /* 0x0000005e4c30723c */ /* 0x040fea0000001830 */
[----:B------:R1:W-:Y:S03]  /*9360*/  MUFU.EX2 R191, R3 ;  /* 0x0000000300bf7308 */ /* 0x0003e60000000800 */
[-C--:B-----5:R-:W-:Y:S08]  /*9370*/  HMMA.16816.F32 R52, R76, R84.reuse, R52 ;  /* 0x000000544c34723c */ /* 0x0a0ff00000001834 */
[C---:B------:R-:W-:Y:S01]  /*9380*/  HMMA.16816.F32 R56, R80.reuse, R84, R56 ;  /* 0x000000545038723c */ /* 0x040fe20000001838 */
[----:B--2---:R-:W-:Y:S07]  /*9390*/  LDSM.16.MT88.4 R92, [R198+0x1000] ;  /* 0x00100000c65c783b */ /* 0x004fee0000004200 */
[-C--:B------:R-:W-:Y:S04]  /*93a0*/  HMMA.16816.F32 R60, R80, R86.reuse, R60 ;  /* 0x00000056503c723c */ /* 0x080fe8000000183c */
[--C-:B-1----:R-:W-:Y:S04]  /*93b0*/  FFMA.FTZ R3, R188, c[0x0][0x2d0], -R159.reuse ;  /* 0x0000b400bc037a23 */ /* 0x102fe8000001089f */
[----:B------:R-:W-:Y:S01]  /*93c0*/  HMMA.16816.F32 R64, R76, R86, R64 ;  /* 0x000000564c40723c */ /* 0x000fe20000001840 */
[----:B------:R1:W2:Y:S01]  /*93d0*/  MUFU.EX2 R190, R3 ;  /* 0x0000000300be7308 */ /* 0x0002a20000000800 */
[----:B------:R-:W5:Y:S05]  /*93e0*/  LDSM.16.MT88.4 R84, [R201+0x1000] ;  /* 0x00100000c954783b */ /* 0x000f6a0000004200 */
[----:B------:R-:W-:Y:S02]  /*93f0*/  F2FP.PACK_AB R76, R216, R217 ;  /* 0x000000d9d84c723e */ /* 0x000fe400000000ff */
[----:B------:R-:W-:Y:S03]  /*9400*/  F2FP.PACK_AB R78, R214, R215 ;  /* 0x000000d7d64e723e */ /* 0x000fe600000000ff */
[----:B----4-:R-:W-:Y:S02]  /*9410*/  F2FP.PACK_AB R77, R194, R195 ;  /* 0x000000c3c24d723e */ /* 0x010fe400000000ff */
[----:B---3--:R-:W-:Y:S07]  /*9420*/  F2FP.PACK_AB R79, R192, R193 ;  /* 0x000000c1c04f723e */ /* 0x008fee00000000ff */
[-C--:B------:R-:W-:Y:S03]  /*9430*/  HMMA.16816.F32 R4, R76, R88.reuse, R4 ;  /* 0x000000584c04723c */ /* 0x080fe60000001804 */
[--C-:B-1----:R-:W-:Y:S01]  /*9440*/  FFMA.FTZ R3, R189, c[0x0][0x2d0], -R152.reuse ;  /* 0x0000b400bd037a23 */ /* 0x102fe20000010898 */
[----:B--2---:R-:W-:Y:S03]  /*9450*/  F2FP.PACK_AB R80, R190, R191 ;  /* 0x000000bfbe50723e */ /* 0x004fe600000000ff */
[----:B------:R1:W-:Y:S02]  /*9460*/  MUFU.EX2 R138, R3 ;  /* 0x00000003008a7308 */ /* 0x0003e40000000800 */
[--C-:B-1----:R-:W-:Y:S08]  /*9470*/  FFMA.FTZ R3, R245, c[0x0][0x2d0], -R152.reuse ;  /* 0x0000b400f5037a23 */ /* 0x102ff00000010898 */
        /* <DEDUP_REMOVED lines=13> */
[----:B------:R1:W-:Y:S01]  /*9550*/  MUFU.EX2 R188, R3 ;  /* 0x0000000300bc7308 */ /* 0x0003e20000000800 */
[C---:B------:R-:W-:Y:S08]  /*9560*/  HMMA.16816.F32 R8, R80.reuse, R88, R8 ;  /* 0x000000585008723c */ /* 0x040ff00000001808 */
[-C--:B------:R-:W-:Y:S08]  /*9570*/  HMMA.16816.F32 R12, R80, R90.reuse, R12 ;  /* 0x0000005a500c723c */ /* 0x080ff0000000180c */
[C---:B------:R-:W-:Y:S01]  /*9580*/  HMMA.16816.F32 R16, R76.reuse, R90, R16 ;  /* 0x0000005a4c10723c */ /* 0x040fe20000001810 */
[----:B------:R-:W2:Y:S03]  /*9590*/  LDSM.16.MT88.4 R88, [R200+0x1000] ;  /* 0x00100000c858783b */ /* 0x000ea60000004200 */
[----:B-1----:R-:W-:Y:S04]  /*95a0*/  FFMA.FTZ R3, R248, c[0x0][0x2d0], -R153 ;  /* 0x0000b400f8037a23 */ /* 0x002fe80000010899 */
[-C--:B-----5:R-:W-:Y:S01]  /*95b0*/  HMMA.16816.F32 R20, R76, R84.reuse, R20 ;  /* 0x000000544c14723c */ /* 0x0a0fe20000001814 */
[----:B------:R1:W3:Y:S07]  /*95c0*/  MUFU.EX2 R187, R3 ;  /* 0x0000000300bb7308 */ /* 0x0002ee0000000800 */
[C---:B------:R-:W-:Y:S07]  /*95d0*/  HMMA.16816.F32 R24, R80.reuse, R84, R24 ;  /* 0x000000545018723c */ /* 0x040fee0000001818 */
[----:B------:R-:W-:Y:S01]  /*95e0*/  FFMA.FTZ R84, R98, c[0x0][0x2d0], -R159 ;  /* 0x0000b40062547a23 */ /* 0x000fe2000001089f */
[-C--:B------:R-:W-:Y:S03]  /*95f0*/  HMMA.16816.F32 R28, R80, R86.reuse, R28 ;  /* 0x00000056501c723c */ /* 0x080fe6000000181c */
[----:B------:R4:W-:Y:S01]  /*9600*/  MUFU.EX2 R180, R84 ;  /* 0x0000005400b47308 */ /* 0x0009e20000000800 */
[----:B------:R-:W-:Y:S04]  /*9610*/  MOV R98, R157 ;  /* 0x0000009d00627202 */ /* 0x000fe80000000f00 */
[C---:B------:R-:W-:Y:S04]  /*9620*/  HMMA.16816.F32 R32, R76.reuse, R86, R32 ;  /* 0x000000564c20723c */ /* 0x040fe80000001820 */
[--C-:B-1----:R-:W-:Y:S04]  /*9630*/  FFMA.FTZ R3, R104, c[0x0][0x2d0], -R154.reuse ;  /* 0x0000b40068037a23 */ /* 0x102fe8000001089a */
[-C--:B------:R-:W-:Y:S01]  /*9640*/  HMMA.16816.F32 R36, R76, R92.reuse, R36 ;  /* 0x0000005c4c24723c */ /* 0x080fe20000001824 */
[----:B------:R1:W5:Y:S07]  /*9650*/  MUFU.EX2 R143, R3 ;  /* 0x00000003008f7308 */ /* 0x00036e0000000800 */
[C---:B------:R-:W-:Y:S01]  /*9660*/  HMMA.16816.F32 R40, R80.reuse, R92, R40 ;  /* 0x0000005c5028723c */ /* 0x040fe20000001828 */
[----:B----4-:R-:W4:Y:S06]  /*9670*/  LDSM.16.MT88.4 R84, [R197+0x1800] ;  /* 0x00180000c554783b */ /* 0x010f2c0000004200 */
[--C-:B------:R-:W-:Y:S01]  /*9680*/  FFMA.FTZ R92, R100, c[0x0][0x2d0], -R153.reuse ;  /* 0x0000b400645c7a23 */ /* 0x100fe20000010899 */
[-C--:B------:R-:W-:Y:S04]  /*9690*/  HMMA.16816.F32 R44, R80, R94.reuse, R44 ;  /* 0x0000005e502c723c */ /* 0x080fe8000000182c */
[----:B------:R-:W-:Y:S04]  /*96a0*/  MOV R100, R98 ;  /* 0x0000006200647202 */ /* 0x000fe80000000f00 */
[C---:B------:R-:W-:Y:S04]  /*96b0*/  HMMA.16816.F32 R48, R76.reuse, R94, R48 ;  /* 0x0000005e4c30723c */ /* 0x040fe80000001830 */
[--C-:B-1----:R-:W-:Y:S04]  /*96c0*/  FFMA.FTZ R3, R242, c[0x0][0x2d0], -R153.reuse ;  /* 0x0000b400f2037a23 */ /* 0x102fe80000010899 */
[-C--:B--2---:R-:W-:Y:S01]  /*96d0*/  HMMA.16816.F32 R52, R76, R88.reuse, R52 ;  /* 0x000000584c34723c */ /* 0x084fe20000001834 */
[----:B------:R1:W-:Y:S07]  /*96e0*/  MUFU.EX2 R185, R3 ;  /* 0x0000000300b97308 */ /* 0x0003ee0000000800 */
[C---:B------:R-:W-:Y:S08]  /*96f0*/  HMMA.16816.F32 R56, R80.reuse, R88, R56 ;  /* 0x000000585038723c */ /* 0x040ff00000001838 */
[-C--:B------:R-:W-:Y:S08]  /*9700*/  HMMA.16816.F32 R60, R80, R90.reuse, R60 ;  /* 0x0000005a503c723c */ /* 0x080ff0000000183c */
[----:B------:R-:W-:Y:S01]  /*9710*/  HMMA.16816.F32 R64, R76, R90, R64 ;  /* 0x0000005a4c40723c */ /* 0x000fe20000001840 */
[----:B------:R-:W2:Y:S03]  /*9720*/  LDSM.16.MT88.4 R88, [R201+0x1800] ;  /* 0x00180000c958783b */ /* 0x000ea60000004200 */
[----:B-1----:R-:W-:Y:S03]  /*9730*/  FFMA.FTZ R3, R246, c[0x0][0x2d0], -R153 ;  /* 0x0000b400f6037a23 */ /* 0x002fe60000010899 */
[----:B---3--:R-:W-:Y:S01]  /*9740*/  F2FP.PACK_AB R76, R187, R188 ;  /* 0x000000bcbb4c723e */ /* 0x008fe200000000ff */
[----:B------:R1:W3:Y:S01]  /*9750*/  MUFU.EX2 R184, R3 ;  /* 0x0000000300b87308 */ /* 0x0002e20000000800 */
[----:B-----5:R-:W-:Y:S03]  /*9760*/  F2FP.PACK_AB R77, R143, R186 ;  /* 0x000000ba8f4d723e */ /* 0x020fe600000000ff */
[--C-:B-1----:R-:W-:Y:S01]  /*9770*/  FFMA.FTZ R3, R249, c[0x0][0x2d0], -R154.reuse ;  /* 0x0000b400f9037a23 */ /* 0x102fe2000001089a */
[----:B---3--:R-:W-:Y:S05]  /*9780*/  F2FP.PACK_AB R78, R184, R185 ;  /* 0x000000b9b84e723e */ /* 0x008fea00000000ff */
[----:B------:R1:W-:Y:S02]  /*9790*/  MUFU.EX2 R183, R3 ;  /* 0x0000000300b77308 */ /* 0x0003e40000000800 */
[----:B-1----:R-:W-:Y:S08]  /*97a0*/  FFMA.FTZ R3, R252, c[0x0][0x2d0], -R154 ;  /* 0x0000b400fc037a23 */ /* 0x002ff0000001089a */
[----:B------:R1:W3:Y:S02]  /*97b0*/  MUFU.EX2 R182, R3 ;  /* 0x0000000300b67308 */ /* 0x0002e40000000800 */
[--C-:B-1----:R-:W-:Y:S01]  /*97c0*/  FFMA.FTZ R3, R173, c[0x0][0x2d0], -R159.reuse ;  /* 0x0000b400ad037a23 */ /* 0x102fe2000001089f */
[----:B---3--:R-:W-:Y:S07]  /*97d0*/  F2FP.PACK_AB R79, R182, R183 ;  /* 0x000000b7b64f723e */ /* 0x008fee00000000ff */
[----:B------:R1:W-:Y:S01]  /*97e0*/  MUFU.EX2 R173, R92 ;  /* 0x0000005c00ad7308 */ /* 0x0003e20000000800 */
[-C--:B----4-:R-:W-:Y:S09]  /*97f0*/  HMMA.16816.F32 R4, R76, R84.reuse, R4 ;  /* 0x000000544c04723c */ /* 0x090ff20000001804 */
[----:B------:R3:W-:Y:S01]  /*9800*/  MUFU.EX2 R142, R3 ;  /* 0x00000003008e7308 */ /* 0x0007e20000000800 */
[----:B-1----:R-:W1:Y:S02]  /*9810*/  LDSM.16.MT88.4 R92, [R198+0x1800] ;  /* 0x00180000c65c783b */ /* 0x002e640000004200 */
[--C-:B---3--:R-:W-:Y:S07]  /*9820*/  FFMA.FTZ R3, R103, c[0x0][0x2d0], -R159.reuse ;  /* 0x0000b40067037a23 */ /* 0x108fee000001089f */
[----:B------:R3:W4:Y:S02]  /*9830*/  MUFU.EX2 R181, R3 ;  /* 0x0000000300b57308 */ /* 0x0007240000000800 */
[--C-:B---3--:R-:W-:Y:S01]  /*9840*/  FFMA.FTZ R3, R102, c[0x0][0x2d0], -R152.reuse ;  /* 0x0000b40066037a23 */ /* 0x108fe20000010898 */
[----:B----4-:R-:W-:Y:S07]  /*9850*/  F2FP.PACK_AB R80, R181, R142 ;  /* 0x0000008eb550723e */ /* 0x010fee00000000ff */
[----:B------:R3:W-:Y:S02]  /*9860*/  MUFU.EX2 R140, R3 ;  /* 0x00000003008c7308 */ /* 0x0007e40000000800 */
[--C-:B---3--:R-:W-:Y:S08]  /*9870*/  FFMA.FTZ R3, R158, c[0x0][0x2d0], -R152.reuse ;  /* 0x0000b4009e037a23 */ /* 0x108ff00000010898 */
[----:B------:R3:W4:Y:S02]  /*9880*/  MUFU.EX2 R158, R3 ;  /* 0x00000003009e7308 */ /* 0x0007240000000800 */
[----:B---3--:R-:W-:Y:S01]  /*9890*/  FFMA.FTZ R3, R99, c[0x0][0x2d0], -R159 ;  /* 0x0000b40063037a23 */ /* 0x008fe2000001089f */
[----:B------:R-:W-:Y:S02]  /*98a0*/  MOV R99, R156 ;  /* 0x0000009c00637202 */ /* 0x000fe40000000f00 */
[----:B----4-:R-:W-:Y:S05]  /*98b0*/  F2FP.PACK_AB R81, R158, R140 ;  /* 0x0000008c9e51723e */ /* 0x010fea00000000ff */
[----:B------:R3:W4:Y:S02]  /*98c0*/  MUFU.EX2 R179, R3 ;  /* 0x0000000300b37308 */ /* 0x0007240000000800 */
[--C-:B---3--:R-:W-:Y:S01]  /*98d0*/  FFMA.FTZ R3, R164, c[0x0][0x2d0], -R152.reuse ;  /* 0x0000b400a4037a23 */ /* 0x108fe20000010898 */
[----:B----4-:R-:W-:Y:S07]  /*98e0*/  F2FP.PACK_AB R82, R180, R179 ;  /* 0x000000b3b452723e */ /* 0x010fee00000000ff */
[----:B------:R3:W-:Y:S02]  /*98f0*/  MUFU.EX2 R156, R3 ;  /* 0x00000003009c7308 */ /* 0x0007e40000000800 */
[----:B---3--:R-:W-:Y:S08]  /*9900*/  FFMA.FTZ R3, R155, c[0x0][0x2d0], -R152 ;  /* 0x0000b4009b037a23 */ /* 0x008ff00000010898 */
[----:B------:R3:W4:Y:S02]  /*9910*/  MUFU.EX2 R157, R3 ;  /* 0x00000003009d7308 */ /* 0x0007240000000800 */
[--C-:B---3--:R-:W-:Y:S01]  /*9920*/  FFMA.FTZ R3, R101, c[0x0][0x2d0], -R153.reuse ;  /* 0x0000b40065037a23 */ /* 0x108fe20000010899 */
[----:B----4-:R-:W-:Y:S07]  /*9930*/  F2FP.PACK_AB R83, R157, R156 ;  /* 0x0000009c9d53723e */ /* 0x010fee00000000ff */
[----:B------:R3:W4:Y:S01]  /*9940*/  MUFU.EX2 R174, R3 ;  /* 0x0000000300ae7308 */ /* 0x0007220000000800 */
[C---:B------:R-:W-:Y:S08]  /*9950*/  HMMA.16816.F32 R8, R80.reuse, R84, R8 ;  /* 0x000000545008723c */ /* 0x040ff00000001808 */
[-C--:B------:R-:W-:Y:S08]  /*9960*/  HMMA.16816.F32 R12, R80, R86.reuse, R12 ;  /* 0x00000056500c723c */ /* 0x080ff0000000180c */
[C---:B------:R-:W-:Y:S01]  /*9970*/  HMMA.16816.F32 R16, R76.reuse, R86, R16 ;  /* 0x000000564c10723c */ /* 0x040fe20000001810 */
[----:B------:R-:W5:Y:S03]  /*9980*/  LDSM.16.MT88.4 R84, [R200+0x1800] ;  /* 0x00180000c854783b */ /* 0x000f660000004200 */
[--C-:B---3--:R-:W-:Y:S01]  /*9990*/  FFMA.FTZ R3, R171, c[0x0][0x2d0], -R154.reuse ;  /* 0x0000b400ab037a23 */ /* 0x108fe2000001089a */
[----:B----4-:R-:W-:Y:S03]  /*99a0*/  F2FP.PACK_AB R148, R173, R174 ;  /* 0x000000aead94723e */ /* 0x010fe600000000ff */
[-C--:B--2---:R-:W-:Y:S01]  /*99b0*/  HMMA.16816.F32 R20, R76, R88.reuse, R20 ;  /* 0x000000584c14723c */ /* 0x084fe20000001814 */
[----:B------:R2:W-:Y:S07]  /*99c0*/  MUFU.EX2 R171, R3 ;  /* 0x0000000300ab7308 */ /* 0x0005ee0000000800 */
[C---:B------:R-:W-:Y:S08]  /*99d0*/  HMMA.16816.F32 R24, R80.reuse, R88, R24 ;  /* 0x000000585018723c */ /* 0x040ff00000001818 */
[-C--:B------:R-:W-:Y:S08]  /*99e0*/  HMMA.16816.F32 R28, R80, R90.reuse, R28 ;  /* 0x0000005a501c723c */ /* 0x080ff0000000181c */
[C---:B------:R-:W-:Y:S04]  /*99f0*/  HMMA.16816.F32 R32, R76.reuse, R90, R32 ;  /* 0x0000005a4c20723c */ /* 0x040fe80000001820 */
[--C-:B--2---:R-:W-:Y:S04]  /*9a00*/  FFMA.FTZ R3, R172, c[0x0][0x2d0], -R154.reuse ;  /* 0x0000b400ac037a23 */ /* 0x104fe8000001089a */
[-C--:B-1----:R-:W-:Y:S01]  /*9a10*/  HMMA.16816.F32 R36, R76, R92.reuse, R36 ;  /* 0x0000005c4c24723c */ /* 0x082fe20000001824 */
[----:B------:R1:W2:Y:S07]  /*9a20*/  MUFU.EX2 R172, R3 ;  /* 0x0000000300ac7308 */ /* 0x0002ae0000000800 */
[C---:B------:R-:W-:Y:S08]  /*9a30*/  HMMA.16816.F32 R40, R80.reuse, R92, R40 ;  /* 0x0000005c5028723c */ /* 0x040ff00000001828 */
[-C--:B------:R-:W-:Y:S08]  /*9a40*/  HMMA.16816.F32 R44, R80, R94.reuse, R44 ;  /* 0x0000005e502c723c */ /* 0x080ff0000000182c */
[C---:B------:R-:W-:Y:S04]  /*9a50*/  HMMA.16816.F32 R48, R76.reuse, R94, R48 ;  /* 0x0000005e4c30723c */ /* 0x040fe80000001830 */
[--C-:B-1----:R-:W-:Y:S01]  /*9a60*/  FFMA.FTZ R3, R97, c[0x0][0x2d0], -R153.reuse ;  /* 0x0000b40061037a23 */ /* 0x102fe20000010899 */
[----:B------:R-:W-:Y:S02]  /*9a70*/  MOV R97, R170 ;  /* 0x000000aa00617202 */ /* 0x000fe40000000f00 */
[----:B--2---:R-:W-:Y:S01]  /*9a80*/  F2FP.PACK_AB R149, R172, R171 ;  /* 0x000000abac95723e */ /* 0x004fe200000000ff */
[----:B------:R1:W-:Y:S01]  /*9a90*/  MUFU.EX2 R170, R3 ;  /* 0x0000000300aa7308 */ /* 0x0003e20000000800 */
[-C--:B-----5:R-:W-:Y:S08]  /*9aa0*/  HMMA.16816.F32 R52, R76, R84.reuse, R52 ;  /* 0x000000544c34723c */ /* 0x0a0ff00000001834 */
[C---:B------:R-:W-:Y:S07]  /*9ab0*/  HMMA.16816.F32 R56, R80.reuse, R84, R56 ;  /* 0x000000545038723c */ /* 0x040fee0000001838 */
[----:B------:R-:W-:Y:S01]  /*9ac0*/  MOV R85, R2 ;  /* 0x0000000200557202 */ /* 0x000fe20000000f00 */
[-C--:B------:R-:W-:Y:S04]  /*9ad0*/  HMMA.16816.F32 R60, R80, R86.reuse, R60 ;  /* 0x00000056503c723c */ /* 0x080fe8000000183c */
[----:B------:R-:W-:Y:S01]  /*9ae0*/  MOV R84, R68 ;  /* 0x0000004400547202 */ /* 0x000fe20000000f00 */
[----:B-1----:R-:W-:Y:S03]  /*9af0*/  FFMA.FTZ R3, R165, c[0x0][0x2d0], -R153 ;  /* 0x0000b400a5037a23 */ /* 0x002fe60000010899 */
[----:B------:R-:W-:Y:S01]  /*9b00*/  HMMA.16816.F32 R64, R76, R86, R64 ;  /* 0x000000564c40723c */ /* 0x000fe20000001840 */
[----:B------:R1:W2:Y:S03]  /*9b10*/  MUFU.EX2 R165, R3 ;  /* 0x0000000300a57308 */ /* 0x0002a60000000800 */
[--C-:B-1----:R-:W-:Y:S01]  /*9b20*/  FFMA.FTZ R3, R99, c[0x0][0x2d0], -R154.reuse ;  /* 0x0000b40063037a23 */ /* 0x102fe2000001089a */
[----:B--2---:R-:W-:Y:S01]  /*9b30*/  F2FP.PACK_AB R150, R165, R170 ;  /* 0x000000aaa596723e */ /* 0x004fe200000000ff */
[----:B------:R-:W2:Y:S05]  /*9b40*/  LDL.LU R99, [R1] ;  /* 0x0000000001637983 */ /* 0x000eaa0000300800 */
[----:B------:R1:W-:Y:S01]  /*9b50*/  MUFU.EX2 R164, R3 ;  /* 0x0000000300a47308 */ /* 0x0003e20000000800 */
[----:B------:R-:W3:Y:S01]  /*9b60*/  LDL.LU R98, [R1+0x4] ;  /* 0x0000040001627983 */ /* 0x000ee20000300800 */
[----:B-1----:R-:W-:Y:S08]  /*9b70*/  FFMA.FTZ R3, R163, c[0x0][0x2d0], -R154 ;  /* 0x0000b400a3037a23 */ /* 0x002ff0000001089a */
[----:B------:R1:W4:Y:S02]  /*9b80*/  MUFU.EX2 R163, R3 ;  /* 0x0000000300a37308 */ /* 0x0003240000000800 */
[--C-:B-1----:R-:W-:Y:S01]  /*9b90*/  FFMA.FTZ R3, R161, c[0x0][0x2d0], -R159.reuse ;  /* 0x0000b400a1037a23 */ /* 0x102fe2000001089f */
[----:B----4-:R-:W-:Y:S07]  /*9ba0*/  F2FP.PACK_AB R151, R163, R164 ;  /* 0x000000a4a397723e */ /* 0x010fee00000000ff */
[----:B------:R1:W-:Y:S02]  /*9bb0*/  MUFU.EX2 R161, R3 ;  /* 0x0000000300a17308 */ /* 0x0003e40000000800 */
[--C-:B-1----:R-:W-:Y:S08]  /*9bc0*/  FFMA.FTZ R3, R162, c[0x0][0x2d0], -R159.reuse ;  /* 0x0000b400a2037a23 */ /* 0x102ff0000001089f */
[----:B------:R1:W4:Y:S02]  /*9bd0*/  MUFU.EX2 R162, R3 ;  /* 0x0000000300a27308 */ /* 0x0003240000000800 */
[--C-:B-1----:R-:W-:Y:S01]  /*9be0*/  FFMA.FTZ R3, R97, c[0x0][0x2d0], -R152.reuse ;  /* 0x0000b40061037a23 */ /* 0x102fe20000010898 */
[----:B----4-:R-:W-:Y:S01]  /*9bf0*/  F2FP.PACK_AB R144, R162, R161 ;  /* 0x000000a1a290723e */ /* 0x010fe200000000ff */
[----:B------:R-:W4:Y:S06]  /*9c00*/  LDL.LU R97, [R1+0x8] ;  /* 0x0000080001617983 */ /* 0x000f2c0000300800 */
[----:B------:R1:W-:Y:S02]  /*9c10*/  MUFU.EX2 R155, R3 ;  /* 0x00000003009b7308 */ /* 0x0003e40000000800 */
[--C-:B-1----:R-:W-:Y:S02]  /*9c20*/  FFMA.FTZ R3, R96, c[0x0][0x2d0], -R152.reuse ;  /* 0x0000b40060037a23 */ /* 0x102fe40000010898 */
[----:B------:R-:W5:Y:S06]  /*9c30*/  LDL.LU R96, [R1+0xc] ;  /* 0x00000c0001607983 */ /* 0x000f6c0000300800 */
[----:B------:R1:W1:Y:S02]  /*9c40*/  MUFU.EX2 R154, R3 ;  /* 0x00000003009a7308 */ /* 0x0002640000000800 */
[--C-:B-1----:R-:W-:Y:S01]  /*9c50*/  FFMA.FTZ R3, R160, c[0x0][0x2d0], -R159.reuse ;  /* 0x0000b400a0037a23 */ /* 0x102fe2000001089f */
[----:B------:R-:W-:Y:S07]  /*9c60*/  F2FP.PACK_AB R145, R154, R155 ;  /* 0x0000009b9a91723e */ /* 0x000fee00000000ff */
[----:B------:R1:W-:Y:S02]  /*9c70*/  MUFU.EX2 R160, R3 ;  /* 0x0000000300a07308 */ /* 0x0003e40000000800 */
[----:B-1----:R-:W-:Y:S02]  /*9c80*/  FFMA.FTZ R3, R100, c[0x0][0x2d0], -R159 ;  /* 0x0000b40064037a23 */ /* 0x002fe4000001089f */
[----:B------:R-:W1:Y:S06]  /*9c90*/  LDSM.16.MT88.4 R100, [R197+0x2000] ;  /* 0x00200000c564783b */ /* 0x000e6c0000004200 */
[----:B------:R1:W1:Y:S02]  /*9ca0*/  MUFU.EX2 R159, R3 ;  /* 0x00000003009f7308 */ /* 0x0002640000000800 */
[--C-:B-1----:R-:W-:Y:S01]  /*9cb0*/  FFMA.FTZ R3, R74, c[0x0][0x2d0], -R152.reuse ;  /* 0x0000b4004a037a23 */ /* 0x102fe20000010898 */
[----:B------:R-:W-:Y:S01]  /*9cc0*/  F2FP.PACK_AB R146, R159, R160 ;  /* 0x000000a09f92723e */ /* 0x000fe200000000ff */
[----:B------:R-:W-:Y:S06]  /*9cd0*/  FFMA.FTZ R152, R75, c[0x0][0x2d0], -R152 ;  /* 0x0000b4004b987a23 */ /* 0x000fec0000010898 */
[----:B------:R-:W-:Y:S10]  /*9ce0*/  MUFU.EX2 R153, R3 ;  /* 0x0000000300997308 */ /* 0x000ff40000000800 */
[----:B------:R-:W1:Y:S01]  /*9cf0*/  MUFU.EX2 R74, R152 ;  /* 0x00000098004a7308 */ /* 0x000e620000000800 */
[-C--:B------:R-:W-:Y:S05]  /*9d00*/  HMMA.16816.F32 R92, R148, R100.reuse, R4 ;  /* 0x00000064945c723c */ /* 0x080fea0000001804 */
[----:B-1----:R-:W-:Y:S07]  /*9d10*/  F2FP.PACK_AB R147, R74, R153 ;  /* 0x000000994a93723e */ /* 0x002fee00000000ff */
[C---:B------:R-:W-:Y:S04]  /*9d20*/  HMMA.16816.F32 R88, R144.reuse, R100, R8 ;  /* 0x000000649058723c */ /* 0x040fe80000001808 */
[----:B--2---:R-:W-:Y:S02]  /*9d30*/  FFMA.FTZ R3, R73, R99, R233 ;  /* 0x0000006349037223 */ /* 0x004fe400000100e9 */
[----:B---3--:R-:W-:Y:S02]  /*9d40*/  FFMA.FTZ R72, R72, R98, R234 ;  /* 0x0000006248487223 */ /* 0x008fe400000100ea */
[----:B------:R-:W-:Y:S04]  /*9d50*/  FADD.FTZ R3, R240, R3 ;  /* 0x00000003f0037221 */ /* 0x000fe80000010000 */
[----:B------:R-:W-:Y:S02]  /*9d60*/  FADD.FTZ R4, R236, R72 ;  /* 0x00000048ec047221 */ /* 0x000fe40000010000 */
[----:B------:R-:W-:Y:S02]  /*9d70*/  FADD.FTZ R3, R239, R3 ;  /* 0x00000003ef037221 */ /* 0x000fe40000010000 */
[----:B------:R-:W-:Y:S02]  /*9d80*/  FADD.FTZ R9, R237, R4 ;  /* 0x00000004ed097221 */ /* 0x000fe40000010000 */
[----:B------:R-:W-:Y:S02]  /*9d90*/  FADD.FTZ R8, R241, R3 ;  /* 0x00000003f1087221 */ /* 0x000fe40000010000 */
[----:B------:R-:W-:Y:S02]  /*9da0*/  FADD.FTZ R3, R238, R9 ;  /* 0x00000009ee037221 */ /* 0x000fe40000010000 */
[----:B----4-:R-:W-:Y:S04]  /*9db0*/  FFMA.FTZ R71, R71, R97, R230 ;  /* 0x0000006147477223 */ /* 0x010fe800000100e6 */
[----:B------:R-:W-:Y:S04]  /*9dc0*/  FADD.FTZ R5, R231, R71 ;  /* 0x00000047e7057221 */ /* 0x000fe80000010000 */
[----:B------:R-:W-:Y:S02]  /*9dd0*/  FADD.FTZ R11, R232, R5 ;  /* 0x00000005e80b7221 */ /* 0x000fe40000010000 */
[----:B------:R-:W1:Y:S01]  /*9de0*/  LDSM.16.MT88.4 R4, [R200+0x2000] ;  /* 0x00200000c804783b */ /* 0x000e620000004200 */
[----:B-----5:R-:W-:Y:S02]  /*9df0*/  FFMA.FTZ R0, R0, R96, R175 ;  /* 0x0000006000007223 */ /* 0x020fe400000100af */
[-C--:B------:R-:W-:Y:S03]  /*9e00*/  HMMA.16816.F32 R96, R144, R102.reuse, R12 ;  /* 0x000000669060723c */ /* 0x080fe6000000180c */
[----:B------:R-:W-:Y:S04]  /*9e10*/  FADD.FTZ R0, R176, R0 ;  /* 0x00000000b0007221 */ /* 0x000fe80000010000 */
        /* <DEDUP_REMOVED lines=42> */
[----:B------:R-:W-:Y:S01]  /*a0c0*/  FADD.FTZ R11, R214, R8 ;  /* 0x00000008d60b7221 */ /* 0x000fe20000010000 */
[-C--:B-1----:R-:W-:Y:S03]  /*a0d0*/  HMMA.16816.F32 R136, R148, R4.reuse, R52 ;  /* 0x000000049488723c */ /* 0x082fe60000001834 */
        /* <DEDUP_REMOVED lines=32> */
[----:B------:R1:W-:Y:S01]  /*a2e0*/  STL [R1], R5 ;  /* 0x0000000501007387 */ /* 0x0003e20000100800 */
[----:B------:R-:W-:Y:S02]  /*a2f0*/  FADD.FTZ R3, R159, R3 ;  /* 0x000000039f037221 */ /* 0x000fe40000010000 */
[----:B------:R-:W-:Y:S02]  /*a300*/  FADD.FTZ R4, R163, R4 ;  /* 0x00000004a3047221 */ /* 0x000fe40000010000 */
[----:B------:R-:W-:Y:S03]  /*a310*/  FADD.FTZ R0, R153, R7 ;  /* 0x0000000799007221 */ /* 0x000fe60000010000 */
[----:B------:R-:W-:Y:S01]  /*a320*/  STL [R1+0x4], R4 ;  /* 0x0000040401007387 */ /* 0x000fe20000100800 */
[----:B------:R-:W-:Y:S03]  /*a330*/  FADD.FTZ R0, R74, R0 ;  /* 0x000000004a007221 */ /* 0x000fe60000010000 */
[----:B------:R2:W-:Y:S04]  /*a340*/  STL [R1+0x8], R3 ;  /* 0x0000080301007387 */ /* 0x0005e80000100800 */
[----:B------:R3:W-:Y:S01]  /*a350*/  STL [R1+0xc], R0 ;  /* 0x00000c0001007387 */ /* 0x0007e20000100800 */
[----:B-1----:R-:W-:Y:S02]  /*a360*/  MOV R5, R2 ;  /* 0x0000000200057202 */ /* 0x002fe40000000f00 */
[----:B------:R-:W-:Y:S02]  /*a370*/  MOV R2, R70 ;  /* 0x0000004600027202 */ /* 0x000fe40000000f00 */
[----:B--2---:R-:W-:Y:S01]  /*a380*/  MOV R3, R69 ;  /* 0x0000004500037202 */ /* 0x004fe20000000f00 */
[----:B------:R-:W-:-:S05]  /*a390*/  @P0 BRA `(.L_x_76) ;  /* 0xffffc57000000947 */ /* 0x000fca000383ffff */
.L_x_75:
[----:B------:R-:W-:Y:S05]  /*a3a0*/  BRA.DIV ~URZ, `(.L_x_77) ;  /* 0x00004c527f007947 */ /* 0x000fea000b800000 */
[----:B------:R-:W2:Y:S04]  /*a3b0*/  LDL.LU R13, [R1] ;  /* 0x00000000010d7983 */ /* 0x000ea80000300800 */
[----:B------:R-:W4:Y:S04]  /*a3c0*/  LDL.LU R12, [R1+0x4] ;  /* 0x00000400010c7983 */ /* 0x000f280000300800 */
[----:B------:R-:W5:Y:S04]  /*a3d0*/  LDL.LU R11, [R1+0x8] ;  /* 0x00000800010b7983 */ /* 0x000f680000300800 */
[----:B---3--:R-:W3:Y:S04]  /*a3e0*/  LDL.LU R10, [R1+0xc] ;  /* 0x00000c00010a7983 */ /* 0x008ee80000300800 */
[----:B--2---:R-:W2:Y:S04]  /*a3f0*/  SHFL.BFLY PT, R0, R13, 0x2, 0x1f ;  /* 0x0c401f000d007f89 */ /* 0x004ea800000e0000 */
[----:B-1--4-:R-:W1:Y:S04]  /*a400*/  SHFL.BFLY PT, R2, R12, 0x2, 0x1f ;  /* 0x0c401f000c027f89 */ /* 0x012e6800000e0000 */
[----:B-----5:R-:W4:Y:S04]  /*a410*/  SHFL.BFLY PT, R3, R11, 0x2, 0x1f ;  /* 0x0c401f000b037f89 */ /* 0x020f2800000e0000 */
[----:B---3--:R-:W3:Y:S01]  /*a420*/  SHFL.BFLY PT, R8, R10, 0x2, 0x1f ;  /* 0x0c401f000a087f89 */ /* 0x008ee200000e0000 */
[----:B--2---:R-:W-:-:S02]  /*a430*/  FADD.FTZ R0, R0, R13 ;  /* 0x0000000d00007221 */ /* 0x004fc40000010000 */
[----:B-1----:R-:W-:-:S03]  /*a440*/  FADD.FTZ R2, R2, R12 ;  /* 0x0000000c02027221 */ /* 0x002fc60000010000 */
[----:B------:R-:W1:Y:S01]  /*a450*/  SHFL.BFLY PT, R4, R0, 0x1, 0x1f ;  /* 0x0c201f0000047f89 */ /* 0x000e6200000e0000 */
[----:B----4-:R-:W-:-:S03]  /*a460*/  FADD.FTZ R3, R3, R11 ;  /* 0x0000000b03037221 */ /* 0x010fc60000010000 */
[----:B------:R-:W2:Y:S01]  /*a470*/  SHFL.BFLY PT, R6, R2, 0x1, 0x1f ;  /* 0x0c201f0002067f89 */ /* 0x000ea200000e0000 */
[----:B---3--:R-:W-:-:S03]  /*a480*/  FADD.FTZ R8, R8, R10 ;  /* 0x0000000a08087221 */ /* 0x008fc60000010000 */
[----:B------:R-:W3:Y:S04]  /*a490*/  SHFL.BFLY PT, R7, R3, 0x1, 0x1f ;  /* 0x0c201f0003077f89 */ /* 0x000ee800000e0000 */
[----:B------:R4:W4:Y:S01]  /*a4a0*/  SHFL.BFLY PT, R9, R8, 0x1, 0x1f ;  /* 0x0c201f0008097f89 */ /* 0x00092200000e0000 */
[----:B-1----:R-:W-:Y:S02]  /*a4b0*/  FADD.FTZ R4, R0, R4 ;  /* 0x0000000400047221 */ /* 0x002fe40000010000 */
[----:B--2---:R-:W-:Y:S02]  /*a4c0*/  FADD.FTZ R6, R2, R6 ;  /* 0x0000000602067221 */ /* 0x004fe40000010000 */
[----:B---3--:R-:W-:Y:S02]  /*a4d0*/  FADD.FTZ R7, R3, R7 ;  /* 0x0000000703077221 */ /* 0x008fe40000010000 */
.L_x_159:
[----:B------:R-:W-:Y:S01]  /*a4e0*/  FSETP.NE.FTZ.AND P3, PT, R4, RZ, PT ;  /* 0x000000ff0400720b */ /* 0x000fe20003f75000 */
[----:B------:R-:W-:Y:S01]  /*a4f0*/  CS2R R2, SRZ ;  /* 0x0000000000027805 */ /* 0x000fe2000001ff00 */
[----:B------:R-:W-:-:S02]  /*a500*/  MOV R0, RZ ;  /* 0x000000ff00007202 */ /* 0x000fc40000000f00 */
[----:B------:R-:W-:Y:S02]  /*a510*/  FSETP.NE.FTZ.AND P1, PT, R7, RZ, PT ;  /* 0x000000ff0700720b */ /* 0x000fe40003f35000 */
[----:B------:R-:W-:Y:S02]  /*a520*/  FSETP.NE.FTZ.AND P2, PT, R6, RZ, PT ;  /* 0x000000ff0600720b */ /* 0x000fe40003f55000 */
[----:B------:R-:W-:Y:S02]  /*a530*/  MOV R26, 0xff800000 ;  /* 0xff800000001a7802 */ /* 0x000fe40000000f00 */
[----:B------:R-:W-:Y:S02]  /*a540*/  MOV R25, 0xff800000 ;  /* 0xff80000000197802 */ /* 0x000fe40000000f00 */
[----:B------:R-:W-:Y:S01]  /*a550*/  MOV R24, 0xff800000 ;  /* 0xff80000000187802 */ /* 0x000fe20000000f00 */
[----:B------:R-:W1:Y:S01]  /*a560*/  @P3 MUFU.RCP R0, R4 ;  /* 0x0000000400003308 */ /* 0x000e620000001000 */
[----:B------:R-:W-:-:S03]  /*a570*/  MOV R19, 0xff800000 ;  /* 0xff80000000137802 */ /* 0x000fc60000000f00 */
[----:B------:R-:W-:-:S04]  /*a580*/  @P1 MOV R11, 0x3f317218 ;  /* 0x3f317218000b1802 */ /* 0x000fc80000000f00 */
[----:B------:R2:W-:Y:S01]  /*a590*/  @P3 MUFU.LG2 R10, R4 ;  /* 0x00000004000a3308 */ /* 0x0005e20000000c00 */
[----:B-1----:R-:W-:-:S07]  /*a5a0*/  FMUL.FTZ R64, R0, R92 ;  /* 0x0000005c00407220 */ /* 0x002fce0000410000 */
[----:B------:R-:W1:Y:S01]  /*a5b0*/  @P2 MUFU.RCP R3, R6 ;  /* 0x0000000600032308 */ /* 0x000e620000001000 */
[C---:B------:R-:W-:Y:S02]  /*a5c0*/  FMUL.FTZ R65, R0.reuse, R93 ;  /* 0x0000005d00417220 */ /* 0x040fe40000410000 */
[C---:B------:R-:W-:Y:S02]  /*a5d0*/  FMUL.FTZ R66, R0.reuse, R100 ;  /* 0x0000006400427220 */ /* 0x040fe40000410000 */
[C---:B------:R-:W-:Y:S02]  /*a5e0*/  FMUL.FTZ R67, R0.reuse, R101 ;  /* 0x0000006500437220 */ /* 0x040fe40000410000 */
[C---:B------:R-:W-:Y:S01]  /*a5f0*/  FMUL.FTZ R72, R0.reuse, R104 ;  /* 0x0000006800487220 */ /* 0x040fe20000410000 */
[----:B------:R-:W-:Y:S01]  /*a600*/  @P1 MUFU.RCP R2, R7 ;  /* 0x0000000700021308 */ /* 0x000fe20000001000 */
        /* <DEDUP_REMOVED lines=10> */
[----:B------:R-:W-:Y:S02]  /*a6b0*/  FMUL.FTZ R57, R0, R149 ;  /* 0x0000009500397220 */ /* 0x000fe40000410000 */
[----:B------:R-:W3:Y:S01]  /*a6c0*/  @P1 MUFU.LG2 R0, R7 ;  /* 0x0000000700001308 */ /* 0x000ee20000000c00 */
[----:B--2-4-:R-:W-:Y:S02]  /*a6d0*/  FADD.FTZ R4, R9, R8 ;  /* 0x0000000809047221 */ /* 0x014fe40000010000 */
[C---:B-1----:R-:W-:Y:S02]  /*a6e0*/  FMUL.FTZ R82, R3.reuse, R94 ;  /* 0x0000005e03527220 */ /* 0x042fe40000410000 */
[C---:B------:R-:W-:Y:S01]  /*a6f0*/  FMUL.FTZ R83, R3.reuse, R95 ;  /* 0x0000005f03537220 */ /* 0x040fe20000410000 */
[----:B------:R-:W-:Y:S01]  /*a700*/  FSETP.NE.FTZ.AND P0, PT, R4, RZ, PT ;  /* 0x000000ff0400720b */ /* 0x000fe20003f15000 */
[C---:B------:R-:W-:Y:S01]  /*a710*/  FMUL.FTZ R84, R3.reuse, R102 ;  /* 0x0000006603547220 */ /* 0x040fe20000410000 */
[----:B------:R1:W2:Y:S01]  /*a720*/  @P2 MUFU.LG2 R9, R6 ;  /* 0x0000000600092308 */ /* 0x0002a20000000c00 */
[----:B------:R-:W-:-:S02]  /*a730*/  FMUL.FTZ R85, R3, R103 ;  /* 0x0000006703557220 */ /* 0x000fc40000410000 */
[C---:B------:R-:W-:Y:S02]  /*a740*/  FMUL.FTZ R86, R3.reuse, R106 ;  /* 0x0000006a03567220 */ /* 0x040fe40000410000 */
[C---:B------:R-:W-:Y:S02]  /*a750*/  FMUL.FTZ R87, R3.reuse, R107 ;  /* 0x0000006b03577220 */ /* 0x040fe40000410000 */
[C---:B------:R-:W-:Y:S02]  /*a760*/  FMUL.FTZ R92, R3.reuse, R118 ;  /* 0x00000076035c7220 */ /* 0x040fe40000410000 */
[----:B---3--:R-:W-:Y:S01]  /*a770*/  @P1 FMUL.FTZ R8, R0, 0.69314718246459960938 ;  /* 0x3f31721800081820 */ /* 0x008fe20000410000 */
[----:B------:R-:W-:Y:S01]  /*a780*/  MOV R0, RZ ;  /* 0x000000ff00007202 */ /* 0x000fe20000000f00 */
[C---:B------:R-:W-:Y:S02]  /*a790*/  FMUL.FTZ R93, R3.reuse, R119 ;  /* 0x00000077035d7220 */ /* 0x040fe40000410000 */
[----:B------:R-:W-:-:S02]  /*a7a0*/  FMUL.FTZ R100, R3, R122 ;  /* 0x0000007a03647220 */ /* 0x000fc40000410000 */
[C---:B------:R-:W-:Y:S01]  /*a7b0*/  FMUL.FTZ R101, R3.reuse, R123 ;  /* 0x0000007b03657220 */ /* 0x040fe20000410000 */
[----:B------:R-:W-:Y:S01]  /*a7c0*/  @P0 MUFU.RCP R0, R4 ;  /* 0x0000000400000308 */ /* 0x000fe20000001000 */
[C---:B------:R-:W-:Y:S01]  /*a7d0*/  FMUL.FTZ R94, R3.reuse, R134 ;  /* 0x00000086035e7220 */ /* 0x040fe20000410000 */
[----:B-1----:R-:W-:Y:S01]  /*a7e0*/  @P2 MOV R6, 0x3f317218 ;  /* 0x3f31721800062802 */ /* 0x002fe20000000f00 */
[C---:B------:R-:W-:Y:S02]  /*a7f0*/  FMUL.FTZ R95, R3.reuse, R135 ;  /* 0x00000087035f7220 */ /* 0x040fe40000410000 */
[C---:B------:R-:W-:Y:S02]  /*a800*/  FMUL.FTZ R80, R3.reuse, R138 ;  /* 0x0000008a03507220 */ /* 0x040fe40000410000 */
[C---:B------:R-:W-:Y:S02]  /*a810*/  FMUL.FTZ R81, R3.reuse, R139 ;  /* 0x0000008b03517220 */ /* 0x040fe40000410000 */
[----:B------:R-:W-:-:S02]  /*a820*/  FMUL.FTZ R62, R3, R150 ;  /* 0x00000096033e7220 */ /* 0x000fc40000410000 */
[----:B------:R-:W-:Y:S01]  /*a830*/  FMUL.FTZ R63, R3, R151 ;  /* 0x00000097033f7220 */ /* 0x000fe20000410000 */
[----:B------:R-:W-:Y:S01]  /*a840*/  @P3 MOV R3, 0x3f317218 ;  /* 0x3f31721800033802 */ /* 0x000fe20000000f00 */
        /* <DEDUP_REMOVED lines=15> */
[----:B------:R-:W-:Y:S02]  /*a940*/  FMUL.FTZ R29, R2, R145 ;  /* 0x00000091021d7220 */ /* 0x000fe40000410000 */
[----:B------:R1:W3:Y:S01]  /*a950*/  @P0 MUFU.LG2 R2, R4 ;  /* 0x0000000400020308 */ /* 0x0002e20000000c00 */
[----:B------:R-:W-:-:S02]  /*a960*/  @P3 FMUL.FTZ R7, R3, c[0x0][0x2d0] ;  /* 0x0000b40003073a20 */ /* 0x000fc40000410000 */
[----:B------:R-:W-:Y:S02]  /*a970*/  @P1 FMUL.FTZ R3, R11, c[0x0][0x2d0] ;  /* 0x0000b4000b031a20 */ /* 0x000fe40000410000 */
[----:B--2---:R-:W-:Y:S02]  /*a980*/  @P2 FMUL.FTZ R9, R9, 0.69314718246459960938 ;  /* 0x3f31721809092820 */ /* 0x004fe40000410000 */
[----:B------:R-:W-:Y:S01]  /*a990*/  @P1 FFMA.FTZ R26, R3, R68, R8 ;  /* 0x00000044031a1223 */ /* 0x000fe20000010008 */
[----:B------:R-:W-:Y:S01]  /*a9a0*/  @P0 MOV R3, 0x3f317218 ;  /* 0x3f31721800030802 */ /* 0x000fe20000000f00 */
[----:B------:R-:W-:Y:S02]  /*a9b0*/  @P2 FMUL.FTZ R6, R6, c[0x0][0x2d0] ;  /* 0x0000b40006062a20 */ /* 0x000fe40000410000 */
[----:B------:R-:W-:Y:S02]  /*a9c0*/  @P3 FMUL.FTZ R10, R10, 0.69314718246459960938 ;  /* 0x3f3172180a0a3820 */ /* 0x000fe40000410000 */
[----:B------:R-:W-:-:S02]  /*a9d0*/  @P0 FMUL.FTZ R3, R3, c[0x0][0x2d0] ;  /* 0x0000b40003030a20 */ /* 0x000fc40000410000 */
[----:B------:R-:W-:Y:S01]  /*a9e0*/  @P2 FFMA.FTZ R25, R6, R69, R9 ;  /* 0x0000004506192223 */ /* 0x000fe20000010009 */
[----:B-1----:R-:W-:Y:S01]  /*a9f0*/  MOV R4, 0x1 ;  /* 0x0000000100047802 */ /* 0x002fe20000000f00 */
[----:B---3--:R-:W-:Y:S02]  /*aa00*/  @P0 FMUL.FTZ R2, R2, 0.69314718246459960938 ;  /* 0x3f31721802020820 */ /* 0x008fe40000410000 */
        /* <DEDUP_REMOVED lines=16> */
[----:B------:R-:W-:Y:S01]  /*ab10*/  PRMT R0, R4, 0x7610, R0 ;  /* 0x0000761004007816 */ /* 0x000fe20000000000 */
[----:B------:R-:W-:-:S02]  /*ab20*/  @P3 FFMA.FTZ R24, R7, R70, R10 ;  /* 0x0000004607183223 */ /* 0x000fc4000001000a */
[----:B------:R-:W-:Y:S02]  /*ab30*/  @P0 FFMA.FTZ R19, R3, R5, R2 ;  /* 0x0000000503130223 */ /* 0x000fe40000010002 */
.L_x_46:
[----:B--2---:R2:W5:Y:S04]  /*ab40*/  LDL R6, [R1+0x20] ;  /* 0x0000200001067983 */ /* 0x0045680000100800 */
[----:B------:R-:W3:Y:S01]  /*ab50*/  S2R R2, SR_TID.X ;  /* 0x0000000000027919 */ /* 0x000ee20000002100 */
[----:B------:R-:W-:Y:S01]  /*ab60*/  BSSY B0, `(.L_x_78) ;  /* 0x0000011000007945 */ /* 0x000fe20003800000 */
[----:B---3--:R-:W-:-:S13]  /*ab70*/  LOP3.LUT P0, RZ, R2, 0x7f, RZ, 0xc0, !PT ;  /* 0x0000007f02ff7812 */ /* 0x008fda000780c0ff */
[----:B------:R-:W-:Y:S05]  /*ab80*/  @P0 BRA `(.L_x_79) ;  /* 0x000000e000000947 */ /* 0x000fea0003800000 */
[----:B--2---:R-:W2:Y:S01]  /*ab90*/  S2R R4, SR_LANEID ;  /* 0x0000000000047919 */ /* 0x004ea20000000000 */
[----:B------:R-:W-:Y:S01]  /*aba0*/  VOTEU.ANY UR4, UPT, PT ;  /* 0x0000000000047886 */ /* 0x000fe200038e0100 */
[----:B-1----:R-:W-:Y:S01]  /*abb0*/  IMAD.MOV.U32 R5, RZ, RZ, c[0x0][0x564] ;  /* 0x00015900ff057624 */ /* 0x002fe200078e00ff */
[----:B------:R-:W2:Y:S08]  /*abc0*/  FLO.U32 R3, UR4 ;  /* 0x0000000400037d00 */ /* 0x000eb000080e0000 */
[----:B------:R-:W1:Y:S01]  /*abd0*/  POPC R2, UR4 ;  /* 0x0000000400027d09 */ /* 0x000e620008000000 */
[----:B--2---:R-:W-:Y:S01]  /*abe0*/  ISETP.EQ.U32.AND P0, PT, R3, R4, PT ;  /* 0x000000040300720c */ /* 0x004fe20003f02070 */
[----:B------:R-:W-:-:S12]  /*abf0*/  IMAD.MOV.U32 R4, RZ, RZ, c[0x0][0x560] ;  /* 0x00015800ff047624 */ /* 0x000fd800078e00ff */
[----:B-1----:R1:W2:Y:S04]  /*ac00*/  @P0 ATOMG.E.ADD.STRONG.GPU PT, R2, [R4.64], R2 ;  /* 0x00000002040209a8 */ /* 0x0022a800081ee1c8 */
[----:B-1----:R-:W1:Y:S04]  /*ac10*/  S2R R4, SR_LTMASK ;  /* 0x0000000000047919 */ /* 0x002e680000003900 */
[----:B--2---:R1:W2:Y:S02]  /*ac20*/  SHFL.IDX PT, R3, R2, R3, 0x1f ;  /* 0x00001f0302037589 */ /* 0x0042a400000e0000 */
[----:B-1----:R-:W-:-:S06]  /*ac30*/  LOP3.LUT R2, R4, UR4, RZ, 0xc0, !PT ;  /* 0x0000000404027c12 */ /* 0x002fcc000f8ec0ff */
[----:B------:R-:W2:Y:S02]  /*ac40*/  POPC R2, R2 ;  /* 0x0000000200027309 */ /* 0x000ea40000000000 */
[----:B--2--5:R-:W-:-:S05]  /*ac50*/  IADD3 R6, R3, c[0x0][0xc], R2 ;  /* 0x0000030003067a10 */ /* 0x024fca0007ffe002 */
[----:B------:R1:W-:Y:S02]  /*ac60*/  STL [R1+0x20], R6 ;  /* 0x0000200601007387 */ /* 0x0003e40000100800 */
.L_x_79:
[----:B--2---:R-:W-:Y:S05]  /*ac70*/  BSYNC B0 ;  /* 0x0000000000007941 */ /* 0x004fea0003800000 */
.L_x_78:
[----:B------:R-:W2:Y:S04]  /*ac80*/  LDL.64 R2, [R1+0x18] ;  /* 0x0000180001027983 */ /* 0x000ea80000100a00 */
[----:B------:R-:W3:Y:S01]  /*ac90*/  LDL R9, [R1+0x10] ;  /* 0x0000100001097983 */ /* 0x000ee20000100800 */
[----:B------:R-:W-:Y:S01]  /*aca0*/  PRMT R0, R0, 0x9910, RZ ;  /* 0x0000991000007816 */ /* 0x000fe200000000ff */
[----:B------:R-:W-:Y:S01]  /*acb0*/  BSSY B1, `(.L_x_80) ;  /* 0x00002c6000017945 */ /* 0x000fe20003800000 */
[----:B-----5:R-:W-:Y:S02]  /*acc0*/  IMAD.MOV.U32 R70, RZ, RZ, R6 ;  /* 0x000000ffff467224 */ /* 0x020fe400078e0006 */
[----:B------:R-:W-:Y:S02]  /*acd0*/  ISETP.NE.AND P0, PT, R0, RZ, PT ;  /* 0x000000ff0000720c */ /* 0x000fe40003f05270 */
[----:B--2---:R-:W-:-:S02]  /*ace0*/  SHF.R.S32.HI R18, RZ, 0x1f, R2 ;  /* 0x0000001fff127819 */ /* 0x004fc40000011402 */
[----:B---3--:R-:W-:-:S09]  /*acf0*/  SHF.R.S32.HI R8, RZ, 0x1f, R9 ;  /* 0x0000001fff087819 */ /* 0x008fd20000011409 */
[----:B------:R-:W-:Y:S05]  /*ad00*/  @!P0 BRA `(.L_x_81) ;  /* 0x00001f9000008947 */ /* 0x000fea0003800000 */
[----:B-1----:R-:W2:Y:S04]  /*ad10*/  LDL R6, [R1+0x58] ;  /* 0x0000580001067983 */ /* 0x002ea80000100800 */
[----:B------:R-:W3:Y:S04]  /*ad20*/  LDL R5, [R1+0x68] ;  /* 0x0000680001057983 */ /* 0x000ee80000100800 */
[----:B------:R-:W4:Y:S04]  /*ad30*/  LDL R12, [R1+0x70] ;  /* 0x00007000010c7983 */ /* 0x000f280000100800 */
[----:B------:R-:W4:Y:S01]  /*ad40*/  LDL R13, [R1+0x6c] ;  /* 0x00006c00010d7983 */ /* 0x000f220000100800 */
[----:B------:R-:W-:Y:S01]  /*ad50*/  WARPSYNC 0xffffffff ;  /* 0xffffffff00007948 */ /* 0x000fe20003800000 */
[----:B------:R-:W-:-:S02]  /*ad60*/  F2FP.PACK_AB R0, R65, R64 ;  /* 0x000000404100723e */ /* 0x000fc400000000ff */
[----:B------:R-:W-:Y:S01]  /*ad70*/  BAR.SYNC.DEFER_BLOCKING 0x1, 0x80 ;  /* 0x0042000000007b1d */ /* 0x000fe20000010000 */
[----:B------:R-:W-:Y:S02]  /*ad80*/  F2FP.PACK_AB R3, R83, R82 ;  /* 0x000000525303723e */ /* 0x000fe400000000ff */
[----:B------:R-:W-:-:S03]  /*ad90*/  F2FP.PACK_AB R2, R67, R66 ;  /* 0x000000424302723e */ /* 0x000fc600000000ff */
[----:B------:R-:W4:Y:S01]  /*ada0*/  LDL R11, [R1+0x5c] ;  /* 0x00005c00010b7983 */ /* 0x000f220000100800 */
[----:B------:R-:W-:-:S03]  /*adb0*/  F2FP.PACK_AB R4, R69, R68 ;  /* 0x000000444504723e */ /* 0x000fc600000000ff */
[----:B------:R-:W4:Y:S04]  /*adc0*/  LDL R10, [R1+0x64] ;  /* 0x00006400010a7983 */ /* 0x000f280000100800 */
[----:B------:R-:W4:Y:S04]  /*add0*/  LDL R7, [R1+0x60] ;  /* 0x0000600001077983 */ /* 0x000f280000100800 */
[----:B--2---:R1:W-:Y:S04]  /*ade0*/  STS [R6], R0 ;  /* 0x0000000006007388 */ /* 0x0043e80000000800 */
[----:B------:R2:W-:Y:S04]  /*adf0*/  STS [R6+0x400], R3 ;  /* 0x0004000306007388 */ /* 0x0005e80000000800 */
[----:B---3--:R3:W-:Y:S01]  /*ae00*/  STS [R5], R2 ;  /* 0x0000000205007388 */ /* 0x0087e20000000800 */
[----:B-1----:R-:W-:-:S02]  /*ae10*/  F2FP.PACK_AB R0, R85, R84 ;  /* 0x000000545500723e */ /* 0x002fc400000000ff */
[----:B--2---:R-:W-:-:S03]  /*ae20*/  F2FP.PACK_AB R3, R45, R44 ;  /* 0x0000002c2d03723e */ /* 0x004fc600000000ff */
[----:B------:R1:W-:Y:S01]  /*ae30*/  STS [R5+0x400], R0 ;  /* 0x0004000005007388 */ /* 0x0003e20000000800 */
[----:B---3--:R-:W-:-:S03]  /*ae40*/  F2FP.PACK_AB R2, R33, R32 ;  /* 0x000000202102723e */ /* 0x008fc600000000ff */
[----:B------:R2:W-:Y:S04]  /*ae50*/  STS [R6+0x2000], R3 ;  /* 0x0020000306007388 */ /* 0x0005e80000000800 */
[----:B------:R3:W-:Y:S01]  /*ae60*/  STS [R6+0x2400], R2 ;  /* 0x0024000206007388 */ /* 0x0007e20000000800 */
[----:B-1----:R-:W-:Y:S02]  /*ae70*/  F2FP.PACK_AB R0, R35, R34 ;  /* 0x000000222300723e */ /* 0x002fe400000000ff */
[----:B--2---:R-:W-:-:S03]  /*ae80*/  F2FP.PACK_AB R3, R73, R72 ;  /* 0x000000484903723e */ /* 0x004fc600000000ff */
[----:B------:R1:W-:Y:S01]  /*ae90*/  STS [R5+0x2000], R0 ;  /* 0x0020000005007388 */ /* 0x0003e20000000800 */
[----:B---3--:R-:W-:-:S03]  /*aea0*/  F2FP.PACK_AB R2, R87, R86 ;  /* 0x000000565702723e */ /* 0x008fc600000000ff */
[----:B------:R2:W-:Y:S04]  /*aeb0*/  STS [R5+0x2400], R4 ;  /* 0x0024000405007388 */ /* 0x0005e80000000800 */
[----:B----4-:R3:W-:Y:S04]  /*aec0*/  STS [R12], R3 ;  /* 0x000000030c007388 */ /* 0x0107e80000000800 */
[----:B------:R3:W-:Y:S04]  /*aed0*/  STS [R12+0x400], R2 ;  /* 0x000400020c007388 */ /* 0x0007e80000000800 */
[----:B------:R-:W4:Y:S01]  /*aee0*/  LDL R6, [R1+0x78] ;  /* 0x0000780001067983 */ /* 0x000f220000100800 */
[----:B-1----:R-:W-:-:S02]  /*aef0*/  F2FP.PACK_AB R0, R75, R74 ;  /* 0x0000004a4b00723e */ /* 0x002fc400000000ff */
[----:B--2---:R-:W-:Y:S02]  /*af00*/  F2FP.PACK_AB R4, R37, R36 ;  /* 0x000000242504723e */ /* 0x004fe400000000ff */
[----:B---3--:R-:W-:Y:S01]  /*af10*/  F2FP.PACK_AB R3, R93, R92 ;  /* 0x0000005c5d03723e */ /* 0x008fe200000000ff */
[----:B------:R-:W-:Y:S01]  /*af20*/  STS [R13], R0 ;  /* 0x000000000d007388 */ /* 0x000fe20000000800 */
[----:B------:R-:W-:-:S03]  /*af30*/  F2FP.PACK_AB R2, R59, R58 ;  /* 0x0000003a3b02723e */ /* 0x000fc600000000ff */
[----:B------:R-:W-:Y:S04]  /*af40*/  STS [R13+0x400], R3 ;  /* 0x000400030d007388 */ /* 0x000fe80000000800 */
[----:B------:R-:W-:Y:S04]  /*af50*/  STS [R12+0x2000], R4 ;  /* 0x002000040c007388 */ /* 0x000fe80000000800 */
[----:B------:R1:W-:Y:S04]  /*af60*/  STS [R12+0x2400], R2 ;  /* 0x002400020c007388 */ /* 0x0003e80000000800 */
[----:B-1----:R-:W2:Y:S01]  /*af70*/  LDL R12, [R1+0x7c] ;  /* 0x00007c00010c7983 */ /* 0x002ea20000100800 */
[----:B------:R-:W-:-:S02]  /*af80*/  F2FP.PACK_AB R0, R39, R38 ;  /* 0x000000262700723e */ /* 0x000fc400000000ff */
[----:B------:R-:W-:Y:S02]  /*af90*/  F2FP.PACK_AB R5, R55, R54 ;  /* 0x000000363705723e */ /* 0x000fe400000000ff */
[----:B------:R-:W-:Y:S01]  /*afa0*/  F2FP.PACK_AB R4, R61, R60 ;  /* 0x0000003c3d04723e */ /* 0x000fe200000000ff */
[----:B------:R1:W-:Y:S01]  /*afb0*/  STS [R13+0x2000], R0 ;  /* 0x002000000d007388 */ /* 0x0003e20000000800 */
[----:B------:R-:W-:Y:S02]  /*afc0*/  F2FP.PACK_AB R3, R101, R100 ;  /* 0x000000646503723e */ /* 0x000fe400000000ff */
[----:B------:R-:W-:Y:S01]  /*afd0*/  F2FP.PACK_AB R2, R79, R78 ;  /* 0x0000004e4f02723e */ /* 0x000fe200000000ff */
[----:B------:R-:W-:Y:S04]  /*afe0*/  STS [R13+0x2400], R5 ;  /* 0x002400050d007388 */ /* 0x000fe80000000800 */
[----:B------:R3:W-:Y:S04]  /*aff0*/  STS [R11], R4 ;  /* 0x000000040b007388 */ /* 0x0007e80000000800 */
[----:B------:R3:W-:Y:S04]  /*b000*/  STS [R11+0x400], R3 ;  /* 0x000400030b007388 */ /* 0x0007e80000000800 */
[----:B------:R3:W-:Y:S01]  /*b010*/  STS [R10], R2 ;  /* 0x000000020a007388 */ /* 0x0007e20000000800 */
[----:B-1----:R-:W-:-:S05]  /*b020*/  F2FP.PACK_AB R0, R95, R94 ;  /* 0x0000005e5f00723e */ /* 0x002fca00000000ff */
[----:B------:R1:W-:Y:S01]  /*b030*/  STS [R10+0x400], R0 ;  /* 0x000400000a007388 */ /* 0x0003e20000000800 */
[----:B---3--:R-:W-:Y:S02]  /*b040*/  F2FP.PACK_AB R4, R51, R50 ;  /* 0x000000323304723e */ /* 0x008fe400000000ff */
[----:B------:R-:W-:-:S03]  /*b050*/  F2FP.PACK_AB R3, R53, R52 ;  /* 0x000000343503723e */ /* 0x000fc600000000ff */
[----:B------:R-:W-:Y:S01]  /*b060*/  STS [R11+0x2000], R4 ;  /* 0x002000040b007388 */ /* 0x000fe20000000800 */
[----:B------:R-:W-:-:S03]  /*b070*/  F2FP.PACK_AB R2, R47, R46 ;  /* 0x0000002e2f02723e */ /* 0x000fc600000000ff */
[----:B------:R3:W-:Y:S04]  /*b080*/  STS [R11+0x2400], R3 ;  /* 0x002400030b007388 */ /* 0x0007e80000000800 */
[----:B------:R3:W-:Y:S01]  /*b090*/  STS [R10+0x2000], R2 ;  /* 0x002000020a007388 */ /* 0x0007e20000000800 */
[----:B-1----:R-:W-:-:S05]  /*b0a0*/  F2FP.PACK_AB R0, R49, R48 ;  /* 0x000000303100723e */ /* 0x002fca00000000ff */
[----:B------:R1:W-:Y:S01]  /*b0b0*/  STS [R10+0x2400], R0 ;  /* 0x002400000a007388 */ /* 0x0003e20000000800 */
[----:B---3--:R-:W-:-:S03]  /*b0c0*/  F2FP.PACK_AB R3, R77, R76 ;  /* 0x0000004c4d03723e */ /* 0x008fc600000000ff */
[----:B------:R-:W3:Y:S01]  /*b0d0*/  LDL.LU R11, [R1+0x50] ;  /* 0x00005000010b7983 */ /* 0x000ee20000300800 */
[----:B------:R-:W-:-:S03]  /*b0e0*/  F2FP.PACK_AB R2, R81, R80 ;  /* 0x000000505102723e */ /* 0x000fc600000000ff */
[----:B------:R1:W-:Y:S04]  /*b0f0*/  STS [R7], R3 ;  /* 0x0000000307007388 */ /* 0x0003e80000000800 */
[----:B------:R1:W-:Y:S02]  /*b100*/  STS [R7+0x400], R2 ;  /* 0x0004000207007388 */ /* 0x0003e40000000800 */
[----:B-1----:R-:W-:Y:S02]  /*b110*/  F2FP.PACK_AB R0, R57, R56 ;  /* 0x000000383900723e */ /* 0x002fe400000000ff */
[----:B------:R-:W-:Y:S02]  /*b120*/  F2FP.PACK_AB R3, R63, R62 ;  /* 0x0000003e3f03723e */ /* 0x000fe400000000ff */
[----:B------:R-:W-:-:S02]  /*b130*/  F2FP.PACK_AB R2, R41, R40 ;  /* 0x000000282902723e */ /* 0x000fc400000000ff */
[----:B------:R-:W-:-:S04]  /*b140*/  ISETP.NE.U32.AND P2, PT, RZ, c[0x0][0x508], PT ;  /* 0x00014200ff007a0c */ /* 0x000fc80003f45070 */
[----:B------:R-:W-:Y:S02]  /*b150*/  ISETP.NE.AND.EX P2, PT, RZ, c[0x0][0x50c], PT, P2 ;  /* 0x00014300ff007a0c */ /* 0x000fe40003f45320 */
[----:B------:R-:W-:-:S04]  /*b160*/  ISETP.NE.U32.AND P1, PT, RZ, c[0x0][0x500], PT ;  /* 0x00014000ff007a0c */ /* 0x000fc80003f25070 */
[----:B------:R-:W-:Y:S01]  /*b170*/  ISETP.NE.AND.EX P1, PT, RZ, c[0x0][0x504], PT, P1 ;  /* 0x00014100ff007a0c */ /* 0x000fe20003f25310 */
[----:B------:R-:W-:-:S06]  /*b180*/  IMAD.MOV.U32 R10, RZ, RZ, c[0x0][0x388] ;  /* 0x0000e200ff0a7624 */ /* 0x000fcc00078e00ff */
[----:B------:R-:W-:-:S04]  /*b190*/  @P2 LEA R4, P0, R9, c[0x0][0x508], 0x2 ;  /* 0x0001420009042a11 */ /* 0x000fc800078010ff */
[----:B------:R-:W-:Y:S01]  /*b1a0*/  @P2 LEA.HI.X R5, R9, c[0x0][0x50c], R8, 0x2, P0 ;  /* 0x0001430009052a11 */ /* 0x000fe200000f1408 */
[----:B----4-:R1:W-:Y:S02]  /*b1b0*/  STS [R6], R0 ;  /* 0x0000000006007388 */ /* 0x0103e40000000800 */
[----:B-1----:R-:W-:Y:S02]  /*b1c0*/  F2FP.PACK_AB R0, R43, R42 ;  /* 0x0000002a2b00723e */ /* 0x002fe400000000ff */
[----:B--2---:R1:W-:Y:S04]  /*b1d0*/  STS [R12+0x400], R3 ;  /* 0x000400030c007388 */ /* 0x0043e80000000800 */
[----:B------:R-:W-:Y:S04]  /*b1e0*/  STS [R7+0x2000], R2 ;  /* 0x0020000207007388 */ /* 0x000fe80000000800 */
[----:B------:R2:W-:Y:S01]  /*b1f0*/  STS [R7+0x2400], R0 ;  /* 0x0024000007007388 */ /* 0x0005e20000000800 */
[----:B-1----:R-:W-:-:S02]  /*b200*/  F2FP.PACK_AB R3, R29, R28 ;  /* 0x0000001c1d03723e */ /* 0x002fc400000000ff */
[----:B--2---:R-:W-:-:S03]  /*b210*/  F2FP.PACK_AB R0, R31, R30 ;  /* 0x0000001e1f00723e */ /* 0x004fc600000000ff */
[----:B------:R1:W-:Y:S04]  /*b220*/  STS [R6+0x2000], R3 ;  /* 0x0020000306007388 */ /* 0x0003e80000000800 */
[----:B------:R2:W-:Y:S04]  /*b230*/  STS [R12+0x2400], R0 ;  /* 0x002400000c007388 */ /* 0x0005e80000000800 */
[----:B------:R-:W-:Y:S01]  /*b240*/  BAR.SYNC.DEFER_BLOCKING 0x1, 0x80 ;  /* 0x0042000000007b1d */ /* 0x000fe20000010000 */
[----:B-1----:R-:W-:Y:S02]  /*b250*/  IMAD.MOV.U32 R6, RZ, RZ, 0x4 ;  /* 0x00000004ff067424 */ /* 0x002fe400078e00ff */
[----:B------:R-:W-:-:S02]  /*b260*/  IMAD.MOV.U32 R3, RZ, RZ, RZ ;  /* 0x000000ffff037224 */ /* 0x000fc400078e00ff */
[----:B------:R-:W-:Y:S01]  /*b270*/  IMAD.WIDE R6, R9, R6, c[0x0][0x500] ;  /* 0x0001400009067625 */ /* 0x000fe200078e0206 */
[----:B------:R1:W5:Y:S04]  /*b280*/  @P2 LDG.E R10, [R4.64] ;  /* 0x00000008040a2981 */ /* 0x000368000c1e1900 */
[----:B------:R1:W5:Y:S01]  /*b290*/  @P1 LDG.E R3, [R6.64] ;  /* 0x0000000806031981 */ /* 0x000362000c1e1900 */
[----:B---3--:R-:W-:-:S04]  /*b2a0*/  ISETP.NE.AND P0, PT, R11, RZ, PT ;  /* 0x000000ff0b00720c */ /* 0x008fc80003f05270 */
[----:B--2---:R-:W-:Y:S01]  /*b2b0*/  SEL R0, R11, c[0x0][0x3d4], P0 ;  /* 0x0000f5000b007a07 */ /* 0x004fe20000000000 */
[----:B------:R-:W-:Y:S05]  /*b2c0*/  @P2 BRA `(.L_x_82) ;  /* 0x0000004000002947 */ /* 0x000fea0003800000 */
[----:B------:R-:W-:Y:S05]  /*b2d0*/  @!P1 BRA `(.L_x_82) ;  /* 0x0000003000009947 */ /* 0x000fea0003800000 */
[----:B-----5:R2:W3:Y:S04]  /*b2e0*/  LDG.E R10, [R6.64] ;  /* 0x00000008060a7981 */ /* 0x0204e8000c1e1900 */
[----:B-12---:R-:W3:Y:S02]  /*b2f0*/  LDG.E R6, [R6.64+0x4] ;  /* 0x0000040806067981 */ /* 0x006ee4000c1e1900 */
[----:B---3--:R-:W-:Y:S02]  /*b300*/  IADD3 R10, -R10, R6, RZ ;  /* 0x000000060a0a7210 */ /* 0x008fe40007ffe1ff */
.L_x_82:
[----:B-1----:R-:W2:Y:S04]  /*b310*/  LDL R4, [R1+0x88] ;  /* 0x0000880001047983 */ /* 0x002ea80000100800 */
[----:B------:R-:W2:Y:S04]  /*b320*/  LDL R71, [R1+0x24] ;  /* 0x0000240001477983 */ /* 0x000ea80000100800 */
[----:B------:R-:W3:Y:S04]  /*b330*/  LDL R27, [R1+0x48] ;  /* 0x00004800011b7983 */ /* 0x000ee80000100800 */
[----:B------:R-:W4:Y:S04]  /*b340*/  LDL R14, [R1+0x54] ;  /* 0x00005400010e7983 */ /* 0x000f280000100800 */
[----:B------:R-:W4:Y:S01]  /*b350*/  LDL R16, [R1+0x84] ;  /* 0x0000840001107983 */ /* 0x000f220000100800 */
[----:B------:R-:W-:Y:S01]  /*b360*/  IMAD.MOV.U32 R11, RZ, RZ, 0x368 ;  /* 0x00000368ff0b7424 */ /* 0x000fe200078e00ff */
[----:B------:R-:W-:-:S04]  /*b370*/  ISETP.GT.AND P3, PT, R0, 0x1, PT ;  /* 0x000000010000780c */ /* 0x000fc80003f64270 */
[----:B------:R-:W-:-:S04]  /*b380*/  SEL R11, R11, 0x328, P3 ;  /* 0x000003280b0b7807 */ /* 0x000fc80001800000 */
[----:B------:R-:W1:Y:S08]  /*b390*/  LDC.64 R6, c[0x0][R11+0x170] ;  /* 0x00005c000b067b82 */ /* 0x000e700000000a00 */
[----:B------:R1:W3:Y:S08]  /*b3a0*/  LDC.64 R12, c[0x0][R11+0x168] ;  /* 0x00005a000b0c7b82 */ /* 0x0002f00000000a00 */
[----:B------:R1:W2:Y:S08]  /*b3b0*/  LDC.64 R20, c[0x0][R11+0x178] ;  /* 0x00005e000b147b82 */ /* 0x0002b00000000a00 */
[----:B------:R1:W2:Y:S01]  /*b3c0*/  LDC.64 R22, c[0x0][R11+0x160] ;  /* 0x000058000b167b82 */ /* 0x0002a20000000a00 */
[----:B------:R-:W-:Y:S01]  /*b3d0*/  ISETP.NE.U32.AND P0, PT, RZ, c[0x0][0x500], PT ;  /* 0x00014000ff007a0c */ /* 0x000fe20003f05070 */
[----:B------:R-:W-:-:S03]  /*b3e0*/  IMAD.MOV.U32 R0, RZ, RZ, c[0x0][0x4e8] ;  /* 0x00013a00ff007624 */ /* 0x000fc600078e00ff */
[----:B------:R-:W-:Y:S02]  /*b3f0*/  ISETP.NE.AND.EX P0, PT, RZ, c[0x0][0x504], PT, P0 ;  /* 0x00014100ff007a0c */ /* 0x000fe40003f05300 */
[----:B------:R-:W-:Y:S02]  /*b400*/  ISETP.NE.AND P2, PT, R0, 0x1, PT ;  /* 0x000000010000780c */ /* 0x000fe40003f45270 */
[----:B------:R-:W-:Y:S02]  /*b410*/  SEL R2, R9, RZ, !P0 ;  /* 0x000000ff09027207 */ /* 0x000fe40004000000 */
[----:B------:R-:W-:Y:S01]  /*b420*/  SEL R5, R8, RZ, !P0 ;  /* 0x000000ff08057207 */ /* 0x000fe20004000000 */
[----:B------:R-:W1:Y:S02]  /*b430*/  S2R R88, SR_TID.X ;  /* 0x0000000000587919 */ /* 0x000e640000002100 */
[----:B-1----:R-:W-:-:S04]  /*b440*/  IMAD R0, R7, R2, RZ ;  /* 0x0000000207007224 */ /* 0x002fc800078e02ff */
[C---:B------:R-:W-:Y:S02]  /*b450*/  IMAD R11, R6.reuse, R5, R0 ;  /* 0x00000005060b7224 */ /* 0x040fe400078e0200 */
[----:B------:R-:W-:Y:S01]  /*b460*/  IMAD.WIDE.U32 R6, R6, R2, RZ ;  /* 0x0000000206067225 */ /* 0x000fe200078e00ff */
[----:B-----5:R-:W-:Y:S02]  /*b470*/  SHF.R.S32.HI R17, RZ, 0x1f, R3 ;  /* 0x0000001fff117819 */ /* 0x020fe40000011403 */
[----:B------:R-:W-:-:S04]  /*b480*/  SHF.R.S32.HI R15, RZ, 0x1f, R88 ;  /* 0x0000001fff0f7819 */ /* 0x000fc80000011458 */
[----:B------:R-:W-:-:S04]  /*b490*/  LEA.HI R15, R15, R88, RZ, 0x5 ;  /* 0x000000580f0f7211 */ /* 0x000fc800078f28ff */
[----:B------:R-:W-:-:S05]  /*b4a0*/  LOP3.LUT R15, R15, 0xffffffe0, RZ, 0xc0, !PT ;  /* 0xffffffe00f0f7812 */ /* 0x000fca00078ec0ff */
[----:B------:R-:W-:Y:S02]  /*b4b0*/  IMAD.IADD R15, R88, 0x1, -R15 ;  /* 0x00000001580f7824 */ /* 0x000fe400078e0a0f */
[----:B--2---:R-:W-:-:S04]  /*b4c0*/  IMAD R4, R71, 0x80, R4 ;  /* 0x0000008047047824 */ /* 0x004fc800078e0204 */
[----:B------:R-:W-:-:S04]  /*b4d0*/  @P2 IMAD.HI.U32 R5, R4, c[0x0][0x4ec], RZ ;  /* 0x00013b0004052a27 */ /* 0x000fc800078e00ff */
[----:B---3--:R-:W-:-:S04]  /*b4e0*/  IMAD.WIDE.U32 R8, R12, R27, RZ ;  /* 0x0000001b0c087225 */ /* 0x008fc800078e00ff */
[----:B------:R-:W-:Y:S01]  /*b4f0*/  IMAD.MOV.U32 R0, RZ, RZ, R4 ;  /* 0x000000ffff007224 */ /* 0x000fe200078e0004 */
[----:B------:R-:W-:Y:S01]  /*b500*/  @P2 SHF.R.U32.HI R0, RZ, c[0x0][0x4f0], R5 ;  /* 0x00013c00ff002a19 */ /* 0x000fe20000011605 */
[----:B------:R-:W-:Y:S01]  /*b510*/  IMAD R12, R13, R27, RZ ;  /* 0x0000001b0d0c7224 */ /* 0x000fe200078e02ff */
[----:B----4-:R-:W-:Y:S01]  /*b520*/  SEL R5, R14, RZ, P3 ;  /* 0x000000ff0e057207 */ /* 0x010fe20001800000 */
[----:B------:R-:W-:Y:S01]  /*b530*/  IMAD.IADD R13, R7, 0x1, R11 ;  /* 0x00000001070d7824 */ /* 0x000fe200078e020b */
[----:B------:R-:W-:Y:S01]  /*b540*/  IADD3 R14, P1, P0, R6, R8, R3 ;  /* 0x00000008060e7210 */ /* 0x000fe2000783e003 */
[----:B------:R-:W-:Y:S02]  /*b550*/  IMAD.IADD R8, R9, 0x1, R12 ;  /* 0x0000000109087824 */ /* 0x000fe400078e020c */
[----:B------:R-:W-:Y:S02]  /*b560*/  IMAD.MOV R9, RZ, RZ, -R0 ;  /* 0x000000ffff097224 */ /* 0x000fe400078e0a00 */
[----:B------:R-:W-:-:S02]  /*b570*/  IMAD R11, R21, R5, RZ ;  /* 0x00000005150b7224 */ /* 0x000fc400078e02ff */
[----:B------:R-:W-:Y:S01]  /*b580*/  IMAD.WIDE.U32 R6, R20, R5, RZ ;  /* 0x0000000514067225 */ /* 0x000fe200078e00ff */
[----:B------:R-:W-:-:S03]  /*b590*/  IADD3.X R13, R13, R8, R17, P1, P0 ;  /* 0x000000080d0d7210 */ /* 0x000fc60000fe0411 */
[----:B------:R-:W-:Y:S01]  /*b5a0*/  IMAD R8, R9, c[0x0][0x4e8], R4 ;  /* 0x00013a0009087a24 */ /* 0x000fe200078e0204 */
[----:B------:R-:W-:Y:S01]  /*b5b0*/  IADD3 R6, P1, P0, R0, R14, R6 ;  /* 0x0000000e00067210 */ /* 0x000fe2000783e006 */
[----:B------:R-:W-:Y:S01]  /*b5c0*/  IMAD.IADD R11, R7, 0x1, R11 ;  /* 0x00000001070b7824 */ /* 0x000fe200078e020b */
[----:B------:R-:W-:Y:S01]  /*b5d0*/  SHF.R.S32.HI R5, RZ, 0x1f, R0 ;  /* 0x0000001fff057819 */ /* 0x000fe20000011400 */
[----:B------:R-:W-:Y:S01]  /*b5e0*/  IMAD R0, R23, R8, RZ ;  /* 0x0000000817007224 */ /* 0x000fe200078e02ff */
[----:B------:R-:W-:Y:S02]  /*b5f0*/  SHF.R.S32.HI R9, RZ, 0x1f, R8 ;  /* 0x0000001fff097819 */ /* 0x000fe40000011408 */
[----:B------:R-:W-:Y:S01]  /*b600*/  IADD3.X R7, R5, R13, R11, P1, P0 ;  /* 0x0000000d05077210 */ /* 0x000fe20000fe040b */
[----:B------:R-:W-:Y:S02]  /*b610*/  IMAD.MOV.U32 R5, RZ, RZ, c[0x0][0x4a8] ;  /* 0x00012a00ff057624 */ /* 0x000fe400078e00ff */
[----:B------:R-:W-:-:S02]  /*b620*/  IMAD R0, R22, R9, R0 ;  /* 0x0000000916007224 */ /* 0x000fc400078e0200 */
[----:B------:R-:W-:Y:S01]  /*b630*/  IMAD.WIDE.U32 R8, R22, R8, R6 ;  /* 0x0000000816087225 */ /* 0x000fe200078e0006 */
[----:B------:R-:W-:-:S03]  /*b640*/  SEL R6, R5, c[0x0][0x450], P3 ;  /* 0x0001140005067a07 */ /* 0x000fc60001800000 */
[----:B------:R-:W-:Y:S01]  /*b650*/  IMAD.MOV.U32 R7, RZ, RZ, c[0x0][0x4ac] ;  /* 0x00012b00ff077624 */ /* 0x000fe200078e00ff */
[----:B------:R-:W-:Y:S01]  /*b660*/  LEA R6, P0, R8, R6, 0x2 ;  /* 0x0000000608067211 */ /* 0x000fe200078010ff */
[----:B------:R-:W-:-:S03]  /*b670*/  IMAD.IADD R5, R9, 0x1, R0 ;  /* 0x0000000109057824 */ /* 0x000fc600078e0200 */
[----:B------:R-:W-:-:S04]  /*b680*/  SEL R7, R7, c[0x0][0x454], P3 ;  /* 0x0001150007077a07 */ /* 0x000fc80001800000 */
[----:B------:R-:W-:Y:S01]  /*b690*/  LEA.HI.X R5, R8, R7, R5, 0x2, P0 ;  /* 0x0000000708057211 */ /* 0x000fe200000f1405 */
[----:B------:R-:W-:Y:S01]  /*b6a0*/  IMAD R0, R10, c[0x0][0x4e8], RZ ;  /* 0x00013a000a007a24 */ /* 0x000fe200078e02ff */
[----:B------:R-:W-:Y:S04]  /*b6b0*/  SHFL.IDX PT, R12, R6, RZ, 0x1c1f ;  /* 0x001c1fff060c7589 */ /* 0x000fe800000e0000 */
[----:B------:R-:W1:Y:S04]  /*b6c0*/  SHFL.IDX PT, R13, R5, RZ, 0x1c1f ;  /* 0x001c1fff050d7589 */ /* 0x000e6800000e0000 */
[----:B------:R-:W-:Y:S04]  /*b6d0*/  SHFL.IDX PT, R10, R6, 0x1, 0x1c1f ;  /* 0x003c1f00060a7f89 */ /* 0x000fe800000e0000 */
[----:B------:R-:W2:Y:S04]  /*b6e0*/  SHFL.IDX PT, R11, R5, 0x1, 0x1c1f ;  /* 0x003c1f00050b7f89 */ /* 0x000ea800000e0000 */
[----:B------:R-:W-:Y:S04]  /*b6f0*/  SHFL.IDX PT, R8, R6, 0x2, 0x1c1f ;  /* 0x005c1f0006087f89 */ /* 0x000fe800000e0000 */
[----:B------:R-:W3:Y:S04]  /*b700*/  SHFL.IDX PT, R9, R5, 0x2, 0x1c1f ;  /* 0x005c1f0005097f89 */ /* 0x000ee800000e0000 */
[----:B------:R4:W-:Y:S04]  /*b710*/  SHFL.IDX PT, R7, R5, 0x3, 0x1c1f ;  /* 0x007c1f0005077f89 */ /* 0x0009e800000e0000 */
[----:B------:R-:W1:Y:S01]  /*b720*/  SHFL.IDX PT, R6, R6, 0x3, 0x1c1f ;  /* 0x007c1f0006067f89 */ /* 0x000e6200000e0000 */
[----:B------:R-:W-:Y:S01]  /*b730*/  LOP3.LUT P0, RZ, R15, 0x3, RZ, 0xc0, !PT ;  /* 0x000000030fff7812 */ /* 0x000fe2000780c0ff */
[----:B----4-:R-:W-:-:S05]  /*b740*/  IMAD R5, R71, 0x80, R16 ;  /* 0x0000008047057824 */ /* 0x010fca00078e0210 */
[C---:B------:R-:W-:Y:S02]  /*b750*/  IADD3 R16, R5.reuse, 0x8, RZ ;  /* 0x0000000805107810 */ /* 0x040fe40007ffe0ff */
[C---:B------:R-:W-:Y:S02]  /*b760*/  IADD3 R15, R5.reuse, 0x40, RZ ;  /* 0x00000040050f7810 */ /* 0x040fe40007ffe0ff */
[C---:B------:R-:W-:Y:S02]  /*b770*/  IADD3 R14, R5.reuse, 0x48, RZ ;  /* 0x00000048050e7810 */ /* 0x040fe40007ffe0ff */
[-C--:B------:R-:W-:Y:S02]  /*b780*/  ISETP.GE.OR P5, PT, R5, R0.reuse, P0 ;  /* 0x000000000500720c */ /* 0x080fe400007a6670 */
[-C--:B------:R-:W-:Y:S02]  /*b790*/  ISETP.GE.OR P4, PT, R16, R0.reuse, P0 ;  /* 0x000000001000720c */ /* 0x080fe40000786670 */
[----:B------:R-:W-:-:S02]  /*b7a0*/  ISETP.GE.OR P1, PT, R15, R0, P0 ;  /* 0x000000000f00720c */ /* 0x000fc40000726670 */
[----:B------:R-:W-:-:S07]  /*b7b0*/  ISETP.GE.OR P0, PT, R14, R0, P0 ;  /* 0x000000000e00720c */ /* 0x000fce0000706670 */
[----:B-1----:R1:W-:Y:S01]  /*b7c0*/  @!P5 ST.E [R12.64], R24 ;  /* 0x000000180c00d985 */ /* 0x0023e2000c101908 */
[----:B------:R-:W-:-:S03]  /*b7d0*/  ISETP.GE.AND P5, PT, R14, R0, PT ;  /* 0x000000000e00720c */ /* 0x000fc60003fa6270 */
[----:B--2---:R1:W-:Y:S01]  /*b7e0*/  @!P4 ST.E [R10.64], R25 ;  /* 0x000000190a00c985 */ /* 0x0043e2000c101908 */
[----:B------:R-:W-:-:S03]  /*b7f0*/  ISETP.GE.AND P4, PT, R15, R0, PT ;  /* 0x000000000f00720c */ /* 0x000fc60003f86270 */
[----:B---3--:R1:W-:Y:S01]  /*b800*/  @!P1 ST.E [R8.64], R26 ;  /* 0x0000001a08009985 */ /* 0x0083e2000c101908 */
[----:B------:R-:W-:-:S03]  /*b810*/  ISETP.GE.AND P1, PT, R5, R0, PT ;  /* 0x000000000500720c */ /* 0x000fc60003f26270 */
[----:B------:R1:W-:Y:S01]  /*b820*/  @!P0 ST.E [R6.64], R19 ;  /* 0x0000001306008985 */ /* 0x0003e2000c101908 */
[----:B------:R-:W-:Y:S01]  /*b830*/  ISETP.GE.AND P0, PT, R16, R0, PT ;  /* 0x000000001000720c */ /* 0x000fe20003f06270 */
[----:B------:R-:W-:Y:S05]  /*b840*/  @P3 BRA `(.L_x_83) ;  /* 0x0000079000003947 */ /* 0x000fea0003800000 */
[----:B------:R-:W2:Y:S01]  /*b850*/  LDL R88, [R1+0x74] ;  /* 0x0000740001587983 */ /* 0x000ea20000100800 */
[----:B------:R-:W-:Y:S01]  /*b860*/  IMAD R17, R17, c[0x0][0x3a0], RZ ;  /* 0x0000e80011117a24 */ /* 0x000fe200078e02ff */
[----:B-1----:R-:W-:Y:S01]  /*b870*/  SHF.R.S32.HI R7, RZ, 0x1f, R2 ;  /* 0x0000001fff077819 */ /* 0x002fe20000011402 */
[C---:B------:R-:W-:Y:S01]  /*b880*/  IMAD.WIDE.U32 R4, R3.reuse, c[0x0][0x3a0], RZ ;  /* 0x0000e80003047a25 */ /* 0x040fe200078e00ff */
[----:B------:R1:W3:Y:S03]  /*b890*/  LDS.128 R12, [R213+0x80] ;  /* 0x00008000d50c7984 */ /* 0x0002e60000000c00 */
[----:B------:R-:W-:Y:S01]  /*b8a0*/  IMAD R3, R3, c[0x0][0x3a4], R17 ;  /* 0x0000e90003037a24 */ /* 0x000fe200078e0211 */
[----:B------:R1:W4:Y:S01]  /*b8b0*/  LDS.128 R20, [R213+0x880] ;  /* 0x00088000d5147984 */ /* 0x0003220000000c00 */
[----:B------:R-:W-:-:S03]  /*b8c0*/  IMAD R7, R7, c[0x0][0x3f0], RZ ;  /* 0x0000fc0007077a24 */ /* 0x000fc600078e02ff */
[----:B------:R-:W-:Y:S01]  /*b8d0*/  IADD3 R5, R5, R3, RZ ;  /* 0x0000000305057210 */ /* 0x000fe20007ffe0ff */
[----:B------:R1:W1:Y:S04]  /*b8e0*/  LDS.128 R28, [R213+0x1880] ;  /* 0x00188000d51c7984 */ /* 0x0002680000000c00 */
[C---:B------:R-:W-:Y:S01]  /*b8f0*/  IMAD.WIDE.U32 R4, R27.reuse, c[0x0][0x3e8], R4 ;  /* 0x0000fa001b047a25 */ /* 0x040fe200078e0004 */
[----:B------:R1:W1:Y:S03]  /*b900*/  LDS.128 R32, [R213+0x2080] ;  /* 0x00208000d5207984 */ /* 0x0002660000000c00 */
[----:B------:R-:W-:Y:S01]  /*b910*/  IMAD R5, R27, c[0x0][0x3ec], R5 ;  /* 0x0000fb001b057a24 */ /* 0x000fe200078e0205 */
[----:B------:R1:W1:Y:S03]  /*b920*/  LDS.128 R36, [R213+0x2880] ;  /* 0x00288000d5247984 */ /* 0x0002660000000c00 */
[----:B------:R-:W-:Y:S01]  /*b930*/  IMAD.WIDE.U32 R4, R2, c[0x0][0x3f0], R4 ;  /* 0x0000fc0002047a25 */ /* 0x000fe200078e0004 */
[----:B------:R1:W1:Y:S04]  /*b940*/  LDS.128 R24, [R213+0x1080] ;  /* 0x00108000d5187984 */ /* 0x0002680000000c00 */
[----:B------:R1:W1:Y:S04]  /*b950*/  LDS.128 R40, [R213+0x3080] ;  /* 0x00308000d5287984 */ /* 0x0002680000000c00 */
[----:B------:R1:W1:Y:S04]  /*b960*/  LDS.128 R44, [R213+0x3880] ;  /* 0x00388000d52c7984 */ /* 0x0002680000000c00 */
[----:B------:R-:W5:Y:S02]  /*b970*/  S2R R10, SR_TID.X ;  /* 0x00000000000a7919 */ /* 0x000f640000002100 */
[----:B-----5:R-:W-:-:S04]  /*b980*/  SHF.R.S32.HI R9, RZ, 0x1f, R10 ;  /* 0x0000001fff097819 */ /* 0x020fc8000001140a */
[----:B------:R-:W-:-:S04]  /*b990*/  LEA.HI R9, R9, R10, RZ, 0x3 ;  /* 0x0000000a09097211 */ /* 0x000fc800078f18ff */
[----:B------:R-:W-:Y:S02]  /*b9a0*/  SHF.R.S32.HI R9, RZ, 0x3, R9 ;  /* 0x00000003ff097819 */ /* 0x000fe40000011409 */
[----:B--2---:R-:W-:-:S04]  /*b9b0*/  LEA R6, R71, R88, 0x7 ;  /* 0x0000005847067211 */ /* 0x004fc800078e38ff */
[----:B------:R-:W-:Y:S01]  /*b9c0*/  MOV R3, R6 ;  /* 0x0000000600037202 */ /* 0x000fe20000000f00 */
[----:B------:R-:W-:-:S05]  /*b9d0*/  @P2 IMAD.HI.U32 R8, R6, c[0x0][0x4ec], RZ ;  /* 0x00013b0006082a27 */ /* 0x000fca00078e00ff */
[----:B------:R-:W-:Y:S01]  /*b9e0*/  @P2 SHF.R.U32.HI R3, RZ, c[0x0][0x4f0], R8 ;  /* 0x00013c00ff032a19 */ /* 0x000fe20000011608 */
[----:B------:R-:W-:-:S03]  /*b9f0*/  IMAD R8, R2, c[0x0][0x3f4], R7 ;  /* 0x0000fd0002087a24 */ /* 0x000fc600078e0207 */
[----:B------:R-:W-:Y:S02]  /*ba00*/  SHF.R.S32.HI R7, RZ, 0x1f, R3 ;  /* 0x0000001fff077819 */ /* 0x000fe40000011403 */
[----:B------:R-:W-:Y:S02]  /*ba10*/  IADD3 R2, -R3, RZ, RZ ;  /* 0x000000ff03027210 */ /* 0x000fe40007ffe1ff */
[----:B------:R-:W-:Y:S01]  /*ba20*/  IADD3 R5, R5, R8, RZ ;  /* 0x0000000805057210 */ /* 0x000fe20007ffe0ff */
[----:B------:R-:W-:Y:S02]  /*ba30*/  IMAD R7, R7, c[0x0][0x3e0], RZ ;  /* 0x0000f80007077a24 */ /* 0x000fe400078e02ff */
[----:B------:R-:W-:Y:S02]  /*ba40*/  IMAD R6, R2, c[0x0][0x4e8], R6 ;  /* 0x00013a0002067a24 */ /* 0x000fe400078e0206 */
[C---:B------:R-:W-:Y:S02]  /*ba50*/  IMAD R7, R3.reuse, c[0x0][0x3e4], R7 ;  /* 0x0000f90003077a24 */ /* 0x040fe400078e0207 */
[----:B------:R-:W-:Y:S01]  /*ba60*/  IMAD.WIDE.U32 R2, R3, c[0x0][0x3e0], R4 ;  /* 0x0000f80003027a25 */ /* 0x000fe200078e0004 */
[----:B------:R-:W-:-:S04]  /*ba70*/  SHF.R.S32.HI R4, RZ, 0x1f, R6 ;  /* 0x0000001fff047819 */ /* 0x000fc80000011406 */
[----:B------:R-:W-:Y:S01]  /*ba80*/  IADD3 R3, R3, R7, RZ ;  /* 0x0000000703037210 */ /* 0x000fe20007ffe0ff */
[----:B------:R-:W-:-:S04]  /*ba90*/  IMAD R4, R4, c[0x0][0x3d8], RZ ;  /* 0x0000f60004047a24 */ /* 0x000fc800078e02ff */
[----:B------:R-:W-:-:S04]  /*baa0*/  IMAD.WIDE.U32 R2, R6, c[0x0][0x3d8], R2 ;  /* 0x0000f60006027a25 */ /* 0x000fc800078e0002 */
[----:B------:R-:W-:Y:S01]  /*bab0*/  IMAD R6, R6, c[0x0][0x3dc], R4 ;  /* 0x0000f70006067a24 */ /* 0x000fe200078e0204 */
[----:B------:R-:W-:Y:S02]  /*bac0*/  LEA R7, P0, R2, c[0x0][0x380], 0x1 ;  /* 0x0000e00002077a11 */ /* 0x000fe400078008ff */
[----:B------:R-:W-:Y:S02]  /*bad0*/  LEA R4, R71, R9, 0x7 ;  /* 0x0000000947047211 */ /* 0x000fe400078e38ff */
[----:B------:R-:W-:-:S04]  /*bae0*/  IADD3 R3, R3, R6, RZ ;  /* 0x0000000603037210 */ /* 0x000fc80007ffe0ff */
[----:B------:R-:W-:Y:S01]  /*baf0*/  LEA.HI.X R6, R2, c[0x0][0x384], R3, 0x1, P0 ;  /* 0x0000e10002067a11 */ /* 0x000fe200000f0c03 */
[----:B------:R-:W-:Y:S05]  /*bb00*/  BRA.DIV ~URZ, `(.L_x_84) ;  /* 0x000037e27f007947 */ /* 0x000fea000b800000 */
[----:B-1-34-:R1:W2:Y:S02]  /*bb10*/  SHFL.IDX PT, R8, R6, RZ, 0x181f ;  /* 0x00181fff06087589 */ /* 0x01a2a400000e0000 */
.L_x_160:
[----:B------:R-:W-:Y:S05]  /*bb20*/  BRA.DIV ~URZ, `(.L_x_85) ;  /* 0x000038327f007947 */ /* 0x000fea000b800000 */
[----:B------:R3:W4:Y:S02]  /*bb30*/  SHFL.IDX PT, R2, R7, RZ, 0x181f ;  /* 0x00181fff07027589 */ /* 0x00072400000e0000 */
.L_x_161:
[----:B------:R-:W5:Y:S02]  /*bb40*/  LDL.64 R10, [R1+0x18] ;  /* 0x00001800010a7983 */ /* 0x000f640000100a00 */
[----:B-----5:R-:W-:-:S04]  /*bb50*/  ISETP.GE.AND P2, PT, R10, c[0x0][0x3c8], PT ;  /* 0x0000f2000a007a0c */ /* 0x020fc80003f46270 */
[----:B------:R-:W-:-:S13]  /*bb60*/  ISETP.GE.OR P1, PT, R4, R0, P2 ;  /* 0x000000000400720c */ /* 0x000fda0001726670 */
[----:B----4-:R-:W-:-:S04]  /*bb70*/  @!P1 LEA R2, P0, R10, R2, 0x1 ;  /* 0x000000020a029211 */ /* 0x010fc800078008ff */
[----:B--2---:R-:W-:-:S05]  /*bb80*/  @!P1 LEA.HI.X R3, R10, R8, R18, 0x1, P0 ;  /* 0x000000080a039211 */ /* 0x004fca00000f0c12 */
[----:B------:R2:W-:Y:S01]  /*bb90*/  @!P1 ST.E.128 [R2.64], R12 ;  /* 0x0000000c02009985 */ /* 0x0005e2000c101d08 */
[----:B------:R-:W-:Y:S05]  /*bba0*/  BRA.DIV ~URZ, `(.L_x_86) ;  /* 0x000038227f007947 */ /* 0x000fea000b800000 */
[----:B------:R4:W1:Y:S04]  /*bbb0*/  SHFL.IDX PT, R8, R6, 0x1, 0x181f ;  /* 0x00381f0006087f89 */ /* 0x00086800000e0000 */
[----:B--2---:R4:W2:Y:S02]  /*bbc0*/  SHFL.IDX PT, R2, R7, 0x1, 0x181f ;  /* 0x00381f0007027f89 */ /* 0x0048a400000e0000 */
.L_x_162:
[----:B------:R-:W5:Y:S01]  /*bbd0*/  LDL.64 R10, [R1+0x18] ;  /* 0x00001800010a7983 */ /* 0x000f620000100a00 */
[----:B------:R-:W-:-:S04]  /*bbe0*/  IADD3 R3, R4, 0x10, RZ ;  /* 0x0000001004037810 */ /* 0x000fc80007ffe0ff */
[----:B------:R-:W-:-:S13]  /*bbf0*/  ISETP.GE.OR P1, PT, R3, R0, P2 ;  /* 0x000000000300720c */ /* 0x000fda0001726670 */
[----:B--2--5:R-:W-:-:S04]  /*bc00*/  @!P1 LEA R2, P0, R10, R2, 0x1 ;  /* 0x000000020a029211 */ /* 0x024fc800078008ff */
[----:B-1----:R-:W-:-:S05]  /*bc10*/  @!P1 LEA.HI.X R3, R10, R8, R18, 0x1, P0 ;  /* 0x000000080a039211 */ /* 0x002fca00000f0c12 */
[----:B------:R1:W-:Y:S01]  /*bc20*/  @!P1 ST.E.128 [R2.64], R20 ;  /* 0x0000001402009985 */ /* 0x0003e2000c101d08 */
[----:B------:R-:W-:Y:S05]  /*bc30*/  BRA.DIV ~URZ, `(.L_x_87) ;  /* 0x000038627f007947 */ /* 0x000fea000b800000 */
[----:B------:R2:W1:Y:S02]  /*bc40*/  SHFL.IDX PT, R8, R6, 0x2, 0x181f ;  /* 0x00581f0006087f89 */ /* 0x00046400000e0000 */
.L_x_163:
[----:B------:R-:W-:Y:S05]  /*bc50*/  BRA.DIV ~URZ, `(.L_x_88) ;  /* 0x000038b27f007947 */ /* 0x000fea000b800000 */
[----:B-1----:R1:W2:Y:S02]  /*bc60*/  SHFL.IDX PT, R2, R7, 0x2, 0x181f ;  /* 0x00581f0007027f89 */ /* 0x0022a400000e0000 */
.L_x_164:
[----:B------:R-:W5:Y:S01]  /*bc70*/  LDL.64 R10, [R1+0x18] ;  /* 0x00001800010a7983 */ /* 0x000f620000100a00 */
[----:B------:R-:W-:-:S04]  /*bc80*/  IADD3 R3, R4, 0x20, RZ ;  /* 0x0000002004037810 */ /* 0x000fc80007ffe0ff */
[----:B------:R-:W-:-:S13]  /*bc90*/  ISETP.GE.OR P1, PT, R3, R0, P2 ;  /* 0x000000000300720c */ /* 0x000fda0001726670 */
[----:B--2--5:R-:W-:-:S04]  /*bca0*/  @!P1 LEA R2, P0, R10, R2, 0x1 ;  /* 0x000000020a029211 */ /* 0x024fc800078008ff */
[----:B------:R-:W-:-:S05]  /*bcb0*/  @!P1 LEA.HI.X R3, R10, R8, R18, 0x1, P0 ;  /* 0x000000080a039211 */ /* 0x000fca00000f0c12 */
[----:B------:R2:W-:Y:S01]  /*bcc0*/  @!P1 ST.E.128 [R2.64], R24 ;  /* 0x0000001802009985 */ /* 0x0005e2000c101d08 */
[----:B------:R-:W-:Y:S05]  /*bcd0*/  BRA.DIV ~URZ, `(.L_x_89) ;  /* 0x000038a27f007947 */ /* 0x000fea000b800000 */
[----:B------:R1:W2:Y:S04]  /*bce0*/  SHFL.IDX PT, R8, R6, 0x3, 0x181f ;  /* 0x00781f0006087f89 */ /* 0x0002a800000e0000 */
[----:B--2---:R1:W2:Y:S02]  /*bcf0*/  SHFL.IDX PT, R2, R7, 0x3, 0x181f ;  /* 0x00781f0007027f89 */ /* 0x0042a400000e0000 */
.L_x_165:
[----:B------:R-:W5:Y:S01]  /*bd00*/  LDL.64 R10, [R1+0x18] ;  /* 0x00001800010a7983 */ /* 0x000f620000100a00 */
[----:B------:R-:W-:-:S04]  /*bd10*/  IADD3 R3, R4, 0x30, RZ ;  /* 0x0000003004037810 */ /* 0x000fc80007ffe0ff */
[----:B------:R-:W-:-:S13]  /*bd20*/  ISETP.GE.OR P1, PT, R3, R0, P2 ;  /* 0x000000000300720c */ /* 0x000fda0001726670 */
[----:B--2--5:R-:W-:-:S04]  /*bd30*/  @!P1 LEA R2, P0, R10, R2, 0x1 ;  /* 0x000000020a029211 */ /* 0x024fc800078008ff */
[----:B------:R-:W-:-:S05]  /*bd40*/  @!P1 LEA.HI.X R3, R10, R8, R18, 0x1, P0 ;  /* 0x000000080a039211 */ /* 0x000fca00000f0c12 */
[----:B------:R2:W-:Y:S01]  /*bd50*/  @!P1 ST.E.128 [R2.64], R28 ;  /* 0x0000001c02009985 */ /* 0x0005e2000c101d08 */
[----:B------:R-:W-:Y:S05]  /*bd60*/  BRA.DIV ~URZ, `(.L_x_90) ;  /* 0x000038e27f007947 */ /* 0x000fea000b800000 */
[----:B------:R1:W2:Y:S02]  /*bd70*/  SHFL.IDX PT, R8, R6, 0x4, 0x181f ;  /* 0x00981f0006087f89 */ /* 0x0002a400000e0000 */
.L_x_166:
[----:B------:R-:W-:Y:S05]  /*bd80*/  BRA.DIV ~URZ, `(.L_x_91) ;  /* 0x000039327f007947 */ /* 0x000fea000b800000 */
[----:B--2---:R2:W1:Y:S02]  /*bd90*/  SHFL.IDX PT, R2, R7, 0x4, 0x181f ;  /* 0x00981f0007027f89 */ /* 0x00446400000e0000 */
.L_x_167:
[----:B------:R-:W5:Y:S01]  /*bda0*/  LDL.64 R10, [R1+0x18] ;  /* 0x00001800010a7983 */ /* 0x000f620000100a00 */
[----:B------:R-:W-:-:S04]  /*bdb0*/  IADD3 R3, R4, 0x40, RZ ;  /* 0x0000004004037810 */ /* 0x000fc80007ffe0ff */
[----:B------:R-:W-:-:S13]  /*bdc0*/  ISETP.GE.OR P1, PT, R3, R0, P2 ;  /* 0x000000000300720c */ /* 0x000fda0001726670 */
[----:B-1---5:R-:W-:-:S04]  /*bdd0*/  @!P1 LEA R2, P0, R10, R2, 0x1 ;  /* 0x000000020a029211 */ /* 0x022fc800078008ff */
[----:B------:R-:W-:-:S05]  /*bde0*/  @!P1 LEA.HI.X R3, R10, R8, R18, 0x1, P0 ;  /* 0x000000080a039211 */ /* 0x000fca00000f0c12 */
[----:B------:R1:W-:Y:S01]  /*bdf0*/  @!P1 ST.E.128 [R2.64], R32 ;  /* 0x0000002002009985 */ /* 0x0003e2000c101d08 */
[----:B------:R-:W-:Y:S05]  /*be00*/  BRA.DIV ~URZ, `(.L_x_92) ;  /* 0x000039227f007947 */ /* 0x000fea000b800000 */
[----:B------:R1:W2:Y:S04]  /*be10*/  SHFL.IDX PT, R8, R6, 0x5, 0x181f ;  /* 0x00b81f0006087f89 */ /* 0x0002a800000e0000 */
[----:B-1----:R1:W3:Y:S02]  /*be20*/  SHFL.IDX PT, R2, R7, 0x5, 0x181f ;  /* 0x00b81f0007027f89 */ /* 0x0022e400000e0000 */
.L_x_168:
[----:B------:R-:W5:Y:S01]  /*be30*/  LDL.64 R10, [R1+0x18] ;  /* 0x00001800010a7983 */ /* 0x000f620000100a00 */
[----:B------:R-:W-:-:S04]  /*be40*/  IADD3 R3, R4, 0x50, RZ ;  /* 0x0000005004037810 */ /* 0x000fc80007ffe0ff */
[----:B------:R-:W-:-:S13]  /*be50*/  ISETP.GE.OR P1, PT, R3, R0, P2 ;  /* 0x000000000300720c */ /* 0x000fda0001726670 */
[----:B---3-5:R-:W-:-:S04]  /*be60*/  @!P1 LEA R2, P0, R10, R2, 0x1 ;  /* 0x000000020a029211 */ /* 0x028fc800078008ff */
[----:B--2---:R-:W-:-:S05]  /*be70*/  @!P1 LEA.HI.X R3, R10, R8, R18, 0x1, P0 ;  /* 0x000000080a039211 */ /* 0x004fca00000f0c12 */
[----:B------:R2:W-:Y:S01]  /*be80*/  @!P1 ST.E.128 [R2.64], R36 ;  /* 0x0000002402009985 */ /* 0x0005e2000c101d08 */
[----:B------:R-:W-:Y:S05]  /*be90*/  BRA.DIV ~URZ, `(.L_x_93) ;  /* 0x000039627f007947 */ /* 0x000fea000b800000 */
[----:B------:R3:W1:Y:S02]  /*bea0*/  SHFL.IDX PT, R8, R6, 0x6, 0x181f ;  /* 0x00d81f0006087f89 */ /* 0x00066400000e0000 */
.L_x_169:
[----:B------:R-:W-:Y:S05]  /*beb0*/  BRA.DIV ~URZ, `(.L_x_94) ;  /* 0x000039b27f007947 */ /* 0x000fea000b800000 */
[----:B--2---:R2:W3:Y:S02]  /*bec0*/  SHFL.IDX PT, R2, R7, 0x6, 0x181f ;  /* 0x00d81f0007027f89 */ /* 0x0044e400000e0000 */
.L_x_170:
[----:B------:R-:W5:Y:S01]  /*bed0*/  LDL.64 R10, [R1+0x18] ;  /* 0x00001800010a7983 */ /* 0x000f620000100a00 */
[----:B------:R-:W-:-:S04]  /*bee0*/  IADD3 R3, R4, 0x60, RZ ;  /* 0x0000006004037810 */ /* 0x000fc80007ffe0ff */
[----:B------:R-:W-:-:S13]  /*bef0*/  ISETP.GE.OR P1, PT, R3, R0, P2 ;  /* 0x000000000300720c */ /* 0x000fda0001726670 */
[----:B---3-5:R-:W-:-:S04]  /*bf00*/  @!P1 LEA R2, P0, R10, R2, 0x1 ;  /* 0x000000020a029211 */ /* 0x028fc800078008ff */
[----:B-1----:R-:W-:-:S05]  /*bf10*/  @!P1 LEA.HI.X R3, R10, R8, R18, 0x1, P0 ;  /* 0x000000080a039211 */ /* 0x002fca00000f0c12 */
[----:B------:R1:W-:Y:S01]  /*bf20*/  @!P1 ST.E.128 [R2.64], R40 ;  /* 0x0000002802009985 */ /* 0x0003e2000c101d08 */
[----:B------:R-:W-:Y:S05]  /*bf30*/  BRA.DIV ~URZ, `(.L_x_95) ;  /* 0x000039a27f007947 */ /* 0x000fea000b800000 */
[----:B----4-:R-:W3:Y:S04]  /*bf40*/  SHFL.IDX PT, R6, R6, 0x7, 0x181f ;  /* 0x00f81f0006067f89 */ /* 0x010ee800000e0000 */
[----:B-1----:R1:W4:Y:S02]  /*bf50*/  SHFL.IDX PT, R3, R7, 0x7, 0x181f ;  /* 0x00f81f0007037f89 */ /* 0x00232400000e0000 */
.L_x_171:
[----:B------:R-:W-:-:S04]  /*bf60*/  IADD3 R2, R4, 0x70, RZ ;  /* 0x0000007004027810 */ /* 0x000fc80007ffe0ff */
[----:B------:R-:W-:-:S13]  /*bf70*/  ISETP.GE.OR P2, PT, R2, R0, P2 ;  /* 0x000000000200720c */ /* 0x000fda0001746670 */
[----:B------:R-:W-:Y:S05]  /*bf80*/  @P2 BRA `(.L_x_96) ;  /* 0x0000198000002947 */ /* 0x000fea0003800000 */
[----:B------:R-:W5:Y:S02]  /*bf90*/  LDL.64 R8, [R1+0x18] ;  /* 0x0000180001087983 */ /* 0x000f640000100a00 */
[----:B----45:R-:W-:-:S04]  /*bfa0*/  LEA R2, P0, R8, R3, 0x1 ;  /* 0x0000000308027211 */ /* 0x030fc800078008ff */
[----:B---3--:R-:W-:-:S05]  /*bfb0*/  LEA.HI.X R3, R8, R6, R18, 0x1, P0 ;  /* 0x0000000608037211 */ /* 0x008fca00000f0c12 */
[----:B------:R3:W-:Y:S01]  /*bfc0*/  ST.E.128 [R2.64], R44 ;  /* 0x0000002c02007985 */ /* 0x0007e2000c101d08 */
[----:B------:R-:W-:Y:S05]  /*bfd0*/  BRA `(.L_x_96) ;  /* 0x0000193000007947 */ /* 0x000fea0003800000 */
.L_x_83:
[----:B------:R-:W2:Y:S04]  /*bfe0*/  LDL.LU R5, [R1+0x48] ;  /* 0x0000480001057983 */ /* 0x000ea80000300800 */
[----:B-1----:R-:W3:Y:S01]  /*bff0*/  LDL.LU R9, [R1+0x54] ;  /* 0x0000540001097983 */ /* 0x002ee20000300800 */
[----:B------:R-:W-:Y:S01]  /*c000*/  IMAD R17, R17, c[0x0][0x408], RZ ;  /* 0x0001020011117a24 */ /* 0x000fe200078e02ff */
[----:B------:R-:W-:Y:S01]  /*c010*/  SHF.R.S32.HI R0, RZ, 0x1f, R2 ;  /* 0x0000001fff007819 */ /* 0x000fe20000011402 */
[----:B------:R-:W-:-:S04]  /*c020*/  IMAD.WIDE.U32 R6, R3, c[0x0][0x408], RZ ;  /* 0x0001020003067a25 */ /* 0x000fc800078e00ff */
[----:B------:R-:W-:Y:S02]  /*c030*/  IMAD R3, R3, c[0x0][0x40c], R17 ;  /* 0x0001030003037a24 */ /* 0x000fe400078e0211 */
[----:B------:R-:W-:Y:S02]  /*c040*/  IMAD R0, R0, c[0x0][0x440], RZ ;  /* 0x0001100000007a24 */ /* 0x000fe400078e02ff */
[----:B------:R-:W-:Y:S01]  /*c050*/  @P2 IMAD.HI.U32 R8, R4, c[0x0][0x4ec], RZ ;  /* 0x00013b0004082a27 */ /* 0x000fe200078e00ff */
[----:B------:R-:W-:-:S05]  /*c060*/  IADD3 R7, R7, R3, RZ ;  /* 0x0000000307077210 */ /* 0x000fca0007ffe0ff */
[----:B--2---:R-:W-:-:S04]  /*c070*/  IMAD.WIDE.U32 R6, R5, c[0x0][0x438], R6 ;  /* 0x00010e0005067a25 */ /* 0x004fc800078e0006 */
[----:B------:R-:W-:Y:S02]  /*c080*/  IMAD R7, R5, c[0x0][0x43c], R7 ;  /* 0x00010f0005077a24 */ /* 0x000fe400078e0207 */
[C---:B------:R-:W-:Y:S01]  /*c090*/  IMAD R5, R2.reuse, c[0x0][0x444], R0 ;  /* 0x0001110002057a24 */ /* 0x040fe200078e0200 */
[----:B------:R-:W-:Y:S01]  /*c0a0*/  MOV R0, R4 ;  /* 0x0000000400007202 */ /* 0x000fe20000000f00 */
[----:B------:R-:W-:Y:S01]  /*c0b0*/  IMAD.WIDE.U32 R2, R2, c[0x0][0x440], R6 ;  /* 0x0001100002027a25 */ /* 0x000fe200078e0006 */
[----:B------:R-:W-:-:S04]  /*c0c0*/  @P2 SHF.R.U32.HI R0, RZ, c[0x0][0x4f0], R8 ;  /* 0x00013c00ff002a19 */ /* 0x000fc80000011608 */
[----:B------:R-:W-:Y:S02]  /*c0d0*/  IADD3 R3, R3, R5, RZ ;  /* 0x0000000503037210 */ /* 0x000fe40007ffe0ff */
[----:B------:R-:W-:Y:S02]  /*c0e0*/  SHF.R.S32.HI R6, RZ, 0x1f, R0 ;  /* 0x0000001fff067819 */ /* 0x000fe40000011400 */
[----:B------:R-:W-:Y:S01]  /*c0f0*/  IADD3 R5, -R0, RZ, RZ ;  /* 0x000000ff00057210 */ /* 0x000fe20007ffe1ff */
[----:B---3--:R-:W-:-:S04]  /*c100*/  IMAD.WIDE.U32 R2, R9, c[0x0][0x448], R2 ;  /* 0x0001120009027a25 */ /* 0x008fc800078e0002 */
[----:B------:R-:W-:Y:S02]  /*c110*/  IMAD R6, R6, c[0x0][0x430], RZ ;  /* 0x00010c0006067a24 */ /* 0x000fe400078e02ff */
[----:B------:R-:W-:Y:S02]  /*c120*/  IMAD R3, R9, c[0x0][0x44c], R3 ;  /* 0x0001130009037a24 */ /* 0x000fe400078e0203 */
        /* <DEDUP_REMOVED lines=8> */
[----:B------:R-:W-:-:S04]  /*c1b0*/  LEA R20, P2, R2, c[0x0][0x400], 0x2 ;  /* 0x0001000002147a11 */ /* 0x000fc800078410ff */
[----:B------:R-:W-:-:S04]  /*c1c0*/  IADD3 R4, R3, R4, RZ ;  /* 0x0000000403047210 */ /* 0x000fc80007ffe0ff */
[----:B------:R-:W-:Y:S01]  /*c1d0*/  LEA.HI.X R13, R2, c[0x0][0x404], R4, 0x2, P2 ;  /* 0x00010100020d7a11 */ /* 0x000fe200010f1404 */
[----:B------:R-:W-:Y:S05]  /*c1e0*/  BRA.DIV ~URZ, `(.L_x_97) ;  /* 0x000037c27f007947 */ /* 0x000fea000b800000 */
[----:B------:R1:W2:Y:S02]  /*c1f0*/  SHFL.IDX PT, R12, R13, RZ, 0x1c1f ;  /* 0x001c1fff0d0c7589 */ /* 0x0002a400000e0000 */
.L_x_172:
[----:B------:R-:W-:Y:S05]  /*c200*/  BRA.DIV ~URZ, `(.L_x_98) ;  /* 0x000038127f007947 */ /* 0x000fea000b800000 */
[----:B------:R3:W4:Y:S02]  /*c210*/  SHFL.IDX PT, R2, R20, RZ, 0x1c1f ;  /* 0x001c1fff14027589 */ /* 0x00072400000e0000 */
.L_x_173:
[----:B------:R-:W5:Y:S01]  /*c220*/  LDL R5, [R1+0x4c] ;  /* 0x00004c0001057983 */ /* 0x000f620000100800 */
[----:B------:R-:W-:Y:S01]  /*c230*/  BSSY B0, `(.L_x_99) ;  /* 0x0000030000007945 */ /* 0x000fe20003800000 */
[C---:B-----5:R-:W-:Y:S02]  /*c240*/  IADD3 R11, R5.reuse, 0x10, RZ ;  /* 0x00000010050b7810 */ /* 0x060fe40007ffe0ff */
[C---:B------:R-:W-:Y:S02]  /*c250*/  IADD3 R10, R5.reuse, 0x18, RZ ;  /* 0x00000018050a7810 */ /* 0x040fe40007ffe0ff */
[C---:B------:R-:W-:Y:S02]  /*c260*/  IADD3 R8, R5.reuse, 0x20, RZ ;  /* 0x0000002005087810 */ /* 0x040fe40007ffe0ff */
[C---:B------:R-:W-:Y:S02]  /*c270*/  IADD3 R7, R5.reuse, 0x28, RZ ;  /* 0x0000002805077810 */ /* 0x040fe40007ffe0ff */
[----:B------:R-:W-:-:S02]  /*c280*/  IADD3 R6, R5, 0x30, RZ ;  /* 0x0000003005067810 */ /* 0x000fc40007ffe0ff */
[C---:B------:R-:W-:Y:S02]  /*c290*/  IADD3 R4, R5.reuse, 0x38, RZ ;  /* 0x0000003805047810 */ /* 0x040fe40007ffe0ff */
[----:B------:R-:W-:Y:S02]  /*c2a0*/  IADD3 R0, R5, 0x8, RZ ;  /* 0x0000000805007810 */ /* 0x000fe40007ffe0ff */
[----:B------:R-:W-:Y:S02]  /*c2b0*/  SHF.R.S32.HI R23, RZ, 0x1f, R10 ;  /* 0x0000001fff177819 */ /* 0x000fe4000001140a */
[----:B------:R-:W-:Y:S02]  /*c2c0*/  SHF.R.S32.HI R24, RZ, 0x1f, R8 ;  /* 0x0000001fff187819 */ /* 0x000fe40000011408 */
[----:B------:R-:W-:Y:S02]  /*c2d0*/  SHF.R.S32.HI R25, RZ, 0x1f, R7 ;  /* 0x0000001fff197819 */ /* 0x000fe40000011407 */
[----:B------:R-:W-:-:S02]  /*c2e0*/  SHF.R.S32.HI R26, RZ, 0x1f, R6 ;  /* 0x0000001fff1a7819 */ /* 0x000fc40000011406 */
[----:B------:R-:W-:Y:S02]  /*c2f0*/  SHF.R.S32.HI R27, RZ, 0x1f, R4 ;  /* 0x0000001fff1b7819 */ /* 0x000fe40000011404 */
[----:B------:R-:W-:Y:S02]  /*c300*/  SHF.R.S32.HI R22, RZ, 0x1f, R11 ;  /* 0x0000001fff167819 */ /* 0x000fe4000001140b */
[----:B------:R-:W-:Y:S01]  /*c310*/  SHF.R.S32.HI R21, RZ, 0x1f, R0 ;  /* 0x0000001fff157819 */ /* 0x000fe20000011400 */
[----:B------:R-:W-:Y:S05]  /*c320*/  @P1 BRA `(.L_x_100) ;  /* 0x0000020000001947 */ /* 0x000fea0003800000 */
[----:B------:R-:W-:Y:S02]  /*c330*/  ISETP.GE.AND P3, PT, R5, c[0x0][0x3c8], PT ;  /* 0x0000f20005007a0c */ /* 0x000fe40003f66270 */
[----:B------:R-:W-:Y:S02]  /*c340*/  ISETP.GE.AND P1, PT, R0, c[0x0][0x3c8], PT ;  /* 0x0000f20000007a0c */ /* 0x000fe40003f26270 */
[----:B------:R-:W-:-:S09]  /*c350*/  ISETP.GE.AND P6, PT, R11, c[0x0][0x3c8], PT ;  /* 0x0000f2000b007a0c */ /* 0x000fd20003fc6270 */
[----:B--2---:R-:W-:Y:S02]  /*c360*/  @!P3 IMAD.MOV.U32 R3, RZ, RZ, R12 ;  /* 0x000000ffff03b224 */ /* 0x004fe400078e000c */
[C---:B----4-:R-:W-:Y:S02]  /*c370*/  @!P1 LEA R14, P2, R0.reuse, R2, 0x2 ;  /* 0x00000002000e9211 */ /* 0x050fe400078410ff */
[----:B------:R-:W-:Y:S02]  /*c380*/  @!P3 IMAD.WIDE R16, R5, 0x4, R2 ;  /* 0x000000040510b825 */ /* 0x000fe400078e0202 */
[----:B------:R-:W-:Y:S02]  /*c390*/  @!P1 LEA.HI.X R15, R0, R12, R21, 0x2, P2 ;  /* 0x0000000c000f9211 */ /* 0x000fe400010f1415 */
[----:B------:R-:W-:Y:S01]  /*c3a0*/  @!P6 LEA R18, P2, R11, R2, 0x2 ;  /* 0x000000020b12e211 */ /* 0x000fe200078410ff */
[----:B------:R2:W-:Y:S01]  /*c3b0*/  @!P3 ST.E.64 [R16.64], R64 ;  /* 0x000000401000b985 */ /* 0x0005e2000c101b08 */
[----:B------:R-:W-:-:S02]  /*c3c0*/  ISETP.GE.AND P3, PT, R10, c[0x0][0x3c8], PT ;  /* 0x0000f2000a007a0c */ /* 0x000fc40003f66270 */
[----:B------:R-:W-:Y:S01]  /*c3d0*/  @!P6 LEA.HI.X R19, R11, R12, R22, 0x2, P2 ;  /* 0x0000000c0b13e211 */ /* 0x000fe200010f1416 */
[----:B------:R4:W-:Y:S01]  /*c3e0*/  @!P1 ST.E.64 [R14.64], R66 ;  /* 0x000000420e009985 */ /* 0x0009e2000c101b08 */
[----:B------:R-:W-:-:S03]  /*c3f0*/  ISETP.GE.AND P1, PT, R8, c[0x0][0x3c8], PT ;  /* 0x0000f20008007a0c */ /* 0x000fc60003f26270 */
[----:B------:R-:W-:Y:S01]  /*c400*/  @!P6 ST.E.64 [R18.64], R72 ;  /* 0x000000481200e985 */ /* 0x000fe2000c101b08 */
[----:B------:R-:W-:-:S05]  /*c410*/  ISETP.GE.AND P6, PT, R7, c[0x0][0x3c8], PT ;  /* 0x0000f20007007a0c */ /* 0x000fca0003fc6270 */
[----:B--2---:R-:W-:-:S04]  /*c420*/  @!P3 LEA R16, P2, R10, R2, 0x2 ;  /* 0x000000020a10b211 */ /* 0x004fc800078410ff */
[----:B------:R-:W-:Y:S02]  /*c430*/  @!P3 LEA.HI.X R17, R10, R12, R23, 0x2, P2 ;  /* 0x0000000c0a11b211 */ /* 0x000fe400010f1417 */
[----:B----4-:R-:W-:-:S03]  /*c440*/  @!P1 LEA R14, P2, R8, R2, 0x2 ;  /* 0x00000002080e9211 */ /* 0x010fc600078410ff */
[----:B------:R2:W-:Y:S01]  /*c450*/  @!P3 ST.E.64 [R16.64], R74 ;  /* 0x0000004a1000b985 */ /* 0x0005e2000c101b08 */
[----:B------:R-:W-:Y:S02]  /*c460*/  ISETP.GE.AND P3, PT, R6, c[0x0][0x3c8], PT ;  /* 0x0000f20006007a0c */ /* 0x000fe40003f66270 */
[----:B------:R-:W-:Y:S02]  /*c470*/  @!P1 LEA.HI.X R15, R8, R12, R24, 0x2, P2 ;  /* 0x0000000c080f9211 */ /* 0x000fe400010f1418 */
[----:B------:R-:W-:-:S03]  /*c480*/  ISETP.GE.AND P2, PT, R4, c[0x0][0x3c8], PT ;  /* 0x0000f20004007a0c */ /* 0x000fc60003f46270 */
[----:B------:R4:W-:Y:S01]  /*c490*/  @!P1 ST.E.64 [R14.64], R60 ;  /* 0x0000003c0e009985 */ /* 0x0009e2000c101b08 */
[----:B--2---:R-:W-:-:S04]  /*c4a0*/  @!P6 LEA R16, P1, R7, R2, 0x2 ;  /* 0x000000020710e211 */ /* 0x004fc800078210ff */
[----:B------:R-:W-:Y:S02]  /*c4b0*/  @!P6 LEA.HI.X R17, R7, R12, R25, 0x2, P1 ;  /* 0x0000000c0711e211 */ /* 0x000fe400008f1419 */
[----:B----4-:R-:W-:-:S03]  /*c4c0*/  @!P3 LEA R14, P1, R6, R2, 0x2 ;  /* 0x00000002060eb211 */ /* 0x010fc600078210ff */
[----:B------:R2:W-:Y:S01]  /*c4d0*/  @!P6 ST.E.64 [R16.64], R78 ;  /* 0x0000004e1000e985 */ /* 0x0005e2000c101b08 */
[----:B------:R-:W-:Y:S02]  /*c4e0*/  @!P3 LEA.HI.X R15, R6, R12, R26, 0x2, P1 ;  /* 0x0000000c060fb211 */ /* 0x000fe400008f141a */
[----:B------:R-:W-:-:S03]  /*c4f0*/  @!P2 LEA R2, P1, R4, R2, 0x2 ;  /* 0x000000020402a211 */ /* 0x000fc600078210ff */
[----:B------:R2:W-:Y:S01]  /*c500*/  @!P3 ST.E.64 [R14.64], R76 ;  /* 0x0000004c0e00b985 */ /* 0x0005e2000c101b08 */
[----:B------:R-:W-:-:S05]  /*c510*/  @!P2 LEA.HI.X R3, R4, R12, R27, 0x2, P1 ;  /* 0x0000000c0403a211 */ /* 0x000fca00008f141b */
[----:B------:R2:W-:Y:S04]  /*c520*/  @!P2 ST.E.64 [R2.64], R56 ;  /* 0x000000380200a985 */ /* 0x0005e8000c101b08 */
.L_x_100:
[----:B------:R-:W-:Y:S05]  /*c530*/  BSYNC B0 ;  /* 0x0000000000007941 */ /* 0x000fea0003800000 */
.L_x_99:
[----:B------:R-:W-:Y:S05]  /*c540*/  BRA.DIV ~URZ, `(.L_x_101) ;  /* 0x000035427f007947 */ /* 0x000fea000b800000 */
[----:B--2---:R2:W1:Y:S04]  /*c550*/  SHFL.IDX PT, R12, R13, 0x1, 0x1c1f ;  /* 0x003c1f000d0c7f89 */ /* 0x00446800000e0000 */
[----:B----4-:R2:W4:Y:S02]  /*c560*/  SHFL.IDX PT, R2, R20, 0x1, 0x1c1f ;  /* 0x003c1f0014027f89 */ /* 0x01052400000e0000 */
.L_x_174:
[----:B------:R-:W-:Y:S01]  /*c570*/  BSSY B0, `(.L_x_102) ;  /* 0x0000023000007945 */ /* 0x000fe20003800000 */
[----:B------:R-:W-:Y:S05]  /*c580*/  @P0 BRA `(.L_x_103) ;  /* 0x0000021000000947 */ /* 0x000fea0003800000 */
[----:B------:R-:W5:Y:S01]  /*c590*/  LDL R5, [R1+0x4c] ;  /* 0x00004c0001057983 */ /* 0x000f620000100800 */
[----:B------:R-:W-:Y:S02]  /*c5a0*/  ISETP.GE.AND P6, PT, R0, c[0x0][0x3c8], PT ;  /* 0x0000f20000007a0c */ /* 0x000fe40003fc6270 */
[----:B------:R-:W-:Y:S02]  /*c5b0*/  ISETP.GE.AND P1, PT, R11, c[0x0][0x3c8], PT ;  /* 0x0000f2000b007a0c */ /* 0x000fe40003f26270 */
[----:B------:R-:W-:-:S09]  /*c5c0*/  ISETP.GE.AND P0, PT, R10, c[0x0][0x3c8], PT ;  /* 0x0000f2000a007a0c */ /* 0x000fd20003f06270 */
[----:B----4-:R-:W-:-:S04]  /*c5d0*/  @!P6 LEA R14, P3, R0, R2, 0x2 ;  /* 0x00000002000ee211 */ /* 0x010fc800078610ff */
[----:B-1----:R-:W-:Y:S02]  /*c5e0*/  @!P6 LEA.HI.X R15, R0, R12, R21, 0x2, P3 ;  /* 0x0000000c000fe211 */ /* 0x002fe400018f1415 */
[----:B------:R-:W-:Y:S02]  /*c5f0*/  ISETP.GE.AND P3, PT, R8, c[0x0][0x3c8], PT ;  /* 0x0000f20008007a0c */ /* 0x000fe40003f66270 */
[----:B-----5:R-:W-:-:S13]  /*c600*/  ISETP.GE.AND P2, PT, R5, c[0x0][0x3c8], PT ;  /* 0x0000f20005007a0c */ /* 0x020fda0003f46270 */
[----:B------:R-:W-:-:S04]  /*c610*/  @!P2 IMAD.MOV.U32 R3, RZ, RZ, R12 ;  /* 0x000000ffff03a224 */ /* 0x000fc800078e000c */
[----:B------:R-:W-:-:S05]  /*c620*/  @!P2 IMAD.WIDE R16, R5, 0x4, R2 ;  /* 0x000000040510a825 */ /* 0x000fca00078e0202 */
[----:B------:R1:W-:Y:S04]  /*c630*/  @!P2 ST.E.64 [R16.64], R82 ;  /* 0x000000521000a985 */ /* 0x0003e8000c101b08 */
[----:B------:R4:W-:Y:S01]  /*c640*/  @!P6 ST.E.64 [R14.64], R84 ;  /* 0x000000540e00e985 */ /* 0x0009e2000c101b08 */
[----:B-1----:R-:W-:-:S04]  /*c650*/  @!P1 LEA R16, P2, R11, R2, 0x2 ;  /* 0x000000020b109211 */ /* 0x002fc800078410ff */
[----:B------:R-:W-:Y:S02]  /*c660*/  @!P1 LEA.HI.X R17, R11, R12, R22, 0x2, P2 ;  /* 0x0000000c0b119211 */ /* 0x000fe400010f1416 */
[C---:B----4-:R-:W-:Y:S02]  /*c670*/  @!P0 LEA R14, P6, R10.reuse, R2, 0x2 ;  /* 0x000000020a0e8211 */ /* 0x050fe400078c10ff */
[----:B------:R-:W-:Y:S01]  /*c680*/  ISETP.GE.AND P2, PT, R7, c[0x0][0x3c8], PT ;  /* 0x0000f20007007a0c */ /* 0x000fe20003f46270 */
[----:B------:R1:W-:Y:S01]  /*c690*/  @!P1 ST.E.64 [R16.64], R86 ;  /* 0x0000005610009985 */ /* 0x0003e2000c101b08 */
[----:B------:R-:W-:Y:S02]  /*c6a0*/  @!P0 LEA.HI.X R15, R10, R12, R23, 0x2, P6 ;  /* 0x0000000c0a0f8211 */ /* 0x000fe400030f1417 */
[----:B------:R-:W-:Y:S02]  /*c6b0*/  ISETP.GE.AND P1, PT, R6, c[0x0][0x3c8], PT ;  /* 0x0000f20006007a0c */ /* 0x000fe40003f26270 */
[----:B------:R-:W-:Y:S01]  /*c6c0*/  @!P3 LEA R18, P6, R8, R2, 0x2 ;  /* 0x000000020812b211 */ /* 0x000fe200078c10ff */
[----:B------:R4:W-:Y:S01]  /*c6d0*/  @!P0 ST.E.64 [R14.64], R92 ;  /* 0x0000005c0e008985 */ /* 0x0009e2000c101b08 */
[----:B------:R-:W-:-:S02]  /*c6e0*/  ISETP.GE.AND P0, PT, R4, c[0x0][0x3c8], PT ;  /* 0x0000f20004007a0c */ /* 0x000fc40003f06270 */
[----:B------:R-:W-:-:S05]  /*c6f0*/  @!P3 LEA.HI.X R19, R8, R12, R24, 0x2, P6 ;  /* 0x0000000c0813b211 */ /* 0x000fca00030f1418 */
[----:B------:R2:W-:Y:S01]  /*c700*/  @!P3 ST.E.64 [R18.64], R100 ;  /* 0x000000641200b985 */ /* 0x0005e2000c101b08 */
[----:B-1----:R-:W-:-:S04]  /*c710*/  @!P2 LEA R16, P6, R7, R2, 0x2 ;  /* 0x000000020710a211 */ /* 0x002fc800078c10ff */
        /* <DEDUP_REMOVED lines=8> */
.L_x_103:
[----:B------:R-:W-:Y:S05]  /*c7a0*/  BSYNC B0 ;  /* 0x0000000000007941 */ /* 0x000fea0003800000 */
.L_x_102:
[----:B------:R-:W-:Y:S05]  /*c7b0*/  BRA.DIV ~URZ, `(.L_x_104) ;  /* 0x000033a27f007947 */ /* 0x000fea000b800000 */
[----:B-1----:R1:W2:Y:S02]  /*c7c0*/  SHFL.IDX PT, R12, R13, 0x2, 0x1c1f ;  /* 0x005c1f000d0c7f89 */ /* 0x0022a400000e0000 */
.L_x_175:
[----:B------:R-:W-:Y:S05]  /*c7d0*/  BRA.DIV ~URZ, `(.L_x_105) ;  /* 0x000033f27f007947 */ /* 0x000fea000b800000 */
[----:B--2-4-:R2:W4:Y:S02]  /*c7e0*/  SHFL.IDX PT, R2, R20, 0x2, 0x1c1f ;  /* 0x005c1f0014027f89 */ /* 0x01452400000e0000 */
.L_x_176:
[----:B------:R-:W-:Y:S01]  /*c7f0*/  BSSY B0, `(.L_x_106) ;  /* 0x0000023000007945 */ /* 0x000fe20003800000 */
[----:B------:R-:W-:Y:S05]  /*c800*/  @P4 BRA `(.L_x_107) ;  /* 0x0000021000004947 */ /* 0x000fea0003800000 */
[----:B------:R-:W5:Y:S01]  /*c810*/  LDL R5, [R1+0x4c] ;  /* 0x00004c0001057983 */ /* 0x000f620000100800 */
[----:B------:R-:W-:Y:S02]  /*c820*/  ISETP.GE.AND P1, PT, R0, c[0x0][0x3c8], PT ;  /* 0x0000f20000007a0c */ /* 0x000fe40003f26270 */
[----:B------:R-:W-:Y:S02]  /*c830*/  ISETP.GE.AND P0, PT, R11, c[0x0][0x3c8], PT ;  /* 0x0000f2000b007a0c */ /* 0x000fe40003f06270 */
[----:B------:R-:W-:-:S09]  /*c840*/  ISETP.GE.AND P4, PT, R10, c[0x0][0x3c8], PT ;  /* 0x0000f2000a007a0c */ /* 0x000fd20003f86270 */
[CC--:B----4-:R-:W-:Y:S02]  /*c850*/  @!P1 LEA R14, P6, R0.reuse, R2.reuse, 0x2 ;  /* 0x00000002000e9211 */ /* 0x0d0fe400078c10ff */
[C---:B------:R-:W-:Y:S02]  /*c860*/  @!P0 LEA R16, P2, R11.reuse, R2, 0x2 ;  /* 0x000000020b108211 */ /* 0x040fe400078410ff */
[-C--:B------:R-:W-:Y:S02]  /*c870*/  @!P1 LEA.HI.X R15, R0, R12.reuse, R21, 0x2, P6 ;  /* 0x0000000c000f9211 */ /* 0x080fe400030f1415 */
[----:B------:R-:W-:Y:S02]  /*c880*/  @!P0 LEA.HI.X R17, R11, R12, R22, 0x2, P2 ;  /* 0x0000000c0b118211 */ /* 0x000fe400010f1416 */
[----:B------:R-:W-:Y:S02]  /*c890*/  ISETP.GE.AND P2, PT, R7, c[0x0][0x3c8], PT ;  /* 0x0000f20007007a0c */ /* 0x000fe40003f46270 */
[----:B-----5:R-:W-:-:S13]  /*c8a0*/  ISETP.GE.AND P3, PT, R5, c[0x0][0x3c8], PT ;  /* 0x0000f20005007a0c */ /* 0x020fda0003f66270 */
[----:B------:R-:W-:-:S04]  /*c8b0*/  @!P3 IMAD.MOV.U32 R3, RZ, RZ, R12 ;  /* 0x000000ffff03b224 */ /* 0x000fc800078e000c */
[----:B------:R-:W-:-:S05]  /*c8c0*/  @!P3 IMAD.WIDE R18, R5, 0x4, R2 ;  /* 0x000000040512b825 */ /* 0x000fca00078e0202 */
[----:B------:R-:W-:Y:S01]  /*c8d0*/  @!P3 ST.E.64 [R18.64], R44 ;  /* 0x0000002c1200b985 */ /* 0x000fe2000c101b08 */
[----:B------:R-:W-:-:S03]  /*c8e0*/  ISETP.GE.AND P3, PT, R8, c[0x0][0x3c8], PT ;  /* 0x0000f20008007a0c */ /* 0x000fc60003f66270 */
[----:B------:R4:W-:Y:S01]  /*c8f0*/  @!P1 ST.E.64 [R14.64], R34 ;  /* 0x000000220e009985 */ /* 0x0009e2000c101b08 */
[----:B------:R-:W-:-:S03]  /*c900*/  ISETP.GE.AND P1, PT, R6, c[0x0][0x3c8], PT ;  /* 0x0000f20006007a0c */ /* 0x000fc60003f26270 */
[----:B------:R5:W-:Y:S01]  /*c910*/  @!P0 ST.E.64 [R16.64], R36 ;  /* 0x0000002410008985 */ /* 0x000be2000c101b08 */
[----:B------:R-:W-:Y:S02]  /*c920*/  ISETP.GE.AND P0, PT, R4, c[0x0][0x3c8], PT ;  /* 0x0000f20004007a0c */ /* 0x000fe40003f06270 */
[----:B----4-:R-:W-:-:S04]  /*c930*/  @!P4 LEA R14, P6, R10, R2, 0x2 ;  /* 0x000000020a0ec211 */ /* 0x010fc800078c10ff */
[----:B------:R-:W-:Y:S02]  /*c940*/  @!P4 LEA.HI.X R15, R10, R12, R23, 0x2, P6 ;  /* 0x0000000c0a0fc211 */ /* 0x000fe400030f1417 */
[----:B------:R-:W-:-:S03]  /*c950*/  @!P3 LEA R18, P6, R8, R2, 0x2 ;  /* 0x000000020812b211 */ /* 0x000fc600078c10ff */
[----:B------:R4:W-:Y:S01]  /*c960*/  @!P4 ST.E.64 [R14.64], R38 ;  /* 0x000000260e00c985 */ /* 0x0009e2000c101b08 */
[C---:B-----5:R-:W-:Y:S02]  /*c970*/  @!P2 LEA R16, P4, R7.reuse, R2, 0x2 ;  /* 0x000000020710a211 */ /* 0x060fe400078810ff */
[-C--:B------:R-:W-:Y:S02]  /*c980*/  @!P3 LEA.HI.X R19, R8, R12.reuse, R24, 0x2, P6 ;  /* 0x0000000c0813b211 */ /* 0x080fe400030f1418 */
[----:B------:R-:W-:-:S03]  /*c990*/  @!P2 LEA.HI.X R17, R7, R12, R25, 0x2, P4 ;  /* 0x0000000c0711a211 */ /* 0x000fc600020f1419 */
[----:B------:R1:W-:Y:S04]  /*c9a0*/  @!P3 ST.E.64 [R18.64], R50 ;  /* 0x000000321200b985 */ /* 0x0003e8000c101b08 */
[----:B------:R1:W-:Y:S01]  /*c9b0*/  @!P2 ST.E.64 [R16.64], R46 ;  /* 0x0000002e1000a985 */ /* 0x0003e2000c101b08 */
[-C--:B----4-:R-:W-:Y:S02]  /*c9c0*/  @!P1 LEA R14, P6, R6, R2.reuse, 0x2 ;  /* 0x00000002060e9211 */ /* 0x090fe400078c10ff */
[----:B------:R-:W-:Y:S02]  /*c9d0*/  @!P0 LEA R2, P4, R4, R2, 0x2 ;  /* 0x0000000204028211 */ /* 0x000fe400078810ff */
[-C--:B------:R-:W-:Y:S02]  /*c9e0*/  @!P1 LEA.HI.X R15, R6, R12.reuse, R26, 0x2, P6 ;  /* 0x0000000c060f9211 */ /* 0x080fe400030f141a */
[----:B------:R-:W-:-:S03]  /*c9f0*/  @!P0 LEA.HI.X R3, R4, R12, R27, 0x2, P4 ;  /* 0x0000000c04038211 */ /* 0x000fc600020f141b */
[----:B------:R1:W-:Y:S04]  /*ca00*/  @!P1 ST.E.64 [R14.64], R40 ;  /* 0x000000280e009985 */ /* 0x0003e8000c101b08 */
[----:B------:R1:W-:Y:S02]  /*ca10*/  @!P0 ST.E.64 [R2.64], R28 ;  /* 0x0000001c02008985 */ /* 0x0003e4000c101b08 */
.L_x_107:
[----:B------:R-:W-:Y:S05]  /*ca20*/  BSYNC B0 ;  /* 0x0000000000007941 */ /* 0x000fea0003800000 */
.L_x_106:
[----:B------:R-:W-:Y:S05]  /*ca30*/  BRA.DIV ~URZ, `(.L_x_108) ;  /* 0x000032027f007947 */ /* 0x000fea000b800000 */
[----:B------:R1:W2:Y:S04]  /*ca40*/  SHFL.IDX PT, R12, R13, 0x3, 0x1c1f ;  /* 0x007c1f000d0c7f89 */ /* 0x0002a800000e0000 */
[----:B-1--4-:R1:W4:Y:S02]  /*ca50*/  SHFL.IDX PT, R2, R20, 0x3, 0x1c1f ;  /* 0x007c1f0014027f89 */ /* 0x01232400000e0000 */
.L_x_177:
[----:B------:R-:W-:Y:S05]  /*ca60*/  @P5 BRA `(.L_x_96) ;  /* 0x00000ea000005947 */ /* 0x000fea0003800000 */
[----:B------:R-:W5:Y:S01]  /*ca70*/  LDL R5, [R1+0x4c] ;  /* 0x00004c0001057983 */ /* 0x000f620000100800 */
[----:B------:R-:W-:Y:S02]  /*ca80*/  ISETP.GE.AND P5, PT, R0, c[0x0][0x3c8], PT ;  /* 0x0000f20000007a0c */ /* 0x000fe40003fa6270 */
[----:B------:R-:W-:-:S02]  /*ca90*/  ISETP.GE.AND P4, PT, R11, c[0x0][0x3c8], PT ;  /* 0x0000f2000b007a0c */ /* 0x000fc40003f86270 */
[----:B------:R-:W-:Y:S02]  /*caa0*/  ISETP.GE.AND P3, PT, R10, c[0x0][0x3c8], PT ;  /* 0x0000f2000a007a0c */ /* 0x000fe40003f66270 */
[----:B------:R-:W-:Y:S02]  /*cab0*/  ISETP.GE.AND P2, PT, R8, c[0x0][0x3c8], PT ;  /* 0x0000f20008007a0c */ /* 0x000fe40003f46270 */
[----:B------:R-:W-:-:S05]  /*cac0*/  ISETP.GE.AND P1, PT, R7, c[0x0][0x3c8], PT ;  /* 0x0000f20007007a0c */ /* 0x000fca0003f26270 */
[----:B-1234-:R-:W-:-:S04]  /*cad0*/  @!P5 LEA R20, P6, R0, R2, 0x2 ;  /* 0x000000020014d211 */ /* 0x01efc800078c10ff */
[----:B------:R-:W-:Y:S02]  /*cae0*/  @!P5 LEA.HI.X R21, R0, R12, R21, 0x2, P6 ;  /* 0x0000000c0015d211 */ /* 0x000fe400030f1415 */
[----:B------:R-:W-:-:S04]  /*caf0*/  @!P3 LEA R16, P6, R10, R2, 0x2 ;  /* 0x000000020a10b211 */ /* 0x000fc800078c10ff */
[----:B------:R-:W-:Y:S02]  /*cb00*/  @!P3 LEA.HI.X R17, R10, R12, R23, 0x2, P6 ;  /* 0x0000000c0a11b211 */ /* 0x000fe400030f1417 */
[----:B-----5:R-:W-:-:S13]  /*cb10*/  ISETP.GE.AND P0, PT, R5, c[0x0][0x3c8], PT ;  /* 0x0000f20005007a0c */ /* 0x020fda0003f06270 */
[----:B------:R-:W-:-:S04]  /*cb20*/  @!P0 IMAD.MOV.U32 R3, RZ, RZ, R12 ;  /* 0x000000ffff038224 */ /* 0x000fc800078e000c */
[----:B------:R-:W-:-:S05]  /*cb30*/  @!P0 IMAD.WIDE R14, R5, 0x4, R2 ;  /* 0x00000004050e8825 */ /* 0x000fca00078e0202 */
[----:B------:R1:W-:Y:S01]  /*cb40*/  @!P0 ST.E.64 [R14.64], R32 ;  /* 0x000000200e008985 */ /* 0x0003e2000c101b08 */
[----:B------:R-:W-:-:S03]  /*cb50*/  @!P4 LEA R18, P0, R11, R2, 0x2 ;  /* 0x000000020b12c211 */ /* 0x000fc600078010ff */
[----:B------:R2:W-:Y:S01]  /*cb60*/  @!P5 ST.E.64 [R20.64], R68 ;  /* 0x000000441400d985 */ /* 0x0005e2000c101b08 */
[----:B------:R-:W-:Y:S02]  /*cb70*/  @!P4 LEA.HI.X R19, R11, R12, R22, 0x2, P0 ;  /* 0x0000000c0b13c211 */ /* 0x000fe400000f1416 */
[----:B------:R-:W-:-:S03]  /*cb80*/  ISETP.GE.AND P0, PT, R6, c[0x0][0x3c8], PT ;  /* 0x0000f20006007a0c */ /* 0x000fc60003f06270 */
[----:B------:R2:W-:Y:S04]  /*cb90*/  @!P4 ST.E.64 [R18.64], R58 ;  /* 0x0000003a1200c985 */ /* 0x0005e8000c101b08 */
[----:B------:R2:W-:Y:S01]  /*cba0*/  @!P3 ST.E.64 [R16.64], R54 ;  /* 0x000000361000b985 */ /* 0x0005e2000c101b08 */
[----:B-1----:R-:W-:-:S04]  /*cbb0*/  @!P2 LEA R14, P6, R8, R2, 0x2 ;  /* 0x00000002080ea211 */ /* 0x002fc800078c10ff */
[----:B------:R-:W-:Y:S02]  /*cbc0*/  @!P2 LEA.HI.X R15, R8, R12, R24, 0x2, P6 ;  /* 0x0000000c080fa211 */ /* 0x000fe400030f1418 */
[----:B------:R-:W-:-:S03]  /*cbd0*/  @!P1 LEA R10, P6, R7, R2, 0x2 ;  /* 0x00000002070a9211 */ /* 0x000fc600078c10ff */
[----:B------:R2:W-:Y:S01]  /*cbe0*/  @!P2 ST.E.64 [R14.64], R52 ;  /* 0x000000340e00a985 */ /* 0x0005e2000c101b08 */
[----:B------:R-:W-:Y:S02]  /*cbf0*/  @!P1 LEA.HI.X R11, R7, R12, R25, 0x2, P6 ;  /* 0x0000000c070b9211 */ /* 0x000fe400030f1419 */
[----:B------:R-:W-:-:S03]  /*cc00*/  @!P0 LEA R8, P6, R6, R2, 0x2 ;  /* 0x0000000206088211 */ /* 0x000fc600078c10ff */
[----:B------:R2:W-:Y:S01]  /*cc10*/  @!P1 ST.E.64 [R10.64], R48 ;  /* 0x000000300a009985 */ /* 0x0005e2000c101b08 */
[----:B------:R-:W-:-:S05]  /*cc20*/  @!P0 LEA.HI.X R9, R6, R12, R26, 0x2, P6 ;  /* 0x0000000c06098211 */ /* 0x000fca00030f141a */
[----:B------:R2:W-:Y:S01]  /*cc30*/  @!P0 ST.E.64 [R8.64], R42 ;  /* 0x0000002a08008985 */ /* 0x0005e2000c101b08 */
[----:B------:R-:W-:-:S13]  /*cc40*/  ISETP.GE.AND P0, PT, R4, c[0x0][0x3c8], PT ;  /* 0x0000f20004007a0c */ /* 0x000fda0003f06270 */
[----:B------:R-:W-:Y:S05]  /*cc50*/  @P0 BRA `(.L_x_96) ;  /* 0x00000cb000000947 */ /* 0x000fea0003800000 */
[----:B------:R-:W-:-:S04]  /*cc60*/  LEA R2, P0, R4, R2, 0x2 ;  /* 0x0000000204027211 */ /* 0x000fc800078010ff */
[----:B------:R-:W-:-:S05]  /*cc70*/  LEA.HI.X R3, R4, R12, R27, 0x2, P0 ;  /* 0x0000000c04037211 */ /* 0x000fca00000f141b */
[----:B------:R1:W-:Y:S01]  /*cc80*/  ST.E.64 [R2.64], R30 ;  /* 0x0000001e02007985 */ /* 0x0003e2000c101b08 */
[----:B------:R-:W-:Y:S05]  /*cc90*/  BRA `(.L_x_96) ;  /* 0x00000c7000007947 */ /* 0x000fea0003800000 */
.L_x_81:
[----:B------:R-:W2:Y:S04]  /*cca0*/  LDL.LU R7, [R1+0x50] ;  /* 0x0000500001077983 */ /* 0x000ea80000300800 */
[----:B-1----:R-:W3:Y:S01]  /*ccb0*/  LDL R6, [R1+0x10] ;  /* 0x0000100001067983 */ /* 0x002ee20000100800 */
[----:B------:R-:W-:Y:S01]  /*ccc0*/  ISETP.NE.U32.AND P1, PT, RZ, c[0x0][0x508], PT ;  /* 0x00014200ff007a0c */ /* 0x000fe20003f25070 */
[----:B------:R-:W-:Y:S01]  /*ccd0*/  IMAD.MOV.U32 R4, RZ, RZ, 0x4 ;  /* 0x00000004ff047424 */ /* 0x000fe200078e00ff */
[----:B------:R-:W-:Y:S01]  /*cce0*/  ISETP.NE.U32.AND P2, PT, RZ, c[0x0][0x500], PT ;  /* 0x00014000ff007a0c */ /* 0x000fe20003f45070 */
[----:B------:R-:W-:Y:S01]  /*ccf0*/  IMAD.MOV.U32 R0, RZ, RZ, RZ ;  /* 0x000000ffff007224 */ /* 0x000fe200078e00ff */
[----:B------:R-:W-:Y:S01]  /*cd00*/  ISETP.NE.AND.EX P1, PT, RZ, c[0x0][0x50c], PT, P1 ;  /* 0x00014300ff007a0c */ /* 0x000fe20003f25310 */
[----:B------:R-:W-:Y:S01]  /*cd10*/  IMAD.MOV.U32 R20, RZ, RZ, c[0x0][0x388] ;  /* 0x0000e200ff147624 */ /* 0x000fe200078e00ff */
[----:B------:R-:W-:-:S11]  /*cd20*/  ISETP.NE.AND.EX P2, PT, RZ, c[0x0][0x504], PT, P2 ;  /* 0x00014100ff007a0c */ /* 0x000fd60003f45320 */
[C---:B---3--:R-:W-:Y:S01]  /*cd30*/  @P1 LEA R2, P0, R6.reuse, c[0x0][0x508], 0x2 ;  /* 0x0001420006021a11 */ /* 0x048fe200078010ff */
[----:B------:R-:W-:-:S03]  /*cd40*/  IMAD.WIDE R4, R6, R4, c[0x0][0x500] ;  /* 0x0001400006047625 */ /* 0x000fc600078e0204 */
[----:B------:R-:W-:Y:S02]  /*cd50*/  @P1 LEA.HI.X R3, R6, c[0x0][0x50c], R8, 0x2, P0 ;  /* 0x0001430006031a11 */ /* 0x000fe400000f1408 */
[----:B------:R1:W5:Y:S04]  /*cd60*/  @P2 LDG.E R0, [R4.64] ;  /* 0x0000000804002981 */ /* 0x000368000c1e1900 */
[----:B------:R1:W5:Y:S01]  /*cd70*/  @P1 LDG.E R20, [R2.64] ;  /* 0x0000000802141981 */ /* 0x000362000c1e1900 */
[----:B--2---:R-:W-:-:S04]  /*cd80*/  ISETP.NE.AND P0, PT, R7, RZ, PT ;  /* 0x000000ff0700720c */ /* 0x004fc80003f05270 */
[----:B------:R-:W-:Y:S01]  /*cd90*/  SEL R19, R7, c[0x0][0x3d4], P0 ;  /* 0x0000f50007137a07 */ /* 0x000fe20000000000 */
[----:B------:R-:W-:Y:S05]  /*cda0*/  @P1 BRA `(.L_x_109) ;  /* 0x0000004000001947 */ /* 0x000fea0003800000 */
[----:B------:R-:W-:Y:S05]  /*cdb0*/  @!P2 BRA `(.L_x_109) ;  /* 0x000000300000a947 */ /* 0x000fea0003800000 */
[----:B-1----:R1:W2:Y:S04]  /*cdc0*/  LDG.E R2, [R4.64] ;  /* 0x0000000804027981 */ /* 0x0022a8000c1e1900 */
[----:B-1----:R-:W2:Y:S02]  /*cdd0*/  LDG.E R4, [R4.64+0x4] ;  /* 0x0000040804047981 */ /* 0x002ea4000c1e1900 */
[----:B--2--5:R-:W-:Y:S02]  /*cde0*/  IADD3 R20, -R2, R4, RZ ;  /* 0x0000000402147210 */ /* 0x024fe40007ffe1ff */
.L_x_109:
[----:B-1----:R-:W1:Y:S01]  /*cdf0*/  S2R R4, SR_TID.X ;  /* 0x0000000000047919 */ /* 0x002e620000002100 */
[----:B------:R-:W-:Y:S01]  /*ce00*/  BSSY B0, `(.L_x_110) ;  /* 0x0000038000007945 */ /* 0x000fe20003800000 */
[----:B------:R-:W-:Y:S02]  /*ce10*/  SEL R12, R6, RZ, !P2 ;  /* 0x000000ff060c7207 */ /* 0x000fe40005000000 */
[----:B------:R-:W-:-:S02]  /*ce20*/  SEL R21, R8, RZ, !P2 ;  /* 0x000000ff08157207 */ /* 0x000fc40005000000 */
[----:B-----5:R-:W-:Y:S02]  /*ce30*/  SHF.R.S32.HI R17, RZ, 0x1f, R0 ;  /* 0x0000001fff117819 */ /* 0x020fe40000011400 */
[----:B-1----:R-:W-:-:S13]  /*ce40*/  ISETP.GT.AND P0, PT, R4, 0x7f, PT ;  /* 0x0000007f0400780c */ /* 0x002fda0003f04270 */
[----:B------:R-:W-:Y:S05]  /*ce50*/  @P0 BRA `(.L_x_111) ;  /* 0x0000032000000947 */ /* 0x000fea0003800000 */
[----:B------:R-:W2:Y:S01]  /*ce60*/  LDL R3, [R1+0x24] ;  /* 0x0000240001037983 */ /* 0x000ea20000100800 */
[----:B------:R-:W-:Y:S01]  /*ce70*/  IMAD R2, R20, c[0x0][0x4e8], RZ ;  /* 0x00013a0014027a24 */ /* 0x000fe200078e02ff */
[----:B--2---:R-:W-:-:S04]  /*ce80*/  LEA R13, R3, R4, 0x7 ;  /* 0x00000004030d7211 */ /* 0x004fc800078e38ff */
[----:B------:R-:W-:-:S13]  /*ce90*/  ISETP.GE.AND P0, PT, R13, R2, PT ;  /* 0x000000020d00720c */ /* 0x000fda0003f06270 */
[----:B------:R-:W-:Y:S05]  /*cea0*/  @P0 BRA `(.L_x_111) ;  /* 0x000002d000000947 */ /* 0x000fea0003800000 */
[----:B------:R-:W2:Y:S04]  /*ceb0*/  LDL R4, [R1+0x48] ;  /* 0x0000480001047983 */ /* 0x000ea80000100800 */
[----:B------:R-:W3:Y:S01]  /*cec0*/  LDL.LU R22, [R1+0x54] ;  /* 0x0000540001167983 */ /* 0x000ee20000300800 */
[----:B------:R-:W-:Y:S01]  /*ced0*/  IMAD.MOV.U32 R2, RZ, RZ, 0x368 ;  /* 0x00000368ff027424 */ /* 0x000fe200078e00ff */
[----:B------:R-:W-:-:S04]  /*cee0*/  ISETP.GT.AND P2, PT, R19, 0x1, PT ;  /* 0x000000011300780c */ /* 0x000fc80003f44270 */
[----:B------:R-:W-:-:S04]  /*cef0*/  SEL R2, R2, 0x328, P2 ;  /* 0x0000032802027807 */ /* 0x000fc80001000000 */
[----:B------:R1:W4:Y:S08]  /*cf00*/  LDC.64 R8, c[0x0][R2+0x170] ;  /* 0x00005c0002087b82 */ /* 0x0003300000000a00 */
[----:B------:R1:W2:Y:S08]  /*cf10*/  LDC.64 R6, c[0x0][R2+0x168] ;  /* 0x00005a0002067b82 */ /* 0x0002b00000000a00 */
[----:B------:R1:W5:Y:S08]  /*cf20*/  LDC.64 R14, c[0x0][R2+0x178] ;  /* 0x00005e00020e7b82 */ /* 0x0003700000000a00 */
[----:B------:R1:W2:Y:S02]  /*cf30*/  LDC.64 R10, c[0x0][R2+0x160] ;  /* 0x00005800020a7b82 */ /* 0x0002a40000000a00 */
[----:B-1----:R-:W-:-:S02]  /*cf40*/  IMAD.MOV.U32 R2, RZ, RZ, c[0x0][0x4e8] ;  /* 0x00013a00ff027624 */ /* 0x002fc400078e00ff */
[----:B----4-:R-:W-:-:S03]  /*cf50*/  IMAD R3, R9, R12, RZ ;  /* 0x0000000c09037224 */ /* 0x010fc600078e02ff */
[----:B------:R-:W-:Y:S02]  /*cf60*/  ISETP.NE.AND P0, PT, R2, 0x1, PT ;  /* 0x000000010200780c */ /* 0x000fe40003f05270 */
[----:B------:R-:W-:-:S11]  /*cf70*/  MOV R2, R13 ;  /* 0x0000000d00027202 */ /* 0x000fd60000000f00 */
[----:B------:R-:W-:-:S05]  /*cf80*/  @P0 IMAD.HI.U32 R16, R13, c[0x0][0x4ec], RZ ;  /* 0x00013b000d100a27 */ /* 0x000fca00078e00ff */
[----:B------:R-:W-:Y:S01]  /*cf90*/  @P0 SHF.R.U32.HI R2, RZ, c[0x0][0x4f0], R16 ;  /* 0x00013c00ff020a19 */ /* 0x000fe20000011610 */
[-C--:B--2---:R-:W-:Y:S02]  /*cfa0*/  IMAD R9, R7, R4.reuse, RZ ;  /* 0x0000000407097224 */ /* 0x084fe400078e02ff */
[----:B------:R-:W-:-:S04]  /*cfb0*/  IMAD.WIDE.U32 R6, R6, R4, RZ ;  /* 0x0000000406067225 */ /* 0x000fc800078e00ff */
[----:B------:R-:W-:-:S04]  /*cfc0*/  IMAD.WIDE.U32 R4, R8, R12, RZ ;  /* 0x0000000c08047225 */ /* 0x000fc800078e00ff */
[----:B------:R-:W-:Y:S01]  /*cfd0*/  IMAD R8, R8, R21, R3 ;  /* 0x0000001508087224 */ /* 0x000fe200078e0203 */
[----:B---3--:R-:W-:Y:S01]  /*cfe0*/  SEL R3, R22, RZ, P2 ;  /* 0x000000ff16037207 */ /* 0x008fe20001000000 */
[----:B------:R-:W-:Y:S01]  /*cff0*/  IMAD.IADD R9, R7, 0x1, R9 ;  /* 0x0000000107097824 */ /* 0x000fe200078e0209 */
[----:B------:R-:W-:Y:S01]  /*d000*/  IADD3 R16, P1, P0, R4, R6, R0 ;  /* 0x0000000604107210 */ /* 0x000fe2000783e000 */
[----:B------:R-:W-:Y:S01]  /*d010*/  IMAD.MOV R6, RZ, RZ, -R2 ;  /* 0x000000ffff067224 */ /* 0x000fe200078e0a02 */
[----:B------:R-:W-:Y:S01]  /*d020*/  IADD3 R7, R5, R8, RZ ;  /* 0x0000000805077210 */ /* 0x000fe20007ffe0ff */
[-C--:B-----5:R-:W-:Y:S02]  /*d030*/  IMAD R8, R15, R3.reuse, RZ ;  /* 0x000000030f087224 */ /* 0x0a0fe400078e02ff */
[----:B------:R-:W-:Y:S01]  /*d040*/  IMAD.WIDE.U32 R4, R14, R3, RZ ;  /* 0x000000030e047225 */ /* 0x000fe200078e00ff */
[----:B------:R-:W-:-:S03]  /*d050*/  IADD3.X R9, R7, R9, R17, P1, P0 ;  /* 0x0000000907097210 */ /* 0x000fc60000fe0411 */
[----:B------:R-:W-:Y:S01]  /*d060*/  IMAD R3, R6, c[0x0][0x4e8], R13 ;  /* 0x00013a0006037a24 */ /* 0x000fe200078e020d */
[----:B------:R-:W-:Y:S02]  /*d070*/  IADD3 R7, R5, R8, RZ ;  /* 0x0000000805077210 */ /* 0x000fe40007ffe0ff */
[----:B------:R-:W-:Y:S02]  /*d080*/  IADD3 R4, P1, P0, R2, R16, R4 ;  /* 0x0000001002047210 */ /* 0x000fe4000783e004 */
[----:B------:R-:W-:Y:S01]  /*d090*/  SHF.R.S32.HI R5, RZ, 0x1f, R2 ;  /* 0x0000001fff057819 */ /* 0x000fe20000011402 */
[----:B------:R-:W-:Y:S01]  /*d0a0*/  IMAD R2, R11, R3, RZ ;  /* 0x000000030b027224 */ /* 0x000fe200078e02ff */
[----:B------:R-:W-:Y:S02]  /*d0b0*/  SHF.R.S32.HI R6, RZ, 0x1f, R3 ;  /* 0x0000001fff067819 */ /* 0x000fe40000011403 */
[----:B------:R-:W-:Y:S01]  /*d0c0*/  IADD3.X R5, R5, R9, R7, P1, P0 ;  /* 0x0000000905057210 */ /* 0x000fe20000fe0407 */
[----:B------:R-:W-:-:S02]  /*d0d0*/  IMAD.MOV.U32 R7, RZ, RZ, c[0x0][0x4a8] ;  /* 0x00012a00ff077624 */ /* 0x000fc400078e00ff */
[C---:B------:R-:W-:Y:S02]  /*d0e0*/  IMAD R6, R10.reuse, R6, R2 ;  /* 0x000000060a067224 */ /* 0x040fe400078e0202 */
[----:B------:R-:W-:Y:S01]  /*d0f0*/  IMAD.WIDE.U32 R2, R10, R3, R4 ;  /* 0x000000030a027225 */ /* 0x000fe200078e0004 */
[----:B------:R-:W-:Y:S02]  /*d100*/  MOV R5, c[0x0][0x4ac] ;  /* 0x00012b0000057a02 */ /* 0x000fe40000000f00 */
[----:B------:R-:W-:Y:S01]  /*d110*/  SEL R4, R7, c[0x0][0x450], P2 ;  /* 0x0001140007047a07 */ /* 0x000fe20001000000 */
[----:B------:R-:W-:Y:S01]  /*d120*/  IMAD.IADD R3, R3, 0x1, R6 ;  /* 0x0000000103037824 */ /* 0x000fe200078e0206 */
[----:B------:R-:W-:Y:S02]  /*d130*/  SEL R5, R5, c[0x0][0x454], P2 ;  /* 0x0001150005057a07 */ /* 0x000fe40001000000 */
[----:B------:R-:W-:-:S04]  /*d140*/  LEA R4, P0, R2, R4, 0x2 ;  /* 0x0000000402047211 */ /* 0x000fc800078010ff */
[----:B------:R-:W-:Y:S02]  /*d150*/  LEA.HI.X R5, R2, R5, R3, 0x2, P0 ;  /* 0x0000000502057211 */ /* 0x000fe400000f1403 */
[----:B------:R-:W-:-:S05]  /*d160*/  MOV R2, 0xff800000 ;  /* 0xff80000000027802 */ /* 0x000fca0000000f00 */
[----:B------:R1:W-:Y:S02]  /*d170*/  STG.E [R4.64], R2 ;  /* 0x0000000204007986 */ /* 0x0003e4000c101908 */
.L_x_111:
[----:B------:R-:W-:Y:S05]  /*d180*/  BSYNC B0 ;  /* 0x0000000000007941 */ /* 0x000fea0003800000 */
.L_x_110:
[----:B------:R-:W-:-:S13]  /*d190*/  ISETP.GT.AND P0, PT, R19, 0x1, PT ;  /* 0x000000011300780c */ /* 0x000fda0003f04270 */
[----:B------:R-:W-:Y:S05]  /*d1a0*/  @P0 BRA `(.L_x_96) ;  /* 0x0000076000000947 */ /* 0x000fea0003800000 */
[----:B------:R-:W2:Y:S04]  /*d1b0*/  LDL.LU R3, [R1+0x48] ;  /* 0x0000480001037983 */ /* 0x000ea80000300800 */
[----:B-1----:R-:W3:Y:S04]  /*d1c0*/  LDL.LU R2, [R1+0x24] ;  /* 0x0000240001027983 */ /* 0x002ee80000300800 */
[----:B------:R-:W4:Y:S04]  /*d1d0*/  LDL R5, [R1+0x74] ;  /* 0x0000740001057983 */ /* 0x000f280000100800 */
[----:B------:R-:W5:Y:S01]  /*d1e0*/  LDL.64 R10, [R1+0x18] ;  /* 0x00001800010a7983 */ /* 0x000f620000100a00 */
[----:B------:R-:W-:-:S03]  /*d1f0*/  IMAD R4, R17, c[0x0][0x3a0], RZ ;  /* 0x0000e80011047a24 */ /* 0x000fc600078e02ff */
[----:B------:R-:W1:Y:S02]  /*d200*/  S2R R13, SR_TID.X ;  /* 0x00000000000d7919 */ /* 0x000e640000002100 */
[----:B-1----:R-:W-:-:S04]  /*d210*/  SHF.R.S32.HI R9, RZ, 0x1f, R13 ;  /* 0x0000001fff097819 */ /* 0x002fc8000001140d */
[----:B------:R-:W-:-:S04]  /*d220*/  LEA.HI R9, R9, R13, RZ, 0x3 ;  /* 0x0000000d09097211 */ /* 0x000fc800078f18ff */
[----:B------:R-:W-:Y:S02]  /*d230*/  SHF.R.S32.HI R9, RZ, 0x3, R9 ;  /* 0x00000003ff097819 */ /* 0x000fe40000011409 */
[----:B--2---:R-:W-:Y:S02]  /*d240*/  MOV R7, R3 ;  /* 0x0000000300077202 */ /* 0x004fe40000000f00 */
[----:B---3--:R-:W-:Y:S02]  /*d250*/  MOV R8, R2 ;  /* 0x0000000200087202 */ /* 0x008fe40000000f00 */
[----:B------:R-:W-:-:S04]  /*d260*/  MOV R2, c[0x0][0x4e8] ;  /* 0x00013a0000027a02 */ /* 0x000fc80000000f00 */
[----:B------:R-:W-:Y:S01]  /*d270*/  ISETP.NE.AND P0, PT, R2, 0x1, PT ;  /* 0x000000010200780c */ /* 0x000fe20003f05270 */
[----:B------:R-:W-:-:S04]  /*d280*/  IMAD.WIDE.U32 R2, R0, c[0x0][0x3a0], RZ ;  /* 0x0000e80000027a25 */ /* 0x000fc800078e00ff */
[----:B------:R-:W-:Y:S01]  /*d290*/  IMAD R0, R0, c[0x0][0x3a4], R4 ;  /* 0x0000e90000007a24 */ /* 0x000fe200078e0204 */
[----:B----4-:R-:W-:-:S03]  /*d2a0*/  LEA R4, R8, R5, 0x7 ;  /* 0x0000000508047211 */ /* 0x010fc600078e38ff */
[----:B------:R-:W-:-:S04]  /*d2b0*/  IMAD.IADD R3, R3, 0x1, R0 ;  /* 0x0000000103037824 */ /* 0x000fc800078e0200 */
[----:B------:R-:W-:Y:S01]  /*d2c0*/  @P0 IMAD.HI.U32 R6, R4, c[0x0][0x4ec], RZ ;  /* 0x00013b0004060a27 */ /* 0x000fe200078e00ff */
[----:B------:R-:W-:-:S03]  /*d2d0*/  MOV R0, R4 ;  /* 0x0000000400007202 */ /* 0x000fc60000000f00 */
[----:B------:R-:W-:Y:S01]  /*d2e0*/  IMAD.WIDE.U32 R2, R7, c[0x0][0x3e8], R2 ;  /* 0x0000fa0007027a25 */ /* 0x000fe200078e0002 */
[----:B------:R-:W-:-:S03]  /*d2f0*/  @P0 SHF.R.U32.HI R0, RZ, c[0x0][0x4f0], R6 ;  /* 0x00013c00ff000a19 */ /* 0x000fc60000011606 */
[----:B------:R-:W-:Y:S02]  /*d300*/  IMAD R5, R21, c[0x0][0x3f0], RZ ;  /* 0x0000fc0015057a24 */ /* 0x000fe400078e02ff */
[----:B------:R-:W-:Y:S01]  /*d310*/  IMAD R3, R7, c[0x0][0x3ec], R3 ;  /* 0x0000fb0007037a24 */ /* 0x000fe200078e0203 */
[----:B------:R-:W-:Y:S01]  /*d320*/  SHF.R.S32.HI R6, RZ, 0x1f, R0 ;  /* 0x0000001fff067819 */ /* 0x000fe20000011400 */
[----:B------:R-:W-:Y:S01]  /*d330*/  IMAD R7, R12, c[0x0][0x3f4], R5 ;  /* 0x0000fd000c077a24 */ /* 0x000fe200078e0205 */
[----:B------:R-:W-:Y:S01]  /*d340*/  IADD3 R5, -R0, RZ, RZ ;  /* 0x000000ff00057210 */ /* 0x000fe20007ffe1ff */
[----:B------:R-:W-:-:S04]  /*d350*/  IMAD.WIDE.U32 R2, R12, c[0x0][0x3f0], R2 ;  /* 0x0000fc000c027a25 */ /* 0x000fc800078e0002 */
[----:B------:R-:W-:Y:S02]  /*d360*/  IMAD R6, R6, c[0x0][0x3e0], RZ ;  /* 0x0000f80006067a24 */ /* 0x000fe400078e02ff */
[----:B------:R-:W-:Y:S02]  /*d370*/  IMAD.IADD R3, R3, 0x1, R7 ;  /* 0x0000000103037824 */ /* 0x000fe400078e0207 */
        /* <DEDUP_REMOVED lines=9> */
[----:B------:R-:W-:Y:S02]  /*d410*/  IADD3 R4, R3, R4, RZ ;  /* 0x0000000403047210 */ /* 0x000fe40007ffe0ff */
[----:B-----5:R-:W-:Y:S02]  /*d420*/  ISETP.GE.AND P0, PT, R10, c[0x0][0x3c8], PT ;  /* 0x0000f2000a007a0c */ /* 0x020fe40003f06270 */
[----:B------:R-:W-:Y:S02]  /*d430*/  LEA R0, R8, R9, 0x7 ;  /* 0x0000000908007211 */ /* 0x000fe400078e38ff */
[----:B------:R-:W-:Y:S01]  /*d440*/  LEA.HI.X R6, R2, c[0x0][0x384], R4, 0x1, P1 ;  /* 0x0000e10002067a11 */ /* 0x000fe200008f0c04 */
[----:B------:R-:W-:Y:S06]  /*d450*/  BRA.DIV ~URZ, `(.L_x_112) ;  /* 0x000028b27f007947 */ /* 0x000fec000b800000 */
[----:B------:R1:W2:Y:S02]  /*d460*/  SHFL.IDX PT, R8, R6, RZ, 0x181f ;  /* 0x00181fff06087589 */ /* 0x0002a400000e0000 */
.L_x_178:
[----:B------:R-:W-:Y:S05]  /*d470*/  BRA.DIV ~URZ, `(.L_x_113) ;  /* 0x000029027f007947 */ /* 0x000fea000b800000 */
[----:B------:R3:W4:Y:S02]  /*d480*/  SHFL.IDX PT, R2, R7, RZ, 0x181f ;  /* 0x00181fff07027589 */ /* 0x00072400000e0000 */
.L_x_179:
[----:B------:R-:W5:Y:S01]  /*d490*/  LDL.64 R10, [R1+0x18] ;  /* 0x00001800010a7983 */ /* 0x000f620000100a00 */
[----:B------:R-:W-:-:S05]  /*d4a0*/  IMAD R4, R20, c[0x0][0x4e8], RZ ;  /* 0x00013a0014047a24 */ /* 0x000fca00078e02ff */
[----:B------:R-:W-:-:S13]  /*d4b0*/  ISETP.GE.OR P2, PT, R0, R4, P0 ;  /* 0x000000040000720c */ /* 0x000fda0000746670 */
[----:B----45:R-:W-:-:S04]  /*d4c0*/  @!P2 LEA R2, P1, R10, R2, 0x1 ;  /* 0x000000020a02a211 */ /* 0x030fc800078208ff */
[----:B--2---:R-:W-:-:S05]  /*d4d0*/  @!P2 LEA.HI.X R3, R10, R8, R18, 0x1, P1 ;  /* 0x000000080a03a211 */ /* 0x004fca00008f0c12 */
[----:B------:R2:W-:Y:S01]  /*d4e0*/  @!P2 ST.E.128 [R2.64], RZ ;  /* 0x000000ff0200a985 */ /* 0x0005e2000c101d08 */
[----:B------:R-:W-:Y:S05]  /*d4f0*/  BRA.DIV ~URZ, `(.L_x_114) ;  /* 0x000028f27f007947 */ /* 0x000fea000b800000 */
[----:B------:R4:W1:Y:S04]  /*d500*/  SHFL.IDX PT, R8, R6, 0x1, 0x181f ;  /* 0x00381f0006087f89 */ /* 0x00086800000e0000 */
[----:B--2---:R4:W2:Y:S02]  /*d510*/  SHFL.IDX PT, R2, R7, 0x1, 0x181f ;  /* 0x00381f0007027f89 */ /* 0x0048a400000e0000 */
.L_x_180:
[----:B------:R-:W5:Y:S01]  /*d520*/  LDL.64 R10, [R1+0x18] ;  /* 0x00001800010a7983 */ /* 0x000f620000100a00 */
[----:B------:R-:W-:-:S04]  /*d530*/  IADD3 R3, R0, 0x10, RZ ;  /* 0x0000001000037810 */ /* 0x000fc80007ffe0ff */
[----:B------:R-:W-:-:S13]  /*d540*/  ISETP.GE.OR P2, PT, R3, R4, P0 ;  /* 0x000000040300720c */ /* 0x000fda0000746670 */
[----:B--2--5:R-:W-:-:S04]  /*d550*/  @!P2 LEA R2, P1, R10, R2, 0x1 ;  /* 0x000000020a02a211 */ /* 0x024fc800078208ff */
[----:B-1----:R-:W-:-:S05]  /*d560*/  @!P2 LEA.HI.X R3, R10, R8, R18, 0x1, P1 ;  /* 0x000000080a03a211 */ /* 0x002fca00008f0c12 */
[----:B------:R1:W-:Y:S01]  /*d570*/  @!P2 ST.E.128 [R2.64], RZ ;  /* 0x000000ff0200a985 */ /* 0x0003e2000c101d08 */
[----:B------:R-:W-:Y:S05]  /*d580*/  BRA.DIV ~URZ, `(.L_x_115) ;  /* 0x000029327f007947 */ /* 0x000fea000b800000 */
[----:B------:R2:W1:Y:S02]  /*d590*/  SHFL.IDX PT, R8, R6, 0x2, 0x181f ;  /* 0x00581f0006087f89 */ /* 0x00046400000e0000 */
.L_x_181:
[----:B------:R-:W-:Y:S05]  /*d5a0*/  BRA.DIV ~URZ, `(.L_x_116) ;  /* 0x000029827f007947 */ /* 0x000fea000b800000 */
[----:B-1----:R1:W2:Y:S02]  /*d5b0*/  SHFL.IDX PT, R2, R7, 0x2, 0x181f ;  /* 0x00581f0007027f89 */ /* 0x0022a400000e0000 */
.L_x_182:
[----:B------:R-:W5:Y:S01]  /*d5c0*/  LDL.64 R10, [R1+0x18] ;  /* 0x00001800010a7983 */ /* 0x000f620000100a00 */
[----:B------:R-:W-:-:S04]  /*d5d0*/  IADD3 R3, R0, 0x20, RZ ;  /* 0x0000002000037810 */ /* 0x000fc80007ffe0ff */
[----:B------:R-:W-:-:S13]  /*d5e0*/  ISETP.GE.OR P2, PT, R3, R4, P0 ;  /* 0x000000040300720c */ /* 0x000fda0000746670 */
[----:B--2--5:R-:W-:-:S04]  /*d5f0*/  @!P2 LEA R2, P1, R10, R2, 0x1 ;  /* 0x000000020a02a211 */ /* 0x024fc800078208ff */
[----:B------:R-:W-:-:S05]  /*d600*/  @!P2 LEA.HI.X R3, R10, R8, R18, 0x1, P1 ;  /* 0x000000080a03a211 */ /* 0x000fca00008f0c12 */
[----:B------:R2:W-:Y:S01]  /*d610*/  @!P2 ST.E.128 [R2.64], RZ ;  /* 0x000000ff0200a985 */ /* 0x0005e2000c101d08 */
[----:B------:R-:W-:Y:S05]  /*d620*/  BRA.DIV ~URZ, `(.L_x_117) ;  /* 0x000029727f007947 */ /* 0x000fea000b800000 */
[----:B------:R1:W2:Y:S04]  /*d630*/  SHFL.IDX PT, R8, R6, 0x3, 0x181f ;  /* 0x00781f0006087f89 */ /* 0x0002a800000e0000 */
[----:B--2---:R1:W2:Y:S02]  /*d640*/  SHFL.IDX PT, R2, R7, 0x3, 0x181f ;  /* 0x00781f0007027f89 */ /* 0x0042a400000e0000 */
.L_x_183:
[----:B------:R-:W5:Y:S01]  /*d650*/  LDL.64 R10, [R1+0x18] ;  /* 0x00001800010a7983 */ /* 0x000f620000100a00 */
[----:B------:R-:W-:-:S04]  /*d660*/  IADD3 R3, R0, 0x30, RZ ;  /* 0x0000003000037810 */ /* 0x000fc80007ffe0ff */
[----:B------:R-:W-:-:S13]  /*d670*/  ISETP.GE.OR P2, PT, R3, R4, P0 ;  /* 0x000000040300720c */ /* 0x000fda0000746670 */
[----:B--2--5:R-:W-:-:S04]  /*d680*/  @!P2 LEA R2, P1, R10, R2, 0x1 ;  /* 0x000000020a02a211 */ /* 0x024fc800078208ff */
[----:B------:R-:W-:-:S05]  /*d690*/  @!P2 LEA.HI.X R3, R10, R8, R18, 0x1, P1 ;  /* 0x000000080a03a211 */ /* 0x000fca00008f0c12 */
[----:B------:R2:W-:Y:S01]  /*d6a0*/  @!P2 ST.E.128 [R2.64], RZ ;  /* 0x000000ff0200a985 */ /* 0x0005e2000c101d08 */
[----:B------:R-:W-:Y:S05]  /*d6b0*/  BRA.DIV ~URZ, `(.L_x_118) ;  /* 0x000029b27f007947 */ /* 0x000fea000b800000 */
[----:B------:R1:W2:Y:S02]  /*d6c0*/  SHFL.IDX PT, R8, R6, 0x4, 0x181f ;  /* 0x00981f0006087f89 */ /* 0x0002a400000e0000 */
.L_x_184:
[----:B------:R-:W-:Y:S05]  /*d6d0*/  BRA.DIV ~URZ, `(.L_x_119) ;  /* 0x00002a027f007947 */ /* 0x000fea000b800000 */
[----:B--2---:R2:W1:Y:S02]  /*d6e0*/  SHFL.IDX PT, R2, R7, 0x4, 0x181f ;  /* 0x00981f0007027f89 */ /* 0x00446400000e0000 */
.L_x_185:
[----:B------:R-:W5:Y:S01]  /*d6f0*/  LDL.64 R10, [R1+0x18] ;  /* 0x00001800010a7983 */ /* 0x000f620000100a00 */
[----:B------:R-:W-:-:S04]  /*d700*/  IADD3 R3, R0, 0x40, RZ ;  /* 0x0000004000037810 */ /* 0x000fc80007ffe0ff */
[----:B------:R-:W-:-:S13]  /*d710*/  ISETP.GE.OR P2, PT, R3, R4, P0 ;  /* 0x000000040300720c */ /* 0x000fda0000746670 */
[----:B-1---5:R-:W-:-:S04]  /*d720*/  @!P2 LEA R2, P1, R10, R2, 0x1 ;  /* 0x000000020a02a211 */ /* 0x022fc800078208ff */
[----:B------:R-:W-:-:S05]  /*d730*/  @!P2 LEA.HI.X R3, R10, R8, R18, 0x1, P1 ;  /* 0x000000080a03a211 */ /* 0x000fca00008f0c12 */
[----:B------:R1:W-:Y:S01]  /*d740*/  @!P2 ST.E.128 [R2.64], RZ ;  /* 0x000000ff0200a985 */ /* 0x0003e2000c101d08 */
[----:B------:R-:W-:Y:S05]  /*d750*/  BRA.DIV ~URZ, `(.L_x_120) ;  /* 0x000029f27f007947 */ /* 0x000fea000b800000 */
[----:B------:R1:W2:Y:S04]  /*d760*/  SHFL.IDX PT, R8, R6, 0x5, 0x181f ;  /* 0x00b81f0006087f89 */ /* 0x0002a800000e0000 */
[----:B-1----:R1:W3:Y:S02]  /*d770*/  SHFL.IDX PT, R2, R7, 0x5, 0x181f ;  /* 0x00b81f0007027f89 */ /* 0x0022e400000e0000 */
.L_x_186:
[----:B------:R-:W5:Y:S01]  /*d780*/  LDL.64 R10, [R1+0x18] ;  /* 0x00001800010a7983 */ /* 0x000f620000100a00 */
[----:B------:R-:W-:-:S04]  /*d790*/  IADD3 R3, R0, 0x50, RZ ;  /* 0x0000005000037810 */ /* 0x000fc80007ffe0ff */
[----:B------:R-:W-:-:S13]  /*d7a0*/  ISETP.GE.OR P2, PT, R3, R4, P0 ;  /* 0x000000040300720c */ /* 0x000fda0000746670 */
[----:B---3-5:R-:W-:-:S04]  /*d7b0*/  @!P2 LEA R2, P1, R10, R2, 0x1 ;  /* 0x000000020a02a211 */ /* 0x028fc800078208ff */
[----:B--2---:R-:W-:-:S05]  /*d7c0*/  @!P2 LEA.HI.X R3, R10, R8, R18, 0x1, P1 ;  /* 0x000000080a03a211 */ /* 0x004fca00008f0c12 */
[----:B------:R2:W-:Y:S01]  /*d7d0*/  @!P2 ST.E.128 [R2.64], RZ ;  /* 0x000000ff0200a985 */ /* 0x0005e2000c101d08 */
[----:B------:R-:W-:Y:S05]  /*d7e0*/  BRA.DIV ~URZ, `(.L_x_121) ;  /* 0x00002a327f007947 */ /* 0x000fea000b800000 */
[----:B------:R3:W1:Y:S02]  /*d7f0*/  SHFL.IDX PT, R8, R6, 0x6, 0x181f ;  /* 0x00d81f0006087f89 */ /* 0x00066400000e0000 */
.L_x_187:
[----:B------:R-:W-:Y:S05]  /*d800*/  BRA.DIV ~URZ, `(.L_x_122) ;  /* 0x00002a827f007947 */ /* 0x000fea000b800000 */
[----:B--2---:R2:W3:Y:S02]  /*d810*/  SHFL.IDX PT, R2, R7, 0x6, 0x181f ;  /* 0x00d81f0007027f89 */ /* 0x0044e400000e0000 */
.L_x_188:
[----:B------:R-:W5:Y:S01]  /*d820*/  LDL.64 R10, [R1+0x18] ;  /* 0x00001800010a7983 */ /* 0x000f620000100a00 */
[----:B------:R-:W-:-:S04]  /*d830*/  IADD3 R3, R0, 0x60, RZ ;  /* 0x0000006000037810 */ /* 0x000fc80007ffe0ff */
[----:B------:R-:W-:-:S13]  /*d840*/  ISETP.GE.OR P2, PT, R3, R4, P0 ;  /* 0x000000040300720c */ /* 0x000fda0000746670 */
[----:B---3-5:R-:W-:-:S04]  /*d850*/  @!P2 LEA R2, P1, R10, R2, 0x1 ;  /* 0x000000020a02a211 */ /* 0x028fc800078208ff */
[----:B-1----:R-:W-:-:S05]  /*d860*/  @!P2 LEA.HI.X R3, R10, R8, R18, 0x1, P1 ;  /* 0x000000080a03a211 */ /* 0x002fca00008f0c12 */
[----:B------:R1:W-:Y:S01]  /*d870*/  @!P2 ST.E.128 [R2.64], RZ ;  /* 0x000000ff0200a985 */ /* 0x0003e2000c101d08 */
[----:B------:R-:W-:Y:S05]  /*d880*/  BRA.DIV ~URZ, `(.L_x_123) ;  /* 0x00002a727f007947 */ /* 0x000fea000b800000 */
[----:B----4-:R-:W3:Y:S04]  /*d890*/  SHFL.IDX PT, R6, R6, 0x7, 0x181f ;  /* 0x00f81f0006067f89 */ /* 0x010ee800000e0000 */
[----:B-1----:R1:W4:Y:S02]  /*d8a0*/  SHFL.IDX PT, R2, R7, 0x7, 0x181f ;  /* 0x00f81f0007027f89 */ /* 0x00232400000e0000 */
.L_x_189:
[----:B------:R-:W5:Y:S01]  /*d8b0*/  LDL.64 R8, [R1+0x18] ;  /* 0x0000180001087983 */ /* 0x000f620000100a00 */
[----:B------:R-:W-:-:S04]  /*d8c0*/  IADD3 R0, R0, 0x70, RZ ;  /* 0x0000007000007810 */ /* 0x000fc80007ffe0ff */
[----:B------:R-:W-:-:S13]  /*d8d0*/  ISETP.GE.OR P1, PT, R0, R4, P0 ;  /* 0x000000040000720c */ /* 0x000fda0000726670 */
[----:B----45:R-:W-:-:S04]  /*d8e0*/  @!P1 LEA R2, P0, R8, R2, 0x1 ;  /* 0x0000000208029211 */ /* 0x030fc800078008ff */
[----:B---3--:R-:W-:-:S05]  /*d8f0*/  @!P1 LEA.HI.X R3, R8, R6, R18, 0x1, P0 ;  /* 0x0000000608039211 */ /* 0x008fca00000f0c12 */
[----:B------:R3:W-:Y:S04]  /*d900*/  @!P1 ST.E.128 [R2.64], RZ ;  /* 0x000000ff02009985 */ /* 0x0007e8000c101d08 */
.L_x_96:
[----:B------:R-:W-:Y:S05]  /*d910*/  BSYNC B1 ;  /* 0x0000000000017941 */ /* 0x000fea0003800000 */
.L_x_80:
[----:B------:R-:W5:Y:S02]  /*d920*/  LDL R0, [R1+0x80] ;  /* 0x0000800001007983 */ /* 0x000f640000100800 */
[----:B-----5:R-:W-:-:S13]  /*d930*/  ISETP.NE.AND P0, PT, R0, RZ, PT ;  /* 0x000000ff0000720c */ /* 0x020fda0003f05270 */
[----:B------:R-:W-:Y:S01]  /*d940*/  @P0 WARPSYNC 0xffffffff ;  /* 0xffffffff00000948 */ /* 0x000fe20003800000 */
[----:B------:R-:W-:Y:S06]  /*d950*/  @P0 BAR.SYNC.DEFER_BLOCKING 0x5, 0x80 ;  /* 0x0142000000000b1d */ /* 0x000fec0000010000 */
[----:B-123--:R-:W1:Y:S04]  /*d960*/  @P0 LDS.128 R4, [0x9100] ;  /* 0x00910000ff040984 */ /* 0x00ee680000000c00 */
[----:B-1----:R1:W-:Y:S04]  /*d970*/  @P0 STL.64 [R1+0x20], R4 ;  /* 0x0000200401000387 */ /* 0x0023e80000100a00 */
[----:B------:R1:W-:Y:S04]  /*d980*/  @P0 STL.64 [R1+0x28], R6 ;  /* 0x0000280601000387 */ /* 0x0003e80000100a00 */
[----:B------:R-:W-:Y:S06]  /*d990*/  @P0 BAR.ARV 0x4, 0x80 ;  /* 0x0102000000000b1d */ /* 0x000fec0000002000 */
[----:B------:R-:W-:Y:S05]  /*d9a0*/  @P0 BRA `(.L_x_124) ;  /* 0x00000ba000000947 */ /* 0x000fea0003800000 */
[----:B------:R-:W2:Y:S01]  /*d9b0*/  S2R R0, SR_TID.X ;  /* 0x0000000000007919 */ /* 0x000ea20000002100 */
[----:B-1----:R-:W-:Y:S01]  /*d9c0*/  IMAD.MOV.U32 R7, RZ, RZ, RZ ;  /* 0x000000ffff077224 */ /* 0x002fe200078e00ff */
[----:B--2---:R-:W-:-:S04]  /*d9d0*/  LOP3.LUT R14, R0, 0x1f, RZ, 0xc0, !PT ;  /* 0x0000001f000e7812 */ /* 0x004fc800078ec0ff */
[----:B------:R-:W-:Y:S01]  /*d9e0*/  ISETP.NE.AND P5, PT, R14, 0x1f, PT ;  /* 0x0000001f0e00780c */ /* 0x000fe20003fa5270 */
[----:B------:R-:W-:Y:S10]  /*d9f0*/  BRA.DIV ~URZ, `(.L_x_125) ;  /* 0x000029d27f007947 */ /* 0x000ff4000b800000 */
[----:B------:R1:W2:Y:S02]  /*da00*/  SHFL.IDX PT, R10, R70, RZ, 0x1f ;  /* 0x00001fff460a7589 */ /* 0x0002a400000e0000 */
.L_x_190:
[----:B------:R-:W-:Y:S05]  /*da10*/  BRA.DIV ~URZ, `(.L_x_126) ;  /* 0x00002a227f007947 */ /* 0x000fea000b800000 */
[----:B------:R3:W1:Y:S02]  /*da20*/  SHFL.IDX PT, R8, R70, 0x1, 0x1f ;  /* 0x00201f0046087f89 */ /* 0x00066400000e0000 */
.L_x_191:
[----:B------:R-:W5:Y:S01]  /*da30*/  LDL R0, [R1+0x2c] ;  /* 0x00002c0001007983 */ /* 0x000f620000100800 */
[----:B------:R-:W-:Y:S02]  /*da40*/  IMAD.MOV.U32 R6, RZ, RZ, RZ ;  /* 0x000000ffff067224 */ /* 0x000fe400078e00ff */
[----:B-----5:R-:W-:-:S05]  /*da50*/  IMAD.IADD R0, R0, 0x1, R14 ;  /* 0x0000000100007824 */ /* 0x020fca00078e020e */
[----:B------:R-:W-:-:S13]  /*da60*/  ISETP.GE.OR P0, PT, R0, c[0x0][0x53c], !P5 ;  /* 0x00014f0000007a0c */ /* 0x000fda0006f06670 */
[----:B----4-:R-:W-:Y:S01]  /*da70*/  @!P0 IMAD.MOV.U32 R2, RZ, RZ, 0x4 ;  /* 0x00000004ff028424 */ /* 0x010fe200078e00ff */
[----:B------:R-:W-:-:S03]  /*da80*/  @!P0 MOV R3, 0x4 ;  /* 0x0000000400038802 */ /* 0x000fc60000000f00 */
[----:B------:R-:W-:-:S04]  /*da90*/  @!P0 IMAD.WIDE R4, R0, R2, c[0x0][0x580] ;  /* 0x0001600000048625 */ /* 0x000fc800078e0202 */
[----:B------:R-:W-:Y:S01]  /*daa0*/  @!P0 IMAD.WIDE R2, R0, R3, c[0x0][0x578] ;  /* 0x00015e0000028625 */ /* 0x000fe200078e0203 */
[----:B------:R-:W4:Y:S04]  /*dab0*/  @!P0 LDG.E R6, [R4.64] ;  /* 0x0000000804068981 */ /* 0x000f28000c1e1900 */
[----:B------:R-:W4:Y:S01]  /*dac0*/  @!P0 LDG.E R7, [R2.64] ;  /* 0x0000000802078981 */ /* 0x000f22000c1e1900 */
[C---:B------:R-:W-:Y:S02]  /*dad0*/  ISETP.GE.U32.AND P4, PT, R14.reuse, 0x10, PT ;  /* 0x000000100e00780c */ /* 0x040fe40003f86070 */
[C---:B------:R-:W-:Y:S02]  /*dae0*/  ISETP.GE.U32.AND P3, PT, R14.reuse, 0x8, PT ;  /* 0x000000080e00780c */ /* 0x040fe40003f66070 */
[----:B------:R-:W-:-:S02]  /*daf0*/  ISETP.GE.U32.AND P2, PT, R14, 0x4, PT ;  /* 0x000000040e00780c */ /* 0x000fc40003f46070 */
[C---:B------:R-:W-:Y:S02]  /*db00*/  ISETP.GE.U32.AND P1, PT, R14.reuse, 0x2, PT ;  /* 0x000000020e00780c */ /* 0x040fe40003f26070 */
[----:B------:R-:W-:Y:S02]  /*db10*/  ISETP.NE.AND P0, PT, R14, RZ, PT ;  /* 0x000000ff0e00720c */ /* 0x000fe40003f05270 */
[----:B------:R-:W-:Y:S01]  /*db20*/  MOV R13, RZ ;  /* 0x000000ff000d7202 */ /* 0x000fe20000000f00 */
[----:B----4-:R-:W-:Y:S01]  /*db30*/  IMAD R0, R7, R6, RZ ;  /* 0x0000000607007224 */ /* 0x010fe200078e02ff */
[----:B------:R-:W-:Y:S07]  /*db40*/  BRA.DIV ~URZ, `(.L_x_127) ;  /* 0x000029627f007947 */ /* 0x000fee000b800000 */
[----:B------:R4:W3:Y:S02]  /*db50*/  SHFL.UP PT, R4, R0, 0x1, RZ ;  /* 0x0420000000047989 */ /* 0x0008e400000e00ff */
.L_x_192:
[----:B---3--:R-:W-:-:S04]  /*db60*/  SEL R4, R4, RZ, P0 ;  /* 0x000000ff04047207 */ /* 0x008fc80000000000 */
[----:B----4-:R-:W-:Y:S01]  /*db70*/  IADD3 R0, R0, R4, RZ ;  /* 0x0000000400007210 */ /* 0x010fe20007ffe0ff */
[----:B------:R-:W-:Y:S05]  /*db80*/  BRA.DIV ~URZ, `(.L_x_128) ;  /* 0x000029627f007947 */ /* 0x000fea000b800000 */
[----:B------:R-:W3:Y:S02]  /*db90*/  SHFL.UP PT, R2, R0, 0x2, RZ ;  /* 0x0440000000027989 */ /* 0x000ee400000e00ff */
[----:B---3--:R-:W-:-:S05]  /*dba0*/  SEL R2, R2, RZ, P1 ;  /* 0x000000ff02027207 */ /* 0x008fca0000800000 */
[----:B------:R-:W-:-:S05]  /*dbb0*/  IMAD.IADD R4, R0, 0x1, R2 ;  /* 0x0000000100047824 */ /* 0x000fca00078e0202 */
        /* <DEDUP_REMOVED lines=9> */
[----:B------:R3:W4:Y:S02]  /*dc50*/  SHFL.IDX PT, R0, R4, 0x1f, 0x1f ;  /* 0x03e01f0004007f89 */ /* 0x00072400000e0000 */
.L_x_193:
[----:B----4-:R-:W-:Y:S01]  /*dc60*/  IMAD R0, R0, c[0x0][0x538], RZ ;  /* 0x00014e0000007a24 */ /* 0x010fe200078e02ff */
[----:B------:R-:W-:Y:S04]  /*dc70*/  BSSY B1, `(.L_x_129) ;  /* 0x0000084000017945 */ /* 0x000fe80003800000 */
[----:B-1----:R-:W-:-:S04]  /*dc80*/  IADD3 R8, R0, R8, RZ ;  /* 0x0000000800087210 */ /* 0x002fc80007ffe0ff */
[----:B--2---:R-:W-:-:S13]  /*dc90*/  ISETP.GT.AND P6, PT, R8, R10, PT ;  /* 0x0000000a0800720c */ /* 0x004fda0003fc4270 */
[----:B------:R-:W-:Y:S05]  /*dca0*/  @P6 BRA `(.L_x_130) ;  /* 0x0000025000006947 */ /* 0x000fea0003800000 */
.L_x_134:
[----:B------:R-:W2:Y:S02]  /*dcb0*/  LDL.LU R0, [R1+0x2c] ;  /* 0x00002c0001007983 */ /* 0x000ea40000300800 */
[----:B--2---:R-:W-:-:S04]  /*dcc0*/  IADD3 R0, R0, 0x1f, RZ ;  /* 0x0000001f00007810 */ /* 0x004fc80007ffe0ff */
[----:B------:R-:W-:-:S13]  /*dcd0*/  ISETP.GE.AND P6, PT, R0, c[0x0][0x53c], PT ;  /* 0x00014f0000007a0c */ /* 0x000fda0003fc6270 */
[----:B------:R-:W-:Y:S05]  /*dce0*/  @P6 BRA `(.L_x_131) ;  /* 0x0000077000006947 */ /* 0x000fea0003800000 */
[----:B------:R1:W-:Y:S01]  /*dcf0*/  STL [R1+0x2c], R0 ;  /* 0x00002c0001007387 */ /* 0x0003e20000100800 */
[----:B------:R-:W-:Y:S01]  /*dd00*/  CS2R R6, SRZ ;  /* 0x0000000000067805 */ /* 0x000fe2000001ff00 */
[----:B-1----:R-:W-:-:S04]  /*dd10*/  IADD3 R0, R0, R14, RZ ;  /* 0x0000000e00007210 */ /* 0x002fc80007ffe0ff */
[----:B------:R-:W-:-:S13]  /*dd20*/  ISETP.GE.OR P6, PT, R0, c[0x0][0x53c], !P5 ;  /* 0x00014f0000007a0c */ /* 0x000fda0006fc6670 */
[----:B------:R-:W-:Y:S02]  /*dd30*/  @!P6 MOV R2, 0x4 ;  /* 0x000000040002e802 */ /* 0x000fe40000000f00 */
[----:B------:R-:W-:-:S03]  /*dd40*/  @!P6 MOV R3, 0x4 ;  /* 0x000000040003e802 */ /* 0x000fc60000000f00 */
[----:B---3--:R-:W-:-:S04]  /*dd50*/  @!P6 IMAD.WIDE R4, R0, R2, c[0x0][0x580] ;  /* 0x000160000004e625 */ /* 0x008fc800078e0202 */
[----:B------:R-:W-:Y:S01]  /*dd60*/  @!P6 IMAD.WIDE R2, R0, R3, c[0x0][0x578] ;  /* 0x00015e000002e625 */ /* 0x000fe200078e0203 */
[----:B------:R-:W2:Y:S04]  /*dd70*/  @!P6 LDG.E R6, [R4.64] ;  /* 0x000000080406e981 */ /* 0x000ea8000c1e1900 */
[----:B------:R-:W2:Y:S02]  /*dd80*/  @!P6 LDG.E R7, [R2.64] ;  /* 0x000000080207e981 */ /* 0x000ea4000c1e1900 */
[----:B--2---:R-:W-:Y:S01]  /*dd90*/  IMAD R0, R7, R6, RZ ;  /* 0x0000000607007224 */ /* 0x004fe200078e02ff */
[----:B------:R-:W-:Y:S05]  /*dda0*/  BRA.DIV ~URZ, `(.L_x_132) ;  /* 0x000028f27f007947 */ /* 0x000fea000b800000 */
[----:B------:R1:W2:Y:S02]  /*ddb0*/  SHFL.UP PT, R2, R0, 0x1, RZ ;  /* 0x0420000000027989 */ /* 0x0002a400000e00ff */
.L_x_194:
        /* <DEDUP_REMOVED lines=16> */
.L_x_195:
[----:B--2---:R-:W-:-:S05]  /*dec0*/  IMAD R0, R0, c[0x0][0x538], RZ ;  /* 0x00014e0000007a24 */ /* 0x004fca00078e02ff */
[----:B------:R-:W-:-:S04]  /*ded0*/  IADD3 R8, R0, R8, RZ ;  /* 0x0000000800087210 */ /* 0x000fc80007ffe0ff */
[----:B------:R-:W-:-:S13]  /*dee0*/  ISETP.GT.AND P6, PT, R8, R10, PT ;  /* 0x0000000a0800720c */ /* 0x000fda0003fc4270 */
[----:B-1----:R-:W-:Y:S05]  /*def0*/  @!P6 BRA `(.L_x_134) ;  /* 0xfffffdb00000e947 */ /* 0x002fea000383ffff */
.L_x_130:
[----:B------:R-:W-:-:S05]  /*df00*/  IADD3 R12, -R0, R8, RZ ;  /* 0x00000008000c7210 */ /* 0x000fca0007ffe1ff */
[----:B------:R-:W-:-:S05]  /*df10*/  IMAD R0, R4, c[0x0][0x538], R12 ;  /* 0x00014e0004007a24 */ /* 0x000fca00078e020c */
[----:B------:R-:W-:Y:S01]  /*df20*/  ISETP.GT.AND P0, PT, R0, R10, PT ;  /* 0x0000000a0000720c */ /* 0x000fe20003f04270 */
[----:B------:R-:W-:-:S12]  /*df30*/  BRA.DIV ~URZ, `(.L_x_135) ;  /* 0x000029627f007947 */ /* 0x000fd8000b800000 */
[----:B------:R-:W-:-:S04]  /*df40*/  VOTE.ANY R0, PT, !P0 ;  /* 0x0000000000007806 */ /* 0x000fc800040e0100 */
.L_x_196:
[----:B------:R1:W2:Y:S01]  /*df50*/  POPC R11, R0 ;  /* 0x00000000000b7309 */ /* 0x0002a20000000000 */
[----:B------:R-:W-:Y:S05]  /*df60*/  BRA.DIV ~URZ, `(.L_x_136) ;  /* 0x000029727f007947 */ /* 0x000fea000b800000 */
[----:B--2---:R2:W4:Y:S04]  /*df70*/  SHFL.IDX PT, R8, R6, R11, 0x1f ;  /* 0x00001f0b06087589 */ /* 0x00452800000e0000 */
[----:B------:R2:W1:Y:S02]  /*df80*/  SHFL.IDX PT, R7, R7, R11, 0x1f ;  /* 0x00001f0b07077589 */ /* 0x00046400000e0000 */
.L_x_197:
[----:B------:R-:W-:Y:S01]  /*df90*/  ISETP.NE.AND P0, PT, R0, RZ, PT ;  /* 0x000000ff0000720c */ /* 0x000fe20003f05270 */
[----:B------:R-:W-:-:S12]  /*dfa0*/  BSSY B0, `(.L_x_137) ;  /* 0x0000005000007945 */ /* 0x000fd80003800000 */
[----:B------:R-:W-:Y:S05]  /*dfb0*/  @!P0 BRA `(.L_x_138) ;  /* 0x0000003000008947 */ /* 0x000fea0003800000 */
[----:B------:R-:W-:Y:S01]  /*dfc0*/  IADD3 R5, R11, -0x1, RZ ;  /* 0xffffffff0b057810 */ /* 0x000fe20007ffe0ff */
[----:B------:R-:W-:Y:S05]  /*dfd0*/  BRA.DIV ~URZ, `(.L_x_139) ;  /* 0x000029d27f007947 */ /* 0x000fea000b800000 */
[----:B------:R2:W3:Y:S02]  /*dfe0*/  SHFL.IDX PT, R13, R4, R5, 0x1f ;  /* 0x00001f05040d7589 */ /* 0x0004e400000e0000 */
.L_x_138:
[----:B------:R-:W-:Y:S05]  /*dff0*/  BSYNC B0 ;  /* 0x0000000000007941 */ /* 0x000fea0003800000 */
.L_x_137:
[----:B--23--:R-:W-:Y:S01]  /*e000*/  IMAD R6, R13, c[0x0][0x538], R12 ;  /* 0x00014e000d067a24 */ /* 0x00cfe200078e020c */
[----:B----4-:R-:W-:Y:S02]  /*e010*/  IABS R2, R8 ;  /* 0x0000000800027213 */ /* 0x010fe40000000000 */
[----:B-1----:R-:W-:Y:S01]  /*e020*/  IABS R3, R7 ;  /* 0x0000000700037213 */ /* 0x002fe20000000000 */
[----:B------:R-:W-:Y:S01]  /*e030*/  IMAD.IADD R9, R10, 0x1, -R6 ;  /* 0x000000010a097824 */ /* 0x000fe200078e0a06 */
[----:B------:R1:W-:Y:S01]  /*e040*/  STL [R1+0x20], R6 ;  /* 0x0000200601007387 */ /* 0x0003e20000100800 */
[----:B------:R-:W2:Y:S03]  /*e050*/  I2F.RP R4, R2 ;  /* 0x0000000200047306 */ /* 0x000ea60000209400 */
[----:B------:R-:W3:Y:S05]  /*e060*/  LDL.LU R13, [R1+0x2c] ;  /* 0x00002c00010d7983 */ /* 0x000eea0000300800 */
[----:B--2---:R-:W2:Y:S02]  /*e070*/  MUFU.RCP R4, R4 ;  /* 0x0000000400047308 */ /* 0x004ea40000001000 */
[----:B--2---:R-:W-:-:S06]  /*e080*/  IADD3 R4, R4, 0xffffffe, RZ ;  /* 0x0ffffffe04047810 */ /* 0x004fcc0007ffe0ff */
[----:B------:R-:W2:Y:S01]  /*e090*/  F2I.FTZ.U32.TRUNC.NTZ R5, R4 ;  /* 0x0000000400057305 */ /* 0x000ea2000021f000 */
[----:B-1----:R-:W-:Y:S02]  /*e0a0*/  MOV R6, R3 ;  /* 0x0000000300067202 */ /* 0x002fe40000000f00 */
[----:B------:R-:W-:Y:S01]  /*e0b0*/  IABS R10, R9 ;  /* 0x00000009000a7213 */ /* 0x000fe20000000000 */
[----:B--2---:R-:W-:-:S04]  /*e0c0*/  IMAD.MOV R0, RZ, RZ, -R5 ;  /* 0x000000ffff007224 */ /* 0x004fc800078e0a05 */
[----:B------:R-:W-:Y:S01]  /*e0d0*/  IMAD.MOV.U32 R4, RZ, RZ, R0 ;  /* 0x000000ffff047224 */ /* 0x000fe200078e0000 */
[----:B------:R-:W-:-:S03]  /*e0e0*/  IABS R0, R8 ;  /* 0x0000000800007213 */ /* 0x000fc60000000000 */
[----:B------:R-:W-:Y:S02]  /*e0f0*/  IMAD R3, R4, R2, RZ ;  /* 0x0000000204037224 */ /* 0x000fe400078e02ff */
[----:B------:R-:W-:Y:S01]  /*e100*/  IMAD.MOV.U32 R4, RZ, RZ, RZ ;  /* 0x000000ffff047224 */ /* 0x000fe200078e00ff */
[----:B------:R-:W1:Y:S01]  /*e110*/  I2F.RP R12, R6 ;  /* 0x00000006000c7306 */ /* 0x000e620000209400 */
[----:B------:R-:W-:Y:S02]  /*e120*/  IMAD.MOV R0, RZ, RZ, -R0 ;  /* 0x000000ffff007224 */ /* 0x000fe400078e0a00 */
[----:B------:R-:W-:-:S04]  /*e130*/  IMAD.HI.U32 R5, R5, R3, R4 ;  /* 0x0000000305057227 */ /* 0x000fc800078e0004 */
[----:B------:R-:W-:Y:S01]  /*e140*/  IMAD.MOV.U32 R3, RZ, RZ, R10 ;  /* 0x000000ffff037224 */ /* 0x000fe200078e000a */
[----:B------:R-:W-:-:S03]  /*e150*/  MOV R4, R0 ;  /* 0x0000000000047202 */ /* 0x000fc60000000f00 */
[----:B------:R-:W-:-:S04]  /*e160*/  IMAD.HI.U32 R0, R5, R3, RZ ;  /* 0x0000000305007227 */ /* 0x000fc800078e00ff */
[----:B------:R-:W-:Y:S02]  /*e170*/  IMAD R3, R0, R4, R3 ;  /* 0x0000000400037224 */ /* 0x000fe400078e0203 */
[----:B-1----:R-:W1:Y:S03]  /*e180*/  MUFU.RCP R4, R12 ;  /* 0x0000000c00047308 */ /* 0x002e660000001000 */
[----:B------:R-:W-:-:S13]  /*e190*/  ISETP.GT.U32.AND P1, PT, R2, R3, PT ;  /* 0x000000030200720c */ /* 0x000fda0003f24070 */
[----:B------:R-:W-:Y:S01]  /*e1a0*/  @!P1 IMAD.IADD R3, R3, 0x1, -R2 ;  /* 0x0000000103039824 */ /* 0x000fe200078e0a02 */
[----:B-1----:R-:W-:-:S04]  /*e1b0*/  IADD3 R4, R4, 0xffffffe, RZ ;  /* 0x0ffffffe04047810 */ /* 0x002fc80007ffe0ff */
[----:B------:R-:W-:Y:S02]  /*e1c0*/  ISETP.GE.U32.AND P2, PT, R3, R2, PT ;  /* 0x000000020300720c */ /* 0x000fe40003f46070 */
[----:B------:R-:W1:Y:S01]  /*e1d0*/  F2I.FTZ.U32.TRUNC.NTZ R3, R4 ;  /* 0x0000000400037305 */ /* 0x000e62000021f000 */
[----:B------:R-:W-:Y:S02]  /*e1e0*/  LOP3.LUT R2, R9, R8, RZ, 0x3c, !PT ;  /* 0x0000000809027212 */ /* 0x000fe400078e3cff */
[----:B------:R-:W-:Y:S02]  /*e1f0*/  @!P1 IADD3 R0, R0, 0x1, RZ ;  /* 0x0000000100009810 */ /* 0x000fe40007ffe0ff */
[----:B------:R-:W-:Y:S02]  /*e200*/  ISETP.GE.AND P0, PT, R2, RZ, PT ;  /* 0x000000ff0200720c */ /* 0x000fe40003f06270 */
[----:B------:R-:W-:-:S04]  /*e210*/  ISETP.NE.AND P1, PT, R8, RZ, PT ;  /* 0x000000ff0800720c */ /* 0x000fc80003f25270 */
[----:B------:R-:W-:Y:S01]  /*e220*/  @P2 IADD3 R0, R0, 0x1, RZ ;  /* 0x0000000100002810 */ /* 0x000fe20007ffe0ff */
[----:B-1----:R-:W-:-:S06]  /*e230*/  IMAD.MOV R2, RZ, RZ, -R3 ;  /* 0x000000ffff027224 */ /* 0x002fcc00078e0a03 */
[----:B------:R-:W-:Y:S01]  /*e240*/  @!P0 IMAD.MOV R0, RZ, RZ, -R0 ;  /* 0x000000ffff008224 */ /* 0x000fe200078e0a00 */
[----:B------:R-:W-:Y:S02]  /*e250*/  MOV R4, R2 ;  /* 0x0000000200047202 */ /* 0x000fe40000000f00 */
[----:B------:R-:W-:Y:S02]  /*e260*/  IABS R2, R7 ;  /* 0x0000000700027213 */ /* 0x000fe40000000000 */
[----:B------:R-:W-:Y:S01]  /*e270*/  @!P1 LOP3.LUT R0, RZ, R8, RZ, 0x33, !PT ;  /* 0x00000008ff009212 */ /* 0x000fe200078e33ff */
[----:B------:R-:W-:Y:S02]  /*e280*/  IMAD R4, R4, R6, RZ ;  /* 0x0000000604047224 */ /* 0x000fe400078e02ff */
[----:B------:R-:W-:Y:S01]  /*e290*/  IMAD.MOV R5, RZ, RZ, -R2 ;  /* 0x000000ffff057224 */ /* 0x000fe200078e0a02 */
[----:B------:R-:W-:Y:S01]  /*e2a0*/  IABS R10, R0 ;  /* 0x00000000000a7213 */ /* 0x000fe20000000000 */
[----:B------:R-:W-:-:S04]  /*e2b0*/  IMAD.MOV.U32 R2, RZ, RZ, RZ ;  /* 0x000000ffff027224 */ /* 0x000fc800078e00ff */
[----:B------:R-:W-:Y:S01]  /*e2c0*/  IMAD.HI.U32 R2, R3, R4, R2 ;  /* 0x0000000403027227 */ /* 0x000fe200078e0002 */
[----:B------:R-:W-:-:S03]  /*e2d0*/  MOV R4, R5 ;  /* 0x0000000500047202 */ /* 0x000fc60000000f00 */
[----:B------:R-:W-:-:S04]  /*e2e0*/  IMAD.MOV.U32 R3, RZ, RZ, R10 ;  /* 0x000000ffff037224 */ /* 0x000fc800078e000a */
[----:B------:R-:W-:-:S04]  /*e2f0*/  IMAD.HI.U32 R2, R2, R3, RZ ;  /* 0x0000000302027227 */ /* 0x000fc800078e00ff */
[----:B------:R-:W-:-:S05]  /*e300*/  IMAD R3, R2, R4, R3 ;  /* 0x0000000402037224 */ /* 0x000fca00078e0203 */
[----:B------:R-:W-:-:S13]  /*e310*/  ISETP.GT.U32.AND P1, PT, R6, R3, PT ;  /* 0x000000030600720c */ /* 0x000fda0003f24070 */
[----:B------:R-:W-:-:S05]  /*e320*/  @!P1 IMAD.IADD R3, R3, 0x1, -R6 ;  /* 0x0000000103039824 */ /* 0x000fca00078e0a06 */
[----:B------:R-:W-:Y:S02]  /*e330*/  ISETP.GE.U32.AND P2, PT, R3, R6, PT ;  /* 0x000000060300720c */ /* 0x000fe40003f46070 */
[----:B------:R-:W-:Y:S02]  /*e340*/  LOP3.LUT R3, R0, R7, RZ, 0x3c, !PT ;  /* 0x0000000700037212 */ /* 0x000fe400078e3cff */
[----:B------:R-:W-:Y:S02]  /*e350*/  @!P1 IADD3 R2, R2, 0x1, RZ ;  /* 0x0000000102029810 */ /* 0x000fe40007ffe0ff */
[----:B------:R-:W-:Y:S02]  /*e360*/  ISETP.GE.AND P0, PT, R3, RZ, PT ;  /* 0x000000ff0300720c */ /* 0x000fe40003f06270 */
[----:B------:R-:W-:-:S05]  /*e370*/  ISETP.NE.AND P1, PT, R7, RZ, PT ;  /* 0x000000ff0700720c */ /* 0x000fca0003f25270 */
[----:B------:R-:W-:-:S06]  /*e380*/  @P2 IADD3 R2, R2, 0x1, RZ ;  /* 0x0000000102022810 */ /* 0x000fcc0007ffe0ff */
[----:B------:R-:W-:Y:S02]  /*e390*/  @!P0 IMAD.MOV R2, RZ, RZ, -R2 ;  /* 0x000000ffff028224 */ /* 0x000fe400078e0a02 */
[----:B------:R-:W-:-:S04]  /*e3a0*/  @!P1 LOP3.LUT R2, RZ, R7, RZ, 0x33, !PT ;  /* 0x00000007ff029212 */ /* 0x000fc800078e33ff */
[----:B------:R-:W-:Y:S01]  /*e3b0*/  IADD3 R3, -R2, RZ, RZ ;  /* 0x000000ff02037210 */ /* 0x000fe20007ffe1ff */
[----:B------:R-:W-:Y:S02]  /*e3c0*/  IMAD R4, R0, R8, RZ ;  /* 0x0000000800047224 */ /* 0x000fe400078e02ff */
[C---:B------:R-:W-:Y:S02]  /*e3d0*/  IMAD R2, R7.reuse, 0x1000000, R2 ;  /* 0x0100000007027824 */ /* 0x040fe400078e0202 */
[----:B------:R-:W-:Y:S01]  /*e3e0*/  IMAD R0, R7, R3, R0 ;  /* 0x0000000307007224 */ /* 0x000fe200078e0200 */
[----:B------:R-:W-:-:S03]  /*e3f0*/  IADD3 R3, R9, -R4, RZ ;  /* 0x8000000409037210 */ /* 0x000fc60007ffe0ff */
[----:B------:R-:W-:-:S05]  /*e400*/  IMAD R0, R0, 0x10000, R2 ;  /* 0x0001000000007824 */ /* 0x000fca00078e0202 */
[----:B------:R1:W-:Y:S01]  /*e410*/  STL [R1+0x28], R0 ;  /* 0x0000280001007387 */ /* 0x0003e20000100800 */
[----:B---3--:R-:W-:-:S05]  /*e420*/  IMAD.IADD R13, R11, 0x1, R13 ;  /* 0x000000010b0d7824 */ /* 0x008fca00078e020d */
[----:B------:R1:W-:Y:S04]  /*e430*/  STL [R1+0x2c], R13 ;  /* 0x00002c0d01007387 */ /* 0x0003e80000100800 */
[----:B------:R1:W-:Y:S01]  /*e440*/  STL [R1+0x24], R3 ;  /* 0x0000240301007387 */ /* 0x0003e20000100800 */
[----:B------:R-:W-:Y:S05]  /*e450*/  BRA `(.L_x_140) ;  /* 0x0000005000007947 */ /* 0x000fea0003800000 */
.L_x_131:
[----:B------:R-:W-:Y:S01]  /*e460*/  MOV R0, c[0x0][0x53c] ;  /* 0x00014f0000007a02 */ /* 0x000fe20000000f00 */
[----:B------:R1:W-:Y:S04]  /*e470*/  STL [R1+0x20], R10 ;  /* 0x0000200a01007387 */ /* 0x0003e80000100800 */
[----:B------:R1:W-:Y:S04]  /*e480*/  STL [R1+0x24], RZ ;  /* 0x000024ff01007387 */ /* 0x0003e80000100800 */
[----:B------:R1:W-:Y:S04]  /*e490*/  STL [R1+0x28], RZ ;  /* 0x000028ff01007387 */ /* 0x0003e80000100800 */
[----:B------:R1:W-:Y:S02]  /*e4a0*/  STL [R1+0x2c], R0 ;  /* 0x00002c0001007387 */ /* 0x0003e40000100800 */
.L_x_140:
[----:B------:R-:W-:Y:S05]  /*e4b0*/  BSYNC B1 ;  /* 0x0000000000017941 */ /* 0x000fea0003800000 */
.L_x_129:
[----:B---3--:R-:W2:Y:S04]  /*e4c0*/  LDL R4, [R1+0x20] ;  /* 0x0000200001047983 */ /* 0x008ea80000100800 */
[----:B------:R-:W2:Y:S04]  /*e4d0*/  LDL R5, [R1+0x24] ;  /* 0x0000240001057983 */ /* 0x000ea80000100800 */
[----:B------:R-:W2:Y:S04]  /*e4e0*/  LDL R6, [R1+0x28] ;  /* 0x0000280001067983 */ /* 0x000ea80000100800 */
[----:B------:R-:W2:Y:S01]  /*e4f0*/  LDL R7, [R1+0x2c] ;  /* 0x00002c0001077983 */ /* 0x000ea20000100800 */
[----:B------:R-:W-:Y:S03]  /*e500*/  WARPSYNC 0xffffffff ;  /* 0xffffffff00007948 */ /* 0x000fe60003800000 */
[----:B------:R-:W-:Y:S01]  /*e510*/  BAR.SYNC.DEFER_BLOCKING 0x4, 0x80 ;  /* 0x0102000000007b1d */ /* 0x000fe20000010000 */
[----:B------:R-:W-:-:S13]  /*e520*/  ISETP.NE.AND P0, PT, R14, RZ, PT ;  /* 0x000000ff0e00720c */ /* 0x000fda0003f05270 */
[----:B--2---:R2:W-:Y:S04]  /*e530*/  @!P0 STS.128 [0x9100], R4 ;  /* 0x00910004ff008388 */ /* 0x0045e80000000c00 */
[----:B------:R-:W-:Y:S06]  /*e540*/  BAR.ARV 0x5, 0x80 ;  /* 0x0142000000007b1d */ /* 0x000fec0000002000 */
.L_x_124:
[----:B-1----:R-:W3:Y:S02]  /*e550*/  LDL R0, [R1+0x2c] ;  /* 0x00002c0001007983 */ /* 0x002ee40000100800 */
[----:B---3--:R-:W-:-:S13]  /*e560*/  ISETP.GE.AND P0, PT, R0, c[0x0][0x53c], PT ;  /* 0x00014f0000007a0c */ /* 0x008fda0003f06270 */
[----:B--2-4-:R-:W-:Y:S01]  /*e570*/  @P0 CALL.REL.NOINC `(.L_x_141) ;  /* 0x0000001000000944 */ /* 0x014fe20003c00000 */
[----:B------:R-:W-:Y:S05]  /*e580*/  BRA `(.L_x_142) ;  /* 0xffff2f2000007947 */ /* 0x000fea000383ffff */
.L_x_141:
[----:B------:R-:W-:Y:S05]  /*e590*/  EXIT ;  /* 0x000000000000794d */ /* 0x000fea0003800000 */
.L_x_32:
[----:B------:R-:W-:Y:S01]  /*e5a0*/  IMAD.MOV.U32 R0, RZ, RZ, R5 ;  /* 0x000000ffff007224 */ /* 0x000fe200078e0005 */
[----:B------:R-:W-:Y:S02]  /*e5b0*/  MOV R2, 0x1 ;  /* 0x0000000100027802 */ /* 0x000fe40000000f00 */
[----:B------:R-:W-:Y:S02]  /*e5c0*/  MOV R3, 0xe5e0 ;  /* 0x0000e5e000037802 */ /* 0x000fe40000000f00 */
[----:B------:R-:W-:Y:S05]  /*e5d0*/  CALL.REL.NOINC `($__internal_2_$__cuda_sm70_shflsync_up_p) ;  /* 0x000024c000007944 */ /* 0x000fea0003c00000 */
[----:B------:R-:W-:Y:S01]  /*e5e0*/  MOV R0, R4 ;  /* 0x0000000400007202 */ /* 0x000fe20000000f00 */
[----:B------:R-:W-:Y:S05]  /*e5f0*/  BRA `(.L_x_143) ;  /* 0xffff1e8000007947 */ /* 0x000fea000383ffff */
.L_x_33:
[----:B------:R-:W-:Y:S01]  /*e600*/  IMAD.MOV.U32 R0, RZ, RZ, R5 ;  /* 0x000000ffff007224 */ /* 0x000fe200078e0005 */
[----:B------:R-:W-:Y:S02]  /*e610*/  MOV R2, 0x2 ;  /* 0x0000000200027802 */ /* 0x000fe40000000f00 */
[----:B------:R-:W-:Y:S02]  /*e620*/  MOV R3, 0xe640 ;  /* 0x0000e64000037802 */ /* 0x000fe40000000f00 */
[----:B------:R-:W-:Y:S05]  /*e630*/  CALL.REL.NOINC `($__internal_2_$__cuda_sm70_shflsync_up_p) ;  /* 0x0000246000007944 */ /* 0x000fea0003c00000 */
[----:B------:R-:W-:Y:S01]  /*e640*/  SEL R0, R4, RZ, P4 ;  /* 0x000000ff04007207 */ /* 0x000fe20002000000 */
[----:B------:R-:W-:Y:S01]  /*e650*/  IMAD.MOV.U32 R2, RZ, RZ, 0x4 ;  /* 0x00000004ff027424 */ /* 0x000fe200078e00ff */
[----:B------:R-:W-:-:S03]  /*e660*/  MOV R3, 0xe690 ;  /* 0x0000e69000037802 */ /* 0x000fc60000000f00 */
[----:B------:R-:W-:Y:S02]  /*e670*/  IMAD.IADD R0, R5, 0x1, R0 ;  /* 0x0000000105007824 */ /* 0x000fe400078e0200 */
        /* <DEDUP_REMOVED lines=13> */
[----:B------:R-:W-:Y:S02]  /*e750*/  MOV R3, 0x1f ;  /* 0x0000001f00037802 */ /* 0x000fe40000000f00 */
[----:B------:R-:W-:Y:S01]  /*e760*/  MOV R2, 0xe7a0 ;  /* 0x0000e7a000027802 */ /* 0x000fe20000000f00 */
[----:B------:R-:W-:-:S04]  /*e770*/  IMAD.IADD R4, R0, 0x1, R4 ;  /* 0x0000000100047824 */ /* 0x000fc800078e0204 */
[----:B------:R-:W-:Y:S02]  /*e780*/  IMAD.MOV.U32 R9, RZ, RZ, R4 ;  /* 0x000000ffff097224 */ /* 0x000fe400078e0004 */
[----:B------:R-:W-:Y:S05]  /*e790*/  CALL.REL.NOINC `($__internal_1_$__cuda_sm70_shflsync_idx_p) ;  /* 0x000022b000007944 */ /* 0x000fea0003c00000 */
[----:B------:R-:W-:Y:S01]  /*e7a0*/  MOV R0, R5 ;  /* 0x0000000500007202 */ /* 0x000fe20000000f00 */
[----:B------:R-:W-:Y:S05]  /*e7b0*/  BRA `(.L_x_144) ;  /* 0xffff1dc000007947 */ /* 0x000fea000383ffff */
.L_x_35:
[----:B------:R-:W-:Y:S02]  /*e7c0*/  SEL R0, RZ, 0x1, P0 ;  /* 0x00000001ff007807 */ /* 0x000fe40000000000 */
[----:B------:R-:W-:Y:S02]  /*e7d0*/  MOV R2, 0xe7f0 ;  /* 0x0000e7f000027802 */ /* 0x000fe40000000f00 */
[----:B------:R-:W-:Y:S05]  /*e7e0*/  CALL.REL.NOINC `($__internal_3_$__cuda_sm70_votesync_ballot) ;  /* 0x0000232000007944 */ /* 0x000fea0003c00000 */
[----:B------:R-:W-:Y:S05]  /*e7f0*/  BRA `(.L_x_145) ;  /* 0xffff1e1000007947 */ /* 0x000fea000383ffff */
.L_x_36:
[----:B------:R-:W-:Y:S01]  /*e800*/  IMAD.MOV.U32 R9, RZ, RZ, R8 ;  /* 0x000000ffff097224 */ /* 0x000fe200078e0008 */
[----:B--2---:R-:W-:Y:S01]  /*e810*/  MOV R5, R14 ;  /* 0x0000000e00057202 */ /* 0x004fe20000000f00 */
[----:B------:R-:W-:Y:S01]  /*e820*/  IMAD.MOV.U32 R3, RZ, RZ, 0x1f ;  /* 0x0000001fff037424 */ /* 0x000fe200078e00ff */
[----:B------:R-:W-:Y:S02]  /*e830*/  MOV R2, 0xe850 ;  /* 0x0000e85000027802 */ /* 0x000fe40000000f00 */
[----:B-1----:R-:W-:Y:S05]  /*e840*/  CALL.REL.NOINC `($__internal_1_$__cuda_sm70_shflsync_idx_p) ;  /* 0x0000220000007944 */ /* 0x002fea0003c00000 */
[----:B------:R-:W-:Y:S01]  /*e850*/  IMAD.MOV.U32 R12, RZ, RZ, R5 ;  /* 0x000000ffff0c7224 */ /* 0x000fe200078e0005 */
[----:B------:R-:W-:Y:S01]  /*e860*/  MOV R9, R7 ;  /* 0x0000000700097202 */ /* 0x000fe20000000f00 */
[----:B------:R-:W-:Y:S01]  /*e870*/  IMAD.MOV.U32 R6, RZ, RZ, RZ ;  /* 0x000000ffff067224 */ /* 0x000fe200078e00ff */
[----:B------:R-:W-:Y:S01]  /*e880*/  MOV R5, R14 ;  /* 0x0000000e00057202 */ /* 0x000fe20000000f00 */
[----:B------:R-:W-:Y:S01]  /*e890*/  IMAD.MOV.U32 R3, RZ, RZ, 0x1f ;  /* 0x0000001fff037424 */ /* 0x000fe200078e00ff */
[----:B------:R-:W-:-:S02]  /*e8a0*/  MOV R2, 0xe8c0 ;  /* 0x0000e8c000027802 */ /* 0x000fc40000000f00 */
[----:B------:R-:W-:Y:S05]  /*e8b0*/  CALL.REL.NOINC `($__internal_1_$__cuda_sm70_shflsync_idx_p) ;  /* 0x0000219000007944 */ /* 0x000fea0003c00000 */
[----:B------:R-:W-:Y:S01]  /*e8c0*/  MOV R11, R5 ;  /* 0x00000005000b7202 */ /* 0x000fe20000000f00 */
[----:B------:R-:W-:Y:S05]  /*e8d0*/  BRA `(.L_x_146) ;  /* 0xffff1d8000007947 */ /* 0x000fea000383ffff */
.L_x_39:
[----:B------:R-:W-:Y:S01]  /*e8e0*/  IMAD.MOV.U32 R9, RZ, RZ, R4 ;  /* 0x000000ffff097224 */ /* 0x000fe200078e0004 */
[----:B------:R-:W-:-:S02]  /*e8f0*/  MOV R3, 0x1f ;  /* 0x0000001f00037802 */ /* 0x000fc40000000f00 */
[----:B------:R-:W-:Y:S02]  /*e900*/  MOV R2, 0xe920 ;  /* 0x0000e92000027802 */ /* 0x000fe40000000f00 */
[----:B-1234-:R-:W-:Y:S05]  /*e910*/  CALL.REL.NOINC `($__internal_1_$__cuda_sm70_shflsync_idx_p) ;  /* 0x0000213000007944 */ /* 0x01efea0003c00000 */
[----:B------:R-:W-:Y:S01]  /*e920*/  MOV R6, R5 ;  /* 0x0000000500067202 */ /* 0x000fe20000000f00 */
[----:B------:R-:W-:Y:S05]  /*e930*/  BRA `(.L_x_38) ;  /* 0xffff1d8000007947 */ /* 0x000fea000383ffff */
.L_x_47:
[----:B-1----:R-:W-:Y:S01]  /*e940*/  IMAD.MOV.U32 R9, RZ, RZ, R6 ;  /* 0x000000ffff097224 */ /* 0x002fe200078e0006 */
[----:B------:R-:W-:Y:S01]  /*e950*/  MOV R5, RZ ;  /* 0x000000ff00057202 */ /* 0x000fe20000000f00 */
[----:B------:R-:W-:Y:S01]  /*e960*/  IMAD.MOV.U32 R3, RZ, RZ, 0x181f ;  /* 0x0000181fff037424 */ /* 0x000fe200078e00ff */
[----:B------:R-:W-:Y:S02]  /*e970*/  MOV R2, 0xe990 ;  /* 0x0000e99000027802 */ /* 0x000fe40000000f00 */
[----:B------:R-:W-:Y:S05]  /*e980*/  CALL.REL.NOINC `($__internal_1_$__cuda_sm70_shflsync_idx_p) ;  /* 0x000020c000007944 */ /* 0x000fea0003c00000 */
[----:B------:R-:W-:Y:S01]  /*e990*/  MOV R8, R5 ;  /* 0x0000000500087202 */ /* 0x000fe20000000f00 */
[----:B------:R-:W-:Y:S05]  /*e9a0*/  BRA `(.L_x_147) ;  /* 0xffff396000007947 */ /* 0x000fea000383ffff */
.L_x_48:
[----:B------:R-:W-:Y:S01]  /*e9b0*/  IMAD.MOV.U32 R9, RZ, RZ, R7 ;  /* 0x000000ffff097224 */ /* 0x000fe200078e0007 */
[----:B------:R-:W-:Y:S01]  /*e9c0*/  MOV R5, RZ ;  /* 0x000000ff00057202 */ /* 0x000fe20000000f00 */
[----:B------:R-:W-:Y:S01]  /*e9d0*/  IMAD.MOV.U32 R3, RZ, RZ, 0x181f ;  /* 0x0000181fff037424 */ /* 0x000fe200078e00ff */
[----:B------:R-:W-:Y:S02]  /*e9e0*/  MOV R2, 0xea00 ;  /* 0x0000ea0000027802 */ /* 0x000fe40000000f00 */
[----:B-12---:R-:W-:Y:S05]  /*e9f0*/  CALL.REL.NOINC `($__internal_1_$__cuda_sm70_shflsync_idx_p) ;  /* 0x0000205000007944 */ /* 0x006fea0003c00000 */
[----:B------:R-:W-:Y:S01]  /*ea00*/  MOV R2, R5 ;  /* 0x0000000500027202 */ /* 0x000fe20000000f00 */
[----:B------:R-:W-:Y:S05]  /*ea10*/  BRA `(.L_x_148) ;  /* 0xffff391000007947 */ /* 0x000fea000383ffff */
.L_x_51:
[----:B------:R-:W-:Y:S01]  /*ea20*/  IMAD.MOV.U32 R9, RZ, RZ, R6 ;  /* 0x000000ffff097224 */ /* 0x000fe200078e0006 */
[----:B------:R-:W-:Y:S01]  /*ea30*/  MOV R5, 0x1 ;  /* 0x0000000100057802 */ /* 0x000fe20000000f00 */
[----:B--2---:R-:W-:Y:S01]  /*ea40*/  IMAD.MOV.U32 R3, RZ, RZ, 0x181f ;  /* 0x0000181fff037424 */ /* 0x004fe200078e00ff */
[----:B----4-:R-:W-:-:S02]  /*ea50*/  MOV R2, 0xea70 ;  /* 0x0000ea7000027802 */ /* 0x010fc40000000f00 */
[----:B-1-3--:R-:W-:Y:S05]  /*ea60*/  CALL.REL.NOINC `($__internal_1_$__cuda_sm70_shflsync_idx_p) ;  /* 0x00001fe000007944 */ /* 0x00afea0003c00000 */
[----:B------:R-:W-:Y:S01]  /*ea70*/  IMAD.MOV.U32 R8, RZ, RZ, R5 ;  /* 0x000000ffff087224 */ /* 0x000fe200078e0005 */
[----:B------:R-:W-:Y:S01]  /*ea80*/  MOV R5, 0x1 ;  /* 0x0000000100057802 */ /* 0x000fe20000000f00 */
[----:B------:R-:W-:Y:S01]  /*ea90*/  IMAD.MOV.U32 R9, RZ, RZ, R7 ;  /* 0x000000ffff097224 */ /* 0x000fe200078e0007 */
[----:B------:R-:W-:-:S02]  /*eaa0*/  MOV R3, 0x181f ;  /* 0x0000181f00037802 */ /* 0x000fc40000000f00 */
[----:B------:R-:W-:Y:S02]  /*eab0*/  MOV R2, 0xead0 ;  /* 0x0000ead000027802 */ /* 0x000fe40000000f00 */
[----:B------:R-:W-:Y:S05]  /*eac0*/  CALL.REL.NOINC `($__internal_1_$__cuda_sm70_shflsync_idx_p) ;  /* 0x00001f8000007944 */ /* 0x000fea0003c00000 */
[----:B------:R-:W-:Y:S01]  /*ead0*/  MOV R2, R5 ;  /* 0x0000000500027202 */ /* 0x000fe20000000f00 */
[----:B------:R-:W-:Y:S05]  /*eae0*/  BRA `(.L_x_149) ;  /* 0xffff393000007947 */ /* 0x000fea000383ffff */
.L_x_54:
[----:B------:R-:W-:Y:S01]  /*eaf0*/  IMAD.MOV.U32 R9, RZ, RZ, R6 ;  /* 0x000000ffff097224 */ /* 0x000fe200078e0006 */
[----:B------:R-:W-:Y:S01]  /*eb00*/  MOV R5, 0x2 ;  /* 0x0000000200057802 */ /* 0x000fe20000000f00 */
[----:B-1----:R-:W-:Y:S01]  /*eb10*/  IMAD.MOV.U32 R3, RZ, RZ, 0x181f ;  /* 0x0000181fff037424 */ /* 0x002fe200078e00ff */
[----:B----4-:R-:W-:Y:S02]  /*eb20*/  MOV R2, 0xeb40 ;  /* 0x0000eb4000027802 */ /* 0x010fe40000000f00 */
[----:B--23--:R-:W-:Y:S05]  /*eb30*/  CALL.REL.NOINC `($__internal_1_$__cuda_sm70_shflsync_idx_p) ;  /* 0x00001f1000007944 */ /* 0x00cfea0003c00000 */
[----:B------:R-:W-:Y:S01]  /*eb40*/  MOV R8, R5 ;  /* 0x0000000500087202 */ /* 0x000fe20000000f00 */
[----:B------:R-:W-:Y:S05]  /*eb50*/  BRA `(.L_x_150) ;  /* 0xffff39a000007947 */ /* 0x000fea000383ffff */
.L_x_55:
[----:B------:R-:W-:Y:S01]  /*eb60*/  IMAD.MOV.U32 R9, RZ, RZ, R7 ;  /* 0x000000ffff097224 */ /* 0x000fe200078e0007 */
[----:B------:R-:W-:Y:S01]  /*eb70*/  MOV R5, 0x2 ;  /* 0x0000000200057802 */ /* 0x000fe20000000f00 */
[----:B------:R-:W-:Y:S01]  /*eb80*/  IMAD.MOV.U32 R3, RZ, RZ, 0x181f ;  /* 0x0000181fff037424 */ /* 0x000fe200078e00ff */
[----:B----4-:R-:W-:Y:S02]  /*eb90*/  MOV R2, 0xebb0 ;  /* 0x0000ebb000027802 */ /* 0x010fe40000000f00 */
[----:B-123--:R-:W-:Y:S05]  /*eba0*/  CALL.REL.NOINC `($__internal_1_$__cuda_sm70_shflsync_idx_p) ;  /* 0x00001ea000007944 */ /* 0x00efea0003c00000 */
[----:B------:R-:W-:Y:S01]  /*ebb0*/  MOV R2, R5 ;  /* 0x0000000500027202 */ /* 0x000fe20000000f00 */
[----:B------:R-:W-:Y:S05]  /*ebc0*/  BRA `(.L_x_151) ;  /* 0xffff395000007947 */ /* 0x000fea000383ffff */
.L_x_58:
[----:B------:R-:W-:Y:S01]  /*ebd0*/  IMAD.MOV.U32 R9, RZ, RZ, R6 ;  /* 0x000000ffff097224 */ /* 0x000fe200078e0006 */
[----:B------:R-:W-:Y:S01]  /*ebe0*/  MOV R5, 0x3 ;  /* 0x0000000300057802 */ /* 0x000fe20000000f00 */
[----:B-1----:R-:W-:Y:S01]  /*ebf0*/  IMAD.MOV.U32 R3, RZ, RZ, 0x181f ;  /* 0x0000181fff037424 */ /* 0x002fe200078e00ff */
[----:B------:R-:W-:-:S02]  /*ec00*/  MOV R2, 0xec20 ;  /* 0x0000ec2000027802 */ /* 0x000fc40000000f00 */
[----:B--234-:R-:W-:Y:S05]  /*ec10*/  CALL.REL.NOINC `($__internal_1_$__cuda_sm70_shflsync_idx_p) ;  /* 0x00001e3000007944 */ /* 0x01cfea0003c00000 */
        /* <DEDUP_REMOVED lines=8> */
.L_x_61:
[----:B------:R-:W-:Y:S01]  /*eca0*/  IMAD.MOV.U32 R9, RZ, RZ, R6 ;  /* 0x000000ffff097224 */ /* 0x000fe200078e0006 */
[----:B------:R-:W-:Y:S01]  /*ecb0*/  MOV R5, 0x4 ;  /* 0x0000000400057802 */ /* 0x000fe20000000f00 */
[----:B-1----:R-:W-:Y:S01]  /*ecc0*/  IMAD.MOV.U32 R3, RZ, RZ, 0x181f ;  /* 0x0000181fff037424 */ /* 0x002fe200078e00ff */
[----:B------:R-:W-:Y:S02]  /*ecd0*/  MOV R2, 0xecf0 ;  /* 0x0000ecf000027802 */ /* 0x000fe40000000f00 */
[----:B--234-:R-:W-:Y:S05]  /*ece0*/  CALL.REL.NOINC `($__internal_1_$__cuda_sm70_shflsync_idx_p) ;  /* 0x00001d6000007944 */ /* 0x01cfea0003c00000 */
[----:B------:R-:W-:Y:S01]  /*ecf0*/  MOV R8, R5 ;  /* 0x0000000500087202 */ /* 0x000fe20000000f00 */
[----:B------:R-:W-:Y:S05]  /*ed00*/  BRA `(.L_x_153) ;  /* 0xffff39e000007947 */ /* 0x000fea000383ffff */
.L_x_62:
[----:B------:R-:W-:Y:S01]  /*ed10*/  IMAD.MOV.U32 R9, RZ, RZ, R7 ;  /* 0x000000ffff097224 */ /* 0x000fe200078e0007 */
[----:B------:R-:W-:Y:S01]  /*ed20*/  MOV R5, 0x4 ;  /* 0x0000000400057802 */ /* 0x000fe20000000f00 */
[----:B-1----:R-:W-:Y:S01]  /*ed30*/  IMAD.MOV.U32 R3, RZ, RZ, 0x181f ;  /* 0x0000181fff037424 */ /* 0x002fe200078e00ff */
[----:B------:R-:W-:Y:S02]  /*ed40*/  MOV R2, 0xed60 ;  /* 0x0000ed6000027802 */ /* 0x000fe40000000f00 */
[----:B--234-:R-:W-:Y:S05]  /*ed50*/  CALL.REL.NOINC `($__internal_1_$__cuda_sm70_shflsync_idx_p) ;  /* 0x00001cf000007944 */ /* 0x01cfea0003c00000 */
[----:B------:R-:W-:Y:S01]  /*ed60*/  MOV R2, R5 ;  /* 0x0000000500027202 */ /* 0x000fe20000000f00 */
[----:B------:R-:W-:Y:S05]  /*ed70*/  BRA `(.L_x_154) ;  /* 0xffff399000007947 */ /* 0x000fea000383ffff */
.L_x_65:
[----:B------:R-:W-:Y:S01]  /*ed80*/  IMAD.MOV.U32 R9, RZ, RZ, R6 ;  /* 0x000000ffff097224 */ /* 0x000fe200078e0006 */
[----:B------:R-:W-:Y:S01]  /*ed90*/  MOV R5, 0x5 ;  /* 0x0000000500057802 */ /* 0x000fe20000000f00 */
[----:B--2---:R-:W-:Y:S01]  /*eda0*/  IMAD.MOV.U32 R3, RZ, RZ, 0x181f ;  /* 0x0000181fff037424 */ /* 0x004fe200078e00ff */
[----:B---3--:R-:W-:-:S02]  /*edb0*/  MOV R2, 0xedd0 ;  /* 0x0000edd000027802 */ /* 0x008fc40000000f00 */
[----:B-1--4-:R-:W-:Y:S05]  /*edc0*/  CALL.REL.NOINC `($__internal_1_$__cuda_sm70_shflsync_idx_p) ;  /* 0x00001c8000007944 */ /* 0x012fea0003c00000 */
        /* <DEDUP_REMOVED lines=8> */
.L_x_68:
[----:B------:R-:W-:Y:S01]  /*ee50*/  IMAD.MOV.U32 R9, RZ, RZ, R6 ;  /* 0x000000ffff097224 */ /* 0x000fe200078e0006 */
[----:B------:R-:W-:Y:S01]  /*ee60*/  MOV R5, 0x6 ;  /* 0x0000000600057802 */ /* 0x000fe20000000f00 */
[----:B-1----:R-:W-:Y:S01]  /*ee70*/  IMAD.MOV.U32 R3, RZ, RZ, 0x181f ;  /* 0x0000181fff037424 */ /* 0x002fe200078e00ff */
[----:B---3--:R-:W-:Y:S02]  /*ee80*/  MOV R2, 0xeea0 ;  /* 0x0000eea000027802 */ /* 0x008fe40000000f00 */
[----:B--2-4-:R-:W-:Y:S05]  /*ee90*/  CALL.REL.NOINC `($__internal_1_$__cuda_sm70_shflsync_idx_p) ;  /* 0x00001bb000007944 */ /* 0x014fea0003c00000 */
[----:B------:R-:W-:Y:S01]  /*eea0*/  MOV R8, R5 ;  /* 0x0000000500087202 */ /* 0x000fe20000000f00 */
[----:B------:R-:W-:Y:S05]  /*eeb0*/  BRA `(.L_x_156) ;  /* 0xffff3a2000007947 */ /* 0x000fea000383ffff */
.L_x_69:
[----:B------:R-:W-:Y:S01]  /*eec0*/  IMAD.MOV.U32 R9, RZ, RZ, R7 ;  /* 0x000000ffff097224 */ /* 0x000fe200078e0007 */
[----:B------:R-:W-:Y:S01]  /*eed0*/  MOV R5, 0x6 ;  /* 0x0000000600057802 */ /* 0x000fe20000000f00 */
[----:B------:R-:W-:Y:S01]  /*eee0*/  IMAD.MOV.U32 R3, RZ, RZ, 0x181f ;  /* 0x0000181fff037424 */ /* 0x000fe200078e00ff */
[----:B---3--:R-:W-:Y:S02]  /*eef0*/  MOV R2, 0xef10 ;  /* 0x0000ef1000027802 */ /* 0x008fe40000000f00 */
[----:B-12-4-:R-:W-:Y:S05]  /*ef00*/  CALL.REL.NOINC `($__internal_1_$__cuda_sm70_shflsync_idx_p) ;  /* 0x00001b4000007944 */ /* 0x016fea0003c00000 */
[----:B------:R-:W-:Y:S01]  /*ef10*/  MOV R2, R5 ;  /* 0x0000000500027202 */ /* 0x000fe20000000f00 */
[----:B------:R-:W-:Y:S05]  /*ef20*/  BRA `(.L_x_157) ;  /* 0xffff39d000007947 */ /* 0x000fea000383ffff */
.L_x_72:
        /* <DEDUP_REMOVED lines=13> */
.L_x_77:
[----:B---3--:R2:W5:Y:S01]  /*f000*/  LDL R0, [R1] ;  /* 0x0000000001007983 */ /* 0x0085620000100800 */
[----:B-1----:R-:W-:Y:S01]  /*f010*/  IMAD.MOV.U32 R3, RZ, RZ, 0x2 ;  /* 0x00000002ff037424 */ /* 0x002fe200078e00ff */
[----:B------:R-:W-:Y:S01]  /*f020*/  MOV R10, 0x1f ;  /* 0x0000001f000a7802 */ /* 0x000fe20000000f00 */
[----:B------:R-:W-:Y:S01]  /*f030*/  IMAD.MOV.U32 R9, RZ, RZ, -0x1 ;  /* 0xffffffffff097424 */ /* 0x000fe200078e00ff */
[----:B------:R-:W-:Y:S02]  /*f040*/  MOV R2, 0xf060 ;  /* 0x0000f06000027802 */ /* 0x000fe40000000f00 */
[----:B--2--5:R-:W-:Y:S05]  /*f050*/  CALL.REL.NOINC `($__internal_0_$__cuda_sm70_shflsync_bfly_p) ;  /* 0x000019b000007944 */ /* 0x024fea0003c00000 */
[----:B------:R-:W2:Y:S01]  /*f060*/  LDL.LU R2, [R1] ;  /* 0x0000000001027983 */ /* 0x000ea20000300800 */
[----:B------:R-:W-:Y:S01]  /*f070*/  MOV R3, 0x1 ;  /* 0x0000000100037802 */ /* 0x000fe20000000f00 */
[----:B--2---:R-:W-:Y:S01]  /*f080*/  FADD.FTZ R7, R2, R0 ;  /* 0x0000000002077221 */ /* 0x004fe20000010000 */
[----:B------:R-:W-:-:S04]  /*f090*/  MOV R2, 0xf0c0 ;  /* 0x0000f0c000027802 */ /* 0x000fc80000000f00 */
[----:B------:R-:W-:Y:S02]  /*f0a0*/  MOV R0, R7 ;  /* 0x0000000700007202 */ /* 0x000fe40000000f00 */
[----:B------:R-:W-:Y:S05]  /*f0b0*/  CALL.REL.NOINC `($__internal_0_$__cuda_sm70_shflsync_bfly_p) ;  /* 0x0000195000007944 */ /* 0x000fea0003c00000 */
[----:B------:R-:W-:Y:S02]  /*f0c0*/  FADD.FTZ R4, R7, R0 ;  /* 0x0000000007047221 */ /* 0x000fe40000010000 */
[----:B------:R1:W5:Y:S01]  /*f0d0*/  LDL R0, [R1+0x4] ;  /* 0x0000040001007983 */ /* 0x0003620000100800 */
[----:B------:R-:W-:Y:S02]  /*f0e0*/  MOV R3, 0x2 ;  /* 0x0000000200037802 */ /* 0x000fe40000000f00 */
[----:B------:R-:W-:Y:S02]  /*f0f0*/  MOV R2, 0xf110 ;  /* 0x0000f11000027802 */ /* 0x000fe40000000f00 */
[----:B-1---5:R-:W-:Y:S05]  /*f100*/  CALL.REL.NOINC `($__internal_0_$__cuda_sm70_shflsync_bfly_p) ;  /* 0x0000190000007944 */ /* 0x022fea0003c00000 */
[----:B------:R-:W2:Y:S01]  /*f110*/  LDL.LU R2, [R1+0x4] ;  /* 0x0000040001027983 */ /* 0x000ea20000300800 */
        /* <DEDUP_REMOVED lines=27> */
[----:B------:R-:W-:Y:S01]  /*f2d0*/  MOV R9, R0 ;  /* 0x0000000000097202 */ /* 0x000fe20000000f00 */
[----:B------:R-:W-:Y:S05]  /*f2e0*/  BRA `(.L_x_159) ;  /* 0xffffb1f000007947 */ /* 0x000fea000383ffff */
.L_x_84:
[----:B-1-34-:R-:W-:Y:S01]  /*f2f0*/  IMAD.MOV.U32 R9, RZ, RZ, R6 ;  /* 0x000000ffff097224 */ /* 0x01afe200078e0006 */
[----:B------:R-:W-:Y:S01]  /*f300*/  MOV R5, RZ ;  /* 0x000000ff00057202 */ /* 0x000fe20000000f00 */
[----:B------:R-:W-:Y:S01]  /*f310*/  IMAD.MOV.U32 R3, RZ, RZ, 0x181f ;  /* 0x0000181fff037424 */ /* 0x000fe200078e00ff */
[----:B------:R-:W-:Y:S02]  /*f320*/  MOV R2, 0xf340 ;  /* 0x0000f34000027802 */ /* 0x000fe40000000f00 */
[----:B------:R-:W-:Y:S05]  /*f330*/  CALL.REL.NOINC `($__internal_1_$__cuda_sm70_shflsync_idx_p) ;  /* 0x0000171000007944 */ /* 0x000fea0003c00000 */
[----:B------:R-:W-:Y:S01]  /*f340*/  MOV R8, R5 ;  /* 0x0000000500087202 */ /* 0x000fe20000000f00 */
[----:B------:R-:W-:Y:S05]  /*f350*/  BRA `(.L_x_160) ;  /* 0xffffc7c000007947 */ /* 0x000fea000383ffff */
.L_x_85:
[----:B------:R-:W-:Y:S01]  /*f360*/  IMAD.MOV.U32 R9, RZ, RZ, R7 ;  /* 0x000000ffff097224 */ /* 0x000fe200078e0007 */
[----:B------:R-:W-:Y:S01]  /*f370*/  MOV R5, RZ ;  /* 0x000000ff00057202 */ /* 0x000fe20000000f00 */
[----:B------:R-:W-:Y:S01]  /*f380*/  IMAD.MOV.U32 R3, RZ, RZ, 0x181f ;  /* 0x0000181fff037424 */ /* 0x000fe200078e00ff */
[----:B------:R-:W-:Y:S02]  /*f390*/  MOV R2, 0xf3b0 ;  /* 0x0000f3b000027802 */ /* 0x000fe40000000f00 */
[----:B-12---:R-:W-:Y:S05]  /*f3a0*/  CALL.REL.NOINC `($__internal_1_$__cuda_sm70_shflsync_idx_p) ;  /* 0x000016a000007944 */ /* 0x006fea0003c00000 */
[----:B------:R-:W-:Y:S01]  /*f3b0*/  MOV R2, R5 ;  /* 0x0000000500027202 */ /* 0x000fe20000000f00 */
[----:B------:R-:W-:Y:S05]  /*f3c0*/  BRA `(.L_x_161) ;  /* 0xffffc77000007947 */ /* 0x000fea000383ffff */
.L_x_86:
[----:B------:R-:W-:Y:S01]  /*f3d0*/  IMAD.MOV.U32 R9, RZ, RZ, R6 ;  /* 0x000000ffff097224 */ /* 0x000fe200078e0006 */
[----:B------:R-:W-:Y:S01]  /*f3e0*/  MOV R5, 0x1 ;  /* 0x0000000100057802 */ /* 0x000fe20000000f00 */
[----:B--2---:R-:W-:Y:S01]  /*f3f0*/  IMAD.MOV.U32 R3, RZ, RZ, 0x181f ;  /* 0x0000181fff037424 */ /* 0x004fe200078e00ff */
[----:B------:R-:W-:-:S02]  /*f400*/  MOV R2, 0xf420 ;  /* 0x0000f42000027802 */ /* 0x000fc40000000f00 */
        /* <DEDUP_REMOVED lines=9> */
.L_x_87:
[----:B------:R-:W-:Y:S01]  /*f4a0*/  IMAD.MOV.U32 R9, RZ, RZ, R6 ;  /* 0x000000ffff097224 */ /* 0x000fe200078e0006 */
[----:B------:R-:W-:Y:S01]  /*f4b0*/  MOV R5, 0x2 ;  /* 0x0000000200057802 */ /* 0x000fe20000000f00 */
[----:B-1----:R-:W-:Y:S01]  /*f4c0*/  IMAD.MOV.U32 R3, RZ, RZ, 0x181f ;  /* 0x0000181fff037424 */ /* 0x002fe200078e00ff */
[----:B------:R-:W-:Y:S02]  /*f4d0*/  MOV R2, 0xf4f0 ;  /* 0x0000f4f000027802 */ /* 0x000fe40000000f00 */
[----:B---34-:R-:W-:Y:S05]  /*f4e0*/  CALL.REL.NOINC `($__internal_1_$__cuda_sm70_shflsync_idx_p) ;  /* 0x0000156000007944 */ /* 0x018fea0003c00000 */
[----:B------:R-:W-:Y:S01]  /*f4f0*/  MOV R8, R5 ;  /* 0x0000000500087202 */ /* 0x000fe20000000f00 */
[----:B------:R-:W-:Y:S05]  /*f500*/  BRA `(.L_x_163) ;  /* 0xffffc74000007947 */ /* 0x000fea000383ffff */
.L_x_88:
[----:B------:R-:W-:Y:S01]  /*f510*/  IMAD.MOV.U32 R9, RZ, RZ, R7 ;  /* 0x000000ffff097224 */ /* 0x000fe200078e0007 */
[----:B------:R-:W-:Y:S01]  /*f520*/  MOV R5, 0x2 ;  /* 0x0000000200057802 */ /* 0x000fe20000000f00 */
[----:B-1----:R-:W-:Y:S01]  /*f530*/  IMAD.MOV.U32 R3, RZ, RZ, 0x181f ;  /* 0x0000181fff037424 */ /* 0x002fe200078e00ff */
[----:B------:R-:W-:Y:S02]  /*f540*/  MOV R2, 0xf560 ;  /* 0x0000f56000027802 */ /* 0x000fe40000000f00 */
[----:B--234-:R-:W-:Y:S05]  /*f550*/  CALL.REL.NOINC `($__internal_1_$__cuda_sm70_shflsync_idx_p) ;  /* 0x000014f000007944 */ /* 0x01cfea0003c00000 */
[----:B------:R-:W-:Y:S01]  /*f560*/  MOV R2, R5 ;  /* 0x0000000500027202 */ /* 0x000fe20000000f00 */
[----:B------:R-:W-:Y:S05]  /*f570*/  BRA `(.L_x_164) ;  /* 0xffffc6f000007947 */ /* 0x000fea000383ffff */
.L_x_89:
[----:B------:R-:W-:Y:S01]  /*f580*/  IMAD.MOV.U32 R9, RZ, RZ, R6 ;  /* 0x000000ffff097224 */ /* 0x000fe200078e0006 */
[----:B------:R-:W-:Y:S01]  /*f590*/  MOV R5, 0x3 ;  /* 0x0000000300057802 */ /* 0x000fe20000000f00 */
[----:B--2---:R-:W-:Y:S01]  /*f5a0*/  IMAD.MOV.U32 R3, RZ, RZ, 0x181f ;  /* 0x0000181fff037424 */ /* 0x004fe200078e00ff */
[----:B------:R-:W-:-:S02]  /*f5b0*/  MOV R2, 0xf5d0 ;  /* 0x0000f5d000027802 */ /* 0x000fc40000000f00 */
[----:B-1-34-:R-:W-:Y:S05]  /*f5c0*/  CALL.REL.NOINC `($__internal_1_$__cuda_sm70_shflsync_idx_p) ;  /* 0x0000148000007944 */ /* 0x01afea0003c00000 */
        /* <DEDUP_REMOVED lines=8> */
.L_x_90:
[----:B------:R-:W-:Y:S01]  /*f650*/  IMAD.MOV.U32 R9, RZ, RZ, R6 ;  /* 0x000000ffff097224 */ /* 0x000fe200078e0006 */
[----:B------:R-:W-:Y:S01]  /*f660*/  MOV R5, 0x4 ;  /* 0x0000000400057802 */ /* 0x000fe20000000f00 */
[----:B--2---:R-:W-:Y:S01]  /*f670*/  IMAD.MOV.U32 R3, RZ, RZ, 0x181f ;  /* 0x0000181fff037424 */ /* 0x004fe200078e00ff */
[----:B------:R-:W-:Y:S02]  /*f680*/  MOV R2, 0xf6a0 ;  /* 0x0000f6a000027802 */ /* 0x000fe40000000f00 */
[----:B-1-34-:R-:W-:Y:S05]  /*f690*/  CALL.REL.NOINC `($__internal_1_$__cuda_sm70_shflsync_idx_p) ;  /* 0x000013b000007944 */ /* 0x01afea0003c00000 */
[----:B------:R-:W-:Y:S01]  /*f6a0*/  MOV R8, R5 ;  /* 0x0000000500087202 */ /* 0x000fe20000000f00 */
[----:B------:R-:W-:Y:S05]  /*f6b0*/  BRA `(.L_x_166) ;  /* 0xffffc6c000007947 */ /* 0x000fea000383ffff */
.L_x_91:
[----:B------:R-:W-:Y:S01]  /*f6c0*/  IMAD.MOV.U32 R9, RZ, RZ, R7 ;  /* 0x000000ffff097224 */ /* 0x000fe200078e0007 */
[----:B------:R-:W-:Y:S01]  /*f6d0*/  MOV R5, 0x4 ;  /* 0x0000000400057802 */ /* 0x000fe20000000f00 */
[----:B--2---:R-:W-:Y:S01]  /*f6e0*/  IMAD.MOV.U32 R3, RZ, RZ, 0x181f ;  /* 0x0000181fff037424 */ /* 0x004fe200078e00ff */
[----:B------:R-:W-:Y:S02]  /*f6f0*/  MOV R2, 0xf710 ;  /* 0x0000f71000027802 */ /* 0x000fe40000000f00 */
[----:B-1-34-:R-:W-:Y:S05]  /*f700*/  CALL.REL.NOINC `($__internal_1_$__cuda_sm70_shflsync_idx_p) ;  /* 0x0000134000007944 */ /* 0x01afea0003c00000 */
[----:B------:R-:W-:Y:S01]  /*f710*/  MOV R2, R5 ;  /* 0x0000000500027202 */ /* 0x000fe20000000f00 */
[----:B------:R-:W-:Y:S05]  /*f720*/  BRA `(.L_x_167) ;  /* 0xffffc67000007947 */ /* 0x000fea000383ffff */
.L_x_92:
        /* <DEDUP_REMOVED lines=13> */
.L_x_93:
[----:B------:R-:W-:Y:S01]  /*f800*/  IMAD.MOV.U32 R9, RZ, RZ, R6 ;  /* 0x000000ffff097224 */ /* 0x000fe200078e0006 */
[----:B------:R-:W-:Y:S01]  /*f810*/  MOV R5, 0x6 ;  /* 0x0000000600057802 */ /* 0x000fe20000000f00 */
[----:B--2---:R-:W-:Y:S01]  /*f820*/  IMAD.MOV.U32 R3, RZ, RZ, 0x181f ;  /* 0x0000181fff037424 */ /* 0x004fe200078e00ff */
[----:B------:R-:W-:Y:S02]  /*f830*/  MOV R2, 0xf850 ;  /* 0x0000f85000027802 */ /* 0x000fe40000000f00 */
[----:B-1--4-:R-:W-:Y:S05]  /*f840*/  CALL.REL.NOINC `($__internal_1_$__cuda_sm70_shflsync_idx_p) ;  /* 0x0000120000007944 */ /* 0x012fea0003c00000 */
[----:B------:R-:W-:Y:S01]  /*f850*/  MOV R8, R5 ;  /* 0x0000000500087202 */ /* 0x000fe20000000f00 */
[----:B------:R-:W-:Y:S05]  /*f860*/  BRA `(.L_x_169) ;  /* 0xffffc64000007947 */ /* 0x000fea000383ffff */
.L_x_94:
[----:B------:R-:W-:Y:S01]  /*f870*/  IMAD.MOV.U32 R9, RZ, RZ, R7 ;  /* 0x000000ffff097224 */ /* 0x000fe200078e0007 */
[----:B------:R-:W-:Y:S01]  /*f880*/  MOV R5, 0x6 ;  /* 0x0000000600057802 */ /* 0x000fe20000000f00 */
[----:B--2---:R-:W-:Y:S01]  /*f890*/  IMAD.MOV.U32 R3, RZ, RZ, 0x181f ;  /* 0x0000181fff037424 */ /* 0x004fe200078e00ff */
[----:B------:R-:W-:Y:S02]  /*f8a0*/  MOV R2, 0xf8c0 ;  /* 0x0000f8c000027802 */ /* 0x000fe40000000f00 */
[----:B-1-34-:R-:W-:Y:S05]  /*f8b0*/  CALL.REL.NOINC `($__internal_1_$__cuda_sm70_shflsync_idx_p) ;  /* 0x0000119000007944 */ /* 0x01afea0003c00000 */
[----:B------:R-:W-:Y:S01]  /*f8c0*/  MOV R2, R5 ;  /* 0x0000000500027202 */ /* 0x000fe20000000f00 */
[----:B------:R-:W-:Y:S05]  /*f8d0*/  BRA `(.L_x_170) ;  /* 0xffffc5f000007947 */ /* 0x000fea000383ffff */
.L_x_95:
[----:B------:R-:W-:Y:S01]  /*f8e0*/  IMAD.MOV.U32 R9, RZ, RZ, R6 ;  /* 0x000000ffff097224 */ /* 0x000fe200078e0006 */
[----:B------:R-:W-:Y:S01]  /*f8f0*/  MOV R5, 0x7 ;  /* 0x0000000700057802 */ /* 0x000fe20000000f00 */
[----:B-1----:R-:W-:Y:S01]  /*f900*/  IMAD.MOV.U32 R3, RZ, RZ, 0x181f ;  /* 0x0000181fff037424 */ /* 0x002fe200078e00ff */
[----:B------:R-:W-:-:S02]  /*f910*/  MOV R2, 0xf930 ;  /* 0x0000f93000027802 */ /* 0x000fc40000000f00 */
[----:B--2-4-:R-:W-:Y:S05]  /*f920*/  CALL.REL.NOINC `($__internal_1_$__cuda_sm70_shflsync_idx_p) ;  /* 0x0000112000007944 */ /* 0x014fea0003c00000 */
        /* <DEDUP_REMOVED lines=8> */
.L_x_97:
[----:B------:R-:W-:Y:S01]  /*f9b0*/  IMAD.MOV.U32 R9, RZ, RZ, R13 ;  /* 0x000000ffff097224 */ /* 0x000fe200078e000d */
[----:B------:R-:W-:Y:S01]  /*f9c0*/  MOV R5, RZ ;  /* 0x000000ff00057202 */ /* 0x000fe20000000f00 */
[----:B------:R-:W-:Y:S01]  /*f9d0*/  IMAD.MOV.U32 R3, RZ, RZ, 0x1c1f ;  /* 0x00001c1fff037424 */ /* 0x000fe200078e00ff */
[----:B------:R-:W-:Y:S02]  /*f9e0*/  MOV R2, 0xfa00 ;  /* 0x0000fa0000027802 */ /* 0x000fe40000000f00 */
[----:B------:R-:W-:Y:S05]  /*f9f0*/  CALL.REL.NOINC `($__internal_1_$__cuda_sm70_shflsync_idx_p) ;  /* 0x0000105000007944 */ /* 0x000fea0003c00000 */
[----:B------:R-:W-:Y:S01]  /*fa00*/  MOV R12, R5 ;  /* 0x00000005000c7202 */ /* 0x000fe20000000f00 */
[----:B------:R-:W-:Y:S05]  /*fa10*/  BRA `(.L_x_172) ;  /* 0xffffc7e000007947 */ /* 0x000fea000383ffff */
.L_x_98:
[----:B------:R-:W-:Y:S01]  /*fa20*/  IMAD.MOV.U32 R9, RZ, RZ, R20 ;  /* 0x000000ffff097224 */ /* 0x000fe200078e0014 */
[----:B------:R-:W-:Y:S01]  /*fa30*/  MOV R5, RZ ;  /* 0x000000ff00057202 */ /* 0x000fe20000000f00 */
[----:B------:R-:W-:Y:S01]  /*fa40*/  IMAD.MOV.U32 R3, RZ, RZ, 0x1c1f ;  /* 0x00001c1fff037424 */ /* 0x000fe200078e00ff */
[----:B------:R-:W-:Y:S02]  /*fa50*/  MOV R2, 0xfa70 ;  /* 0x0000fa7000027802 */ /* 0x000fe40000000f00 */
[----:B-12---:R-:W-:Y:S05]  /*fa60*/  CALL.REL.NOINC `($__internal_1_$__cuda_sm70_shflsync_idx_p) ;  /* 0x00000fe000007944 */ /* 0x006fea0003c00000 */
[----:B------:R-:W-:Y:S01]  /*fa70*/  MOV R2, R5 ;  /* 0x0000000500027202 */ /* 0x000fe20000000f00 */
[----:B------:R-:W-:Y:S05]  /*fa80*/  BRA `(.L_x_173) ;  /* 0xffffc79000007947 */ /* 0x000fea000383ffff */
.L_x_101:
        /* <DEDUP_REMOVED lines=13> */
.L_x_104:
[----:B------:R-:W-:Y:S01]  /*fb60*/  IMAD.MOV.U32 R9, RZ, RZ, R13 ;  /* 0x000000ffff097224 */ /* 0x000fe200078e000d */
[----:B------:R-:W-:Y:S01]  /*fb70*/  MOV R5, 0x2 ;  /* 0x0000000200057802 */ /* 0x000fe20000000f00 */
[----:B--2---:R-:W-:Y:S01]  /*fb80*/  IMAD.MOV.U32 R3, RZ, RZ, 0x1c1f ;  /* 0x00001c1fff037424 */ /* 0x004fe200078e00ff */
[----:B----4-:R-:W-:Y:S02]  /*fb90*/  MOV R2, 0xfbb0 ;  /* 0x0000fbb000027802 */ /* 0x010fe40000000f00 */
[----:B-1-3--:R-:W-:Y:S05]  /*fba0*/  CALL.REL.NOINC `($__internal_1_$__cuda_sm70_shflsync_idx_p) ;  /* 0x00000ea000007944 */ /* 0x00afea0003c00000 */
[----:B------:R-:W-:Y:S01]  /*fbb0*/  MOV R12, R5 ;  /* 0x00000005000c7202 */ /* 0x000fe20000000f00 */
[----:B------:R-:W-:Y:S05]  /*fbc0*/  BRA `(.L_x_175) ;  /* 0xffffcc0000007947 */ /* 0x000fea000383ffff */
.L_x_105:
[----:B------:R-:W-:Y:S01]  /*fbd0*/  IMAD.MOV.U32 R9, RZ, RZ, R20 ;  /* 0x000000ffff097224 */ /* 0x000fe200078e0014 */
[----:B------:R-:W-:Y:S01]  /*fbe0*/  MOV R5, 0x2 ;  /* 0x0000000200057802 */ /* 0x000fe20000000f00 */
[----:B--2---:R-:W-:Y:S01]  /*fbf0*/  IMAD.MOV.U32 R3, RZ, RZ, 0x1c1f ;  /* 0x00001c1fff037424 */ /* 0x004fe200078e00ff */
[----:B----4-:R-:W-:Y:S02]  /*fc00*/  MOV R2, 0xfc20 ;  /* 0x0000fc2000027802 */ /* 0x010fe40000000f00 */
[----:B-1-3--:R-:W-:Y:S05]  /*fc10*/  CALL.REL.NOINC `($__internal_1_$__cuda_sm70_shflsync_idx_p) ;  /* 0x00000e3000007944 */ /* 0x00afea0003c00000 */
[----:B------:R-:W-:Y:S01]  /*fc20*/  MOV R2, R5 ;  /* 0x0000000500027202 */ /* 0x000fe20000000f00 */
[----:B------:R-:W-:Y:S05]  /*fc30*/  BRA `(.L_x_176) ;  /* 0xffffcbb000007947 */ /* 0x000fea000383ffff */
.L_x_108:
[----:B------:R-:W-:Y:S01]  /*fc40*/  IMAD.MOV.U32 R9, RZ, RZ, R13 ;  /* 0x000000ffff097224 */ /* 0x000fe200078e000d */
[----:B------:R-:W-:Y:S01]  /*fc50*/  MOV R5, 0x3 ;  /* 0x0000000300057802 */ /* 0x000fe20000000f00 */
[----:B-1----:R-:W-:Y:S01]  /*fc60*/  IMAD.MOV.U32 R3, RZ, RZ, 0x1c1f ;  /* 0x00001c1fff037424 */ /* 0x002fe200078e00ff */
[----:B----4-:R-:W-:-:S02]  /*fc70*/  MOV R2, 0xfc90 ;  /* 0x0000fc9000027802 */ /* 0x010fc40000000f00 */
[----:B--23--:R-:W-:Y:S05]  /*fc80*/  CALL.REL.NOINC `($__internal_1_$__cuda_sm70_shflsync_idx_p) ;  /* 0x00000dc000007944 */ /* 0x00cfea0003c00000 */
        /* <DEDUP_REMOVED lines=8> */
.L_x_112:
[----:B------:R-:W-:Y:S01]  /*fd10*/  IMAD.MOV.U32 R9, RZ, RZ, R6 ;  /* 0x000000ffff097224 */ /* 0x000fe200078e0006 */
[----:B------:R-:W-:Y:S01]  /*fd20*/  MOV R5, RZ ;  /* 0x000000ff00057202 */ /* 0x000fe20000000f00 */
[----:B------:R-:W-:Y:S01]  /*fd30*/  IMAD.MOV.U32 R3, RZ, RZ, 0x181f ;  /* 0x0000181fff037424 */ /* 0x000fe200078e00ff */
[----:B------:R-:W-:Y:S02]  /*fd40*/  MOV R2, 0xfd60 ;  /* 0x0000fd6000027802 */ /* 0x000fe40000000f00 */
[----:B------:R-:W-:Y:S05]  /*fd50*/  CALL.REL.NOINC `($__internal_1_$__cuda_sm70_shflsync_idx_p) ;  /* 0x00000cf000007944 */ /* 0x000fea0003c00000 */
[----:B------:R-:W-:Y:S01]  /*fd60*/  MOV R8, R5 ;  /* 0x0000000500087202 */ /* 0x000fe20000000f00 */
[----:B------:R-:W-:Y:S05]  /*fd70*/  BRA `(.L_x_178) ;  /* 0xffffd6f000007947 */ /* 0x000fea000383ffff */
.L_x_113:
[----:B------:R-:W-:Y:S01]  /*fd80*/  IMAD.MOV.U32 R9, RZ, RZ, R7 ;  /* 0x000000ffff097224 */ /* 0x000fe200078e0007 */
[----:B------:R-:W-:Y:S01]  /*fd90*/  MOV R5, RZ ;  /* 0x000000ff00057202 */ /* 0x000fe20000000f00 */
[----:B------:R-:W-:Y:S01]  /*fda0*/  IMAD.MOV.U32 R3, RZ, RZ, 0x181f ;  /* 0x0000181fff037424 */ /* 0x000fe200078e00ff */
[----:B------:R-:W-:Y:S02]  /*fdb0*/  MOV R2, 0xfdd0 ;  /* 0x0000fdd000027802 */ /* 0x000fe40000000f00 */
[----:B-12---:R-:W-:Y:S05]  /*fdc0*/  CALL.REL.NOINC `($__internal_1_$__cuda_sm70_shflsync_idx_p) ;  /* 0x00000c8000007944 */ /* 0x006fea0003c00000 */
[----:B------:R-:W-:Y:S01]  /*fdd0*/  MOV R2, R5 ;  /* 0x0000000500027202 */ /* 0x000fe20000000f00 */
[----:B------:R-:W-:Y:S05]  /*fde0*/  BRA `(.L_x_179) ;  /* 0xffffd6a000007947 */ /* 0x000fea000383ffff */
.L_x_114:
        /* <DEDUP_REMOVED lines=13> */
.L_x_115:
[----:B------:R-:W-:Y:S01]  /*fec0*/  IMAD.MOV.U32 R9, RZ, RZ, R6 ;  /* 0x000000ffff097224 */ /* 0x000fe200078e0006 */
[----:B------:R-:W-:Y:S01]  /*fed0*/  MOV R5, 0x2 ;  /* 0x0000000200057802 */ /* 0x000fe20000000f00 */
[----:B-1----:R-:W-:Y:S01]  /*fee0*/  IMAD.MOV.U32 R3, RZ, RZ, 0x181f ;  /* 0x0000181fff037424 */ /* 0x002fe200078e00ff */
[----:B------:R-:W-:Y:S02]  /*fef0*/  MOV R2, 0xff10 ;  /* 0x0000ff1000027802 */ /* 0x000fe40000000f00 */
[----:B---34-:R-:W-:Y:S05]  /*ff00*/  CALL.REL.NOINC `($__internal_1_$__cuda_sm70_shflsync_idx_p) ;  /* 0x00000b4000007944 */ /* 0x018fea0003c00000 */
[----:B------:R-:W-:Y:S01]  /*ff10*/  MOV R8, R5 ;  /* 0x0000000500087202 */ /* 0x000fe20000000f00 */
[----:B------:R-:W-:Y:S05]  /*ff20*/  BRA `(.L_x_181) ;  /* 0xffffd67000007947 */ /* 0x000fea000383ffff */
.L_x_116:
[----:B------:R-:W-:Y:S01]  /*ff30*/  IMAD.MOV.U32 R9, RZ, RZ, R7 ;  /* 0x000000ffff097224 */ /* 0x000fe200078e0007 */
[----:B------:R-:W-:Y:S01]  /*ff40*/  MOV R5, 0x2 ;  /* 0x0000000200057802 */ /* 0x000fe20000000f00 */
[----:B-1----:R-:W-:Y:S01]  /*ff50*/  IMAD.MOV.U32 R3, RZ, RZ, 0x181f ;  /* 0x0000181fff037424 */ /* 0x002fe200078e00ff */
[----:B------:R-:W-:Y:S02]  /*ff60*/  MOV R2, 0xff80 ;  /* 0x0000ff8000027802 */ /* 0x000fe40000000f00 */
[----:B--234-:R-:W-:Y:S05]  /*ff70*/  CALL.REL.NOINC `($__internal_1_$__cuda_sm70_shflsync_idx_p) ;  /* 0x00000ad000007944 */ /* 0x01cfea0003c00000 */
[----:B------:R-:W-:Y:S01]  /*ff80*/  MOV R2, R5 ;  /* 0x0000000500027202 */ /* 0x000fe20000000f00 */
[----:B------:R-:W-:Y:S05]  /*ff90*/  BRA `(.L_x_182) ;  /* 0xffffd62000007947 */ /* 0x000fea000383ffff */
.L_x_117:
        /* <DEDUP_REMOVED lines=13> */
.L_x_118:
[----:B------:R-:W-:Y:S01]  /*10070*/  IMAD.MOV.U32 R9, RZ, RZ, R6 ;  /* 0x000000ffff097224 */ /* 0x000fe200078e0006 */
[----:B------:R-:W-:Y:S01]  /*10080*/  MOV R5, 0x4 ;  /* 0x0000000400057802 */ /* 0x000fe20000000f00 */
[----:B--2---:R-:W-:Y:S01]  /*10090*/  IMAD.MOV.U32 R3, RZ, RZ, 0x181f ;  /* 0x0000181fff037424 */ /* 0x004fe200078e00ff */
[----:B------:R-:W-:Y:S02]  /*100a0*/  MOV R2, 0x100c0 ;  /* 0x000100c000027802 */ /* 0x000fe40000000f00 */
[----:B-1-34-:R-:W-:Y:S05]  /*100b0*/  CALL.REL.NOINC `($__internal_1_$__cuda_sm70_shflsync_idx_p) ;  /* 0x0000099000007944 */ /* 0x01afea0003c00000 */
[----:B------:R-:W-:Y:S01]  /*100c0*/  MOV R8, R5 ;  /* 0x0000000500087202 */ /* 0x000fe20000000f00 */
[----:B------:R-:W-:Y:S05]  /*100d0*/  BRA `(.L_x_184) ;  /* 0xffffd5f000007947 */ /* 0x000fea000383ffff */
.L_x_119:
[----:B------:R-:W-:Y:S01]  /*100e0*/  IMAD.MOV.U32 R9, RZ, RZ, R7 ;  /* 0x000000ffff097224 */ /* 0x000fe200078e0007 */
[----:B------:R-:W-:Y:S01]  /*100f0*/  MOV R5, 0x4 ;  /* 0x0000000400057802 */ /* 0x000fe20000000f00 */
[----:B--2---:R-:W-:Y:S01]  /*10100*/  IMAD.MOV.U32 R3, RZ, RZ, 0x181f ;  /* 0x0000181fff037424 */ /* 0x004fe200078e00ff */
[----:B------:R-:W-:Y:S02]  /*10110*/  MOV R2, 0x10130 ;  /* 0x0001013000027802 */ /* 0x000fe40000000f00 */
[----:B-1-34-:R-:W-:Y:S05]  /*10120*/  CALL.REL.NOINC `($__internal_1_$__cuda_sm70_shflsync_idx_p) ;  /* 0x0000092000007944 */ /* 0x01afea0003c00000 */
[----:B------:R-:W-:Y:S01]  /*10130*/  MOV R2, R5 ;  /* 0x0000000500027202 */ /* 0x000fe20000000f00 */
[----:B------:R-:W-:Y:S05]  /*10140*/  BRA `(.L_x_185) ;  /* 0xffffd5a000007947 */ /* 0x000fea000383ffff */
.L_x_120:
        /* <DEDUP_REMOVED lines=13> */
.L_x_121:
[----:B------:R-:W-:Y:S01]  /*10220*/  IMAD.MOV.U32 R9, RZ, RZ, R6 ;  /* 0x000000ffff097224 */ /* 0x000fe200078e0006 */
[----:B------:R-:W-:Y:S01]  /*10230*/  MOV R5, 0x6 ;  /* 0x0000000600057802 */ /* 0x000fe20000000f00 */
[----:B--2---:R-:W-:Y:S01]  /*10240*/  IMAD.MOV.U32 R3, RZ, RZ, 0x181f ;  /* 0x0000181fff037424 */ /* 0x004fe200078e00ff */
[----:B------:R-:W-:Y:S02]  /*10250*/  MOV R2, 0x10270 ;  /* 0x0001027000027802 */ /* 0x000fe40000000f00 */
[----:B-1--4-:R-:W-:Y:S05]  /*10260*/  CALL.REL.NOINC `($__internal_1_$__cuda_sm70_shflsync_idx_p) ;  /* 0x000007e000007944 */ /* 0x012fea0003c00000 */
[----:B------:R-:W-:Y:S01]  /*10270*/  MOV R8, R5 ;  /* 0x0000000500087202 */ /* 0x000fe20000000f00 */
[----:B------:R-:W-:Y:S05]  /*10280*/  BRA `(.L_x_187) ;  /* 0xffffd57000007947 */ /* 0x000fea000383ffff */
.L_x_122:
[----:B------:R-:W-:Y:S01]  /*10290*/  IMAD.MOV.U32 R9, RZ, RZ, R7 ;  /* 0x000000ffff097224 */ /* 0x000fe200078e0007 */
[----:B------:R-:W-:Y:S01]  /*102a0*/  MOV R5, 0x6 ;  /* 0x0000000600057802 */ /* 0x000fe20000000f00 */
[----:B--2---:R-:W-:Y:S01]  /*102b0*/  IMAD.MOV.U32 R3, RZ, RZ, 0x181f ;  /* 0x0000181fff037424 */ /* 0x004fe200078e00ff */
[----:B------:R-:W-:Y:S02]  /*102c0*/  MOV R2, 0x102e0 ;  /* 0x000102e000027802 */ /* 0x000fe40000000f00 */
[----:B-1-34-:R-:W-:Y:S05]  /*102d0*/  CALL.REL.NOINC `($__internal_1_$__cuda_sm70_shflsync_idx_p) ;  /* 0x0000077000007944 */ /* 0x01afea0003c00000 */
[----:B------:R-:W-:Y:S01]  /*102e0*/  MOV R2, R5 ;  /* 0x0000000500027202 */ /* 0x000fe20000000f00 */
[----:B------:R-:W-:Y:S05]  /*102f0*/  BRA `(.L_x_188) ;  /* 0xffffd52000007947 */ /* 0x000fea000383ffff */
.L_x_123:
        /* <DEDUP_REMOVED lines=13> */
.L_x_125:
[----:B------:R-:W-:Y:S01]  /*103d0*/  IMAD.MOV.U32 R9, RZ, RZ, R70 ;  /* 0x000000ffff097224 */ /* 0x000fe200078e0046 */
[----:B------:R-:W-:Y:S01]  /*103e0*/  MOV R5, RZ ;  /* 0x000000ff00057202 */ /* 0x000fe20000000f00 */
[----:B----4-:R-:W-:Y:S01]  /*103f0*/  IMAD.MOV.U32 R3, RZ, RZ, 0x1f ;  /* 0x0000001fff037424 */ /* 0x010fe200078e00ff */
[----:B------:R-:W-:Y:S02]  /*10400*/  MOV R2, 0x10420 ;  /* 0x0001042000027802 */ /* 0x000fe40000000f00 */
[----:B------:R-:W-:Y:S05]  /*10410*/  CALL.REL.NOINC `($__internal_1_$__cuda_sm70_shflsync_idx_p) ;  /* 0x0000063000007944 */ /* 0x000fea0003c00000 */
[----:B------:R-:W-:Y:S01]  /*10420*/  MOV R10, R5 ;  /* 0x00000005000a7202 */ /* 0x000fe20000000f00 */
[----:B------:R-:W-:Y:S05]  /*10430*/  BRA `(.L_x_190) ;  /* 0xffffd5d000007947 */ /* 0x000fea000383ffff */
.L_x_126:
[----:B------:R-:W-:Y:S01]  /*10440*/  IMAD.MOV.U32 R9, RZ, RZ, R70 ;  /* 0x000000ffff097224 */ /* 0x000fe200078e0046 */
[----:B------:R-:W-:Y:S01]  /*10450*/  MOV R5, 0x1 ;  /* 0x0000000100057802 */ /* 0x000fe20000000f00 */
[----:B----4-:R-:W-:Y:S01]  /*10460*/  IMAD.MOV.U32 R3, RZ, RZ, 0x1f ;  /* 0x0000001fff037424 */ /* 0x010fe200078e00ff */
[----:B------:R-:W-:Y:S02]  /*10470*/  MOV R2, 0x10490 ;  /* 0x0001049000027802 */ /* 0x000fe40000000f00 */
[----:B-12---:R-:W-:Y:S05]  /*10480*/  CALL.REL.NOINC `($__internal_1_$__cuda_sm70_shflsync_idx_p) ;  /* 0x000005c000007944 */ /* 0x006fea0003c00000 */
[----:B------:R-:W-:Y:S01]  /*10490*/  MOV R8, R5 ;  /* 0x0000000500087202 */ /* 0x000fe20000000f00 */
[----:B------:R-:W-:Y:S05]  /*104a0*/  BRA `(.L_x_191) ;  /* 0xffffd58000007947 */ /* 0x000fea000383ffff */
.L_x_127:
[----:B------:R-:W-:Y:S02]  /*104b0*/  MOV R2, 0x1 ;  /* 0x0000000100027802 */ /* 0x000fe40000000f00 */
[----:B------:R-:W-:-:S02]  /*104c0*/  MOV R3, 0x104e0 ;  /* 0x000104e000037802 */ /* 0x000fc40000000f00 */
[----:B-123--:R-:W-:Y:S05]  /*104d0*/  CALL.REL.NOINC `($__internal_2_$__cuda_sm70_shflsync_up_p) ;  /* 0x000005c000007944 */ /* 0x00efea0003c00000 */
[----:B------:R-:W-:Y:S05]  /*104e0*/  BRA `(.L_x_192) ;  /* 0xffffd67000007947 */ /* 0x000fea000383ffff */
.L_x_128:
[----:B------:R-:W-:Y:S02]  /*104f0*/  MOV R2, 0x2 ;  /* 0x0000000200027802 */ /* 0x000fe40000000f00 */
[----:B------:R-:W-:-:S02]  /*10500*/  MOV R3, 0x10520 ;  /* 0x0001052000037802 */ /* 0x000fc40000000f00 */
[----:B-12---:R-:W-:Y:S05]  /*10510*/  CALL.REL.NOINC `($__internal_2_$__cuda_sm70_shflsync_up_p) ;  /* 0x0000058000007944 */ /* 0x006fea0003c00000 */
        /* <DEDUP_REMOVED lines=24> */
.L_x_132:
[----:B------:R-:W-:Y:S02]  /*106a0*/  MOV R2, 0x1 ;  /* 0x0000000100027802 */ /* 0x000fe40000000f00 */
[----:B------:R-:W-:Y:S02]  /*106b0*/  MOV R3, 0x106d0 ;  /* 0x000106d000037802 */ /* 0x000fe40000000f00 */
[----:B------:R-:W-:Y:S05]  /*106c0*/  CALL.REL.NOINC `($__internal_2_$__cuda_sm70_shflsync_up_p) ;  /* 0x000003d000007944 */ /* 0x000fea0003c00000 */
[----:B------:R-:W-:Y:S01]  /*106d0*/  MOV R2, R4 ;  /* 0x0000000400027202 */ /* 0x000fe20000000f00 */
[----:B------:R-:W-:Y:S05]  /*106e0*/  BRA `(.L_x_194) ;  /* 0xffffd6d000007947 */ /* 0x000fea000383ffff */
.L_x_133:
        /* <DEDUP_REMOVED lines=27> */
.L_x_135:
[----:B------:R-:W-:Y:S02]  /*108a0*/  SEL R0, RZ, 0x1, P0 ;  /* 0x00000001ff007807 */ /* 0x000fe40000000000 */
[----:B------:R-:W-:Y:S02]  /*108b0*/  MOV R2, 0x108d0 ;  /* 0x000108d000027802 */ /* 0x000fe40000000f00 */
[----:B---3--:R-:W-:Y:S05]  /*108c0*/  CALL.REL.NOINC `($__internal_3_$__cuda_sm70_votesync_ballot) ;  /* 0x0000024000007944 */ /* 0x008fea0003c00000 */
[----:B------:R-:W-:Y:S05]  /*108d0*/  BRA `(.L_x_196) ;  /* 0xffffd67000007947 */ /* 0x000fea000383ffff */
.L_x_136:
[----:B------:R-:W-:Y:S01]  /*108e0*/  IMAD.MOV.U32 R9, RZ, RZ, R6 ;  /* 0x000000ffff097224 */ /* 0x000fe200078e0006 */
[----:B--2---:R-:W-:Y:S01]  /*108f0*/  MOV R5, R11 ;  /* 0x0000000b00057202 */ /* 0x004fe20000000f00 */
[----:B------:R-:W-:Y:S01]  /*10900*/  IMAD.MOV.U32 R3, RZ, RZ, 0x1f ;  /* 0x0000001fff037424 */ /* 0x000fe200078e00ff */
[----:B------:R-:W-:Y:S02]  /*10910*/  MOV R2, 0x10930 ;  /* 0x0001093000027802 */ /* 0x000fe40000000f00 */
[----:B-1-3--:R-:W-:Y:S05]  /*10920*/  CALL.REL.NOINC `($__internal_1_$__cuda_sm70_shflsync_idx_p) ;  /* 0x0000012000007944 */ /* 0x00afea0003c00000 */
[----:B------:R-:W-:Y:S01]  /*10930*/  IMAD.MOV.U32 R8, RZ, RZ, R5 ;  /* 0x000000ffff087224 */ /* 0x000fe200078e0005 */
[----:B------:R-:W-:Y:S01]  /*10940*/  MOV R5, R11 ;  /* 0x0000000b00057202 */ /* 0x000fe20000000f00 */
[----:B------:R-:W-:Y:S01]  /*10950*/  IMAD.MOV.U32 R9, RZ, RZ, R7 ;  /* 0x000000ffff097224 */ /* 0x000fe200078e0007 */
[----:B------:R-:W-:Y:S02]  /*10960*/  MOV R3, 0x1f ;  /* 0x0000001f00037802 */ /* 0x000fe40000000f00 */
[----:B------:R-:W-:-:S02]  /*10970*/  MOV R2, 0x10990 ;  /* 0x0001099000027802 */ /* 0x000fc40000000f00 */
[----:B------:R-:W-:Y:S05]  /*10980*/  CALL.REL.NOINC `($__internal_1_$__cuda_sm70_shflsync_idx_p) ;  /* 0x000000c000007944 */ /* 0x000fea0003c00000 */
[----:B------:R-:W-:Y:S01]  /*10990*/  MOV R7, R5 ;  /* 0x0000000500077202 */ /* 0x000fe20000000f00 */
[----:B------:R-:W-:Y:S05]  /*109a0*/  BRA `(.L_x_197) ;  /* 0xffffd5e000007947 */ /* 0x000fea000383ffff */
.L_x_139:
[----:B------:R-:W-:Y:S01]  /*109b0*/  IMAD.MOV.U32 R9, RZ, RZ, R4 ;  /* 0x000000ffff097224 */ /* 0x000fe200078e0004 */
[----:B------:R-:W-:-:S02]  /*109c0*/  MOV R3, 0x1f ;  /* 0x0000001f00037802 */ /* 0x000fc40000000f00 */
[----:B------:R-:W-:Y:S02]  /*109d0*/  MOV R2, 0x109f0 ;  /* 0x000109f000027802 */ /* 0x000fe40000000f00 */
[----:B-1234-:R-:W-:Y:S05]  /*109e0*/  CALL.REL.NOINC `($__internal_1_$__cuda_sm70_shflsync_idx_p) ;  /* 0x0000006000007944 */ /* 0x01efea0003c00000 */
[----:B------:R-:W-:Y:S01]  /*109f0*/  MOV R13, R5 ;  /* 0x00000005000d7202 */ /* 0x000fe20000000f00 */
[----:B------:R-:W-:Y:S05]  /*10a00*/  BRA `(.L_x_138) ;  /* 0xffffd5e000007947 */ /* 0x000fea000383ffff */
        .weak           $__internal_0_$__cuda_sm70_shflsync_bfly_p
        .type           $__internal_0_$__cuda_sm70_shflsync_bfly_p,@function
        .size           $__internal_0_$__cuda_sm70_shflsync_bfly_p,($__internal_1_$__cuda_sm70_shflsync_idx_p - $__internal_0_$__cuda_sm70_shflsync_bfly_p)
$__internal_0_$__cuda_sm70_shflsync_bfly_p:
[----:B------:R-:W-:Y:S04]  /*10a10*/  WARPSYNC R9 ;  /* 0x0000000900007348 */ /* 0x000fe80003800000 */
[----:B------:R1:W2:Y:S02]  /*10a20*/  SHFL.BFLY PT, R0, R0, R3, R10 ;  /* 0x0c00000300007389 */ /* 0x0002a400000e000a */
[----:B-1----:R-:W-:-:S04]  /*10a30*/  MOV R3, 0x0 ;  /* 0x0000000000037802 */ /* 0x002fc80000000f00 */
[----:B--2---:R-:W-:Y:S05]  /*10a40*/  RET.REL.NODEC R2 `(_ZN7cutlass13device_kernelIN5flash19enable_sm80_to_sm89INS1_16FlashAttnFwdSm80INS1_25CollectiveMainloopFwdSm80ILi4ELi1ELb0EN4cute5tupleIJNS5_1CILi128EEENS7_ILi80EEENS7_ILi64EEEEEELi64ENS_6half_tEfNS_4arch4Sm80ELb0ELb0ELb1ELb1ELb0ELb0ELb1ELb1EEENS1_21CollectiveEpilogueFwdINS6_IJS8_SA_S9_EEENS6_IJNS7_ILi1EEESI_SI_EEESC_SE_Li128ELb1ELb1ELb1ELb0EEENS1_36VarlenDynamicPersistentTileSchedulerILi128ELi80ELi128ELi128ELb1ELb1ELb0ELb0ELb1ELb1EEEEEEEEEvNT_6ParamsE) ;  /* 0xfffef5b002007950 */ /* 0x004fea0003c3ffff */
        .weak           $__internal_1_$__cuda_sm70_shflsync_idx_p
        .type           $__internal_1_$__cuda_sm70_shflsync_idx_p,@function
        .size           $__internal_1_$__cuda_sm70_shflsync_idx_p,($__internal_2_$__cuda_sm70_shflsync_up_p - $__internal_1_$__cuda_sm70_shflsync_idx_p)
$__internal_1_$__cuda_sm70_shflsync_idx_p:
[----:B------:R-:W-:-:S04]  /*10a50*/  MOV R16, 0xffffffff ;  /* 0xffffffff00107802 */ /* 0x000fc80000000f00 */
[----:B------:R-:W-:Y:S04]  /*10a60*/  WARPSYNC R16 ;  /* 0x0000001000007348 */ /* 0x000fe80003800000 */
[----:B------:R1:W2:Y:S02]  /*10a70*/  SHFL.IDX PT, R5, R9, R5, R3 ;  /* 0x0000000509057389 */ /* 0x0002a400000e0003 */
[----:B-1----:R-:W-:-:S04]  /*10a80*/  MOV R3, 0x0 ;  /* 0x0000000000037802 */ /* 0x002fc80000000f00 */
[----:B--2---:R-:W-:Y:S05]  /*10a90*/  RET.REL.NODEC R2 `(_ZN7cutlass13device_kernelIN5flash19enable_sm80_to_sm89INS1_16FlashAttnFwdSm80INS1_25CollectiveMainloopFwdSm80ILi4ELi1ELb0EN4cute5tupleIJNS5_1CILi128EEENS7_ILi80EEENS7_ILi64EEEEEELi64ENS_6half_tEfNS_4arch4Sm80ELb0ELb0ELb1ELb1ELb0ELb0ELb1ELb1EEENS1_21CollectiveEpilogueFwdINS6_IJS8_SA_S9_EEENS6_IJNS7_ILi1EEESI_SI_EEESC_SE_Li128ELb1ELb1ELb1ELb0EEENS1_36VarlenDynamicPersistentTileSchedulerILi128ELi80ELi128ELi128ELb1ELb1ELb0ELb0ELb1ELb1EEEEEEEEEvNT_6ParamsE) ;  /* 0xfffef56002007950 */ /* 0x004fea0003c3ffff */
        .weak           $__internal_2_$__cuda_sm70_shflsync_up_p
        .type           $__internal_2_$__cuda_sm70_shflsync_up_p,@function
        .size           $__internal_2_$__cuda_sm70_shflsync_up_p,($__internal_3_$__cuda_sm70_votesync_ballot - $__internal_2_$__cuda_sm70_shflsync_up_p)
$__internal_2_$__cuda_sm70_shflsync_up_p:
[----:B------:R-:W-:Y:S02]  /*10aa0*/  IMAD.MOV.U32 R4, RZ, RZ, RZ ;  /* 0x000000ffff047224 */ /* 0x000fe400078e00ff */
[----:B------:R-:W-:-:S04]  /*10ab0*/  IMAD.MOV.U32 R9, RZ, RZ, -0x1 ;  /* 0xffffffffff097424 */ /* 0x000fc800078e00ff */
[----:B------:R-:W-:Y:S04]  /*10ac0*/  WARPSYNC R9 ;  /* 0x0000000900007348 */ /* 0x000fe80003800000 */
[----:B------:R1:W2:Y:S02]  /*10ad0*/  SHFL.UP PT, R4, R0, R2, R4 ;  /* 0x0400000200047389 */ /* 0x0002a400000e0004 */
[----:B-1----:R-:W-:Y:S02]  /*10ae0*/  MOV R2, R3 ;  /* 0x0000000300027202 */ /* 0x002fe40000000f00 */
[----:B------:R-:W-:-:S04]  /*10af0*/  MOV R3, 0x0 ;  /* 0x0000000000037802 */ /* 0x000fc80000000f00 */
[----:B--2---:R-:W-:Y:S05]  /*10b00*/  RET.REL.NODEC R2 `(_ZN7cutlass13device_kernelIN5flash19enable_sm80_to_sm89INS1_16FlashAttnFwdSm80INS1_25CollectiveMainloopFwdSm80ILi4ELi1ELb0EN4cute5tupleIJNS5_1CILi128EEENS7_ILi80EEENS7_ILi64EEEEEELi64ENS_6half_tEfNS_4arch4Sm80ELb0ELb0ELb1ELb1ELb0ELb0ELb1ELb1EEENS1_21CollectiveEpilogueFwdINS6_IJS8_SA_S9_EEENS6_IJNS7_ILi1EEESI_SI_EEESC_SE_Li128ELb1ELb1ELb1ELb0EEENS1_36VarlenDynamicPersistentTileSchedulerILi128ELi80ELi128ELi128ELb1ELb1ELb0ELb0ELb1ELb1EEEEEEEEEvNT_6ParamsE) ;  /* 0xfffef4f002007950 */ /* 0x004fea0003c3ffff */
        .weak           $__internal_3_$__cuda_sm70_votesync_ballot
        .type           $__internal_3_$__cuda_sm70_votesync_ballot,@function
        .size           $__internal_3_$__cuda_sm70_votesync_ballot,(.L_x_1615 - $__internal_3_$__cuda_sm70_votesync_ballot)
$__internal_3_$__cuda_sm70_votesync_ballot:
[----:B------:R-:W-:Y:S01]  /*10b10*/  ISETP.NE.U32.AND P0, PT, R0, 0x1, PT ;  /* 0x000000010000780c */ /* 0x000fe20003f05070 */
[----:B------:R-:W-:-:S04]  /*10b20*/  IMAD.MOV.U32 R3, RZ, RZ, -0x1 ;  /* 0xffffffffff037424 */ /* 0x000fc800078e00ff */
[----:B------:R-:W-:Y:S08]  /*10b30*/  WARPSYNC R3 ;  /* 0x0000000300007348 */ /* 0x000ff00003800000 */
[----:B------:R-:W-:-:S04]  /*10b40*/  VOTE.ANY R0, PT, !P0 ;  /* 0x0000000000007806 */ /* 0x000fc800040e0100 */
[----:B------:R-:W-:Y:S01]  /*10b50*/  LOP3.LUT R0, R0, R3, RZ, 0xc0, !PT ;  /* 0x0000000300007212 */ /* 0x000fe200078ec0ff */
[----:B------:R-:W-:-:S04]  /*10b60*/  IMAD.MOV.U32 R3, RZ, RZ, 0x0 ;  /* 0x00000000ff037424 */ /* 0x000fc800078e00ff */
[----:B------:R-:W-:Y:S05]  /*10b70*/  RET.REL.NODEC R2 `(_ZN7cutlass13device_kernelIN5flash19enable_sm80_to_sm89INS1_16FlashAttnFwdSm80INS1_25CollectiveMainloopFwdSm80ILi4ELi1ELb0EN4cute5tupleIJNS5_1CILi128EEENS7_ILi80EEENS7_ILi64EEEEEELi64ENS_6half_tEfNS_4arch4Sm80ELb0ELb0ELb1ELb1ELb0ELb0ELb1ELb1EEENS1_21CollectiveEpilogueFwdINS6_IJS8_SA_S9_EEENS6_IJNS7_ILi1EEESI_SI_EEESC_SE_Li128ELb1ELb1ELb1ELb0EEENS1_36VarlenDynamicPersistentTileSchedulerILi128ELi80ELi128ELi128ELb1ELb1ELb0ELb0ELb1ELb1EEEEEEEEEvNT_6ParamsE) ;  /* 0xfffef48002007950 */ /* 0x000fea0003c3ffff */
.L_x_198:
        /* <DEDUP_REMOVED lines=16> */
.L_x_1615:


//--------------------- .text._ZN7cutlass13device_kernelIN5flash19enable_sm80_to_sm89INS1_16FlashAttnFwdSm80INS1_25CollectiveMainloopFwdSm80ILi4ELi1ELb0EN4cute5tupleIJNS5_1CILi128EEENS7_ILi80EEENS7_ILi64EEEEEELi64ENS_6half_tEfNS_4arch4Sm80ELb0ELb0ELb1ELb1ELb0ELb1ELb1ELb1EEENS1_21CollectiveEpilogueFwdINS6_IJS8_SA_S9_EEENS6_IJNS7_ILi1EEESI_SI_EEESC_SE_Li128ELb1ELb1ELb1ELb0EEENS1_36VarlenDynamicPersistentTileSchedulerILi128ELi80ELi128ELi128ELb1ELb1ELb0ELb0ELb1ELb1EEEEEEEEEvNT_6ParamsE --------------------------
	.section	.text._ZN7cutlass13device_kernelIN5flash19enable_sm80_to_sm89INS1_16FlashAttnFwdSm80INS1_25CollectiveMainloopFwdSm80ILi4ELi1ELb0EN4cute5tupleIJNS5_1CILi128EEENS7_ILi80EEENS7_ILi64EEEEEELi64ENS_6half_tEfNS_4arch4Sm80ELb0ELb0ELb1ELb1ELb0ELb1ELb1ELb1EEENS1_21CollectiveEpilogueFwdINS6_IJS8_SA_S9_EEENS6_IJNS7_ILi1EEESI_SI_EEESC_SE_Li128ELb1ELb1ELb1ELb0EEENS1_36VarlenDynamicPersistentTileSchedulerILi128ELi80ELi128ELi128ELb1ELb1ELb0ELb0ELb1ELb1EEEEEEEEEvNT_6ParamsE,"ax",@progbits
	.sectioninfo	@"SHI_REGISTERS=255"
	.align	128
.text._ZN7cutlass13device_kernelIN5flash19enable_sm80_to_sm89INS1_16FlashAttnFwdSm80INS1_25CollectiveMainloopFwdSm80ILi4ELi1ELb0EN4cute5tupleIJNS5_1CILi128EEENS7_ILi80EEENS7_ILi64EEEEEELi64ENS_6half_tEfNS_4arch4Sm80ELb0ELb0ELb1ELb1ELb0ELb1ELb1ELb1EEENS1_21CollectiveEpilogueFwdINS6_IJS8_SA_S9_EEENS6_IJNS7_ILi1EEESI_SI_EEESC_SE_Li128ELb1ELb1ELb1ELb0EEENS1_36VarlenDynamicPersistentTileSchedulerILi128ELi80ELi128ELi128ELb1ELb1ELb0ELb0ELb1ELb1EEEEEEEEEvNT_6ParamsE:
        .type           _ZN7cutlass13device_kernelIN5flash19enable_sm80_to_sm89INS1_16FlashAttnFwdSm80INS1_25CollectiveMainloopFwdSm80ILi4ELi1ELb0EN4cute5tupleIJNS5_1CILi128EEENS7_ILi80EEENS7_ILi64EEEEEELi64ENS_6half_tEfNS_4arch4Sm80ELb0ELb0ELb1ELb1ELb0ELb1ELb1ELb1EEENS1_21CollectiveEpilogueFwdINS6_IJS8_SA_S9_EEENS6_IJNS7_ILi1EEESI_SI_EEESC_SE_Li128ELb1ELb1ELb1ELb0EEENS1_36VarlenDynamicPersistentTileSchedulerILi128ELi80ELi128ELi128ELb1ELb1ELb0ELb0ELb1ELb1EEEEEEEEEvNT_6ParamsE,@function
        .size           _ZN7cutlass13device_kernelIN5flash19enable_sm80_to_sm89INS1_16FlashAttnFwdSm80INS1_25CollectiveMainloopFwdSm80ILi4ELi1ELb0EN4cute5tupleIJNS5_1CILi128EEENS7_ILi80EEENS7_ILi64EEEEEELi64ENS_6half_tEfNS_4arch4Sm80ELb0ELb0ELb1ELb1ELb0ELb1ELb1ELb1EEENS1_21CollectiveEpilogueFwdINS6_IJS8_SA_S9_EEENS6_IJNS7_ILi1EEESI_SI_EEESC_SE_Li128ELb1ELb1ELb1ELb0EEENS1_36VarlenDynamicPersistentTileSchedulerILi128ELi80ELi128ELi128ELb1ELb1ELb0ELb0ELb1ELb1EEEEEEEEEvNT_6ParamsE,(.L_x_1620 - _ZN7cutlass13device_kernelIN5flash19enable_sm80_to_sm89INS1_16FlashAttnFwdSm80INS1_25CollectiveMainloopFwdSm80ILi4ELi1ELb0EN4cute5tupleIJNS5_1CILi128EEENS7_ILi80EEENS7_ILi64EEEEEELi64ENS_6half_tEfNS_4arch4Sm80ELb0ELb0ELb1ELb1ELb0ELb1ELb1ELb1EEENS1_21CollectiveEpilogueFwdINS6_IJS8_SA_S9_EEENS6_IJNS7_ILi1EEESI_SI_EEESC_SE_Li128ELb1ELb1ELb1ELb0EEENS1_36VarlenDynamicPersistentTileSchedulerILi128ELi80ELi128ELi128ELb1ELb1ELb0ELb0ELb1ELb1EEEEEEEEEvNT_6ParamsE)
        .other          _ZN7cutlass13device_kernelIN5flash19enable_sm80_to_sm89INS1_16FlashAttnFwdSm80INS1_25CollectiveMainloopFwdSm80ILi4ELi1ELb0EN4cute5tupleIJNS5_1CILi128EEENS7_ILi80EEENS7_ILi64EEEEEELi64ENS_6half_tEfNS_4arch4Sm80ELb0ELb0ELb1ELb1ELb0ELb1ELb1ELb1EEENS1_21CollectiveEpilogueFwdINS6_IJS8_SA_S9_EEENS6_IJNS7_ILi1EEESI_SI_EEESC_SE_Li128ELb1ELb1ELb1ELb0EEENS1_36VarlenDynamicPersistentTileSchedulerILi128ELi80ELi128ELi128ELb1ELb1ELb0ELb0ELb1ELb1EEEEEEEEEvNT_6ParamsE,@"STO_CUDA_ENTRY STV_DEFAULT"
_ZN7cutlass13device_kernelIN5flash19enable_sm80_to_sm89INS1_16FlashAttnFwdSm80INS1_25CollectiveMainloopFwdSm80ILi4ELi1ELb0EN4cute5tupleIJNS5_1CILi128EEENS7_ILi80EEENS7_ILi64EEEEEELi64ENS_6half_tEfNS_4arch4Sm80ELb0ELb0ELb1ELb1ELb0ELb1ELb1ELb1EEENS1_21CollectiveEpilogueFwdINS6_IJS8_SA_S9_EEENS6_IJNS7_ILi1EEESI_SI_EEESC_SE_Li128ELb1ELb1ELb1ELb0EEENS1_36VarlenDynamicPersistentTileSchedulerILi128ELi80ELi128ELi128ELb1ELb1ELb0ELb0ELb1ELb1EEEEEEEEEvNT_6ParamsE:
        /* <DEDUP_REMOVED lines=15> */
[----:B------:R-:W-:Y:S01]  /*00f0*/  CS2R R8, SRZ ;  /* 0x0000000000087805 */ /* 0x000fe2000001ff00 */
[----:B-1----:R-:W-:-:S02]  /*0100*/  IMAD.MOV.U32 R7, RZ, RZ, RZ ;  /* 0x000000ffff077224 */ /* 0x002fc400078e00ff */
        /* <DEDUP_REMOVED lines=13> */
[----:B------:R-:W-:Y:S01]  /*01e0*/  ISETP.GE.U32.AND P1, PT, R16, 0x10, PT ;  /* 0x000000101000780c */ /* 0x000fe20003f26070 */
[----:B--2---:R-:W-:-:S05]  /*01f0*/  IMAD R4, R8, R7, RZ ;  /* 0x0000000708047224 */ /* 0x004fca00078e02ff */
        /* <DEDUP_REMOVED lines=22> */
.L_x_204:
        /* <DEDUP_REMOVED lines=17> */
.L_x_381:
        /* <DEDUP_REMOVED lines=16> */
.L_x_382:
[----:B--2---:R-:W-:-:S05]  /*0570*/  IMAD R0, R0, c[0x0][0x538], RZ ;  /* 0x00014e0000007a24 */ /* 0x004fca00078e02ff */
[----:B------:R-:W-:-:S04]  /*0580*/  IADD3 R6, R0, R6, RZ ;  /* 0x0000000600067210 */ /* 0x000fc80007ffe0ff */
[----:B------:R-:W-:-:S13]  /*0590*/  ISETP.GT.AND P0, PT, R6, UR4, PT ;  /* 0x0000000406007c0c */ /* 0x000fda000bf04270 */
[----:B-1----:R-:W-:Y:S05]  /*05a0*/  @!P0 BRA `(.L_x_204) ;  /* 0xfffffdb000008947 */ /* 0x002fea000383ffff */
.L_x_200:
[----:B------:R-:W-:-:S05]  /*05b0*/  IADD3 R14, -R0, R6, RZ ;  /* 0x00000006000e7210 */ /* 0x000fca0007ffe1ff */
[----:B------:R-:W-:-:S05]  /*05c0*/  IMAD R0, R4, c[0x0][0x538], R14 ;  /* 0x00014e0004007a24 */ /* 0x000fca00078e020e */
[----:B------:R-:W-:Y:S01]  /*05d0*/  ISETP.GT.AND P0, PT, R0, UR4, PT ;  /* 0x0000000400007c0c */ /* 0x000fe2000bf04270 */
[----:B------:R-:W-:-:S12]  /*05e0*/  BRA.DIV ~URZ, `(.L_x_205) ;  /* 0x000171627f007947 */ /* 0x000fd8000b800000 */
[----:B------:R-:W-:-:S04]  /*05f0*/  VOTE.ANY R0, PT, !P0 ;  /* 0x0000000000007806 */ /* 0x000fc800040e0100 */
.L_x_383:
[----:B------:R1:W2:Y:S01]  /*0600*/  POPC R15, R0 ;  /* 0x00000000000f7309 */ /* 0x0002a20000000000 */
[----:B------:R-:W-:Y:S05]  /*0610*/  BRA.DIV ~URZ, `(.L_x_206) ;  /* 0x000171727f007947 */ /* 0x000fea000b800000 */
[----:B--2---:R2:W3:Y:S01]  /*0620*/  SHFL.IDX PT, R13, R8, R15, 0x1f ;  /* 0x00001f0f080d7589 */ /* 0x0044e200000e0000 */
[----:B------:R-:W-:-:S03]  /*0630*/  MOV R6, RZ ;  /* 0x000000ff00067202 */ /* 0x000fc60000000f00 */
[----:B------:R2:W4:Y:S04]  /*0640*/  SHFL.IDX PT, R10, R7, R15, 0x1f ;  /* 0x00001f0f070a7589 */ /* 0x00052800000e0000 */
.L_x_384:
[----:B------:R-:W-:Y:S01]  /*0650*/  ISETP.NE.AND P0, PT, R0, RZ, PT ;  /* 0x000000ff0000720c */ /* 0x000fe20003f05270 */
[----:B------:R-:W-:-:S12]  /*0660*/  BSSY B0, `(.L_x_207) ;  /* 0x0000005000007945 */ /* 0x000fd80003800000 */
[----:B------:R-:W-:Y:S05]  /*0670*/  @!P0 BRA `(.L_x_208) ;  /* 0x0000003000008947 */ /* 0x000fea0003800000 */
[----:B------:R-:W-:Y:S01]  /*0680*/  IADD3 R11, R15, -0x1, RZ ;  /* 0xffffffff0f0b7810 */ /* 0x000fe20007ffe0ff */
[----:B------:R-:W-:Y:S05]  /*0690*/  BRA.DIV ~URZ, `(.L_x_209) ;  /* 0x000171d27f007947 */ /* 0x000fea000b800000 */
[----:B------:R1:W2:Y:S02]  /*06a0*/  SHFL.IDX PT, R6, R4, R11, 0x1f ;  /* 0x00001f0b04067589 */ /* 0x0002a400000e0000 */
.L_x_208:
[----:B------:R-:W-:Y:S05]  /*06b0*/  BSYNC B0 ;  /* 0x0000000000007941 */ /* 0x000fea0003800000 */
.L_x_207:
        /* <DEDUP_REMOVED lines=23> */
[----:B------:R-:W-:Y:S02]  /*0830*/  ISETP.GT.U32.AND P0, PT, R5, R0, PT ;  /* 0x000000000500720c */ /* 0x000fe40003f04070 */
[----:B-1----:R-:W-:-:S11]  /*0840*/  IADD3 R3, R3, 0xffffffe, RZ ;  /* 0x0ffffffe03037810 */ /* 0x002fd60007ffe0ff */
[----:B------:R-:W-:Y:S01]  /*0850*/  @!P0 IMAD.IADD R0, R0, 0x1, -R5 ;  /* 0x0000000100008824 */ /* 0x000fe200078e0a05 */
[----:B------:R-:W-:Y:S02]  /*0860*/  @!P0 IADD3 R2, R2, 0x1, RZ ;  /* 0x0000000102028810 */ /* 0x000fe40007ffe0ff */
[----:B------:R-:W-:Y:S01]  /*0870*/  ISETP.NE.AND P0, PT, R13, RZ, PT ;  /* 0x000000ff0d00720c */ /* 0x000fe20003f05270 */
[----:B------:R-:W1:Y:S01]  /*0880*/  F2I.FTZ.U32.TRUNC.NTZ R3, R3 ;  /* 0x0000000300037305 */ /* 0x000e62000021f000 */
[----:B------:R-:W-:Y:S02]  /*0890*/  ISETP.GE.U32.AND P2, PT, R0, R5, PT ;  /* 0x000000050000720c */ /* 0x000fe40003f46070 */
[----:B------:R-:W-:-:S04]  /*08a0*/  LOP3.LUT R0, R11, R13, RZ, 0x3c, !PT ;  /* 0x0000000d0b007212 */ /* 0x000fc800078e3cff */
[----:B------:R-:W-:-:S07]  /*08b0*/  ISETP.GE.AND P1, PT, R0, RZ, PT ;  /* 0x000000ff0000720c */ /* 0x000fce0003f26270 */
[----:B------:R-:W-:Y:S02]  /*08c0*/  @P2 IADD3 R2, R2, 0x1, RZ ;  /* 0x0000000102022810 */ /* 0x000fe40007ffe0ff */
[----:B-1----:R-:W-:-:S03]  /*08d0*/  IADD3 R0, RZ, -R3, RZ ;  /* 0x80000003ff007210 */ /* 0x002fc60007ffe0ff */
[----:B------:R-:W-:Y:S02]  /*08e0*/  IMAD.MOV.U32 R4, RZ, RZ, R2 ;  /* 0x000000ffff047224 */ /* 0x000fe400078e0002 */
[----:B------:R-:W-:Y:S01]  /*08f0*/  IMAD.MOV.U32 R2, RZ, RZ, R0 ;  /* 0x000000ffff027224 */ /* 0x000fe200078e0000 */
[----:B------:R-:W-:Y:S01]  /*0900*/  IABS R0, R10 ;  /* 0x0000000a00007213 */ /* 0x000fe20000000000 */
[----:B------:R-:W-:Y:S01]  /*0910*/  @!P1 IMAD.MOV R4, RZ, RZ, -R4 ;  /* 0x000000ffff049224 */ /* 0x000fe200078e0a04 */
[----:B------:R-:W-:Y:S01]  /*0920*/  @!P0 LOP3.LUT R4, RZ, R13, RZ, 0x33, !PT ;  /* 0x0000000dff048212 */ /* 0x000fe200078e33ff */
[----:B------:R-:W-:Y:S01]  /*0930*/  IMAD R5, R2, R7, RZ ;  /* 0x0000000702057224 */ /* 0x000fe200078e02ff */
[----:B------:R-:W-:Y:S01]  /*0940*/  MOV R2, RZ ;  /* 0x000000ff00027202 */ /* 0x000fe20000000f00 */
[----:B------:R-:W-:Y:S01]  /*0950*/  IMAD.MOV R6, RZ, RZ, -R0 ;  /* 0x000000ffff067224 */ /* 0x000fe200078e0a00 */
[----:B------:R-:W-:-:S03]  /*0960*/  IABS R8, R4 ;  /* 0x0000000400087213 */ /* 0x000fc60000000000 */
        /* <DEDUP_REMOVED lines=26> */
.L_x_201:
[----:B------:R-:W-:Y:S01]  /*0b10*/  MOV R0, UR4 ;  /* 0x0000000400007c02 */ /* 0x000fe20008000f00 */
[----:B------:R-:W-:Y:S04]  /*0b20*/  STL [R1+0x34], RZ ;  /* 0x000034ff01007387 */ /* 0x000fe80000100800 */
[----:B------:R-:W-:Y:S04]  /*0b30*/  STL [R1+0x38], RZ ;  /* 0x000038ff01007387 */ /* 0x000fe80000100800 */
[----:B------:R1:W-:Y:S02]  /*0b40*/  STL [R1+0x30], R0 ;  /* 0x0000300001007387 */ /* 0x0003e40000100800 */
[----:B-1----:R-:W-:-:S05]  /*0b50*/  MOV R0, c[0x0][0x53c] ;  /* 0x00014f0000007a02 */ /* 0x002fca0000000f00 */
[----:B------:R1:W-:Y:S02]  /*0b60*/  STL [R1+0x3c], R0 ;  /* 0x00003c0001007387 */ /* 0x0003e40000100800 */
.L_x_210:
        /* <DEDUP_REMOVED lines=8> */
.L_x_199:
[----:B------:R-:W2:Y:S02]  /*0bf0*/  LDL R0, [R1+0x3c] ;  /* 0x00003c0001007983 */ /* 0x000ea40000100800 */
[----:B--2---:R-:W-:-:S13]  /*0c00*/  ISETP.GE.AND P0, PT, R0, c[0x0][0x53c], PT ;  /* 0x00014f0000007a0c */ /* 0x004fda0003f06270 */
[----:B------:R-:W-:Y:S05]  /*0c10*/  @P0 EXIT ;  /* 0x000000000000094d */ /* 0x000fea0003800000 */
[----:B------:R-:W2:Y:S02]  /*0c20*/  S2R R15, SR_TID.X ;  /* 0x00000000000f7919 */ /* 0x000ea40000002100 */
[----:B--2---:R-:W-:-:S04]  /*0c30*/  SHF.R.S32.HI R12, RZ, 0x1f, R15 ;  /* 0x0000001fff0c7819 */ /* 0x004fc8000001140f */
[CC--:B------:R-:W-:Y:S02]  /*0c40*/  LEA.HI R2, R12.reuse, R15.reuse, RZ, 0x4 ;  /* 0x0000000f0c027211 */ /* 0x0c0fe400078f20ff */
[----:B------:R-:W-:Y:S02]  /*0c50*/  LEA.HI R10, R12, R15, RZ, 0x3 ;  /* 0x0000000f0c0a7211 */ /* 0x000fe400078f18ff */
[----:B------:R-:W-:Y:S02]  /*0c60*/  SHF.R.S32.HI R3, RZ, 0x4, R2 ;  /* 0x00000004ff037819 */ /* 0x000fe40000011402 */
[----:B-1----:R-:W-:Y:S02]  /*0c70*/  SHF.R.S32.HI R4, RZ, 0x3, R10 ;  /* 0x00000003ff047819 */ /* 0x002fe4000001140a */
[C---:B------:R-:W-:Y:S02]  /*0c80*/  LEA.HI R0, R2.reuse, R3, RZ, 0x1 ;  /* 0x0000000302007211 */ /* 0x040fe400078f08ff */
[----:B------:R-:W-:Y:S01]  /*0c90*/  LOP3.LUT R2, R2, 0xfffffff0, RZ, 0xc0, !PT ;  /* 0xfffffff002027812 */ /* 0x000fe200078ec0ff */
[----:B------:R-:W-:Y:S01]  /*0ca0*/  IMAD.SHL.U32 R4, R4, 0x40, RZ ;  /* 0x0000004004047824 */ /* 0x000fe200078e00ff */
[----:B------:R-:W-:-:S02]  /*0cb0*/  LOP3.LUT R0, R0, 0xfffffffe, RZ, 0xc0, !PT ;  /* 0xfffffffe00007812 */ /* 0x000fc400078ec0ff */
[CC--:B------:R-:W-:Y:S02]  /*0cc0*/  LEA.HI R13, R12.reuse, R15.reuse, RZ, 0x2 ;  /* 0x0000000f0c0d7211 */ /* 0x0c0fe400078f10ff */
[----:B------:R-:W-:Y:S01]  /*0cd0*/  LEA.HI R9, R12, R15, RZ, 0x6 ;  /* 0x0000000f0c097211 */ /* 0x000fe200078f30ff */
[----:B------:R-:W-:Y:S01]  /*0ce0*/  IMAD.IADD R11, R3, 0x1, -R0 ;  /* 0x00000001030b7824 */ /* 0x000fe200078e0a00 */
[----:B------:R-:W-:Y:S01]  /*0cf0*/  LOP3.LUT R0, R10, 0xfffffff8, RZ, 0xc0, !PT ;  /* 0xfffffff80a007812 */ /* 0x000fe200078ec0ff */
[C---:B------:R-:W-:Y:S01]  /*0d00*/  IMAD.IADD R3, R15.reuse, 0x1, -R2 ;  /* 0x000000010f037824 */ /* 0x040fe200078e0a02 */
[--C-:B------:R-:W-:Y:S02]  /*0d10*/  SHF.R.S32.HI R14, RZ, 0x2, R13.reuse ;  /* 0x00000002ff0e7819 */ /* 0x100fe4000001140d */
[----:B------:R-:W-:Y:S01]  /*0d20*/  SHF.R.S32.HI R5, RZ, 0x1f, R13 ;  /* 0x0000001fff057819 */ /* 0x000fe2000001140d */
[----:B------:R-:W-:Y:S01]  /*0d30*/  IMAD.IADD R0, R15, 0x1, -R0 ;  /* 0x000000010f007824 */ /* 0x000fe200078e0a00 */
[----:B------:R-:W-:-:S02]  /*0d40*/  LOP3.LUT R2, R4, 0x1c0, RZ, 0xc0, !PT ;  /* 0x000001c004027812 */ /* 0x000fc400078ec0ff */
[----:B------:R-:W-:Y:S01]  /*0d50*/  SHF.R.S32.HI R8, RZ, 0x1f, R3 ;  /* 0x0000001fff087819 */ /* 0x000fe20000011403 */
[C---:B------:R-:W-:Y:S01]  /*0d60*/  IMAD.SHL.U32 R6, R0.reuse, 0x8, RZ ;  /* 0x0000000800067824 */ /* 0x040fe200078e00ff */
[----:B------:R-:W-:Y:S02]  /*0d70*/  LEA.HI R4, R5, R14, RZ, 0x3 ;  /* 0x0000000e05047211 */ /* 0x000fe400078f18ff */
[----:B------:R-:W-:Y:S02]  /*0d80*/  LOP3.LUT P4, RZ, R0, 0x2, RZ, 0xc0, !PT ;  /* 0x0000000200ff7812 */ /* 0x000fe4000788c0ff */
[----:B------:R-:W-:Y:S02]  /*0d90*/  LOP3.LUT R6, R2, 0x38, R6, 0xf8, !PT ;  /* 0x0000003802067812 */ /* 0x000fe400078ef806 */
[C---:B------:R-:W-:Y:S01]  /*0da0*/  LOP3.LUT P3, RZ, R0.reuse, 0x4, RZ, 0xc0, !PT ;  /* 0x0000000400ff7812 */ /* 0x040fe2000786c0ff */
[----:B------:R-:W-:Y:S01]  /*0db0*/  IMAD.SHL.U32 R0, R0, 0x40, RZ ;  /* 0x0000004000007824 */ /* 0x000fe200078e00ff */
[----:B------:R-:W-:-:S02]  /*0dc0*/  LEA.HI R8, R8, R3, RZ, 0x3 ;  /* 0x0000000308087211 */ /* 0x000fc400078f18ff */
[----:B------:R-:W-:Y:S02]  /*0dd0*/  SHF.R.U32.HI R2, RZ, 0x3, R2 ;  /* 0x00000003ff027819 */ /* 0x000fe40000011602 */
[----:B------:R-:W-:Y:S02]  /*0de0*/  LOP3.LUT R4, R4, 0xfffffff8, RZ, 0xc0, !PT ;  /* 0xfffffff804047812 */ /* 0x000fe400078ec0ff */
[----:B------:R-:W-:Y:S02]  /*0df0*/  LOP3.LUT R5, R8, 0xfffffff8, RZ, 0xc0, !PT ;  /* 0xfffffff808057812 */ /* 0x000fe400078ec0ff */
[----:B------:R-:W-:Y:S02]  /*0e00*/  LOP3.LUT R6, R6, R2, RZ, 0x3c, !PT ;  /* 0x0000000206067212 */ /* 0x000fe400078e3cff */
[----:B------:R-:W-:Y:S01]  /*0e10*/  LOP3.LUT R2, R0, 0x1c0, RZ, 0xc0, !PT ;  /* 0x000001c000027812 */ /* 0x000fe200078ec0ff */
[----:B------:R-:W-:Y:S02]  /*0e20*/  IMAD.IADD R0, R14, 0x1, -R4 ;  /* 0x000000010e007824 */ /* 0x000fe400078e0a04 */
[----:B------:R-:W-:Y:S01]  /*0e30*/  IMAD.IADD R7, R3, 0x1, -R5 ;  /* 0x0000000103077824 */ /* 0x000fe200078e0a05 */
[----:B------:R-:W-:Y:S01]  /*0e40*/  LOP3.LUT R5, R2, 0x8, R10, 0xf8, !PT ;  /* 0x0000000802057812 */ /* 0x000fe200078ef80a */
[----:B------:R-:W-:Y:S01]  /*0e50*/  IMAD.SHL.U32 R4, R9, 0x8, RZ ;  /* 0x0000000809047824 */ /* 0x000fe200078e00ff */
[----:B------:R-:W-:-:S02]  /*0e60*/  SHF.R.U32.HI R3, RZ, 0x3, R2 ;  /* 0x00000003ff037819 */ /* 0x000fc40000011602 */
[C---:B------:R-:W-:Y:S02]  /*0e70*/  LOP3.LUT R2, R0.reuse, 0x1, RZ, 0xc0, !PT ;  /* 0x0000000100027812 */ /* 0x040fe400078ec0ff */
[----:B------:R-:W-:Y:S01]  /*0e80*/  LOP3.LUT R10, R5, R3, RZ, 0x3c, !PT ;  /* 0x00000003050a7212 */ /* 0x000fe200078e3cff */
[----:B------:R-:W-:Y:S01]  /*0e90*/  IMAD.SHL.U32 R3, R0, 0x40, RZ ;  /* 0x0000004000037824 */ /* 0x000fe200078e00ff */
[----:B------:R-:W-:Y:S01]  /*0ea0*/  ISETP.NE.U32.AND P1, PT, R2, 0x1, PT ;  /* 0x000000010200780c */ /* 0x000fe20003f25070 */
[----:B------:R-:W-:Y:S01]  /*0eb0*/  IMAD.SHL.U32 R2, R7, 0x40, RZ ;  /* 0x0000004007027824 */ /* 0x000fe200078e00ff */
[----:B------:R-:W-:Y:S02]  /*0ec0*/  LEA.HI R9, R12, R15, RZ, 0x5 ;  /* 0x0000000f0c097211 */ /* 0x000fe400078f28ff */
[----:B------:R-:W-:Y:S01]  /*0ed0*/  LOP3.LUT R216, R6, 0x7ffffe00, R4, 0xf8, !PT ;  /* 0x7ffffe0006d87812 */ /* 0x000fe200078ef804 */
[----:B------:R-:W-:Y:S01]  /*0ee0*/  IMAD.SHL.U32 R4, R11, 0x8, RZ ;  /* 0x000000080b047824 */ /* 0x000fe200078e00ff */
[----:B------:R-:W-:-:S02]  /*0ef0*/  LOP3.LUT P2, RZ, R0, 0x4, RZ, 0xc0, !PT ;  /* 0x0000000400ff7812 */ /* 0x000fc4000784c0ff */
[----:B------:R-:W-:Y:S01]  /*0f00*/  LOP3.LUT P0, RZ, R0, 0x2, RZ, 0xc0, !PT ;  /* 0x0000000200ff7812 */ /* 0x000fe2000780c0ff */
[----:B------:R-:W-:Y:S01]  /*0f10*/  IMAD.SHL.U32 R216, R216, 0x2, RZ ;  /* 0x00000002d8d87824 */ /* 0x000fe200078e00ff */
[----:B------:R-:W-:Y:S02]  /*0f20*/  LOP3.LUT R0, R2, 0x1c0, RZ, 0xc0, !PT ;  /* 0x000001c002007812 */ /* 0x000fe400078ec0ff */
[----:B------:R-:W-:Y:S02]  /*0f30*/  SHF.R.S32.HI R5, RZ, 0x5, R9 ;  /* 0x00000005ff057819 */ /* 0x000fe40000011409 */
[----:B------:R-:W-:Y:S02]  /*0f40*/  LOP3.LUT R2, R13, 0xfffffffc, RZ, 0xc0, !PT ;  /* 0xfffffffc0d027812 */ /* 0x000fe400078ec0ff */
[----:B------:R-:W-:Y:S01]  /*0f50*/  LOP3.LUT R14, R3, 0x1c0, RZ, 0xc0, !PT ;  /* 0x000001c0030e7812 */ /* 0x000fe200078ec0ff */
[----:B------:R-:W-:Y:S01]  /*0f60*/  IMAD.SHL.U32 R6, R5, 0x400, RZ ;  /* 0x0000040005067824 */ /* 0x000fe200078e00ff */
[----:B------:R-:W-:-:S02]  /*0f70*/  LOP3.LUT R4, R0, 0x8, R4, 0xf8, !PT ;  /* 0x0000000800047812 */ /* 0x000fc400078ef804 */
[----:B------:R-:W-:Y:S01]  /*0f80*/  SHF.R.U32.HI R3, RZ, 0x3, R0 ;  /* 0x00000003ff037819 */ /* 0x000fe20000011600 */
[----:B------:R-:W-:Y:S01]  /*0f90*/  IMAD.IADD R0, R15, 0x1, -R2 ;  /* 0x000000010f007824 */ /* 0x000fe200078e0a02 */
[----:B------:R-:W-:Y:S01]  /*0fa0*/  SHF.R.U32.HI R9, RZ, 0x3, R14 ;  /* 0x00000003ff097819 */ /* 0x000fe2000001160e */
[----:B------:R-:W-:Y:S01]  /*0fb0*/  IMAD.SHL.U32 R2, R8, 0x40, RZ ;  /* 0x0000004008027824 */ /* 0x000fe200078e00ff */
[----:B------:R-:W-:Y:S01]  /*0fc0*/  LOP3.LUT R5, R4, R3, RZ, 0x3c, !PT ;  /* 0x0000000304057212 */ /* 0x000fe200078e3cff */
[----:B------:R-:W-:Y:S01]  /*0fd0*/  IMAD R4, R0, 0x2, R6 ;  /* 0x0000000200047824 */ /* 0x000fe200078e0206 */
[----:B------:R-:W-:Y:S01]  /*0fe0*/  LOP3.LUT R3, R9, R14, RZ, 0xfc, !PT ;  /* 0x0000000e09037212 */ /* 0x000fe200078efcff */
[----:B------:R-:W-:Y:S01]  /*0ff0*/  STL [R1+0x54], R14 ;  /* 0x0000540e01007387 */ /* 0x000fe20000100800 */
[----:B------:R-:W-:Y:S01]  /*1000*/  LOP3.LUT R2, R2, 0xfffffe00, RZ, 0xc0, !PT ;  /* 0xfffffe0002027812 */ /* 0x000fe200078ec0ff */
[----:B------:R-:W-:Y:S01]  /*1010*/  IMAD R0, R11, 0x200, R10 ;  /* 0x000002000b007824 */ /* 0x000fe200078e020a */
[----:B------:R-:W-:Y:S01]  /*1020*/  LOP3.LUT P6, RZ, R7, 0x2, RZ, 0xc0, !PT ;  /* 0x0000000207ff7812 */ /* 0x000fe200078cc0ff */
[----:B------:R1:W-:Y:S01]  /*1030*/  STL [R1+0x5c], R9 ;  /* 0x00005c0901007387 */ /* 0x0003e20000100800 */
[----:B------:R-:W-:Y:S01]  /*1040*/  IMAD.IADD R3, R4, 0x1, R3 ;  /* 0x0000000104037824 */ /* 0x000fe200078e0203 */
[CC--:B------:R-:W-:Y:S01]  /*1050*/  IADD3 R4, R5.reuse, R2.reuse, R6 ;  /* 0x0000000205047210 */ /* 0x0c0fe20007ffe006 */
[----:B------:R-:W-:Y:S01]  /*1060*/  IMAD.MOV.U32 R8, RZ, RZ, -0x10 ;  /* 0xfffffff0ff087424 */ /* 0x000fe200078e00ff */
[----:B------:R-:W-:Y:S01]  /*1070*/  LOP3.LUT R5, R5, R2, RZ, 0xfc, !PT ;  /* 0x0000000205057212 */ /* 0x000fe200078efcff */
[----:B------:R-:W-:Y:S01]  /*1080*/  IMAD.MOV.U32 R2, RZ, RZ, 0x20 ;  /* 0x00000020ff027424 */ /* 0x000fe200078e00ff */
[----:B------:R-:W-:-:S02]  /*1090*/  LEA R200, R0, 0x2900, 0x1 ;  /* 0x0000290000c87811 */ /* 0x000fc400078e08ff */
[----:B------:R-:W-:Y:S02]  /*10a0*/  LEA R12, R3, 0x80, 0x1 ;  /* 0x00000080030c7811 */ /* 0x000fe400078e08ff */
[C---:B------:R-:W-:Y:S02]  /*10b0*/  IADD3 R211, R200.reuse, 0x20, RZ ;  /* 0x00000020c8d37810 */ /* 0x040fe40007ffe0ff */
[----:B------:R-:W-:Y:S01]  /*10c0*/  LOP3.LUT P5, RZ, R7, 0x4, RZ, 0xc0, !PT ;  /* 0x0000000407ff7812 */ /* 0x000fe200078ac0ff */
[----:B------:R-:W-:Y:S01]  /*10d0*/  STL [R1+0x50], R12 ;  /* 0x0000500c01007387 */ /* 0x000fe20000100800 */
[----:B------:R-:W-:Y:S02]  /*10e0*/  @P4 IADD3 R211, R200, -0x20, RZ ;  /* 0xffffffe0c8d34810 */ /* 0x000fe40007ffe0ff */
[----:B------:R-:W-:Y:S02]  /*10f0*/  SEL R7, R2, 0xffffffe0, !P0 ;  /* 0xffffffe002077807 */ /* 0x000fe40004000000 */
[----:B------:R-:W-:-:S02]  /*1100*/  SEL R8, R8, 0x10, !P1 ;  /* 0x0000001008087807 */ /* 0x000fc40004800000 */
[----:B------:R-:W-:Y:S02]  /*1110*/  LEA R207, R4, 0x5100, 0x1 ;  /* 0x0000510004cf7811 */ /* 0x000fe400078e08ff */
[----:B------:R-:W-:Y:S02]  /*1120*/  LEA R201, R5, 0x100, 0x1 ;  /* 0x0000010005c97811 */ /* 0x000fe400078e08ff */
[----:B------:R-:W-:Y:S01]  /*1130*/  SEL R2, R2, 0xffffffe0, !P6 ;  /* 0xffffffe002027807 */ /* 0x000fe20007000000 */
[----:B-1----:R-:W-:Y:S01]  /*1140*/  IMAD.MOV.U32 R9, RZ, RZ, 0x40 ;  /* 0x00000040ff097424 */ /* 0x002fe200078e00ff */
[C---:B------:R-:W-:Y:S02]  /*1150*/  IADD3 R215, R211.reuse, 0x800, RZ ;  /* 0x00000800d3d77810 */ /* 0x040fe40007ffe0ff */
[----:B------:R-:W-:Y:S01]  /*1160*/  IADD3 R214, R211, 0x1000, RZ ;  /* 0x00001000d3d67810 */ /* 0x000fe20007ffe0ff */
[----:B------:R-:W-:Y:S01]  /*1170*/  IMAD.IADD R210, R207, 0x1, R2 ;  /* 0x00000001cfd27824 */ /* 0x000fe200078e0202 */
[C---:B------:R-:W-:Y:S01]  /*1180*/  SEL R6, R9.reuse, 0xffffffc0, !P2 ;  /* 0xffffffc009067807 */ /* 0x040fe20005000000 */
[----:B------:R-:W-:Y:S01]  /*1190*/  IMAD.IADD R205, R2, 0x1, R201 ;  /* 0x0000000102cd7824 */ /* 0x000fe200078e02c9 */
[----:B------:R-:W-:-:S02]  /*11a0*/  SEL R0, R9, 0xffffffc0, !P3 ;  /* 0xffffffc009007807 */ /* 0x000fc40005800000 */
[----:B------:R-:W-:Y:S01]  /*11b0*/  SEL R3, R9, 0xffffffc0, !P5 ;  /* 0xffffffc009037807 */ /* 0x000fe20006800000 */
[----:B------:R-:W-:Y:S01]  /*11c0*/  IMAD.IADD R6, R12, 0x1, R6 ;  /* 0x000000010c067824 */ /* 0x000fe200078e0206 */
[C---:B------:R-:W-:Y:S01]  /*11d0*/  IADD3 R213, R211.reuse, 0x1800, RZ ;  /* 0x00001800d3d57810 */ /* 0x040fe20007ffe0ff */
[----:B------:R-:W-:Y:S01]  /*11e0*/  IMAD.IADD R206, R200, 0x1, R0 ;  /* 0x00000001c8ce7824 */ /* 0x000fe200078e0200 */
[----:B------:R-:W-:Y:S01]  /*11f0*/  IADD3 R212, R211, 0x2000, RZ ;  /* 0x00002000d3d47810 */ /* 0x000fe20007ffe0ff */
[----:B------:R-:W-:Y:S01]  /*1200*/  IMAD.IADD R203, R0, 0x1, R211 ;  /* 0x0000000100cb7824 */ /* 0x000fe200078e02d3 */
[----:B------:R-:W-:Y:S01]  /*1210*/  STL [R1+0x58], R6 ;  /* 0x0000580601007387 */ /* 0x000fe20000100800 */
[----:B------:R-:W-:Y:S02]  /*1220*/  IMAD.IADD R0, R7, 0x1, R6 ;  /* 0x0000000107007824 */ /* 0x000fe400078e0206 */
[----:B------:R-:W-:Y:S02]  /*1230*/  IMAD.IADD R208, R207, 0x1, R3 ;  /* 0x00000001cfd07824 */ /* 0x000fe400078e0203 */
[----:B------:R-:W-:Y:S01]  /*1240*/  IMAD.IADD R202, R3, 0x1, R201 ;  /* 0x0000000103ca7824 */ /* 0x000fe200078e02c9 */
[----:B------:R1:W-:Y:S01]  /*1250*/  STL [R1+0x60], R0 ;  /* 0x0000600001007387 */ /* 0x0003e20000100800 */
[----:B------:R-:W-:-:S02]  /*1260*/  IMAD.IADD R209, R2, 0x1, R208 ;  /* 0x0000000102d17824 */ /* 0x000fc400078e02d0 */
[----:B------:R-:W-:Y:S02]  /*1270*/  IMAD.IADD R204, R2, 0x1, R202 ;  /* 0x0000000102cc7824 */ /* 0x000fe400078e02ca */
[----:B-1----:R-:W-:-:S05]  /*1280*/  IMAD.IADD R0, R8, 0x1, R0 ;  /* 0x0000000108007824 */ /* 0x002fca00078e0200 */
[----:B------:R1:W-:Y:S02]  /*1290*/  STL [R1+0x64], R0 ;  /* 0x0000640001007387 */ /* 0x0003e40000100800 */
.L_x_380:
[----:B-1----:R-:W2:Y:S01]  /*12a0*/  LDL R0, [R1+0x3c] ;  /* 0x00003c0001007983 */ /* 0x002ea20000100800 */
[----:B------:R-:W-:Y:S01]  /*12b0*/  IMAD.MOV.U32 R14, RZ, RZ, 0x4 ;  /* 0x00000004ff0e7424 */ /* 0x000fe200078e00ff */
[----:B------:R-:W-:Y:S02]  /*12c0*/  ISETP.NE.U32.AND P4, PT, RZ, c[0x0][0x360], PT ;  /* 0x0000d800ff007a0c */ /* 0x000fe40003f85070 */
[----:B------:R-:W-:Y:S01]  /*12d0*/  ISETP.NE.U32.AND P0, PT, RZ, c[0x0][0x370], PT ;  /* 0x0000dc00ff007a0c */ /* 0x000fe20003f05070 */
[----:B------:R-:W3:Y:S01]  /*12e0*/  LDL R9, [R1+0x38] ;  /* 0x0000380001097983 */ /* 0x000ee20000100800 */
[----:B------:R-:W-:Y:S01]  /*12f0*/  ISETP.NE.AND.EX P4, PT, RZ, c[0x0][0x364], PT, P4 ;  /* 0x0000d900ff007a0c */ /* 0x000fe20003f85340 */
[----:B--2---:R-:W-:-:S05]  /*1300*/  IMAD.WIDE R2, R0, R14, c[0x0][0x588] ;  /* 0x0001620000027625 */ /* 0x004fca00078e020e */
[----:B------:R-:W2:Y:S01]  /*1310*/  LDG.E R42, [R2.64] ;  /* 0x00000008022a7981 */ /* 0x000ea2000c1e1900 */
[----:B------:R-:W-:Y:S01]  /*1320*/  ISETP.NE.AND.EX P2, PT, RZ, c[0x0][0x374], PT, P0 ;  /* 0x0000dd00ff007a0c */ /* 0x000fe20003f45300 */
[----:B------:R-:W-:Y:S01]  /*1330*/  IMAD.MOV.U32 R162, RZ, RZ, RZ ;  /* 0x000000ffffa27224 */ /* 0x000fe200078e00ff */
[----:B------:R-:W-:Y:S02]  /*1340*/  ISETP.NE.U32.AND P3, PT, RZ, c[0x0][0x348], PT ;  /* 0x0000d200ff007a0c */ /* 0x000fe40003f65070 */
[----:B------:R-:W-:Y:S02]  /*1350*/  ISETP.NE.U32.AND P5, PT, RZ, c[0x0][0x358], PT ;  /* 0x0000d600ff007a0c */ /* 0x000fe40003fa5070 */
[----:B------:R-:W-:Y:S02]  /*1360*/  ISETP.NE.AND.EX P3, PT, RZ, c[0x0][0x34c], PT, P3 ;  /* 0x0000d300ff007a0c */ /* 0x000fe40003f65330 */
[----:B------:R-:W-:Y:S01]  /*1370*/  ISETP.NE.AND.EX P5, PT, RZ, c[0x0][0x35c], PT, P5 ;  /* 0x0000d700ff007a0c */ /* 0x000fe20003fa5350 */
[----:B------:R-:W-:Y:S01]  /*1380*/  CS2R R160, SRZ ;  /* 0x0000000000a07805 */ /* 0x000fe2000001ff00 */
[----:B------:R-:W-:Y:S01]  /*1390*/  IMAD.MOV.U32 R12, RZ, RZ, RZ ;  /* 0x000000ffff0c7224 */ /* 0x000fe200078e00ff */
[----:B--2---:R-:W-:-:S02]  /*13a0*/  SHF.R.S32.HI R138, RZ, 0x1f, R42 ;  /* 0x0000001fff8a7819 */ /* 0x004fc4000001142a */
[C---:B------:R-:W-:Y:S02]  /*13b0*/  @P4 LEA R2, P0, R42.reuse, c[0x0][0x360], 0x2 ;  /* 0x0000d8002a024a11 */ /* 0x040fe400078010ff */
[C---:B------:R-:W-:Y:S02]  /*13c0*/  @P2 LEA R4, P1, R42.reuse, c[0x0][0x370], 0x2 ;  /* 0x0000dc002a042a11 */ /* 0x040fe400078210ff */
[C-C-:B------:R-:W-:Y:S02]  /*13d0*/  @P4 LEA.HI.X R3, R42.reuse, c[0x0][0x364], R138.reuse, 0x2, P0 ;  /* 0x0000d9002a034a11 */ /* 0x140fe400000f148a */
[----:B------:R-:W-:Y:S02]  /*13e0*/  ISETP.NE.U32.AND P0, PT, RZ, c[0x0][0x350], PT ;  /* 0x0000d400ff007a0c */ /* 0x000fe40003f05070 */
[----:B------:R-:W-:Y:S01]  /*13f0*/  @P2 LEA.HI.X R5, R42, c[0x0][0x374], R138, 0x2, P1 ;  /* 0x0000dd002a052a11 */ /* 0x000fe200008f148a */
[----:B------:R1:W5:Y:S01]  /*1400*/  @P4 LDG.E R165, [R2.64] ;  /* 0x0000000802a54981 */ /* 0x000362000c1e1900 */
[----:B------:R-:W-:-:S03]  /*1410*/  ISETP.NE.AND.EX P6, PT, RZ, c[0x0][0x354], PT, P0 ;  /* 0x0000d500ff007a0c */ /* 0x000fc60003fc5300 */
[----:B------:R2:W5:Y:S01]  /*1420*/  @P2 LDG.E R162, [R4.64] ;  /* 0x0000000804a22981 */ /* 0x000562000c1e1900 */
[----:B------:R-:W-:-:S04]  /*1430*/  LEA R6, P2, R42, c[0x0][0x348], 0x2 ;  /* 0x0000d2002a067a11 */ /* 0x000fc800078410ff */
[----:B------:R-:W-:-:S05]  /*1440*/  LEA.HI.X R7, R42, c[0x0][0x34c], R138, 0x2, P2 ;  /* 0x0000d3002a077a11 */ /* 0x000fca00010f148a */
[----:B------:R4:W5:Y:S01]  /*1450*/  @P3 LDG.E R160, [R6.64] ;  /* 0x0000000806a03981 */ /* 0x000962000c1e1900 */
[C---:B-1----:R-:W-:Y:S02]  /*1460*/  LEA R2, P0, R42.reuse, c[0x0][0x358], 0x2 ;  /* 0x0000d6002a027a11 */ /* 0x042fe400078010ff */
[C---:B--2---:R-:W-:Y:S02]  /*1470*/  LEA R4, P1, R42.reuse, c[0x0][0x350], 0x2 ;  /* 0x0000d4002a047a11 */ /* 0x044fe400078210ff */
[C-C-:B------:R-:W-:Y:S02]  /*1480*/  LEA.HI.X R3, R42.reuse, c[0x0][0x35c], R138.reuse, 0x2, P0 ;  /* 0x0000d7002a037a11 */ /* 0x140fe400000f148a */
[----:B------:R-:W-:-:S03]  /*1490*/  LEA.HI.X R5, R42, c[0x0][0x354], R138, 0x2, P1 ;  /* 0x0000d5002a057a11 */ /* 0x000fc600008f148a */
[----:B------:R4:W5:Y:S04]  /*14a0*/  @P5 LDG.E R12, [R2.64] ;  /* 0x00000008020c5981 */ /* 0x000968000c1e1900 */
[----:B------:R4:W5:Y:S01]  /*14b0*/  @P6 LDG.E R161, [R4.64] ;  /* 0x0000000804a16981 */ /* 0x000962000c1e1900 */
[----:B---3--:R-:W-:-:S03]  /*14c0*/  LOP3.LUT R40, R9, 0xffff, RZ, 0xc0, !PT ;  /* 0x0000ffff09287812 */ /* 0x008fc600078ec0ff */
[----:B------:R4:W-:Y:S04]  /*14d0*/  STL [R1+0x10], R42 ;  /* 0x0000102a01007387 */ /* 0x0009e80000100800 */
[----:B------:R4:W-:Y:S01]  /*14e0*/  STL [R1+0x40], R40 ;  /* 0x0000402801007387 */ /* 0x0009e20000100800 */
[----:B------:R-:W-:Y:S01]  /*14f0*/  YIELD ;  /* 0x0000000000007946 */ /* 0x000fe20003800000 */
[----:B------:R-:W-:Y:S01]  /*1500*/  P2R R13, PR, RZ, 0x40 ;  /* 0x00000040ff0d7803 */ /* 0x000fe20000000000 */
[----:B------:R-:W-:Y:S05]  /*1510*/  @P4 BRA `(.L_x_211) ;  /* 0x0000005000004947 */ /* 0x000fea0003800000 */
[----:B-----5:R-:W-:Y:S01]  /*1520*/  MOV R165, c[0x0][0x168] ;  /* 0x00005a0000a57a02 */ /* 0x020fe20000000f00 */
[----:B------:R-:W-:Y:S05]  /*1530*/  @!P3 BRA `(.L_x_211) ;  /* 0x000000300000b947 */ /* 0x000fea0003800000 */
[----:B------:R-:W2:Y:S04]  /*1540*/  LDG.E R8, [R6.64] ;  /* 0x0000000806087981 */ /* 0x000ea8000c1e1900 */
[----:B------:R-:W2:Y:S02]  /*1550*/  LDG.E R0, [R6.64+0x4] ;  /* 0x0000040806007981 */ /* 0x000ea4000c1e1900 */
[----:B--2---:R-:W-:-:S02]  /*1560*/  IADD3 R165, -R8, R0, RZ ;  /* 0x0000000008a57210 */ /* 0x004fc40007ffe1ff */
.L_x_211:
[----:B------:R-:W-:-:S04]  /*1570*/  ISETP.NE.U32.AND P0, PT, RZ, c[0x0][0x368], PT ;  /* 0x0000da00ff007a0c */ /* 0x000fc80003f05070 */
[----:B------:R-:W-:-:S13]  /*1580*/  ISETP.NE.AND.EX P0, PT, RZ, c[0x0][0x36c], PT, P0 ;  /* 0x0000db00ff007a0c */ /* 0x000fda0003f05300 */
[----:B------:R-:W-:Y:S05]  /*1590*/  @!P0 BRA `(.L_x_212) ;  /* 0x0000004000008947 */ /* 0x000fea0003800000 */
[----:B----4-:R-:W-:-:S04]  /*15a0*/  LEA R4, P0, R42, c[0x0][0x368], 0x2 ;  /* 0x0000da002a047a11 */ /* 0x010fc800078010ff */
[----:B------:R-:W-:-:S05]  /*15b0*/  LEA.HI.X R5, R42, c[0x0][0x36c], R138, 0x2, P0 ;  /* 0x0000db002a057a11 */ /* 0x000fca00000f148a */
[----:B------:R1:W5:Y:S01]  /*15c0*/  LDG.E R11, [R4.64] ;  /* 0x00000008040b7981 */ /* 0x000362000c1e1900 */
[----:B------:R-:W-:Y:S05]  /*15d0*/  BRA `(.L_x_213) ;  /* 0x0000005000007947 */ /* 0x000fea0003800000 */
.L_x_212:
[----:B------:R-:W-:Y:S01]  /*15e0*/  MOV R11, c[0x0][0x1d0] ;  /* 0x00007400000b7a02 */ /* 0x000fe20000000f00 */
[----:B------:R-:W-:Y:S05]  /*15f0*/  @!P6 BRA `(.L_x_213) ;  /* 0x000000300000e947 */ /* 0x000fea0003800000 */
[----:B----4-:R-:W2:Y:S04]  /*1600*/  LDG.E R6, [R4.64] ;  /* 0x0000000804067981 */ /* 0x010ea8000c1e1900 */
[----:B------:R-:W2:Y:S02]  /*1610*/  LDG.E R0, [R4.64+0x4] ;  /* 0x0000040804007981 */ /* 0x000ea4000c1e1900 */
[----:B--2---:R-:W-:Y:S02]  /*1620*/  IADD3 R11, -R6, R0, RZ ;  /* 0x00000000060b7210 */ /* 0x004fe40007ffe1ff */
.L_x_213:
[----:B-1--4-:R1:W2:Y:S04]  /*1630*/  @P5 LDG.E R5, [R2.64] ;  /* 0x0000000802055981 */ /* 0x0122a8000c1e1900 */
[----:B------:R1:W2:Y:S01]  /*1640*/  @P5 LDG.E R4, [R2.64+0x4] ;  /* 0x0000040802045981 */ /* 0x0002a2000c1e1900 */
[----:B------:R-:W-:Y:S01]  /*1650*/  ISETP.NE.U32.AND P0, PT, RZ, c[0x0][0x378], PT ;  /* 0x0000de00ff007a0c */ /* 0x000fe20003f05070 */
[----:B-----5:R-:W-:-:S03]  /*1660*/  IMAD.MOV.U32 R137, RZ, RZ, R11 ;  /* 0x000000ffff897224 */ /* 0x020fc600078e000b */
[----:B------:R-:W-:Y:S01]  /*1670*/  ISETP.NE.AND.EX P1, PT, RZ, c[0x0][0x37c], PT, P0 ;  /* 0x0000df00ff007a0c */ /* 0x000fe20003f25300 */
[----:B------:R-:W-:-:S12]  /*1680*/  IMAD.MOV.U32 R0, RZ, RZ, c[0x0][0x228] ;  /* 0x00008a00ff007624 */ /* 0x000fd800078e00ff */
[----:B-1----:R-:W-:-:S04]  /*1690*/  @P1 LEA R2, P0, R42, c[0x0][0x378], 0x2 ;  /* 0x0000de002a021a11 */ /* 0x002fc800078010ff */
[----:B------:R-:W-:-:S05]  /*16a0*/  @P1 LEA.HI.X R3, R42, c[0x0][0x37c], R138, 0x2, P0 ;  /* 0x0000df002a031a11 */ /* 0x000fca00000f148a */
[----:B------:R1:W5:Y:S01]  /*16b0*/  @P1 LDG.E R137, [R2.64] ;  /* 0x0000000802891981 */ /* 0x000362000c1e1900 */
[----:B------:R-:W-:Y:S01]  /*16c0*/  IMAD.IADD R6, R11, 0x1, -R162 ;  /* 0x000000010b067824 */ /* 0x000fe200078e0aa2 */
[----:B------:R-:W-:Y:S01]  /*16d0*/  BSSY B0, `(.L_x_214) ;  /* 0x0000030000007945 */ /* 0x000fe20003800000 */
[C---:B-1----:R-:W-:Y:S02]  /*16e0*/  LOP3.LUT R2, R9.reuse, 0xff000000, RZ, 0xc0, !PT ;  /* 0xff00000009027812 */ /* 0x042fe400078ec0ff */
[----:B------:R-:W-:Y:S01]  /*16f0*/  LOP3.LUT R3, R9, 0xff0000, RZ, 0xc0, !PT ;  /* 0x00ff000009037812 */ /* 0x000fe200078ec0ff */
[----:B--2---:R-:W-:Y:S01]  /*1700*/  @P5 IMAD.IADD R0, R4, 0x1, -R5 ;  /* 0x0000000104005824 */ /* 0x004fe200078e0a05 */
[----:B------:R-:W-:-:S03]  /*1710*/  SHF.R.U32.HI R4, RZ, 0x8, R2 ;  /* 0x00000008ff047819 */ /* 0x000fc60000011602 */
[----:B------:R-:W-:Y:S01]  /*1720*/  IMAD.IADD R173, R6, 0x1, R0 ;  /* 0x0000000106ad7824 */ /* 0x000fe200078e0200 */
[----:B------:R-:W-:-:S04]  /*1730*/  LEA.HI R4, R3, R4, RZ, 0x10 ;  /* 0x0000000403047211 */ /* 0x000fc800078f80ff */
[----:B------:R-:W-:Y:S02]  /*1740*/  SHF.R.U32.HI R5, RZ, 0x10, R4 ;  /* 0x00000010ff057819 */ /* 0x000fe40000011604 */
[----:B------:R-:W-:Y:S02]  /*1750*/  LOP3.LUT R15, R4, 0xff, RZ, 0xc0, !PT ;  /* 0x000000ff040f7812 */ /* 0x000fe400078ec0ff */
[C---:B------:R-:W-:Y:S01]  /*1760*/  IADD3 R2, R173.reuse, 0x4f, RZ ;  /* 0x0000004fad027810 */ /* 0x040fe20007ffe0ff */
[----:B------:R1:W-:Y:S01]  /*1770*/  STL [R1+0x48], R5 ;  /* 0x0000480501007387 */ /* 0x0003e20000100800 */
[----:B------:R-:W-:Y:S02]  /*1780*/  ISETP.GE.AND P0, PT, R173, 0x1, PT ;  /* 0x00000001ad00780c */ /* 0x000fe40003f06270 */
[----:B------:R-:W-:Y:S01]  /*1790*/  ISETP.NE.AND P1, PT, R5, RZ, PT ;  /* 0x000000ff0500720c */ /* 0x000fe20003f25270 */
[----:B------:R1:W-:Y:S01]  /*17a0*/  STL [R1+0x4c], R15 ;  /* 0x00004c0f01007387 */ /* 0x0003e20000100800 */
[----:B------:R-:W-:-:S02]  /*17b0*/  IMAD.HI R2, R2, 0x66666667, RZ ;  /* 0x6666666702027827 */ /* 0x000fc400078e02ff */
[----:B------:R-:W-:-:S03]  /*17c0*/  SEL R136, R5, c[0x0][0x338], P1 ;  /* 0x0000ce0005887a07 */ /* 0x000fc60000800000 */
[----:B------:R-:W-:-:S04]  /*17d0*/  SHF.R.U32.HI R3, RZ, 0x1f, R2 ;  /* 0x0000001fff037819 */ /* 0x000fc80000011602 */
[----:B------:R-:W-:Y:S01]  /*17e0*/  LEA.HI.SX32 R153, R2, R3, 0x1b ;  /* 0x0000000302997211 */ /* 0x000fe200078fdaff */
[----:B------:R-:W-:Y:S01]  /*17f0*/  IMAD.MOV.U32 R2, RZ, RZ, RZ ;  /* 0x000000ffff027224 */ /* 0x000fe200078e00ff */
[----:B------:R-:W-:Y:S05]  /*1800*/  @!P0 BRA `(.L_x_215) ;  /* 0x000001c000008947 */ /* 0x000fea0003800000 */
        /* <DEDUP_REMOVED lines=11> */
[----:B------:R-:W-:Y:S02]  /*18c0*/  IMAD.MOV.U32 R4, RZ, RZ, RZ ;  /* 0x000000ffff047224 */ /* 0x000fe400078e00ff */
        /* <DEDUP_REMOVED lines=16> */
.L_x_215:
[----:B------:R-:W-:Y:S05]  /*19d0*/  BSYNC B0 ;  /* 0x0000000000007941 */ /* 0x000fea0003800000 */
.L_x_214:
[----:B------:R-:W2:Y:S01]  /*19e0*/  LDL R39, [R1+0x54] ;  /* 0x0000540001277983 */ /* 0x000ea20000100800 */
[----:B------:R-:W-:-:S03]  /*19f0*/  IMAD R3, R15, R2, RZ ;  /* 0x000000020f037224 */ /* 0x000fc600078e02ff */
[----:B------:R-:W3:Y:S01]  /*1a00*/  LDL R38, [R1+0x5c] ;  /* 0x00005c0001267983 */ /* 0x000ee20000100800 */
[----:B------:R-:W-:-:S03]  /*1a10*/  IMAD.IADD R2, R3, 0x1, R2 ;  /* 0x0000000103027824 */ /* 0x000fc600078e0202 */
[----:B-1----:R-:W1:Y:S02]  /*1a20*/  S2R R15, SR_TID.X ;  /* 0x00000000000f7919 */ /* 0x002e640000002100 */
[----:B------:R-:W-:Y:S01]  /*1a30*/  IMNMX R2, R153, R2, PT ;  /* 0x0000000299027217 */ /* 0x000fe20003800200 */
[----:B------:R-:W-:-:S04]  /*1a40*/  IMAD R3, R3, 0x50, -R6 ;  /* 0x0000005003037824 */ /* 0x000fc800078e0a06 */
[----:B------:R-:W-:Y:S01]  /*1a50*/  IMAD R2, R2, 0x50, -R6 ;  /* 0x0000005002027824 */ /* 0x000fe200078e0a06 */
[----:B------:R-:W-:-:S04]  /*1a60*/  IMNMX R3, RZ, R3, !PT ;  /* 0x00000003ff037217 */ /* 0x000fc80007800200 */
[----:B------:R-:W-:-:S04]  /*1a70*/  IMNMX R2, R2, R0, PT ;  /* 0x0000000002027217 */ /* 0x000fc80003800200 */
[----:B------:R-:W-:Y:S02]  /*1a80*/  ISETP.GT.AND P0, PT, R2, R3, PT ;  /* 0x000000030200720c */ /* 0x000fe40003f04270 */
[--C-:B-1----:R-:W-:Y:S02]  /*1a90*/  SHF.R.S32.HI R7, RZ, 0x1f, R15.reuse ;  /* 0x0000001fff077819 */ /* 0x102fe4000001140f */
[----:B------:R-:W-:Y:S02]  /*1aa0*/  SHF.R.S32.HI R41, RZ, 0x1f, R15 ;  /* 0x0000001fff297819 */ /* 0x000fe4000001140f */
[-C--:B------:R-:W-:Y:S02]  /*1ab0*/  LEA.HI R8, R7, R15.reuse, RZ, 0x2 ;  /* 0x0000000f07087211 */ /* 0x080fe400078f10ff */
[----:B------:R-:W-:Y:S02]  /*1ac0*/  LEA.HI R41, R41, R15, RZ, 0x2 ;  /* 0x0000000f29297211 */ /* 0x000fe400078f10ff */
[----:B------:R-:W-:-:S02]  /*1ad0*/  SHF.R.S32.HI R6, RZ, 0x1f, R8 ;  /* 0x0000001fff067819 */ /* 0x000fc40000011408 */
[----:B------:R-:W-:Y:S02]  /*1ae0*/  SHF.R.S32.HI R41, RZ, 0x2, R41 ;  /* 0x00000002ff297819 */ /* 0x000fe40000011429 */
[----:B------:R-:W-:Y:S01]  /*1af0*/  @P0 IADD3 R2, R2, 0x4f, RZ ;  /* 0x0000004f02020810 */ /* 0x000fe20007ffe0ff */
[----:B------:R-:W-:Y:S01]  /*1b00*/  IMAD.WIDE.U32 R4, R3, -0x33333333, RZ ;  /* 0xcccccccd03047825 */ /* 0x000fe200078e00ff */
[----:B------:R-:W-:-:S03]  /*1b10*/  LEA.HI R3, R6, R41, RZ, 0x3 ;  /* 0x0000002906037211 */ /* 0x000fc600078f18ff */
[----:B------:R-:W-:Y:S01]  /*1b20*/  @P0 IMAD.HI R2, R2, 0x66666667, RZ ;  /* 0x6666666702020827 */ /* 0x000fe200078e02ff */
[----:B------:R-:W-:Y:S02]  /*1b30*/  LOP3.LUT R3, R3, 0xfffffff8, RZ, 0xc0, !PT ;  /* 0xfffffff803037812 */ /* 0x000fe400078ec0ff */
[----:B------:R-:W-:Y:S02]  /*1b40*/  SHF.R.U32.HI R128, RZ, 0x6, R5 ;  /* 0x00000006ff807819 */ /* 0x000fe40000011605 */
[----:B------:R-:W-:Y:S02]  /*1b50*/  @P0 SHF.R.U32.HI R5, RZ, 0x1f, R2 ;  /* 0x0000001fff050819 */ /* 0x000fe40000011602 */
[C---:B------:R-:W-:Y:S01]  /*1b60*/  IADD3 R151, R41.reuse, 0x40, RZ ;  /* 0x0000004029977810 */ /* 0x040fe20007ffe0ff */
[C---:B------:R-:W-:Y:S01]  /*1b70*/  IMAD.IADD R3, R41.reuse, 0x1, -R3 ;  /* 0x0000000129037824 */ /* 0x040fe200078e0a03 */
[----:B------:R-:W-:Y:S01]  /*1b80*/  IADD3 R141, R41, 0x20, RZ ;  /* 0x00000020298d7810 */ /* 0x000fe20007ffe0ff */
[----:B------:R-:W-:Y:S01]  /*1b90*/  IMAD.MOV.U32 R4, RZ, RZ, R128 ;  /* 0x000000ffff047224 */ /* 0x000fe200078e0080 */
[----:B------:R-:W-:Y:S01]  /*1ba0*/  @P0 LEA.HI.SX32 R4, R2, R5, 0x1b ;  /* 0x0000000502040211 */ /* 0x000fe200078fdaff */
[----:B------:R-:W-:Y:S01]  /*1bb0*/  IMAD.SHL.U32 R2, R151, 0x40, RZ ;  /* 0x0000004097027824 */ /* 0x000fe200078e00ff */
[----:B------:R-:W-:-:S02]  /*1bc0*/  LOP3.LUT R5, R8, 0xfffffffc, RZ, 0xc0, !PT ;  /* 0xfffffffc08057812 */ /* 0x000fc400078ec0ff */
[----:B------:R-:W-:Y:S01]  /*1bd0*/  LOP3.LUT P1, RZ, R3, 0x4, RZ, 0xc0, !PT ;  /* 0x0000000403ff7812 */ /* 0x000fe2000782c0ff */
[----:B------:R-:W-:Y:S01]  /*1be0*/  IMAD.SHL.U32 R3, R141, 0x40, RZ ;  /* 0x000000408d037824 */ /* 0x000fe200078e00ff */
[-C--:B------:R-:W-:Y:S02]  /*1bf0*/  LEA.HI R190, R7, R15.reuse, RZ, 0x5 ;  /* 0x0000000f07be7211 */ /* 0x080fe400078f28ff */
[----:B------:R-:W-:Y:S01]  /*1c00*/  LOP3.LUT R152, R2, 0x1c0, RZ, 0xc0, !PT ;  /* 0x000001c002987812 */ /* 0x000fe200078ec0ff */
[----:B------:R-:W-:Y:S01]  /*1c10*/  IMAD.IADD R2, R15, 0x1, -R5 ;  /* 0x000000010f027824 */ /* 0x000fe200078e0a05 */
[----:B------:R-:W-:Y:S02]  /*1c20*/  LOP3.LUT R150, R3, 0x1c0, RZ, 0xc0, !PT ;  /* 0x000001c003967812 */ /* 0x000fe400078ec0ff */
[----:B------:R-:W-:Y:S01]  /*1c30*/  SHF.R.S32.HI R3, RZ, 0x5, R190 ;  /* 0x00000005ff037819 */ /* 0x000fe200000114be */
[----:B------:R-:W-:Y:S01]  /*1c40*/  IMAD.SHL.U32 R32, R2, 0x8, RZ ;  /* 0x0000000802207824 */ /* 0x000fe200078e00ff */
[----:B------:R-:W-:-:S02]  /*1c50*/  LEA.HI R6, R7, R15, RZ, 0x3 ;  /* 0x0000000f07067211 */ /* 0x000fc400078f18ff */
[----:B------:R-:W-:Y:S01]  /*1c60*/  ISETP.GT.AND P0, PT, R4, R128, PT ;  /* 0x000000800400720c */ /* 0x000fe20003f04270 */
[----:B------:R-:W-:Y:S01]  /*1c70*/  IMAD.SHL.U32 R154, R3, 0x200, RZ ;  /* 0x00000200039a7824 */ /* 0x000fe200078e00ff */
[----:B------:R-:W-:Y:S02]  /*1c80*/  SHF.R.S32.HI R7, RZ, 0x1f, R141 ;  /* 0x0000001fff077819 */ /* 0x000fe4000001148d */
[----:B------:R-:W-:Y:S02]  /*1c90*/  SHF.R.S32.HI R9, RZ, 0x1f, R151 ;  /* 0x0000001fff097819 */ /* 0x000fe40000011497 */
[----:B------:R-:W-:Y:S01]  /*1ca0*/  LOP3.LUT R8, R6, 0xfffffff8, RZ, 0xc0, !PT ;  /* 0xfffffff806087812 */ /* 0x000fe200078ec0ff */
[----:B------:R-:W-:Y:S01]  /*1cb0*/  IMAD.SHL.U32 R28, R2, 0x4, RZ ;  /* 0x00000004021c7824 */ /* 0x000fe200078e00ff */
[----:B------:R-:W-:Y:S01]  /*1cc0*/  SHF.R.S32.HI R140, RZ, 0x3, R6 ;  /* 0x00000003ff8c7819 */ /* 0x000fe20000011406 */
[----:B------:R-:W-:Y:S01]  /*1cd0*/  IMAD.MOV.U32 R10, RZ, RZ, 0x40 ;  /* 0x00000040ff0a7424 */ /* 0x000fe200078e00ff */
[----:B------:R-:W-:Y:S01]  /*1ce0*/  LEA.HI R7, R7, R141, RZ, 0x3 ;  /* 0x0000008d07077211 */ /* 0x000fe200078f18ff */
[----:B------:R-:W-:Y:S01]  /*1cf0*/  IMAD.IADD R166, R15, 0x1, -R8 ;  /* 0x000000010fa67824 */ /* 0x000fe200078e0a08 */
[----:B------:R-:W-:-:S03]  /*1d00*/  LEA.HI R6, R9, R151, RZ, 0x3 ;  /* 0x0000009709067211 */ /* 0x000fc600078f18ff */
[----:B------:R-:W-:Y:S02]  /*1d10*/  IMAD.SHL.U32 R7, R7, 0x40, RZ ;  /* 0x0000004007077824 */ /* 0x000fe400078e00ff */
[----:B------:R-:W-:Y:S02]  /*1d20*/  IMAD.SHL.U32 R6, R6, 0x40, RZ ;  /* 0x0000004006067824 */ /* 0x000fe400078e00ff */
[----:B------:R-:W-:Y:S01]  /*1d30*/  IMAD.SHL.U32 R134, R166, 0x8, RZ ;  /* 0x00000008a6867824 */ /* 0x000fe200078e00ff */
[----:B------:R-:W-:Y:S02]  /*1d40*/  SHF.R.S32.HI R186, RZ, 0x1f, R140 ;  /* 0x0000001fffba7819 */ /* 0x000fe4000001148c */
[----:B------:R-:W-:Y:S02]  /*1d50*/  SHF.R.U32.HI R187, RZ, 0x3, R150 ;  /* 0x00000003ffbb7819 */ /* 0x000fe40000011696 */
[----:B------:R-:W-:Y:S02]  /*1d60*/  SHF.R.U32.HI R188, RZ, 0x3, R152 ;  /* 0x00000003ffbc7819 */ /* 0x000fe40000011698 */
[----:B------:R-:W-:-:S02]  /*1d70*/  LOP3.LUT R163, R7, 0xfffffe00, RZ, 0xc0, !PT ;  /* 0xfffffe0007a37812 */ /* 0x000fc400078ec0ff */
[----:B------:R-:W-:Y:S02]  /*1d80*/  LOP3.LUT R164, R6, 0xfffffe00, RZ, 0xc0, !PT ;  /* 0xfffffe0006a47812 */ /* 0x000fe400078ec0ff */
[----:B------:R-:W-:Y:S02]  /*1d90*/  SHF.R.S32.HI R33, RZ, 0x1f, R32 ;  /* 0x0000001fff217819 */ /* 0x000fe40000011420 */
[----:B------:R-:W-:Y:S02]  /*1da0*/  SHF.R.S32.HI R135, RZ, 0x1f, R134 ;  /* 0x0000001fff877819 */ /* 0x000fe40000011486 */
[----:B------:R-:W-:Y:S02]  /*1db0*/  IADD3 R30, R28, 0x10, RZ ;  /* 0x000000101c1e7810 */ /* 0x000fe40007ffe0ff */
[----:B--2---:R-:W-:-:S04]  /*1dc0*/  LOP3.LUT R3, R39, 0x18, R32, 0xf8, !PT ;  /* 0x0000001827037812 */ /* 0x004fc800078ef820 */
[----:B---3--:R-:W-:-:S04]  /*1dd0*/  LOP3.LUT R2, R154, R3, R38, 0xf6, !PT ;  /* 0x000000039a027212 */ /* 0x008fc800078ef626 */
[----:B------:R-:W-:Y:S02]  /*1de0*/  LEA R81, R2, 0x100, 0x1 ;  /* 0x0000010002517811 */ /* 0x000fe400078e08ff */
[----:B------:R-:W-:-:S05]  /*1df0*/  SEL R2, R10, 0xffffffc0, !P1 ;  /* 0xffffffc00a027807 */ /* 0x000fca0004800000 */
[----:B------:R-:W-:Y:S01]  /*1e00*/  IMAD.IADD R82, R2, 0x1, R81 ;  /* 0x0000000102527824 */ /* 0x000fe200078e0251 */
[----:B------:R-:W-:Y:S05]  /*1e10*/  @!P0 BRA `(.L_x_216) ;  /* 0x000054c000008947 */ /* 0x000fea0003800000 */
[----:B------:R-:W-:-:S04]  /*1e20*/  ISETP.NE.U32.AND P0, PT, RZ, c[0x0][0x340], PT ;  /* 0x0000d000ff007a0c */ /* 0x000fc80003f05070 */
[----:B------:R-:W-:-:S13]  /*1e30*/  ISETP.NE.AND.EX P4, PT, RZ, c[0x0][0x344], PT, P0 ;  /* 0x0000d100ff007a0c */ /* 0x000fda0003f85300 */
[----:B------:R-:W-:-:S05]  /*1e40*/  @P4 IMAD.WIDE R2, R42, R14, c[0x0][0x340] ;  /* 0x0000d0002a024625 */ /* 0x000fca00078e020e */
[----:B------:R1:W2:Y:S01]  /*1e50*/  @P4 LDG.E R25, [R2.64] ;  /* 0x0000000802194981 */ /* 0x0002a2000c1e1900 */
[----:B------:R-:W-:Y:S01]  /*1e60*/  IADD3 R123, P0, R140, R12, RZ ;  /* 0x0000000c8c7b7210 */ /* 0x000fe20007f1e0ff */
[----:B------:R-:W-:Y:S01]  /*1e70*/  IMAD.MOV.U32 R144, RZ, RZ, 0x50 ;  /* 0x00000050ff907424 */ /* 0x000fe200078e00ff */
[----:B------:R-:W-:Y:S01]  /*1e80*/  SEL R31, R138, RZ, !P5 ;  /* 0x000000ff8a1f7207 */ /* 0x000fe20006800000 */
[----:B------:R-:W-:Y:S01]  /*1e90*/  IMAD.MOV.U32 R37, RZ, RZ, c[0x0][0x23c] ;  /* 0x00008f00ff257624 */ /* 0x000fe200078e00ff */
[----:B------:R-:W-:Y:S01]  /*1ea0*/  LEA.HI.X.SX32 R132, R12, R186, 0x1, P0 ;  /* 0x000000ba0c847211 */ /* 0x000fe200000f0eff */
[----:B------:R-:W-:Y:S01]  /*1eb0*/  IMAD R172, R144, c[0x0][0x23c], RZ ;  /* 0x00008f0090ac7a24 */ /* 0x000fe200078e02ff */
[----:B------:R-:W-:Y:S01]  /*1ec0*/  IADD3 R36, R4, -0x1, RZ ;  /* 0xffffffff04247810 */ /* 0x000fe20007ffe0ff */
[----:B------:R-:W-:Y:S01]  /*1ed0*/  IMAD R4, R31, c[0x0][0x248], RZ ;  /* 0x000092001f047a24 */ /* 0x000fe200078e02ff */
[----:B------:R-:W-:Y:S01]  /*1ee0*/  IADD3 R113, -R140, R0, RZ ;  /* 0x000000008c717210 */ /* 0x000fe20007ffe1ff */
[----:B------:R-:W-:Y:S01]  /*1ef0*/  IMAD R5, R132, c[0x0][0x238], RZ ;  /* 0x00008e0084057a24 */ /* 0x000fe200078e02ff */
[----:B------:R-:W-:Y:S01]  /*1f00*/  SEL R27, R42, RZ, !P5 ;  /* 0x000000ff2a1b7207 */ /* 0x000fe20006800000 */
[----:B------:R-:W-:Y:S01]  /*1f10*/  IMAD.WIDE.U32 R148, R144, c[0x0][0x238], RZ ;  /* 0x00008e0090947a25 */ /* 0x000fe200078e00ff */
[----:B------:R-:W-:-:S02]  /*1f20*/  MOV R155, c[0x0][0x238] ;  /* 0x00008e00009b7a02 */ /* 0x000fc40000000f00 */
[----:B------:R-:W-:Y:S01]  /*1f30*/  ISETP.GE.AND P6, PT, R134, c[0x0][0x1d4], PT ;  /* 0x0000750086007a0c */ /* 0x000fe20003fc6270 */
[----:B------:R-:W-:Y:S01]  /*1f40*/  IMAD R5, R123, c[0x0][0x23c], R5 ;  /* 0x00008f007b057a24 */ /* 0x000fe200078e0205 */
[----:B------:R-:W-:Y:S01]  /*1f50*/  SHF.R.S32.HI R35, RZ, 0x1f, R41 ;  /* 0x0000001fff237819 */ /* 0x000fe20000011429 */
[----:B------:R-:W-:Y:S01]  /*1f60*/  IMAD R8, R36, -0x50, R113 ;  /* 0xffffffb024087824 */ /* 0x000fe200078e0271 */
[----:B------:R-:W-:Y:S01]  /*1f70*/  SHF.R.S32.HI R29, RZ, 0x1f, R28 ;  /* 0x0000001fff1d7819 */ /* 0x000fe2000001141c */
[----:B------:R-:W-:Y:S01]  /*1f80*/  IMAD R4, R27, c[0x0][0x24c], R4 ;  /* 0x000093001b047a24 */ /* 0x000fe200078e0204 */
[----:B------:R-:W-:Y:S01]  /*1f90*/  SHF.L.U32 R17, R37, 0x5, RZ ;  /* 0x0000000525117819 */ /* 0x000fe200000006ff */
[----:B------:R-:W-:Y:S01]  /*1fa0*/  IMAD.IADD R172, R149, 0x1, R172 ;  /* 0x0000000195ac7824 */ /* 0x000fe200078e02ac */
[C---:B------:R-:W-:Y:S01]  /*1fb0*/  ISETP.GE.AND P0, PT, R8.reuse, 0x1, PT ;  /* 0x000000010800780c */ /* 0x040fe20003f06270 */
[----:B------:R-:W-:Y:S01]  /*1fc0*/  IMAD.IADD R26, R11, 0x1, R161 ;  /* 0x000000010b1a7824 */ /* 0x000fe200078e02a1 */
[----:B------:R-:W-:Y:S01]  /*1fd0*/  ISETP.GE.AND P3, PT, R8, 0x11, PT ;  /* 0x000000110800780c */ /* 0x000fe20003f66270 */
[----:B-1----:R-:W-:Y:S01]  /*1fe0*/  IMAD.WIDE.U32 R2, R123, c[0x0][0x238], R134 ;  /* 0x00008e007b027a25 */ /* 0x002fe200078e0086 */
[----:B------:R-:W-:-:S02]  /*1ff0*/  ISETP.NE.AND P5, PT, R13, RZ, PT ;  /* 0x000000ff0d00720c */ /* 0x000fc40003fa5270 */
[----:B------:R-:W-:Y:S01]  /*2000*/  SHF.R.S32.HI R34, RZ, 0x1f, R26 ;  /* 0x0000001fff227819 */ /* 0x000fe2000001141a */
[----:B------:R-:W-:Y:S01]  /*2010*/  IMAD.IADD R3, R3, 0x1, R5 ;  /* 0x0000000103037824 */ /* 0x000fe200078e0205 */
[----:B------:R-:W-:Y:S01]  /*2020*/  IADD3 R102, R32, 0x20, RZ ;  /* 0x0000002020667810 */ /* 0x000fe20007ffe0ff */
[----:B------:R-:W-:Y:S01]  /*2030*/  IMAD.WIDE.U32 R14, R155, 0x20, RZ ;  /* 0x000000209b0e7825 */ /* 0x000fe200078e00ff */
[----:B------:R-:W-:Y:S02]  /*2040*/  MOV R189, c[0x0][0x27c] ;  /* 0x00009f0000bd7a02 */ /* 0x000fe40000000f00 */
[----:B------:R-:W-:Y:S01]  /*2050*/  MOV R169, 0x5 ;  /* 0x0000000500a97802 */ /* 0x000fe20000000f00 */
[----:B------:R-:W-:Y:S01]  /*2060*/  IMAD.WIDE.U32 R2, R40, c[0x0][0x240], R2 ;  /* 0x0000900028027a25 */ /* 0x000fe200078e0002 */
[----:B------:R-:W-:-:S03]  /*2070*/  P2R R133, PR, RZ, 0x40 ;  /* 0x00000040ff857803 */ /* 0x000fc60000000000 */
[----:B------:R-:W-:Y:S02]  /*2080*/  IMAD R3, R40, c[0x0][0x244], R3 ;  /* 0x0000910028037a24 */ /* 0x000fe400078e0203 */
[----:B------:R-:W-:-:S04]  /*2090*/  IMAD.WIDE.U32 R10, R26, c[0x0][0x1e0], RZ ;  /* 0x000078001a0a7a25 */ /* 0x000fc800078e00ff */
[----:B------:R-:W-:Y:S01]  /*20a0*/  IMAD.WIDE.U32 R116, R27, c[0x0][0x248], R2 ;  /* 0x000092001b747a25 */ /* 0x000fe200078e0002 */
[----:B------:R-:W-:-:S03]  /*20b0*/  SHF.R.S32.HI R3, RZ, 0x1f, R36 ;  /* 0x0000001fff037819 */ /* 0x000fc60000011424 */
[----:B------:R-:W-:Y:S01]  /*20c0*/  IMAD R2, R172, R36, RZ ;  /* 0x00000024ac027224 */ /* 0x000fe200078e02ff */
[----:B------:R-:W-:Y:S01]  /*20d0*/  IADD3 R115, R117, R4, RZ ;  /* 0x0000000475737210 */ /* 0x000fe20007ffe0ff */
[----:B------:R-:W-:Y:S02]  /*20e0*/  IMAD.MOV.U32 R114, RZ, RZ, R116 ;  /* 0x000000ffff727224 */ /* 0x000fe400078e0074 */
[-C--:B------:R-:W-:Y:S02]  /*20f0*/  IMAD R4, R3, R148.reuse, R2 ;  /* 0x0000009403047224 */ /* 0x080fe400078e0202 */
[----:B------:R-:W-:-:S04]  /*2100*/  IMAD.WIDE.U32 R2, R36, R148, R114 ;  /* 0x0000009424027225 */ /* 0x000fc800078e0072 */
[----:B------:R-:W-:Y:S01]  /*2110*/  IMAD R12, R35, c[0x0][0x290], RZ ;  /* 0x0000a400230c7a24 */ /* 0x000fe200078e02ff */
[----:B------:R-:W-:Y:S01]  /*2120*/  IADD3 R3, R3, R4, RZ ;  /* 0x0000000403037210 */ /* 0x000fe20007ffe0ff */
[----:B------:R-:W-:Y:S01]  /*2130*/  IMAD.WIDE.U32 R182, R41, c[0x0][0x1e0], RZ ;  /* 0x0000780029b67a25 */ /* 0x000fe200078e00ff */
[C---:B------:R-:W-:Y:S02]  /*2140*/  @P0 LEA R6, P2, R2.reuse, c[0x0][0x220], 0x1 ;  /* 0x0000880002060a11 */ /* 0x040fe400078408ff */
[----:B------:R-:W-:Y:S01]  /*2150*/  @P3 LEA R5, P1, R155, R2, 0x4 ;  /* 0x000000029b053211 */ /* 0x000fe200078220ff */
[----:B------:R-:W-:Y:S01]  /*2160*/  IMAD R24, R41, c[0x0][0x294], R12 ;  /* 0x0000a50029187a24 */ /* 0x000fe200078e020c */
[----:B------:R-:W-:Y:S01]  /*2170*/  @P0 LEA.HI.X R7, R2, c[0x0][0x224], R3, 0x1, P2 ;  /* 0x0000890002070a11 */ /* 0x000fe200010f0c03 */
[----:B------:R-:W-:Y:S01]  /*2180*/  IMAD.MOV.U32 R156, RZ, RZ, c[0x0][0x280] ;  /* 0x0000a000ff9c7624 */ /* 0x000fe200078e00ff */
[----:B------:R-:W-:Y:S01]  /*2190*/  @P3 LEA.HI.X R9, R155, R3, R37, 0x4, P1 ;  /* 0x000000039b093211 */ /* 0x000fe200008f2425 */
[----:B------:R-:W-:Y:S01]  /*21a0*/  IMAD.MOV.U32 R157, RZ, RZ, c[0x0][0x290] ;  /* 0x0000a400ff9d7624 */ /* 0x000fe200078e00ff */
[C---:B------:R-:W-:Y:S01]  /*21b0*/  @P3 LEA R4, P1, R5.reuse, c[0x0][0x220], 0x1 ;  /* 0x0000880005043a11 */ /* 0x040fe200078208ff */
[----:B------:R-:W-:Y:S01]  /*21c0*/  @!PT LDS RZ, [RZ] ;  /* 0x00000000fffff984 */ /* 0x000fe20000000800 */
[----:B------:R-:W-:Y:S01]  /*21d0*/  @!PT LDS RZ, [RZ] ;  /* 0x00000000fffff984 */ /* 0x000fe20000000800 */
[----:B------:R-:W-:Y:S01]  /*21e0*/  @!PT LDS RZ, [RZ] ;  /* 0x00000000fffff984 */ /* 0x000fe20000000800 */
[----:B------:R1:W-:Y:S01]  /*21f0*/  @P0 LDGSTS.E.BYPASS.LTC128B.128 [R216+0x2900], [R6.64], !P6 ;  /* 0x0290000006d80fae */ /* 0x0003e2000f101d48 */
[----:B------:R-:W-:Y:S01]  /*2200*/  ISETP.GE.AND P2, PT, R8, 0x21, PT ;  /* 0x000000210800780c */ /* 0x000fe20003f46270 */
[----:B------:R-:W-:Y:S01]  /*2210*/  IMAD.SHL.U32 R176, R156, 0x20, RZ ;  /* 0x000000209cb07824 */ /* 0x000fe200078e00ff */
[----:B------:R-:W-:-:S02]  /*2220*/  @P3 LEA.HI.X R5, R5, c[0x0][0x224], R9, 0x1, P1 ;  /* 0x0000890005053a11 */ /* 0x000fc400008f0c09 */
[C---:B------:R-:W-:Y:S02]  /*2230*/  ISETP.GE.AND P0, PT, R8.reuse, 0x31, PT ;  /* 0x000000310800780c */ /* 0x040fe40003f06270 */
[----:B------:R-:W-:Y:S01]  /*2240*/  ISETP.GE.AND P1, PT, R8, 0x41, PT ;  /* 0x000000410800780c */ /* 0x000fe20003f26270 */
[----:B------:R3:W-:Y:S01]  /*2250*/  @P3 LDGSTS.E.BYPASS.LTC128B.128 [R216+0x3100], [R4.64], !P6 ;  /* 0x0310000004d83fae */ /* 0x0007e2000f101d48 */
[----:B------:R-:W-:Y:S01]  /*2260*/  IMAD.WIDE.U32 R8, R41, c[0x0][0x290], R28 ;  /* 0x0000a40029087a25 */ /* 0x000fe200078e001c */
[-C--:B------:R-:W-:Y:S02]  /*2270*/  SHF.L.U64.HI R158, R156, R169.reuse, c[0x0][0x284] ;  /* 0x0000a1009c9e7619 */ /* 0x080fe400000102a9 */
[----:B------:R-:W-:Y:S01]  /*2280*/  SHF.L.U64.HI R159, R157, R169, c[0x0][0x294] ;  /* 0x0000a5009d9f7619 */ /* 0x000fe200000102a9 */
[----:B------:R-:W-:Y:S01]  /*2290*/  IMAD.MOV.U32 R12, RZ, RZ, R8 ;  /* 0x000000ffff0c7224 */ /* 0x000fe200078e0008 */
[----:B------:R-:W-:Y:S02]  /*22a0*/  @P2 IADD3 R16, P3, R2, R14, RZ ;  /* 0x0000000e02102210 */ /* 0x000fe40007f7e0ff */
[----:B------:R-:W-:Y:S01]  /*22b0*/  IADD3 R13, R9, R24, RZ ;  /* 0x00000018090d7210 */ /* 0x000fe20007ffe0ff */
[----:B------:R-:W-:Y:S01]  /*22c0*/  IMAD.WIDE.U32 R8, R41, c[0x0][0x280], R32 ;  /* 0x0000a00029087a25 */ /* 0x000fe200078e0020 */
[----:B------:R-:W-:-:S02]  /*22d0*/  @P2 IADD3.X R17, R3, R15, R17, P3, !PT ;  /* 0x0000000f03112210 */ /* 0x000fc40001ffe411 */
[C---:B------:R-:W-:Y:S01]  /*22e0*/  @P2 LEA R20, P3, R16.reuse, c[0x0][0x220], 0x1 ;  /* 0x0000880010142a11 */ /* 0x040fe200078608ff */
[----:B------:R-:W-:Y:S01]  /*22f0*/  @P0 IMAD R18, R37, 0x30, RZ ;  /* 0x0000003025120824 */ /* 0x000fe200078e02ff */
[----:B------:R-:W-:Y:S01]  /*2300*/  SHF.L.U32 R177, R157, 0x5, RZ ;  /* 0x000000059db17819 */ /* 0x000fe200000006ff */
[----:B-----5:R-:W-:Y:S01]  /*2310*/  IMAD.WIDE.U32 R98, R137, c[0x0][0x290], R12 ;  /* 0x0000a40089627a25 */ /* 0x020fe200078e000c */
[----:B------:R-:W-:-:S03]  /*2320*/  @P2 LEA.HI.X R21, R16, c[0x0][0x224], R17, 0x1, P3 ;  /* 0x0000890010152a11 */ /* 0x000fc600018f0c11 */
[C---:B-1----:R-:W-:Y:S02]  /*2330*/  IMAD.WIDE.U32 R6, R41.reuse, c[0x0][0x280], R28 ;  /* 0x0000a00029067a25 */ /* 0x042fe400078e001c */
[----:B------:R1:W-:Y:S02]  /*2340*/  @P2 LDGSTS.E.BYPASS.LTC128B.128 [R216+0x3900], [R20.64], !P6 ;  /* 0x0390000014d82fae */ /* 0x0003e4000f101d48 */
[----:B------:R-:W-:Y:S01]  /*2350*/  IMAD.WIDE.U32 R16, R41, c[0x0][0x290], R32 ;  /* 0x0000a40029107a25 */ /* 0x000fe200078e0020 */
[----:B------:R-:W-:Y:S02]  /*2360*/  MOV R14, R6 ;  /* 0x00000006000e7202 */ /* 0x000fe40000000f00 */
[----:B------:R-:W-:Y:S01]  /*2370*/  MOV R6, R10 ;  /* 0x0000000a00067202 */ /* 0x000fe20000000f00 */
[----:B---3--:R-:W-:Y:S02]  /*2380*/  IMAD R5, R35, c[0x0][0x280], RZ ;  /* 0x0000a00023057a24 */ /* 0x008fe400078e02ff */
[----:B------:R-:W-:-:S02]  /*2390*/  IMAD R4, R34, c[0x0][0x1e0], RZ ;  /* 0x0000780022047a24 */ /* 0x000fc400078e02ff */
[----:B------:R-:W-:Y:S02]  /*23a0*/  IMAD R23, R41, c[0x0][0x284], R5 ;  /* 0x0000a10029177a24 */ /* 0x000fe400078e0205 */
[----:B------:R-:W-:Y:S02]  /*23b0*/  IMAD R4, R26, c[0x0][0x1e4], R4 ;  /* 0x000079001a047a24 */ /* 0x000fe400078e0204 */
[----:B------:R-:W-:Y:S02]  /*23c0*/  IMAD.IADD R15, R7, 0x1, R23 ;  /* 0x00000001070f7824 */ /* 0x000fe400078e0217 */
[----:B------:R-:W-:Y:S02]  /*23d0*/  IMAD.IADD R7, R11, 0x1, R4 ;  /* 0x000000010b077824 */ /* 0x000fe400078e0204 */
[----:B------:R-:W-:-:S04]  /*23e0*/  @P0 IMAD.WIDE.U32 R4, R155, 0x30, R2 ;  /* 0x000000309b040825 */ /* 0x000fc800078e0002 */
[----:B------:R-:W-:Y:S01]  /*23f0*/  @P0 IMAD.IADD R5, R5, 0x1, R18 ;  /* 0x0000000105050824 */ /* 0x000fe200078e0212 */
[----:B------:R-:W-:Y:S01]  /*2400*/  @P0 LEA R18, P3, R4, c[0x0][0x220], 0x1 ;  /* 0x0000880004120a11 */ /* 0x000fe200078608ff */
[----:B------:R-:W-:Y:S01]  /*2410*/  IMAD.WIDE.U32 R10, R40, c[0x0][0x1e8], R6 ;  /* 0x00007a00280a7a25 */ /* 0x000fe200078e0006 */
[----:B------:R-:W-:Y:S02]  /*2420*/  IADD3 R7, R23, R9, RZ ;  /* 0x0000000917077210 */ /* 0x000fe40007ffe0ff */
[----:B------:R-:W-:Y:S01]  /*2430*/  @P0 LEA.HI.X R19, R4, c[0x0][0x224], R5, 0x1, P3 ;  /* 0x0000890004130a11 */ /* 0x000fe200018f0c05 */
[----:B------:R-:W-:Y:S01]  /*2440*/  IMAD R9, R40, c[0x0][0x1ec], R11 ;  /* 0x00007b0028097a24 */ /* 0x000fe200078e020b */
[C---:B------:R-:W-:Y:S01]  /*2450*/  @P1 LEA R22, P3, R155.reuse, R2, 0x6 ;  /* 0x000000029b161211 */ /* 0x040fe200078630ff */
[----:B------:R-:W-:Y:S01]  /*2460*/  IMAD.IADD R5, R24, 0x1, R17 ;  /* 0x0000000118057824 */ /* 0x000fe200078e0211 */
[----:B------:R-:W-:Y:S01]  /*2470*/  MOV R6, R8 ;  /* 0x0000000800067202 */ /* 0x000fe20000000f00 */
[----:B------:R3:W-:Y:S01]  /*2480*/  @P0 LDGSTS.E.BYPASS.LTC128B.128 [R216+0x4100], [R18.64], !P6 ;  /* 0x0410000012d80fae */ /* 0x0007e2000f101d48 */
[----:B------:R-:W-:Y:S01]  /*2490*/  @P1 LEA.HI.X R3, R155, R3, R37, 0x6, P3 ;  /* 0x000000039b031211 */ /* 0x000fe200018f3425 */
[----:B------:R-:W-:Y:S01]  /*24a0*/  IMAD.MOV.U32 R4, RZ, RZ, R16 ;  /* 0x000000ffff047224 */ /* 0x000fe200078e0010 */
[----:B------:R-:W-:Y:S01]  /*24b0*/  @P1 LEA R2, P3, R22, c[0x0][0x220], 0x1 ;  /* 0x0000880016021a11 */ /* 0x000fe200078608ff */
[----:B------:R-:W-:Y:S01]  /*24c0*/  IMAD.WIDE.U32 R100, R137, c[0x0][0x280], R14 ;  /* 0x0000a00089647a25 */ /* 0x000fe200078e000e */
[----:B------:R-:W-:-:S02]  /*24d0*/  MOV R8, R10 ;  /* 0x0000000a00087202 */ /* 0x000fc40000000f00 */
[----:B------:R-:W-:Y:S01]  /*24e0*/  @P1 LEA.HI.X R3, R22, c[0x0][0x224], R3, 0x1, P3 ;  /* 0x0000890016031a11 */ /* 0x000fe200018f0c03 */
[----:B------:R-:W-:Y:S01]  /*24f0*/  IMAD.WIDE.U32 R96, R137, c[0x0][0x280], R6 ;  /* 0x0000a00089607a25 */ /* 0x000fe200078e0006 */
[----:B------:R-:W-:-:S03]  /*2500*/  ISETP.GE.AND P0, PT, R102, c[0x0][0x1d4], PT ;  /* 0x0000750066007a0c */ /* 0x000fc60003f06270 */
[----:B------:R4:W-:Y:S01]  /*2510*/  @P1 LDGSTS.E.BYPASS.LTC128B.128 [R216+0x4900], [R2.64], !P6 ;  /* 0x0490000002d81fae */ /* 0x0009e2000f101d48 */
[----:B------:R-:W-:Y:S01]  /*2520*/  P2R R91, PR, RZ, 0x1 ;  /* 0x00000001ff5b7803 */ /* 0x000fe20000000000 */
[----:B------:R-:W-:Y:S01]  /*2530*/  IMAD.WIDE.U32 R94, R137, c[0x0][0x290], R4 ;  /* 0x0000a400895e7a25 */ /* 0x000fe200078e0004 */
[----:B------:R-:W-:Y:S01]  /*2540*/  ISETP.GE.AND P6, PT, R32, c[0x0][0x1d4], PT ;  /* 0x0000750020007a0c */ /* 0x000fe20003fc6270 */
[----:B------:R-:W0:Y:S01]  /*2550*/  LDGDEPBAR ;  /* 0x00000000000079af */ /* 0x000e220000000000 */
[----:B------:R-:W-:Y:S01]  /*2560*/  WARPSYNC 0xffffffff ;  /* 0xffffffff00007948 */ /* 0x000fe20003800000 */
[----:B------:R-:W-:Y:S01]  /*2570*/  IMAD.SHL.U32 R10, R189, 0x2, RZ ;  /* 0x00000002bd0a7824 */ /* 0x000fe200078e00ff */
[----:B----4-:R-:W-:Y:S01]  /*2580*/  SHF.R.S32.HI R2, RZ, 0x1f, R137 ;  /* 0x0000001fff027819 */ /* 0x010fe20000011489 */
[----:B------:R-:W-:-:S04]  /*2590*/  IMAD R3, R35, c[0x0][0x1e0], RZ ;  /* 0x0000780023037a24 */ /* 0x000fc800078e02ff */
[C---:B------:R-:W-:Y:S02]  /*25a0*/  IMAD R11, R2.reuse, c[0x0][0x280], RZ ;  /* 0x0000a000020b7a24 */ /* 0x040fe400078e02ff */
[----:B---3--:R-:W-:Y:S02]  /*25b0*/  IMAD R18, R2, c[0x0][0x290], RZ ;  /* 0x0000a40002127a24 */ /* 0x008fe400078e02ff */
[----:B------:R-:W-:Y:S02]  /*25c0*/  IMAD R17, R41, c[0x0][0x1e4], R3 ;  /* 0x0000790029117a24 */ /* 0x000fe400078e0203 */
[----:B------:R-:W-:-:S03]  /*25d0*/  IMAD R3, R137, c[0x0][0x284], R11 ;  /* 0x0000a10089037a24 */ /* 0x000fc600078e020b */
[----:B------:R-:W-:Y:S01]  /*25e0*/  IADD3 R121, R183, R17, RZ ;  /* 0x00000011b7797210 */ /* 0x000fe20007ffe0ff */
[----:B------:R-:W-:Y:S02]  /*25f0*/  IMAD.IADD R112, R101, 0x1, R3 ;  /* 0x0000000165707824 */ /* 0x000fe400078e0203 */
[----:B------:R-:W-:Y:S01]  /*2600*/  IMAD.IADD R109, R3, 0x1, R97 ;  /* 0x00000001036d7824 */ /* 0x000fe200078e0261 */
[----:B--2---:R-:W-:Y:S01]  /*2610*/  @P4 SHF.R.S32.HI R2, RZ, 0x1f, R25 ;  /* 0x0000001fff024819 */ /* 0x004fe20000011419 */
[----:B------:R-:W-:Y:S01]  /*2620*/  @!P4 IMAD.MOV.U32 R25, RZ, RZ, R42 ;  /* 0x000000ffff19c224 */ /* 0x000fe200078e002a */
[----:B------:R-:W-:-:S04]  /*2630*/  @!P4 MOV R2, R138 ;  /* 0x0000008a0002c202 */ /* 0x000fc80000000f00 */
[----:B------:R-:W-:Y:S01]  /*2640*/  SEL R16, R2, RZ, !P5 ;  /* 0x000000ff02107207 */ /* 0x000fe20006800000 */
[----:B------:R-:W-:Y:S01]  /*2650*/  IMAD R2, R137, c[0x0][0x294], R18 ;  /* 0x0000a50089027a24 */ /* 0x000fe200078e0212 */
[----:B------:R-:W-:-:S03]  /*2660*/  SEL R11, R25, RZ, !P5 ;  /* 0x000000ff190b7207 */ /* 0x000fc60006800000 */
[----:B------:R-:W-:Y:S01]  /*2670*/  IMAD R17, R16, c[0x0][0x1f0], RZ ;  /* 0x00007c0010117a24 */ /* 0x000fe200078e02ff */
[----:B------:R-:W-:Y:S01]  /*2680*/  IADD3 R110, R99, R2, RZ ;  /* 0x00000002636e7210 */ /* 0x000fe20007ffe0ff */
[----:B------:R-:W-:-:S04]  /*2690*/  IMAD.WIDE.U32 R84, R11, c[0x0][0x1f0], R8 ;  /* 0x00007c000b547a25 */ /* 0x000fc800078e0008 */
[----:B------:R-:W-:Y:S01]  /*26a0*/  IMAD R8, R11, c[0x0][0x1f4], R17 ;  /* 0x00007d000b087a24 */ /* 0x000fe200078e0211 */
[----:B------:R-:W-:Y:S01]  /*26b0*/  IADD3 R111, P1, P0, R84, R182, R32 ;  /* 0x000000b6546f7210 */ /* 0x000fe2000783e020 */
[----:B------:R-:W-:-:S03]  /*26c0*/  IMAD.IADD R108, R2, 0x1, R95 ;  /* 0x00000001026c7824 */ /* 0x000fc600078e025f */
[----:B------:R-:W-:-:S04]  /*26d0*/  IADD3 R88, R85, R8, RZ ;  /* 0x0000000855587210 */ /* 0x000fc80007ffe0ff */
[----:B------:R-:W-:Y:S02]  /*26e0*/  IADD3.X R107, R88, R121, R33, P1, P0 ;  /* 0x00000079586b7210 */ /* 0x000fe40000fe0421 */
[----:B-1----:R-:W-:Y:S01]  /*26f0*/  ISETP.GE.AND P0, PT, R32, c[0x0][0x27c], PT ;  /* 0x00009f0020007a0c */ /* 0x002fe20003f06270 */
[----:B------:R-:W-:Y:S01]  /*2700*/  IMAD.WIDE.U32 R2, R40, c[0x0][0x260], R134 ;  /* 0x0000980028027a25 */ /* 0x000fe200078e0086 */
[----:B------:R-:W-:Y:S01]  /*2710*/  BAR.SYNC.DEFER_BLOCKING 0x0 ;  /* 0x0000000000007b1d */ /* 0x000fe20000010000 */
[----:B------:R-:W-:Y:S02]  /*2720*/  SHF.L.U32 R174, R156, 0x6, RZ ;  /* 0x000000069cae7819 */ /* 0x000fe400000006ff */
[C---:B------:R-:W-:Y:S01]  /*2730*/  IMAD.WIDE.U32 R6, R40.reuse, c[0x0][0x210], R32 ;  /* 0x0000840028067a25 */ /* 0x040fe200078e0020 */
[----:B------:R-:W-:Y:S02]  /*2740*/  SHF.L.U64.HI R139, R155, R169, c[0x0][0x23c] ;  /* 0x00008f009b8b7619 */ /* 0x000fe400000102a9 */
[----:B------:R-:W-:Y:S01]  /*2750*/  ULDC.U8 UR4, c[0x0][0x298] ;  /* 0x0000a60000047ab9 */ /* 0x000fe20000000000 */
[----:B------:R-:W-:Y:S01]  /*2760*/  IMAD.MOV.U32 R4, RZ, RZ, R2 ;  /* 0x000000ffff047224 */ /* 0x000fe200078e0002 */
[----:B------:R-:W-:Y:S01]  /*2770*/  IADD3 R131, P1, R41, R26, RZ ;  /* 0x0000001a29837210 */ /* 0x000fe20007f3e0ff */
[----:B------:R-:W-:Y:S01]  /*2780*/  IMAD.MOV.U32 R2, RZ, RZ, R6 ;  /* 0x000000ffff027224 */ /* 0x000fe200078e0006 */
[----:B------:R-:W-:Y:S01]  /*2790*/  SEL R6, RZ, c[0x0][0x27c], !P0 ;  /* 0x00009f00ff067a07 */ /* 0x000fe20004000000 */
[----:B------:R-:W-:Y:S01]  /*27a0*/  IMAD R5, R40, c[0x0][0x264], R3 ;  /* 0x0000990028057a24 */ /* 0x000fe200078e0203 */
[----:B------:R-:W-:Y:S01]  /*27b0*/  @P0 IADD3 R10, -R10, c[0x0][0x1d4], RZ ;  /* 0x000075000a0a0a10 */ /* 0x000fe20007ffe1ff */
[----:B------:R-:W-:Y:S01]  /*27c0*/  IMAD R3, R40, c[0x0][0x214], R7 ;  /* 0x0000850028037a24 */ /* 0x000fe200078e0207 */
[----:B------:R-:W-:Y:S01]  /*27d0*/  IADD3 R6, R32, R6, RZ ;  /* 0x0000000620067210 */ /* 0x000fe20007ffe0ff */
[----:B------:R-:W-:Y:S01]  /*27e0*/  IMAD R7, R31, c[0x0][0x268], RZ ;  /* 0x00009a001f077a24 */ /* 0x000fe200078e02ff */
[----:B------:R-:W-:Y:S01]  /*27f0*/  ISETP.NE.AND P0, PT, RZ, UR4, PT ;  /* 0x00000004ff007c0c */ /* 0x000fe2000bf05270 */
[----:B------:R-:W-:Y:S01]  /*2800*/  IMAD.WIDE.U32 R86, R27, c[0x0][0x268], R4 ;  /* 0x00009a001b567a25 */ /* 0x000fe200078e0004 */
[----:B------:R-:W-:-:S02]  /*2810*/  SHF.R.S32.HI R4, RZ, 0x1f, R10 ;  /* 0x0000001fff047819 */ /* 0x000fc4000001140a */
[----:B------:R-:W-:Y:S01]  /*2820*/  ISETP.GE.AND P2, PT, R189, 0x1, PT ;  /* 0x00000001bd00780c */ /* 0x000fe20003f46270 */
[----:B------:R-:W-:Y:S01]  /*2830*/  IMAD R9, R27, c[0x0][0x26c], R7 ;  /* 0x00009b001b097a24 */ /* 0x000fe200078e0207 */
[----:B------:R-:W-:Y:S01]  /*2840*/  SHF.R.S32.HI R7, RZ, 0x1f, R6 ;  /* 0x0000001fff077819 */ /* 0x000fe20000011406 */
[----:B------:R-:W-:Y:S01]  /*2850*/  IMAD.WIDE.U32 R92, R11, c[0x0][0x218], R2 ;  /* 0x000086000b5c7a25 */ /* 0x000fe200078e0002 */
[----:B------:R-:W-:Y:S02]  /*2860*/  SHF.R.S32.HI R3, RZ, 0x1f, R141 ;  /* 0x0000001fff037819 */ /* 0x000fe4000001148d */
[----:B------:R-:W-:Y:S01]  /*2870*/  LEA.HI R2, R7, R6, RZ, 0x3 ;  /* 0x0000000607027211 */ /* 0x000fe200078f18ff */
[----:B------:R-:W-:Y:S01]  /*2880*/  IMAD.WIDE.U32 R180, R141, c[0x0][0x1e0], RZ ;  /* 0x000078008db47a25 */ /* 0x000fe200078e00ff */
[----:B------:R-:W-:Y:S02]  /*2890*/  LEA.HI R5, R4, R10, RZ, 0x4 ;  /* 0x0000000a04057211 */ /* 0x000fe400078f20ff */
[----:B------:R-:W-:Y:S01]  /*28a0*/  SHF.R.S32.HI R6, RZ, 0x1f, R151 ;  /* 0x0000001fff067819 */ /* 0x000fe20000011497 */
[----:B------:R-:W-:Y:S01]  /*28b0*/  IMAD R4, R3, c[0x0][0x1e0], RZ ;  /* 0x0000780003047a24 */ /* 0x000fe200078e02ff */
[----:B------:R-:W-:Y:S01]  /*28c0*/  LOP3.LUT R104, R2, 0xfffffff8, RZ, 0xc0, !PT ;  /* 0xfffffff802687812 */ /* 0x000fe200078ec0ff */
[----:B------:R-:W-:Y:S01]  /*28d0*/  IMAD.WIDE.U32 R178, R151, c[0x0][0x1e0], RZ ;  /* 0x0000780097b27a25 */ /* 0x000fe200078e00ff */
[----:B------:R-:W-:-:S02]  /*28e0*/  P2R R129, PR, RZ, 0x1 ;  /* 0x00000001ff817803 */ /* 0x000fc40000000000 */
[----:B------:R-:W-:Y:S01]  /*28f0*/  SHF.R.S32.HI R106, RZ, 0x1f, R104 ;  /* 0x0000001fff6a7819 */ /* 0x000fe20000011468 */
[----:B------:R-:W-:Y:S02]  /*2900*/  IMAD R3, R6, c[0x0][0x1e0], RZ ;  /* 0x0000780006037a24 */ /* 0x000fe400078e02ff */
[----:B------:R-:W-:Y:S02]  /*2910*/  IMAD R4, R141, c[0x0][0x1e4], R4 ;  /* 0x000079008d047a24 */ /* 0x000fe400078e0204 */
[----:B------:R-:W-:Y:S02]  /*2920*/  IMAD R3, R151, c[0x0][0x1e4], R3 ;  /* 0x0000790097037a24 */ /* 0x000fe400078e0203 */
[----:B------:R-:W-:Y:S01]  /*2930*/  IMAD.IADD R127, R181, 0x1, R4 ;  /* 0x00000001b57f7824 */ /* 0x000fe200078e0204 */
[----:B------:R-:W-:Y:S01]  /*2940*/  SHF.R.S32.HI R4, RZ, 0x4, R5 ;  /* 0x00000004ff047819 */ /* 0x000fe20000011405 */
[----:B------:R-:W-:Y:S01]  /*2950*/  IMAD.MOV.U32 R168, RZ, RZ, 0x6 ;  /* 0x00000006ffa87424 */ /* 0x000fe200078e00ff */
[----:B------:R-:W-:Y:S01]  /*2960*/  IADD3 R126, R179, R3, RZ ;  /* 0x00000003b37e7210 */ /* 0x000fe20007ffe0ff */
[----:B------:R-:W-:Y:S01]  /*2970*/  IMAD.MOV.U32 R7, RZ, RZ, c[0x0][0x1e0] ;  /* 0x00007800ff077624 */ /* 0x000fe200078e00ff */
[----:B------:R-:W-:Y:S01]  /*2980*/  LEA.HI.SX32 R6, R2, R4, 0x1d ;  /* 0x0000000402067211 */ /* 0x000fe200078feaff */
[----:B------:R-:W-:Y:S01]  /*2990*/  IMAD.SHL.U32 R175, R157, 0x40, RZ ;  /* 0x000000409daf7824 */ /* 0x000fe200078e00ff */
[--C-:B------:R-:W-:Y:S01]  /*29a0*/  LOP3.LUT R5, R39, 0x38, R2.reuse, 0xf8, !PT ;  /* 0x0000003827057812 */ /* 0x100fe200078ef802 */
[----:B------:R-:W-:Y:S01]  /*29b0*/  IMAD.WIDE.U32 R142, R7, 0x50, RZ ;  /* 0x00000050078e7825 */ /* 0x000fe200078e00ff */
[----:B------:R-:W-:-:S02]  /*29c0*/  LOP3.LUT R4, R150, 0x38, R2, 0xf8, !PT ;  /* 0x0000003896047812 */ /* 0x000fc400078ef802 */
[----:B------:R-:W-:Y:S01]  /*29d0*/  LOP3.LUT R3, R152, 0x38, R2, 0xf8, !PT ;  /* 0x0000003898037812 */ /* 0x000fe200078ef802 */
[----:B------:R-:W-:Y:S01]  /*29e0*/  IMAD.SHL.U32 R185, R7, 0x40, RZ ;  /* 0x0000004007b97824 */ /* 0x000fe200078e00ff */
[----:B------:R-:W-:Y:S01]  /*29f0*/  LOP3.LUT R5, R5, R38, RZ, 0x3c, !PT ;  /* 0x0000002605057212 */ /* 0x000fe200078e3cff */
[----:B------:R-:W-:Y:S01]  /*2a00*/  IMAD R8, R16, c[0x0][0x218], RZ ;  /* 0x0000860010087a24 */ /* 0x000fe200078e02ff */
[----:B------:R-:W-:Y:S01]  /*2a10*/  LOP3.LUT R2, R4, R187, RZ, 0x3c, !PT ;  /* 0x000000bb04027212 */ /* 0x000fe200078e3cff */
[----:B------:R-:W-:Y:S01]  /*2a20*/  IMAD R170, R144, c[0x0][0x294], RZ ;  /* 0x0000a50090aa7a24 */ /* 0x000fe200078e02ff */
[----:B------:R-:W-:Y:S01]  /*2a30*/  LOP3.LUT R3, R3, R188, RZ, 0x3c, !PT ;  /* 0x000000bc03037212 */ /* 0x000fe200078e3cff */
[----:B------:R-:W-:Y:S01]  /*2a40*/  IMAD.IADD R5, R154, 0x1, R5 ;  /* 0x000000019a057824 */ /* 0x000fe200078e0205 */
[----:B------:R-:W-:Y:S01]  /*2a50*/  SHF.L.U32 R83, R6, 0x3, RZ ;  /* 0x0000000306537819 */ /* 0x000fe200000006ff */
[----:B------:R-:W-:Y:S01]  /*2a60*/  IMAD.IADD R6, R163, 0x1, R2 ;  /* 0x00000001a3067824 */ /* 0x000fe200078e0202 */
[-C--:B------:R-:W-:Y:S01]  /*2a70*/  SHF.L.U64.HI R156, R156, R168.reuse, c[0x0][0x284] ;  /* 0x0000a1009c9c7619 */ /* 0x080fe200000102a8 */
[----:B------:R-:W-:Y:S01]  /*2a80*/  IMAD.SHL.U32 R125, R5, 0x2, RZ ;  /* 0x00000002057d7824 */ /* 0x000fe200078e00ff */
[-C--:B------:R-:W-:Y:S01]  /*2a90*/  SHF.L.U64.HI R157, R157, R168.reuse, c[0x0][0x294] ;  /* 0x0000a5009d9d7619 */ /* 0x080fe200000102a8 */
[C---:B------:R-:W-:Y:S01]  /*2aa0*/  IMAD R171, R144.reuse, c[0x0][0x284], RZ ;  /* 0x0000a10090ab7a24 */ /* 0x040fe200078e02ff */
[C---:B------:R-:W-:Y:S01]  /*2ab0*/  SHF.L.U64.HI R168, R7.reuse, R168, c[0x0][0x1e4] ;  /* 0x0000790007a87619 */ /* 0x040fe200000102a8 */
[C---:B------:R-:W-:Y:S01]  /*2ac0*/  IMAD R167, R144.reuse, c[0x0][0x1e4], RZ ;  /* 0x0000790090a77a24 */ /* 0x040fe200078e02ff */
[C---:B------:R-:W-:Y:S01]  /*2ad0*/  SHF.L.U64.HI R169, R7.reuse, R169, c[0x0][0x1e4] ;  /* 0x0000790007a97619 */ /* 0x040fe200000102a9 */
[----:B------:R-:W-:Y:S01]  /*2ae0*/  IMAD.WIDE.U32 R146, R144, c[0x0][0x290], RZ ;  /* 0x0000a40090927a25 */ /* 0x000fe200078e00ff */
[----:B------:R-:W-:-:S02]  /*2af0*/  SHF.L.U32 R184, R7, 0x5, RZ ;  /* 0x0000000507b87819 */ /* 0x000fc400000006ff */
[----:B------:R-:W-:Y:S01]  /*2b00*/  IADD3 R7, R164, R3, RZ ;  /* 0x00000003a4077210 */ /* 0x000fe20007ffe0ff */
[----:B------:R-:W-:Y:S01]  /*2b10*/  IMAD R8, R11, c[0x0][0x21c], R8 ;  /* 0x000087000b087a24 */ /* 0x000fe200078e0208 */
[--C-:B------:R-:W-:Y:S01]  /*2b20*/  LOP3.LUT R3, R39, 0x38, R83.reuse, 0xf8, !PT ;  /* 0x0000003827037812 */ /* 0x100fe200078ef853 */
[----:B------:R-:W-:Y:S01]  /*2b30*/  IMAD.WIDE.U32 R144, R144, c[0x0][0x280], RZ ;  /* 0x0000a00090907a25 */ /* 0x000fe200078e00ff */
[--C-:B------:R-:W-:Y:S02]  /*2b40*/  LOP3.LUT R2, R150, 0x38, R83.reuse, 0xf8, !PT ;  /* 0x0000003896027812 */ /* 0x100fe400078ef853 */
[----:B------:R-:W-:Y:S01]  /*2b50*/  LOP3.LUT R4, R152, 0x38, R83, 0xf8, !PT ;  /* 0x0000003898047812 */ /* 0x000fe200078ef853 */
[----:B------:R-:W-:Y:S01]  /*2b60*/  IMAD.X R130, R34, 0x1, R35, P1 ;  /* 0x0000000122827824 */ /* 0x000fe200008e0623 */
[----:B------:R-:W-:Y:S01]  /*2b70*/  LOP3.LUT R5, R3, R38, RZ, 0x3c, !PT ;  /* 0x0000002603057212 */ /* 0x000fe200078e3cff */
[----:B------:R-:W-:Y:S01]  /*2b80*/  IMAD.SHL.U32 R155, R155, 0x20, RZ ;  /* 0x000000209b9b7824 */ /* 0x000fe200078e00ff */
[----:B------:R-:W-:Y:S01]  /*2b90*/  LOP3.LUT R3, R2, R187, RZ, 0x3c, !PT ;  /* 0x000000bb02037212 */ /* 0x000fe200078e3cff */
[----:B------:R-:W-:Y:S01]  /*2ba0*/  IMAD.IADD R171, R145, 0x1, R171 ;  /* 0x0000000191ab7824 */ /* 0x000fe200078e02ab */
[----:B------:R-:W-:Y:S01]  /*2bb0*/  LOP3.LUT R2, R4, R188, RZ, 0x3c, !PT ;  /* 0x000000bc04027212 */ /* 0x000fe200078e3cff */
[----:B------:R-:W-:Y:S01]  /*2bc0*/  IMAD.IADD R167, R143, 0x1, R167 ;  /* 0x000000018fa77824 */ /* 0x000fe200078e02a7 */
[----:B------:R-:W-:Y:S01]  /*2bd0*/  IADD3 R4, R154, R5, RZ ;  /* 0x000000059a047210 */ /* 0x000fe20007ffe0ff */
[----:B------:R-:W-:Y:S01]  /*2be0*/  IMAD.IADD R3, R163, 0x1, R3 ;  /* 0x00000001a3037824 */ /* 0x000fe200078e0203 */
[----:B------:R-:W-:Y:S01]  /*2bf0*/  IADD3 R170, R147, R170, RZ ;  /* 0x000000aa93aa7210 */ /* 0x000fe20007ffe0ff */
[----:B------:R-:W-:Y:S01]  /*2c00*/  IMAD.IADD R2, R164, 0x1, R2 ;  /* 0x00000001a4027824 */ /* 0x000fe200078e0202 */
[----:B------:R-:W-:Y:S01]  /*2c10*/  SHF.R.S32.HI R105, RZ, 0x1f, R83 ;  /* 0x0000001fff697819 */ /* 0x000fe20000011453 */
[----:B------:R-:W-:Y:S01]  /*2c20*/  IMAD.IADD R90, R87, 0x1, R9 ;  /* 0x00000001575a7824 */ /* 0x000fe200078e0209 */
[----:B------:R-:W-:Y:S01]  /*2c30*/  SHF.L.U32 R122, R7, 0x1, RZ ;  /* 0x00000001077a7819 */ /* 0x000fe200000006ff */
[----:B------:R-:W-:Y:S01]  /*2c40*/  IMAD.IADD R103, R93, 0x1, R8 ;  /* 0x000000015d677824 */ /* 0x000fe200078e0208 */
[----:B------:R-:W-:Y:S01]  /*2c50*/  SHF.L.U32 R118, R2, 0x1, RZ ;  /* 0x0000000102767819 */ /* 0x000fe200000006ff */
[----:B------:R-:W-:-:S02]  /*2c60*/  IMAD.SHL.U32 R124, R6, 0x2, RZ ;  /* 0x00000002067c7824 */ /* 0x000fc400078e00ff */
[----:B------:R-:W-:Y:S02]  /*2c70*/  IMAD.SHL.U32 R120, R4, 0x2, RZ ;  /* 0x0000000204787824 */ /* 0x000fe400078e00ff */
[----:B------:R-:W-:Y:S02]  /*2c80*/  IMAD.SHL.U32 R119, R3, 0x2, RZ ;  /* 0x0000000203777824 */ /* 0x000fe400078e00ff */
.L_x_251:
[----:B------:R-:W-:Y:S01]  /*2c90*/  SHF.R.S32.HI R89, RZ, 0x1f, R36 ;  /* 0x0000001fff597819 */ /* 0x000fe20000011424 */
[----:B-1----:R-:W1:Y:S01]  /*2ca0*/  S2R R6, SR_TID.X ;  /* 0x0000000000067919 */ /* 0x002e620000002100 */
[----:B------:R-:W-:Y:S01]  /*2cb0*/  ISETP.GE.AND P2, PT, R189, 0x1, PT ;  /* 0x00000001bd00780c */ /* 0x000fe20003f46270 */
[-C--:B------:R-:W-:Y:S01]  /*2cc0*/  IMAD R2, R167, R36.reuse, RZ ;  /* 0x00000024a7027224 */ /* 0x080fe200078e02ff */
[----:B------:R-:W-:Y:S04]  /*2cd0*/  DEPBAR.LE SB0, 0x0 ;  /* 0x000080000000791a */ /* 0x000fe80000000000 */
[----:B------:R-:W-:Y:S01]  /*2ce0*/  IMAD.WIDE.U32 R68, R142, R36, RZ ;  /* 0x000000248e447225 */ /* 0x000fe200078e00ff */
[----:B------:R-:W-:Y:S01]  /*2cf0*/  WARPSYNC 0xffffffff ;  /* 0xffffffff00007948 */ /* 0x000fe20003800000 */
[----:B------:R-:W-:Y:S02]  /*2d00*/  BAR.SYNC.DEFER_BLOCKING 0x0 ;  /* 0x0000000000007b1d */ /* 0x000fe40000010000 */
[----:B------:R-:W-:Y:S01]  /*2d10*/  IMAD R2, R89, R142, R2 ;  /* 0x0000008e59027224 */ /* 0x000fe200078e0202 */
[----:B------:R-:W-:Y:S03]  /*2d20*/  IADD3 R3, P1, P0, R111, R68, R184 ;  /* 0x000000446f037210 */ /* 0x000fe6000783e0b8 */
[----:B------:R-:W-:Y:S05]  /*2d30*/  IMAD.IADD R70, R69, 0x1, R2 ;  /* 0x0000000145467824 */ /* 0x000fea00078e0202 */
[----:B------:R-:W-:Y:S02]  /*2d40*/  IADD3.X R5, R107, R70, R169, P1, P0 ;  /* 0x000000466b057210 */ /* 0x000fe40000fe04a9 */
[----:B------:R-:W-:Y:S02]  /*2d50*/  IADD3 R2, P1, R111, R68, RZ ;  /* 0x000000446f027210 */ /* 0x000fe40007f3e0ff */
[----:B-1----:R-:W-:Y:S02]  /*2d60*/  SHF.R.S32.HI R191, RZ, 0x1f, R6 ;  /* 0x0000001fffbf7819 */ /* 0x002fe40000011406 */
[----:B------:R-:W-:Y:S01]  /*2d70*/  LEA R56, P0, R2, c[0x0][0x1c8], 0x1 ;  /* 0x0000720002387a11 */ /* 0x000fe200078008ff */
[----:B------:R-:W-:Y:S01]  /*2d80*/  IMAD.X R4, R70, 0x1, R107, P1 ;  /* 0x0000000146047824 */ /* 0x000fe200008e066b */
[----:B------:R-:W-:Y:S04]  /*2d90*/  LEA.HI R191, R191, R6, RZ, 0x2 ;  /* 0x00000006bfbf7211 */ /* 0x000fe800078f10ff */
[----:B------:R-:W-:Y:S02]  /*2da0*/  LEA.HI.X R57, R2, c[0x0][0x1cc], R4, 0x1, P0 ;  /* 0x0000730002397a11 */ /* 0x000fe400000f0c04 */
[----:B------:R-:W-:Y:S01]  /*2db0*/  IADD3 R2, P1, P0, R111, R68, R185 ;  /* 0x000000446f027210 */ /* 0x000fe2000783e0b9 */
[----:B------:R-:W-:Y:S01]  /*2dc0*/  BSSY B2, `(.L_x_217) ;  /* 0x00003a6000027945 */ /* 0x000fe20003800000 */
[----:B------:R-:W-:Y:S02]  /*2dd0*/  SHF.R.S32.HI R191, RZ, 0x2, R191 ;  /* 0x00000002ffbf7819 */ /* 0x000fe400000114bf */
[----:B------:R-:W-:Y:S02]  /*2de0*/  IADD3.X R4, R107, R70, R168, P1, P0 ;  /* 0x000000466b047210 */ /* 0x000fe40000fe04a8 */
[C---:B------:R-:W-:Y:S02]  /*2df0*/  LEA R60, P1, R3.reuse, c[0x0][0x1c8], 0x1 ;  /* 0x00007200033c7a11 */ /* 0x040fe400078208ff */
[C---:B------:R-:W-:Y:S02]  /*2e00*/  LEA R64, P0, R2.reuse, c[0x0][0x1c8], 0x1 ;  /* 0x0000720002407a11 */ /* 0x040fe400078008ff */
[----:B------:R-:W-:Y:S02]  /*2e10*/  LEA.HI.X R61, R3, c[0x0][0x1cc], R5, 0x1, P1 ;  /* 0x00007300033d7a11 */ /* 0x000fe400008f0c05 */
[----:B------:R-:W-:Y:S01]  /*2e20*/  LEA.HI.X R65, R2, c[0x0][0x1cc], R4, 0x1, P0 ;  /* 0x0000730002417a11 */ /* 0x000fe200000f0c04 */
[----:B------:R-:W-:-:S05]  /*2e30*/  @!P2 BRA `(.L_x_218) ;  /* 0x000038200000a947 */ /* 0x000fca0003800000 */
[-C--:B------:R-:W-:Y:S01]  /*2e40*/  IMAD R4, R171, R36.reuse, RZ ;  /* 0x00000024ab047224 */ /* 0x080fe200078e02ff */
[----:B------:R-:W-:Y:S01]  /*2e50*/  ISETP.NE.AND P2, PT, R129, RZ, PT ;  /* 0x000000ff8100720c */ /* 0x000fe20003f45270 */
[-C--:B------:R-:W-:Y:S02]  /*2e60*/  IMAD R3, R170, R36.reuse, RZ ;  /* 0x00000024aa037224 */ /* 0x080fe400078e02ff */
[----:B------:R-:W-:Y:S02]  /*2e70*/  IMAD R2, R36, -0x50, R0 ;  /* 0xffffffb024027824 */ /* 0x000fe400078e0200 */
[-C--:B------:R-:W-:Y:S03]  /*2e80*/  IMAD.WIDE.U32 R8, R144, R36.reuse, RZ ;  /* 0x0000002490087225 */ /* 0x080fe600078e00ff */
[----:B------:R-:W-:Y:S01]  /*2e90*/  IMNMX R67, R2, 0x50, PT ;  /* 0x0000005002437817 */ /* 0x000fe20003800200 */
[----:B------:R-:W-:Y:S04]  /*2ea0*/  IMAD.WIDE.U32 R10, R146, R36, RZ ;  /* 0x00000024920a7225 */ /* 0x000fe800078e00ff */
[C---:B------:R-:W-:Y:S02]  /*2eb0*/  IMAD R4, R89.reuse, R144, R4 ;  /* 0x0000009059047224 */ /* 0x040fe400078e0204 */
[----:B------:R-:W-:Y:S03]  /*2ec0*/  IMAD R3, R89, R146, R3 ;  /* 0x0000009259037224 */ /* 0x000fe600078e0203 */
[----:B------:R-:W-:Y:S02]  /*2ed0*/  IADD3 R26, R9, R4, RZ ;  /* 0x00000004091a7210 */ /* 0x000fe40007ffe0ff */
[----:B------:R-:W-:Y:S01]  /*2ee0*/  IADD3 R31, R11, R3, RZ ;  /* 0x000000030b1f7210 */ /* 0x000fe20007ffe0ff */
[----:B------:R-:W-:-:S05]  /*2ef0*/  @!P2 BRA `(.L_x_219) ;  /* 0x00001c900000a947 */ /* 0x000fca0003800000 */
[----:B------:R-:W-:Y:S01]  /*2f00*/  ISETP.GE.AND P4, PT, R191, R67, PT ;  /* 0x00000043bf00720c */ /* 0x000fe20003f86270 */
[----:B------:R-:W-:Y:S01]  /*2f10*/  BSSY B0, `(.L_x_220) ;  /* 0x000001b000007945 */ /* 0x000fe20003800000 */
[----:B------:R-:W-:Y:S01]  /*2f20*/  CS2R R44, SRZ ;  /* 0x00000000002c7805 */ /* 0x000fe2000001ff00 */
[----:B------:R-:W-:Y:S01]  /*2f30*/  CS2R R40, SRZ ;  /* 0x0000000000287805 */ /* 0x000fe2000001ff00 */
[----:B------:R-:W-:Y:S01]  /*2f40*/  CS2R R34, SRZ ;  /* 0x0000000000227805 */ /* 0x000fe2000001ff00 */
[----:B------:R-:W-:Y:S01]  /*2f50*/  CS2R R12, SRZ ;  /* 0x00000000000c7805 */ /* 0x000fe2000001ff00 */
[----:B------:R-:W-:Y:S07]  /*2f60*/  CS2R R2, SRZ ;  /* 0x0000000000027805 */ /* 0x000fee000001ff00 */
[----:B------:R-:W-:-:S05]  /*2f70*/  @P4 BRA `(.L_x_221) ;  /* 0x0000014000004947 */ /* 0x000fca0003800000 */
[----:B------:R-:W-:Y:S01]  /*2f80*/  IADD3 R2, P0, R100, R8, RZ ;  /* 0x0000000864027210 */ /* 0x000fe20007f1e0ff */
[----:B------:R-:W-:Y:S01]  /*2f90*/  CS2R R34, SRZ ;  /* 0x0000000000227805 */ /* 0x000fe2000001ff00 */
[----:B------:R-:W-:Y:S01]  /*2fa0*/  CS2R R40, SRZ ;  /* 0x0000000000287805 */ /* 0x000fe2000001ff00 */
[----:B------:R-:W-:Y:S02]  /*2fb0*/  CS2R R12, SRZ ;  /* 0x00000000000c7805 */ /* 0x000fe4000001ff00 */
[----:B------:R-:W-:Y:S01]  /*2fc0*/  IMAD.X R4, R26, 0x1, R112, P0 ;  /* 0x000000011a047824 */ /* 0x000fe200000e0670 */
[----:B------:R-:W-:Y:S05]  /*2fd0*/  IADD3 R3, P0, R98, R10, RZ ;  /* 0x0000000a62037210 */ /* 0x000fea0007f1e0ff */
[----:B------:R-:W-:Y:S01]  /*2fe0*/  IMAD.X R5, R31, 0x1, R110, P0 ;  /* 0x000000011f057824 */ /* 0x000fe200000e066e */
[C---:B------:R-:W-:Y:S04]  /*2ff0*/  LEA R6, P0, R2.reuse, c[0x0][0x270], 0x1 ;  /* 0x00009c0002067a11 */ /* 0x040fe800078008ff */
[----:B------:R-:W-:Y:S02]  /*3000*/  LEA.HI.X R7, R2, c[0x0][0x274], R4, 0x1, P0 ;  /* 0x00009d0002077a11 */ /* 0x000fe400000f0c04 */
[C---:B------:R-:W-:Y:S04]  /*3010*/  LEA R4, P0, R3.reuse, c[0x0][0x288], 0x1 ;  /* 0x0000a20003047a11 */ /* 0x040fe800078008ff */
[----:B------:R-:W-:Y:S02]  /*3020*/  LEA.HI.X R5, R3, c[0x0][0x28c], R5, 0x1, P0 ;  /* 0x0000a30003057a11 */ /* 0x000fe400000f0c05 */
[----:B------:R-:W-:Y:S01]  /*3030*/  ISETP.GE.AND P0, PT, R28, c[0x0][0x27c], PT ;  /* 0x00009f001c007a0c */ /* 0x000fe20003f06270 */
[----:B------:R-:W-:Y:S11]  /*3040*/  CS2R R2, SRZ ;  /* 0x0000000000027805 */ /* 0x000ff6000001ff00 */
[----:B------:R-:W-:Y:S01]  /*3050*/  @!UPT UIADD3 URZ, URZ, URZ, URZ ;  /* 0x0000003f3f3ff290 */ /* 0x000fe2000fffe03f */
[----:B------:R1:W5:Y:S04]  /*3060*/  @!P0 LDG.E.64 R34, [R6.64] ;  /* 0x0000000806228981 */ /* 0x000368000c1e1b00 */
[----:B------:R1:W5:Y:S01]  /*3070*/  @!P0 LDG.E.64 R2, [R4.64] ;  /* 0x0000000804028981 */ /* 0x000362000c1e1b00 */
[----:B------:R-:W-:Y:S11]  /*3080*/  ISETP.GE.AND P0, PT, R30, c[0x0][0x27c], PT ;  /* 0x00009f001e007a0c */ /* 0x000ff60003f06270 */
[----:B------:R-:W-:Y:S02]  /*3090*/  @!UPT UIADD3 URZ, URZ, URZ, URZ ;  /* 0x0000003f3f3ff290 */ /* 0x000fe4000fffe03f */
[----:B------:R1:W5:Y:S04]  /*30a0*/  @!P0 LDG.E.64 R40, [R6.64+0x20] ;  /* 0x0000200806288981 */ /* 0x000368000c1e1b00 */
[----:B------:R1:W5:Y:S02]  /*30b0*/  @!P0 LDG.E.64 R12, [R4.64+0x20] ;  /* 0x00002008040c8981 */ /* 0x000364000c1e1b00 */
.L_x_221:
[----:B------:R-:W-:Y:S05]  /*30c0*/  BSYNC B0 ;  /* 0x0000000000007941 */ /* 0x000fea0003800000 */
.L_x_220:
[----:B------:R-:W-:Y:S01]  /*30d0*/  ISETP.GE.AND P3, PT, R141, R67, PT ;  /* 0x000000438d00720c */ /* 0x000fe20003f66270 */
[----:B-1---5:R-:W-:Y:S01]  /*30e0*/  IMAD.MOV.U32 R4, RZ, RZ, R40 ;  /* 0x000000ffff047224 */ /* 0x022fe200078e0028 */
[----:B------:R-:W-:Y:S01]  /*30f0*/  BSSY B0, `(.L_x_222) ;  /* 0x0000025000007945 */ /* 0x000fe20003800000 */
[----:B------:R-:W-:Y:S01]  /*3100*/  IMAD.MOV.U32 R7, RZ, RZ, R41 ;  /* 0x000000ffff077224 */ /* 0x000fe200078e0029 */
[----:B------:R-:W-:Y:S01]  /*3110*/  CS2R R42, SRZ ;  /* 0x00000000002a7805 */ /* 0x000fe2000001ff00 */
[----:B------:R-:W-:Y:S01]  /*3120*/  IMAD.MOV.U32 R6, RZ, RZ, R34 ;  /* 0x000000ffff067224 */ /* 0x000fe200078e0022 */
[----:B------:R-:W-:Y:S01]  /*3130*/  CS2R R16, SRZ ;  /* 0x0000000000107805 */ /* 0x000fe2000001ff00 */
[----:B------:R-:W-:Y:S01]  /*3140*/  IMAD.MOV.U32 R5, RZ, RZ, R35 ;  /* 0x000000ffff057224 */ /* 0x000fe200078e0023 */
[----:B------:R-:W-:Y:S01]  /*3150*/  PRMT R50, R4, 0x5410, R7 ;  /* 0x0000541004327816 */ /* 0x000fe20000000007 */
[----:B------:R-:W-:Y:S01]  /*3160*/  CS2R R14, SRZ ;  /* 0x00000000000e7805 */ /* 0x000fe2000001ff00 */
[----:B------:R-:W-:Y:S02]  /*3170*/  MOV R4, R12 ;  /* 0x0000000c00047202 */ /* 0x000fe40000000f00 */
[----:B------:R-:W-:Y:S01]  /*3180*/  PRMT R38, R6, 0x5410, R5 ;  /* 0x0000541006267816 */ /* 0x000fe20000000005 */
[----:B------:R-:W-:Y:S01]  /*3190*/  IMAD.MOV.U32 R6, RZ, RZ, R13 ;  /* 0x000000ffff067224 */ /* 0x000fe200078e000d */
[----:B------:R-:W-:Y:S01]  /*31a0*/  PRMT R19, R4, 0x7610, R19 ;  /* 0x0000761004137816 */ /* 0x000fe20000000013 */
[----:B------:R-:W-:Y:S01]  /*31b0*/  IMAD.MOV.U32 R5, RZ, RZ, R2 ;  /* 0x000000ffff057224 */ /* 0x000fe200078e0002 */
[----:B------:R-:W-:Y:S02]  /*31c0*/  MOV R4, R3 ;  /* 0x0000000300047202 */ /* 0x000fe40000000f00 */
[----:B------:R-:W-:Y:S02]  /*31d0*/  PRMT R19, R19, 0x5410, R6 ;  /* 0x0000541013137816 */ /* 0x000fe40000000006 */
[----:B------:R-:W-:Y:S01]  /*31e0*/  PRMT R18, R5, 0x5410, R4 ;  /* 0x0000541005127816 */ /* 0x000fe20000000004 */
[----:B------:R-:W-:-:S05]  /*31f0*/  @P3 BRA `(.L_x_223) ;  /* 0x0000014000003947 */ /* 0x000fca0003800000 */
[----:B------:R-:W-:Y:S01]  /*3200*/  IADD3 R4, P1, P0, R100, R8, R176 ;  /* 0x0000000864047210 */ /* 0x000fe2000783e0b0 */
[----:B------:R-:W-:Y:S01]  /*3210*/  CS2R R42, SRZ ;  /* 0x00000000002a7805 */ /* 0x000fe2000001ff00 */
[----:B------:R-:W-:Y:S01]  /*3220*/  CS2R R44, SRZ ;  /* 0x00000000002c7805 */ /* 0x000fe2000001ff00 */
[----:B------:R-:W-:Y:S01]  /*3230*/  CS2R R16, SRZ ;  /* 0x0000000000107805 */ /* 0x000fe2000001ff00 */
[----:B------:R-:W-:Y:S02]  /*3240*/  IADD3.X R7, R112, R26, R158, P1, P0 ;  /* 0x0000001a70077210 */ /* 0x000fe40000fe049e */
[----:B------:R-:W-:Y:S04]  /*3250*/  IADD3 R5, P1, P0, R98, R10, R177 ;  /* 0x0000000a62057210 */ /* 0x000fe8000783e0b1 */
[----:B------:R-:W-:Y:S02]  /*3260*/  IADD3.X R14, R110, R31, R159, P1, P0 ;  /* 0x0000001f6e0e7210 */ /* 0x000fe40000fe049f */
        /* <DEDUP_REMOVED lines=13> */
.L_x_223:
[----:B------:R-:W-:Y:S05]  /*3340*/  BSYNC B0 ;  /* 0x0000000000007941 */ /* 0x000fea0003800000 */
.L_x_222:
[----:B------:R-:W-:Y:S01]  /*3350*/  ISETP.GE.AND P2, PT, R151, R67, PT ;  /* 0x000000439700720c */ /* 0x000fe20003f46270 */
[----:B-1---5:R-:W-:Y:S01]  /*3360*/  IMAD.MOV.U32 R7, RZ, RZ, R44 ;  /* 0x000000ffff077224 */ /* 0x022fe200078e002c */
[----:B------:R-:W-:Y:S01]  /*3370*/  MOV R5, R42 ;  /* 0x0000002a00057202 */ /* 0x000fe20000000f00 */
[----:B------:R-:W-:Y:S01]  /*3380*/  IMAD.MOV.U32 R6, RZ, RZ, R45 ;  /* 0x000000ffff067224 */ /* 0x000fe200078e002d */
[----:B------:R-:W-:Y:S01]  /*3390*/  BSSY B0, `(.L_x_224) ;  /* 0x0000021000007945 */ /* 0x000fe20003800000 */
[----:B------:R-:W-:Y:S01]  /*33a0*/  IMAD.MOV.U32 R4, RZ, RZ, R43 ;  /* 0x000000ffff047224 */ /* 0x000fe200078e002b */
[----:B------:R-:W-:Y:S01]  /*33b0*/  CS2R R48, SRZ ;  /* 0x0000000000307805 */ /* 0x000fe2000001ff00 */
[----:B------:R-:W-:Y:S01]  /*33c0*/  CS2R R46, SRZ ;  /* 0x00000000002e7805 */ /* 0x000fe2000001ff00 */
[----:B------:R-:W-:Y:S01]  /*33d0*/  PRMT R52, R7, 0x5410, R6 ;  /* 0x0000541007347816 */ /* 0x000fe20000000006 */
[----:B------:R-:W-:Y:S01]  /*33e0*/  IMAD.MOV.U32 R7, RZ, RZ, R16 ;  /* 0x000000ffff077224 */ /* 0x000fe200078e0010 */
[----:B------:R-:W-:Y:S01]  /*33f0*/  PRMT R51, R5, 0x5410, R4 ;  /* 0x0000541005337816 */ /* 0x000fe20000000004 */
[----:B------:R-:W-:Y:S01]  /*3400*/  IMAD.MOV.U32 R5, RZ, RZ, R14 ;  /* 0x000000ffff057224 */ /* 0x000fe200078e000e */
[----:B------:R-:W-:Y:S01]  /*3410*/  MOV R6, R17 ;  /* 0x0000001100067202 */ /* 0x000fe20000000f00 */
[----:B------:R-:W-:Y:S01]  /*3420*/  CS2R R22, SRZ ;  /* 0x0000000000167805 */ /* 0x000fe2000001ff00 */
[----:B------:R-:W-:Y:S01]  /*3430*/  MOV R4, R15 ;  /* 0x0000000f00047202 */ /* 0x000fe20000000f00 */
[----:B------:R-:W-:Y:S01]  /*3440*/  CS2R R20, SRZ ;  /* 0x0000000000147805 */ /* 0x000fe2000001ff00 */
[----:B------:R-:W-:Y:S02]  /*3450*/  PRMT R25, R7, 0x5410, R6 ;  /* 0x0000541007197816 */ /* 0x000fe40000000006 */
[----:B------:R-:W-:Y:S01]  /*3460*/  PRMT R24, R5, 0x5410, R4 ;  /* 0x0000541005187816 */ /* 0x000fe20000000004 */
[----:B------:R-:W-:-:S05]  /*3470*/  @P2 BRA `(.L_x_225) ;  /* 0x0000012000002947 */ /* 0x000fca0003800000 */
[----:B------:R-:W-:Y:S01]  /*3480*/  IADD3 R4, P1, P0, R100, R174, R8 ;  /* 0x000000ae64047210 */ /* 0x000fe2000783e008 */
[----:B------:R-:W-:Y:S01]  /*3490*/  CS2R R48, SRZ ;  /* 0x0000000000307805 */ /* 0x000fe2000001ff00 */
[----:B------:R-:W-:Y:S02]  /*34a0*/  CS2R R22, SRZ ;  /* 0x0000000000167805 */ /* 0x000fe4000001ff00 */
[----:B------:R-:W-:Y:S02]  /*34b0*/  IADD3.X R7, R112, R156, R26, P1, P0 ;  /* 0x0000009c70077210 */ /* 0x000fe40000fe041a */
[----:B------:R-:W-:Y:S04]  /*34c0*/  IADD3 R5, P1, P0, R98, R175, R10 ;  /* 0x000000af62057210 */ /* 0x000fe8000783e00a */
[----:B------:R-:W-:Y:S02]  /*34d0*/  IADD3.X R8, R110, R157, R31, P1, P0 ;  /* 0x0000009d6e087210 */ /* 0x000fe40000fe041f */
[C---:B------:R-:W-:Y:S04]  /*34e0*/  LEA R6, P0, R4.reuse, c[0x0][0x270], 0x1 ;  /* 0x00009c0004067a11 */ /* 0x040fe800078008ff */
[----:B------:R-:W-:Y:S02]  /*34f0*/  LEA.HI.X R7, R4, c[0x0][0x274], R7, 0x1, P0 ;  /* 0x00009d0004077a11 */ /* 0x000fe400000f0c07 */
[C---:B------:R-:W-:Y:S04]  /*3500*/  LEA R4, P0, R5.reuse, c[0x0][0x288], 0x1 ;  /* 0x0000a20005047a11 */ /* 0x040fe800078008ff */
[----:B------:R-:W-:Y:S02]  /*3510*/  LEA.HI.X R5, R5, c[0x0][0x28c], R8, 0x1, P0 ;  /* 0x0000a30005057a11 */ /* 0x000fe400000f0c08 */
[----:B------:R-:W-:Y:S11]  /*3520*/  ISETP.GE.AND P0, PT, R28, c[0x0][0x27c], PT ;  /* 0x00009f001c007a0c */ /* 0x000ff60003f06270 */
[----:B------:R-:W-:Y:S02]  /*3530*/  @!UPT UIADD3 URZ, URZ, URZ, URZ ;  /* 0x0000003f3f3ff290 */ /* 0x000fe4000fffe03f */
[----:B------:R1:W5:Y:S04]  /*3540*/  @!P0 LDG.E.64 R46, [R6.64] ;  /* 0x00000008062e8981 */ /* 0x000368000c1e1b00 */
[----:B------:R1:W5:Y:S01]  /*3550*/  @!P0 LDG.E.64 R20, [R4.64] ;  /* 0x0000000804148981 */ /* 0x000362000c1e1b00 */
[----:B------:R-:W-:Y:S11]  /*3560*/  ISETP.GE.AND P0, PT, R30, c[0x0][0x27c], PT ;  /* 0x00009f001e007a0c */ /* 0x000ff60003f06270 */
[----:B------:R-:W-:Y:S02]  /*3570*/  @!UPT UIADD3 URZ, URZ, URZ, URZ ;  /* 0x0000003f3f3ff290 */ /* 0x000fe4000fffe03f */
[----:B------:R1:W5:Y:S04]  /*3580*/  @!P0 LDG.E.64 R48, [R6.64+0x20] ;  /* 0x0000200806308981 */ /* 0x000368000c1e1b00 */
[----:B------:R1:W5:Y:S02]  /*3590*/  @!P0 LDG.E.64 R22, [R4.64+0x20] ;  /* 0x0000200804168981 */ /* 0x000364000c1e1b00 */
.L_x_225:
[----:B------:R-:W-:Y:S05]  /*35a0*/  BSYNC B0 ;  /* 0x0000000000007941 */ /* 0x000fea0003800000 */
.L_x_224:
[----:B-1---5:R-:W-:Y:S01]  /*35b0*/  MOV R5, R46 ;  /* 0x0000002e00057202 */ /* 0x022fe20000000f00 */
[----:B------:R-:W-:Y:S01]  /*35c0*/  IMAD.MOV.U32 R7, RZ, RZ, R48 ;  /* 0x000000ffff077224 */ /* 0x000fe200078e0030 */
[----:B------:R-:W-:Y:S01]  /*35d0*/  BSSY B1, `(.L_x_226) ;  /* 0x000007a000017945 */ /* 0x000fe20003800000 */
[----:B------:R-:W-:Y:S02]  /*35e0*/  IMAD.MOV.U32 R6, RZ, RZ, R49 ;  /* 0x000000ffff067224 */ /* 0x000fe400078e0031 */
[----:B------:R-:W-:Y:S03]  /*35f0*/  IMAD.MOV.U32 R4, RZ, RZ, R47 ;  /* 0x000000ffff047224 */ /* 0x000fe600078e002f */
[----:B------:R-:W-:Y:S01]  /*3600*/  PRMT R54, R7, 0x5410, R6 ;  /* 0x0000541007367816 */ /* 0x000fe20000000006 */
[----:B------:R-:W-:Y:S01]  /*3610*/  IMAD.MOV.U32 R7, RZ, RZ, R22 ;  /* 0x000000ffff077224 */ /* 0x000fe200078e0016 */
[----:B------:R-:W-:Y:S01]  /*3620*/  PRMT R53, R5, 0x5410, R4 ;  /* 0x0000541005357816 */ /* 0x000fe20000000004 */
[----:B------:R-:W-:Y:S01]  /*3630*/  IMAD.MOV.U32 R5, RZ, RZ, R20 ;  /* 0x000000ffff057224 */ /* 0x000fe200078e0014 */
[----:B------:R-:W-:Y:S02]  /*3640*/  MOV R6, R23 ;  /* 0x0000001700067202 */ /* 0x000fe40000000f00 */
[----:B------:R-:W-:Y:S02]  /*3650*/  MOV R4, R21 ;  /* 0x0000001500047202 */ /* 0x000fe40000000f00 */
[----:B------:R-:W-:Y:S02]  /*3660*/  PRMT R27, R7, 0x5410, R6 ;  /* 0x00005410071b7816 */ /* 0x000fe40000000006 */
[----:B------:R-:W-:Y:S01]  /*3670*/  PRMT R26, R5, 0x5410, R4 ;  /* 0x00005410051a7816 */ /* 0x000fe20000000004 */
[----:B------:R-:W-:-:S05]  /*3680*/  @P4 BRA `(.L_x_227) ;  /* 0x000006e000004947 */ /* 0x000fca0003800000 */
[----:B------:R-:W-:Y:S01]  /*3690*/  BSSY B0, `(.L_x_228) ;  /* 0x0000036000007945 */ /* 0x000fe20003800000 */
[----:B------:R-:W-:-:S05]  /*36a0*/  @P6 BRA `(.L_x_229) ;  /* 0x0000034000006947 */ /* 0x000fca0003800000 */
[----:B------:R-:W-:Y:S01]  /*36b0*/  ISETP.GE.AND P0, PT, R28, c[0x0][0x27c], PT ;  /* 0x00009f001c007a0c */ /* 0x000fe20003f06270 */
[----:B------:R-:W1:Y:S11]  /*36c0*/  LDS.128 R8, [R81+0x2800] ;  /* 0x0028000051087984 */ /* 0x000e760000000c00 */
[----:B------:R-:W-:Y:S01]  /*36d0*/  @!UPT UIADD3 URZ, URZ, URZ, URZ ;  /* 0x0000003f3f3ff290 */ /* 0x000fe2000fffe03f */
[----:B------:R-:W-:Y:S01]  /*36e0*/  @!P0 SHF.R.U64 R6, R2, 0x10, R3 ;  /* 0x0000001002068819 */ /* 0x000fe20000001203 */
[----:B------:R-:W-:Y:S01]  /*36f0*/  @!P0 HADD2.F32 R2, -RZ, R18.H0_H0 ;  /* 0x20000012ff028230 */ /* 0x000fe20000004100 */
[----:B------:R-:W-:Y:S01]  /*3700*/  @!P0 SHF.R.U64 R37, R34, 0x10, R35 ;  /* 0x0000001022258819 */ /* 0x000fe20000001223 */
[----:B------:R-:W-:Y:S01]  /*3710*/  @!P0 HADD2.F32 R34, -RZ, R38.H0_H0 ;  /* 0x20000026ff228230 */ /* 0x000fe20000004100 */
[----:B------:R-:W-:Y:S02]  /*3720*/  @!P0 SHF.R.U32.HI R7, RZ, 0x10, R3 ;  /* 0x00000010ff078819 */ /* 0x000fe40000011603 */
[----:B------:R-:W-:Y:S01]  /*3730*/  @!P0 SHF.R.U32.HI R39, RZ, 0x10, R35 ;  /* 0x00000010ff278819 */ /* 0x000fe20000011623 */
[----:B------:R-:W-:Y:S04]  /*3740*/  @!P0 HADD2.F32 R37, -RZ, R37.H0_H0 ;  /* 0x20000025ff258230 */ /* 0x000fe80000004100 */
[----:B------:R-:W-:Y:S01]  /*3750*/  @!P0 HADD2.F32 R39, -RZ, R39.H0_H0 ;  /* 0x20000027ff278230 */ /* 0x000fe20000004100 */
[----:B-1----:R-:W-:Y:S02]  /*3760*/  @!P0 MOV R5, R8 ;  /* 0x0000000800058202 */ /* 0x002fe40000000f00 */
[----:B------:R-:W-:Y:S03]  /*3770*/  @!P0 MOV R4, R9 ;  /* 0x0000000900048202 */ /* 0x000fe60000000f00 */
[--C-:B------:R-:W-:Y:S02]  /*3780*/  @!P0 HADD2.F32 R31, -RZ, R5.reuse.H1_H1 ;  /* 0x30000005ff1f8230 */ /* 0x100fe40000004100 */
[----:B------:R-:W-:Y:S02]  /*3790*/  @!P0 HADD2.F32 R3, -RZ, R5.H0_H0 ;  /* 0x20000005ff038230 */ /* 0x000fe40000004100 */
[----:B------:R-:W-:Y:S01]  /*37a0*/  @!P0 HADD2.F32 R5, -RZ, R6.H0_H0 ;  /* 0x20000006ff058230 */ /* 0x000fe20000004100 */
[-C--:B------:R-:W-:Y:S01]  /*37b0*/  @!P0 FMUL.FTZ R55, R31, R2.reuse ;  /* 0x000000021f378220 */ /* 0x080fe20000410000 */
[--C-:B------:R-:W-:Y:S01]  /*37c0*/  @!P0 HADD2.F32 R35, -RZ, R4.reuse.H1_H1 ;  /* 0x30000004ff238230 */ /* 0x100fe20000004100 */
[C---:B------:R-:W-:Y:S01]  /*37d0*/  @!P0 FMUL.FTZ R2, R3.reuse, R2 ;  /* 0x0000000203028220 */ /* 0x040fe20000410000 */
[----:B------:R-:W-:Y:S01]  /*37e0*/  @!P0 HADD2.F32 R4, -RZ, R4.H0_H0 ;  /* 0x20000004ff048230 */ /* 0x000fe20000004100 */
[----:B------:R-:W-:Y:S01]  /*37f0*/  @!P0 FFMA.FTZ R62, R3, R34, -R55 ;  /* 0x00000022033e8223 */ /* 0x000fe20000010837 */
[----:B------:R-:W-:Y:S01]  /*3800*/  @!P0 MOV R6, R10 ;  /* 0x0000000a00068202 */ /* 0x000fe20000000f00 */
[-C--:B------:R-:W-:Y:S02]  /*3810*/  @!P0 FMUL.FTZ R55, R35, R5.reuse ;  /* 0x0000000523378220 */ /* 0x080fe40000410000 */
[C---:B------:R-:W-:Y:S01]  /*3820*/  @!P0 FMUL.FTZ R3, R4.reuse, R5 ;  /* 0x0000000504038220 */ /* 0x040fe20000410000 */
[----:B------:R-:W-:Y:S01]  /*3830*/  @!P0 MOV R5, R11 ;  /* 0x0000000b00058202 */ /* 0x000fe20000000f00 */
[----:B------:R-:W-:Y:S01]  /*3840*/  @!P0 FFMA.FTZ R2, R31, R34, R2 ;  /* 0x000000221f028223 */ /* 0x000fe20000010002 */
[----:B------:R-:W-:Y:S01]  /*3850*/  @!P0 HADD2.F32 R31, -RZ, R6.H1_H1 ;  /* 0x30000006ff1f8230 */ /* 0x000fe20000004100 */
[-C--:B------:R-:W-:Y:S01]  /*3860*/  @!P0 FFMA.FTZ R59, R4, R37.reuse, -R55 ;  /* 0x00000025043b8223 */ /* 0x080fe20000010837 */
[----:B------:R-:W-:Y:S01]  /*3870*/  @!P0 HADD2.F32 R4, -RZ, R18.H1_H1 ;  /* 0x30000012ff048230 */ /* 0x000fe20000004100 */
[----:B------:R-:W-:Y:S01]  /*3880*/  @!P0 FFMA.FTZ R3, R35, R37, R3 ;  /* 0x0000002523038223 */ /* 0x000fe20000010003 */
[----:B------:R-:W-:Y:S02]  /*3890*/  @!P0 HADD2.F32 R18, -RZ, R7.H0_H0 ;  /* 0x20000007ff128230 */ /* 0x000fe40000004100 */
[----:B------:R-:W-:Y:S02]  /*38a0*/  @!P0 HADD2.F32 R7, -RZ, R6.H0_H0 ;  /* 0x20000006ff078230 */ /* 0x000fe40000004100 */
[--C-:B------:R-:W-:Y:S02]  /*38b0*/  @!P0 HADD2.F32 R6, -RZ, R5.reuse.H0_H0 ;  /* 0x20000005ff068230 */ /* 0x100fe40000004100 */
[----:B------:R-:W-:Y:S02]  /*38c0*/  @!P0 HADD2.F32 R34, -RZ, R38.H1_H1 ;  /* 0x30000026ff228230 */ /* 0x000fe40000004100 */
[----:B------:R-:W-:Y:S01]  /*38d0*/  @!P0 HADD2.F32 R38, -RZ, R5.H1_H1 ;  /* 0x30000005ff268230 */ /* 0x000fe20000004100 */
[-C--:B------:R-:W-:Y:S02]  /*38e0*/  @!P0 FMUL.FTZ R5, R31, R4.reuse ;  /* 0x000000041f058220 */ /* 0x080fe40000410000 */
[C---:B------:R-:W-:Y:S02]  /*38f0*/  @!P0 FMUL.FTZ R4, R7.reuse, R4 ;  /* 0x0000000407048220 */ /* 0x040fe40000410000 */
[----:B------:R-:W-:Y:S01]  /*3900*/  @!P0 FFMA.FTZ R58, R7, R34, -R5 ;  /* 0x00000022073a8223 */ /* 0x000fe20000010805 */
[----:B------:R-:W-:Y:S01]  /*3910*/  @!P0 F2FP.PACK_AB R7, R2, R62 ;  /* 0x0000003e0207823e */ /* 0x000fe200000000ff */
[-C--:B------:R-:W-:Y:S02]  /*3920*/  @!P0 FMUL.FTZ R5, R6, R18.reuse ;  /* 0x0000001206058220 */ /* 0x080fe40000410000 */
[----:B------:R-:W-:Y:S01]  /*3930*/  @!P0 FMUL.FTZ R55, R38, R18 ;  /* 0x0000001226378220 */ /* 0x000fe20000410000 */
[----:B------:R-:W-:Y:S01]  /*3940*/  @!P0 MOV R8, R7 ;  /* 0x0000000700088202 */ /* 0x000fe20000000f00 */
[----:B------:R-:W-:Y:S02]  /*3950*/  @!P0 FFMA.FTZ R4, R31, R34, R4 ;  /* 0x000000221f048223 */ /* 0x000fe40000010004 */
[----:B------:R-:W-:Y:S01]  /*3960*/  @!P0 FFMA.FTZ R55, R6, R39, -R55 ;  /* 0x0000002706378223 */ /* 0x000fe20000010837 */
[----:B------:R-:W-:Y:S01]  /*3970*/  @!P0 F2FP.PACK_AB R6, R3, R59 ;  /* 0x0000003b0306823e */ /* 0x000fe200000000ff */
[----:B------:R-:W-:Y:S01]  /*3980*/  @!P0 FFMA.FTZ R5, R38, R39, R5 ;  /* 0x0000002726058223 */ /* 0x000fe20000010005 */
[----:B------:R-:W-:Y:S02]  /*3990*/  @!P0 F2FP.PACK_AB R3, R4, R58 ;  /* 0x0000003a0403823e */ /* 0x000fe400000000ff */
[----:B------:R-:W-:Y:S02]  /*39a0*/  @!P0 MOV R9, R6 ;  /* 0x0000000600098202 */ /* 0x000fe40000000f00 */
[----:B------:R-:W-:Y:S02]  /*39b0*/  @!P0 F2FP.PACK_AB R2, R5, R55 ;  /* 0x000000370502823e */ /* 0x000fe400000000ff */
[----:B------:R-:W-:Y:S02]  /*39c0*/  @!P0 MOV R10, R3 ;  /* 0x00000003000a8202 */ /* 0x000fe40000000f00 */
[----:B------:R-:W-:Y:S05]  /*39d0*/  @!P0 MOV R11, R2 ;  /* 0x00000002000b8202 */ /* 0x000fea0000000f00 */
[----:B------:R1:W-:Y:S02]  /*39e0*/  STG.E.128 [R56.64], R8 ;  /* 0x0000000838007986 */ /* 0x0003e4000c101d08 */
.L_x_229:
[----:B------:R-:W-:Y:S05]  /*39f0*/  BSYNC B0 ;  /* 0x0000000000007941 */ /* 0x000fea0003800000 */
.L_x_228:
[----:B------:R-:W-:Y:S11]  /*3a00*/  ISETP.NE.AND P0, PT, R91, RZ, PT ;  /* 0x000000ff5b00720c */ /* 0x000ff60003f05270 */
[----:B------:R-:W-:Y:S02]  /*3a10*/  @!UPT UIADD3 URZ, URZ, URZ, URZ ;  /* 0x0000003f3f3ff290 */ /* 0x000fe4000fffe03f */
[----:B------:R-:W-:-:S05]  /*3a20*/  @P0 BRA `(.L_x_227) ;  /* 0x0000034000000947 */ /* 0x000fca0003800000 */
[----:B------:R-:W-:Y:S01]  /*3a30*/  ISETP.GE.AND P0, PT, R30, c[0x0][0x27c], PT ;  /* 0x00009f001e007a0c */ /* 0x000fe20003f06270 */
[----:B-1----:R-:W1:Y:S11]  /*3a40*/  LDS.128 R8, [R82+0x2800] ;  /* 0x0028000052087984 */ /* 0x002e760000000c00 */
[----:B------:R-:W-:Y:S01]  /*3a50*/  @!UPT UIADD3 URZ, URZ, URZ, URZ ;  /* 0x0000003f3f3ff290 */ /* 0x000fe2000fffe03f */
[----:B------:R-:W-:Y:S01]  /*3a60*/  @!P0 HADD2.F32 R2, -RZ, R19.H0_H0 ;  /* 0x20000013ff028230 */ /* 0x000fe20000004100 */
[----:B------:R-:W-:Y:S01]  /*3a70*/  @!P0 SHF.R.U64 R5, R12, 0x10, R13 ;  /* 0x000000100c058819 */ /* 0x000fe2000000120d */
[----:B------:R-:W-:Y:S01]  /*3a80*/  @!P0 HADD2.F32 R12, -RZ, R50.H0_H0 ;  /* 0x20000032ff0c8230 */ /* 0x000fe20000004100 */
[----:B------:R-:W-:Y:S02]  /*3a90*/  @!P0 SHF.R.U64 R18, R40, 0x10, R41 ;  /* 0x0000001028128819 */ /* 0x000fe40000001229 */
[----:B------:R-:W-:Y:S01]  /*3aa0*/  @!P0 SHF.R.U32.HI R7, RZ, 0x10, R13 ;  /* 0x00000010ff078819 */ /* 0x000fe2000001160d */
[----:B------:R-:W-:Y:S01]  /*3ab0*/  @!P0 HADD2.F32 R5, -RZ, R5.H0_H0 ;  /* 0x20000005ff058230 */ /* 0x000fe20000004100 */
[----:B------:R-:W-:Y:S01]  /*3ac0*/  @!P0 SHF.R.U32.HI R35, RZ, 0x10, R41 ;  /* 0x00000010ff238819 */ /* 0x000fe20000011629 */
[----:B------:R-:W-:Y:S04]  /*3ad0*/  @!P0 HADD2.F32 R18, -RZ, R18.H0_H0 ;  /* 0x20000012ff128230 */ /* 0x000fe80000004100 */
[----:B------:R-:W-:Y:S01]  /*3ae0*/  @!P0 HADD2.F32 R35, -RZ, R35.H0_H0 ;  /* 0x20000023ff238230 */ /* 0x000fe20000004100 */
[----:B-1----:R-:W-:Y:S02]  /*3af0*/  @!P0 MOV R3, R8 ;  /* 0x0000000800038202 */ /* 0x002fe40000000f00 */
[----:B------:R-:W-:Y:S03]  /*3b00*/  @!P0 MOV R4, R9 ;  /* 0x0000000900048202 */ /* 0x000fe60000000f00 */
[--C-:B------:R-:W-:Y:S02]  /*3b10*/  @!P0 HADD2.F32 R6, -RZ, R3.reuse.H1_H1 ;  /* 0x30000003ff068230 */ /* 0x100fe40000004100 */
[----:B------:R-:W-:Y:S02]  /*3b20*/  @!P0 HADD2.F32 R3, -RZ, R3.H0_H0 ;  /* 0x20000003ff038230 */ /* 0x000fe40000004100 */
[--C-:B------:R-:W-:Y:S01]  /*3b30*/  @!P0 HADD2.F32 R13, -RZ, R4.reuse.H1_H1 ;  /* 0x30000004ff0d8230 */ /* 0x100fe20000004100 */
[CC--:B------:R-:W-:Y:S01]  /*3b40*/  @!P0 FMUL.FTZ R31, R6.reuse, R2.reuse ;  /* 0x00000002061f8220 */ /* 0x0c0fe20000410000 */
[----:B------:R-:W-:Y:S01]  /*3b50*/  @!P0 HADD2.F32 R4, -RZ, R4.H0_H0 ;  /* 0x20000004ff048230 */ /* 0x000fe20000004100 */
[C---:B------:R-:W-:Y:S02]  /*3b60*/  @!P0 FMUL.FTZ R2, R3.reuse, R2 ;  /* 0x0000000203028220 */ /* 0x040fe40000410000 */
[-C--:B------:R-:W-:Y:S02]  /*3b70*/  @!P0 FFMA.FTZ R40, R3, R12.reuse, -R31 ;  /* 0x0000000c03288223 */ /* 0x080fe4000001081f */
[----:B------:R-:W-:Y:S01]  /*3b80*/  @!P0 FFMA.FTZ R2, R6, R12, R2 ;  /* 0x0000000c06028223 */ /* 0x000fe20000010002 */
[----:B------:R-:W-:Y:S01]  /*3b90*/  @!P0 MOV R6, R10 ;  /* 0x0000000a00068202 */ /* 0x000fe20000000f00 */
[CC--:B------:R-:W-:Y:S01]  /*3ba0*/  @!P0 FMUL.FTZ R31, R13.reuse, R5.reuse ;  /* 0x000000050d1f8220 */ /* 0x0c0fe20000410000 */
[----:B------:R-:W-:Y:S01]  /*3bb0*/  @!P0 HADD2.F32 R12, -RZ, R7.H0_H0 ;  /* 0x20000007ff0c8230 */ /* 0x000fe20000004100 */
[C---:B------:R-:W-:Y:S01]  /*3bc0*/  @!P0 FMUL.FTZ R3, R4.reuse, R5 ;  /* 0x0000000504038220 */ /* 0x040fe20000410000 */
[----:B------:R-:W-:Y:S01]  /*3bd0*/  @!P0 MOV R5, R11 ;  /* 0x0000000b00058202 */ /* 0x000fe20000000f00 */
[-C--:B------:R-:W-:Y:S01]  /*3be0*/  @!P0 FFMA.FTZ R39, R4, R18.reuse, -R31 ;  /* 0x0000001204278223 */ /* 0x080fe2000001081f */
[----:B------:R-:W-:Y:S01]  /*3bf0*/  @!P0 HADD2.F32 R4, -RZ, R19.H1_H1 ;  /* 0x30000013ff048230 */ /* 0x000fe20000004100 */
[----:B------:R-:W-:Y:S01]  /*3c00*/  @!P0 FFMA.FTZ R3, R13, R18, R3 ;  /* 0x000000120d038223 */ /* 0x000fe20000010003 */
[--C-:B------:R-:W-:Y:S02]  /*3c10*/  @!P0 HADD2.F32 R19, -RZ, R6.reuse.H1_H1 ;  /* 0x30000006ff138230 */ /* 0x100fe40000004100 */
        /* <DEDUP_REMOVED lines=20> */
[----:B------:R1:W-:Y:S02]  /*3d60*/  STG.E.128 [R56.64+0x40], R8 ;  /* 0x0000400838007986 */ /* 0x0003e4000c101d08 */
.L_x_227:
[----:B------:R-:W-:Y:S05]  /*3d70*/  BSYNC B1 ;  /* 0x0000000000017941 */ /* 0x000fea0003800000 */
.L_x_226:
[----:B------:R-:W-:Y:S01]  /*3d80*/  BSSY B1, `(.L_x_230) ;  /* 0x0000070000017945 */ /* 0x000fe20003800000 */
[----:B------:R-:W-:-:S05]  /*3d90*/  @P3 BRA `(.L_x_231) ;  /* 0x000006e000003947 */ /* 0x000fca0003800000 */
[----:B------:R-:W-:Y:S01]  /*3da0*/  BSSY B0, `(.L_x_232) ;  /* 0x0000036000007945 */ /* 0x000fe20003800000 */
[----:B------:R-:W-:-:S05]  /*3db0*/  @P6 BRA `(.L_x_233) ;  /* 0x0000034000006947 */ /* 0x000fca0003800000 */
[----:B------:R-:W-:Y:S01]  /*3dc0*/  ISETP.GE.AND P0, PT, R28, c[0x0][0x27c], PT ;  /* 0x00009f001c007a0c */ /* 0x000fe20003f06270 */
[----:B-1----:R-:W1:Y:S11]  /*3dd0*/  LDS.128 R8, [R81+0x3800] ;  /* 0x0038000051087984 */ /* 0x002e760000000c00 */
[----:B------:R-:W-:Y:S01]  /*3de0*/  @!UPT UIADD3 URZ, URZ, URZ, URZ ;  /* 0x0000003f3f3ff290 */ /* 0x000fe2000fffe03f */
[----:B------:R-:W-:Y:S01]  /*3df0*/  @!P0 HADD2.F32 R2, -RZ, R24.H0_H0 ;  /* 0x20000018ff028230 */ /* 0x000fe20000004100 */
[----:B------:R-:W-:Y:S01]  /*3e00*/  @!P0 SHF.R.U64 R5, R14, 0x10, R15 ;  /* 0x000000100e058819 */ /* 0x000fe2000000120f */
[--C-:B------:R-:W-:Y:S01]  /*3e10*/  @!P0 HADD2.F32 R12, -RZ, R51.reuse.H0_H0 ;  /* 0x20000033ff0c8230 */ /* 0x100fe20000004100 */
[----:B------:R-:W-:Y:S01]  /*3e20*/  @!P0 SHF.R.U64 R14, R42, 0x10, R43 ;  /* 0x000000102a0e8819 */ /* 0x000fe2000000122b */
[----:B------:R-:W-:Y:S01]  /*3e30*/  @!P0 HADD2.F32 R18, -RZ, R51.H1_H1 ;  /* 0x30000033ff128230 */ /* 0x000fe20000004100 */
[----:B------:R-:W-:Y:S01]  /*3e40*/  @!P0 SHF.R.U32.HI R7, RZ, 0x10, R15 ;  /* 0x00000010ff078819 */ /* 0x000fe2000001160f */
[----:B------:R-:W-:Y:S01]  /*3e50*/  @!P0 HADD2.F32 R5, -RZ, R5.H0_H0 ;  /* 0x20000005ff058230 */ /* 0x000fe20000004100 */
[----:B------:R-:W-:Y:S01]  /*3e60*/  @!P0 SHF.R.U32.HI R31, RZ, 0x10, R43 ;  /* 0x00000010ff1f8819 */ /* 0x000fe2000001162b */
        /* <DEDUP_REMOVED lines=22> */
[----:B------:R-:W-:Y:S01]  /*3fd0*/  @!P0 HADD2.F32 R19, -RZ, R5.H1_H1 ;  /* 0x30000005ff138230 */ /* 0x000fe20000004100 */
[-C--:B------:R-:W-:Y:S01]  /*3fe0*/  @!P0 FMUL.FTZ R5, R15, R4.reuse ;  /* 0x000000040f058220 */ /* 0x080fe20000410000 */
[----:B------:R-:W-:Y:S01]  /*3ff0*/  @!P0 HADD2.F32 R24, -RZ, R31.H0_H0 ;  /* 0x2000001fff188230 */ /* 0x000fe20000004100 */
[C---:B------:R-:W-:Y:S02]  /*4000*/  @!P0 FMUL.FTZ R4, R7.reuse, R4 ;  /* 0x0000000407048220 */ /* 0x040fe40000410000 */
[----:B------:R-:W-:Y:S01]  /*4010*/  @!P0 FFMA.FTZ R34, R7, R18, -R5 ;  /* 0x0000001207228223 */ /* 0x000fe20000010805 */
[----:B------:R-:W-:Y:S01]  /*4020*/  @!P0 F2FP.PACK_AB R7, R2, R37 ;  /* 0x000000250207823e */ /* 0x000fe200000000ff */
[CC--:B------:R-:W-:Y:S02]  /*4030*/  @!P0 FMUL.FTZ R5, R6.reuse, R12.reuse ;  /* 0x0000000c06058220 */ /* 0x0c0fe40000410000 */
[----:B------:R-:W-:Y:S01]  /*4040*/  @!P0 FMUL.FTZ R31, R19, R12 ;  /* 0x0000000c131f8220 */ /* 0x000fe20000410000 */
[----:B------:R-:W-:Y:S01]  /*4050*/  @!P0 MOV R8, R7 ;  /* 0x0000000700088202 */ /* 0x000fe20000000f00 */
[----:B------:R-:W-:Y:S02]  /*4060*/  @!P0 FFMA.FTZ R4, R15, R18, R4 ;  /* 0x000000120f048223 */ /* 0x000fe40000010004 */
[-C--:B------:R-:W-:Y:S01]  /*4070*/  @!P0 FFMA.FTZ R31, R6, R24.reuse, -R31 ;  /* 0x00000018061f8223 */ /* 0x080fe2000001081f */
        /* <DEDUP_REMOVED lines=8> */
.L_x_233:
[----:B------:R-:W-:Y:S05]  /*4100*/  BSYNC B0 ;  /* 0x0000000000007941 */ /* 0x000fea0003800000 */
.L_x_232:
        /* <DEDUP_REMOVED lines=38> */
[-C--:B------:R-:W-:Y:S02]  /*4370*/  @!P0 FMUL.FTZ R5, R15, R4.reuse ;  /* 0x000000040f058220 */ /* 0x080fe40000410000 */
        /* <DEDUP_REMOVED lines=16> */
.L_x_231:
[----:B------:R-:W-:Y:S05]  /*4480*/  BSYNC B1 ;  /* 0x0000000000017941 */ /* 0x000fea0003800000 */
.L_x_230:
        /* <DEDUP_REMOVED lines=55> */
.L_x_236:
[----:B------:R-:W-:Y:S05]  /*4800*/  BSYNC B0 ;  /* 0x0000000000007941 */ /* 0x000fea0003800000 */
.L_x_235:
        /* <DEDUP_REMOVED lines=54> */
[----:B------:R1:W-:Y:S01]  /*4b70*/  STG.E.128 [R64.64+0x40], R8 ;  /* 0x0000400840007986 */ /* 0x0003e2000c101d08 */
[----:B------:R-:W-:-:S05]  /*4b80*/  BRA `(.L_x_234) ;  /* 0x00001c9000007947 */ /* 0x000fca0003800000 */
.L_x_219:
[----:B------:R-:W-:Y:S01]  /*4b90*/  ISETP.GE.AND P0, PT, R141, R67, PT ;  /* 0x000000438d00720c */ /* 0x000fe20003f06270 */
[----:B------:R-:W-:Y:S01]  /*4ba0*/  CS2R R58, SRZ ;  /* 0x00000000003a7805 */ /* 0x000fe2000001ff00 */
[----:B------:R-:W-:Y:S01]  /*4bb0*/  CS2R R56, SRZ ;  /* 0x0000000000387805 */ /* 0x000fe2000001ff00 */
[----:B------:R-:W-:Y:S01]  /*4bc0*/  CS2R R22, SRZ ;  /* 0x0000000000167805 */ /* 0x000fe2000001ff00 */
[----:B------:R-:W-:Y:S01]  /*4bd0*/  ISETP.GE.OR P3, PT, R32, c[0x0][0x27c], P0 ;  /* 0x00009f0020007a0c */ /* 0x000fe20000766670 */
[----:B------:R-:W-:Y:S01]  /*4be0*/  CS2R R20, SRZ ;  /* 0x0000000000147805 */ /* 0x000fe2000001ff00 */
[----:B------:R-:W-:Y:S01]  /*4bf0*/  CS2R R62, SRZ ;  /* 0x00000000003e7805 */ /* 0x000fe2000001ff00 */
[----:B------:R-:W-:Y:S01]  /*4c00*/  CS2R R60, SRZ ;  /* 0x00000000003c7805 */ /* 0x000fe2000001ff00 */
[----:B------:R-:W-:Y:S01]  /*4c10*/  CS2R R24, SRZ ;  /* 0x0000000000187805 */ /* 0x000fe2000001ff00 */
[----:B------:R-:W-:Y:S01]  /*4c20*/  CS2R R42, SRZ ;  /* 0x00000000002a7805 */ /* 0x000fe2000001ff00 */
[----:B------:R-:W-:Y:S01]  /*4c30*/  CS2R R40, SRZ ;  /* 0x0000000000287805 */ /* 0x000fe2000001ff00 */
[----:B------:R-:W-:Y:S06]  /*4c40*/  BSSY B0, `(.L_x_237) ;  /* 0x00000b9000007945 */ /* 0x000fec0003800000 */
[----:B------:R-:W-:Y:S04]  /*4c50*/  @!P3 IADD3 R3, P1, P0, R96, R8, R176 ;  /* 0x000000086003b210 */ /* 0x000fe8000783e0b0 */
[----:B------:R-:W-:Y:S02]  /*4c60*/  @!P3 IADD3.X R6, R109, R26, R158, P1, P0 ;  /* 0x0000001a6d06b210 */ /* 0x000fe40000fe049e */
[----:B------:R-:W-:Y:S04]  /*4c70*/  @!P3 IADD3 R4, P1, P0, R94, R10, R177 ;  /* 0x0000000a5e04b210 */ /* 0x000fe8000783e0b1 */
[----:B------:R-:W-:Y:S02]  /*4c80*/  @!P3 IADD3.X R7, R108, R31, R159, P1, P0 ;  /* 0x0000001f6c07b210 */ /* 0x000fe40000fe049f */
[----:B------:R-:W-:Y:S04]  /*4c90*/  ISETP.GE.AND P0, PT, R151, R67, PT ;  /* 0x000000439700720c */ /* 0x000fe80003f06270 */
[----:B------:R-:W-:Y:S11]  /*4ca0*/  ISETP.GE.OR P2, PT, R32, c[0x0][0x27c], P0 ;  /* 0x00009f0020007a0c */ /* 0x000ff60000746670 */
[----:B------:R-:W-:Y:S02]  /*4cb0*/  @!UPT UIADD3 URZ, URZ, URZ, URZ ;  /* 0x0000003f3f3ff290 */ /* 0x000fe4000fffe03f */
[----:B------:R-:W-:Y:S04]  /*4cc0*/  @!P2 IADD3 R5, P1, P0, R96, R174, R8 ;  /* 0x000000ae6005a210 */ /* 0x000fe8000783e008 */
[----:B------:R-:W-:Y:S02]  /*4cd0*/  @!P2 IADD3.X R11, R109, R156, R26, P1, P0 ;  /* 0x0000009c6d0ba210 */ /* 0x000fe40000fe041a */
[----:B------:R-:W-:Y:S04]  /*4ce0*/  @!P2 IADD3 R9, P1, P0, R94, R175, R10 ;  /* 0x000000af5e09a210 */ /* 0x000fe8000783e00a */
[----:B------:R-:W-:Y:S02]  /*4cf0*/  @!P2 IADD3.X R15, R108, R157, R31, P1, P0 ;  /* 0x0000009d6c0fa210 */ /* 0x000fe40000fe041f */
[C---:B------:R-:W-:Y:S04]  /*4d00*/  @!P3 LEA R2, P0, R3.reuse, c[0x0][0x270], 0x1 ;  /* 0x00009c000302ba11 */ /* 0x040fe800078008ff */
[----:B------:R-:W-:Y:S02]  /*4d10*/  @!P3 LEA.HI.X R3, R3, c[0x0][0x274], R6, 0x1, P0 ;  /* 0x00009d000303ba11 */ /* 0x000fe400000f0c06 */
[C---:B------:R-:W-:Y:S03]  /*4d20*/  @!P3 LEA R6, P0, R4.reuse, c[0x0][0x288], 0x1 ;  /* 0x0000a2000406ba11 */ /* 0x040fe600078008ff */
[----:B------:R1:W2:Y:S01]  /*4d30*/  @!P3 LDG.E.128 R56, [R2.64] ;  /* 0x000000080238b981 */ /* 0x0002a2000c1e1d00 */
[----:B------:R-:W-:Y:S02]  /*4d40*/  @!P3 LEA.HI.X R7, R4, c[0x0][0x28c], R7, 0x1, P0 ;  /* 0x0000a3000407ba11 */ /* 0x000fe400000f0c07 */
[C---:B------:R-:W-:Y:S04]  /*4d50*/  @!P2 LEA R12, P0, R5.reuse, c[0x0][0x270], 0x1 ;  /* 0x00009c00050caa11 */ /* 0x040fe800078008ff */
[----:B------:R-:W-:Y:S01]  /*4d60*/  @!P2 LEA.HI.X R13, R5, c[0x0][0x274], R11, 0x1, P0 ;  /* 0x00009d00050daa11 */ /* 0x000fe200000f0c0b */
[----:B------:R3:W4:Y:S01]  /*4d70*/  @!P3 LDG.E.128 R20, [R6.64] ;  /* 0x000000080614b981 */ /* 0x000722000c1e1d00 */
[C---:B------:R-:W-:Y:S04]  /*4d80*/  @!P2 LEA R14, P0, R9.reuse, c[0x0][0x288], 0x1 ;  /* 0x0000a200090eaa11 */ /* 0x040fe800078008ff */
[----:B------:R-:W-:Y:S02]  /*4d90*/  @!P2 LEA.HI.X R15, R9, c[0x0][0x28c], R15, 0x1, P0 ;  /* 0x0000a300090faa11 */ /* 0x000fe400000f0c0f */
[-C--:B------:R-:W-:Y:S01]  /*4da0*/  ISETP.GE.AND P0, PT, R191, R67.reuse, PT ;  /* 0x00000043bf00720c */ /* 0x080fe20003f06270 */
[----:B------:R-:W4:Y:S03]  /*4db0*/  @!P2 LDG.E.128 R60, [R12.64] ;  /* 0x000000080c3ca981 */ /* 0x000f26000c1e1d00 */
[----:B------:R-:W-:Y:S11]  /*4dc0*/  ISETP.GE.OR P0, PT, R32, c[0x0][0x27c], P0 ;  /* 0x00009f0020007a0c */ /* 0x000ff60000706670 */
[----:B------:R-:W-:Y:S02]  /*4dd0*/  @!UPT UIADD3 URZ, URZ, URZ, URZ ;  /* 0x0000003f3f3ff290 */ /* 0x000fe4000fffe03f */
[----:B------:R-:W-:Y:S01]  /*4de0*/  @!P0 IADD3 R4, P1, R96, R8, RZ ;  /* 0x0000000860048210 */ /* 0x000fe20007f3e0ff */
[----:B---3--:R-:W-:Y:S04]  /*4df0*/  CS2R R6, SRZ ;  /* 0x0000000000067805 */ /* 0x008fe8000001ff00 */
[----:B------:R-:W-:Y:S01]  /*4e00*/  @!P0 IMAD.X R5, R26, 0x1, R109, P1 ;  /* 0x000000011a058824 */ /* 0x000fe200008e066d */
[C---:B------:R-:W-:Y:S01]  /*4e10*/  @!P0 LEA R8, P1, R4.reuse, c[0x0][0x270], 0x1 ;  /* 0x00009c0004088a11 */ /* 0x040fe200078208ff */
[----:B------:R-:W-:Y:S03]  /*4e20*/  CS2R R26, SRZ ;  /* 0x00000000001a7805 */ /* 0x000fe6000001ff00 */
[----:B------:R-:W-:Y:S02]  /*4e30*/  @!P0 LEA.HI.X R9, R4, c[0x0][0x274], R5, 0x1, P1 ;  /* 0x00009d0004098a11 */ /* 0x000fe400008f0c05 */
[----:B-1----:R-:W-:Y:S01]  /*4e40*/  @!P0 IADD3 R3, P1, R94, R10, RZ ;  /* 0x0000000a5e038210 */ /* 0x002fe20007f3e0ff */
[----:B------:R1:W3:Y:S04]  /*4e50*/  @!P2 LDG.E.128 R24, [R14.64] ;  /* 0x000000080e18a981 */ /* 0x0002e8000c1e1d00 */
[----:B------:R-:W-:Y:S01]  /*4e60*/  @!P0 IMAD.X R4, R31, 0x1, R108, P1 ;  /* 0x000000011f048824 */ /* 0x000fe200008e066c */
[C---:B------:R-:W-:Y:S03]  /*4e70*/  @!P0 LEA R2, P1, R3.reuse, c[0x0][0x288], 0x1 ;  /* 0x0000a20003028a11 */ /* 0x040fe600078208ff */
[----:B------:R2:W5:Y:S01]  /*4e80*/  @!P0 LDG.E.128 R40, [R8.64] ;  /* 0x0000000808288981 */ /* 0x000562000c1e1d00 */
[----:B------:R-:W-:Y:S02]  /*4e90*/  @!P0 LEA.HI.X R3, R3, c[0x0][0x28c], R4, 0x1, P1 ;  /* 0x0000a30003038a11 */ /* 0x000fe400008f0c04 */
[----:B------:R-:W-:Y:S01]  /*4ea0*/  CS2R R4, SRZ ;  /* 0x0000000000047805 */ /* 0x000fe2000001ff00 */
[----:B------:R-:W-:Y:S05]  /*4eb0*/  ISETP.GE.OR P1, PT, R191, R67, P6 ;  /* 0x00000043bf00720c */ /* 0x000fea0003726670 */
[----:B------:R1:W5:Y:S01]  /*4ec0*/  @!P0 LDG.E.128 R4, [R2.64] ;  /* 0x0000000802048981 */ /* 0x000362000c1e1d00 */
[----:B------:R-:W-:Y:S01]  /*4ed0*/  ISETP.GE.AND P0, PT, R32, c[0x0][0x27c], PT ;  /* 0x00009f0020007a0c */ /* 0x000fe20003f06270 */
[----:B--2---:R-:W-:Y:S02]  /*4ee0*/  IMAD.MOV.U32 R9, RZ, RZ, R58 ;  /* 0x000000ffff097224 */ /* 0x004fe400078e003a */
[----:B------:R-:W-:Y:S02]  /*4ef0*/  IMAD.MOV.U32 R8, RZ, RZ, R59 ;  /* 0x000000ffff087224 */ /* 0x000fe400078e003b */
[----:B-1----:R-:W-:Y:S02]  /*4f00*/  IMAD.MOV.U32 R3, RZ, RZ, R56 ;  /* 0x000000ffff037224 */ /* 0x002fe400078e0038 */
[----:B------:R-:W-:Y:S01]  /*4f10*/  IMAD.MOV.U32 R2, RZ, RZ, R57 ;  /* 0x000000ffff027224 */ /* 0x000fe200078e0039 */
[----:B------:R-:W-:Y:S01]  /*4f20*/  PRMT R64, R8, 0x5410, R9 ;  /* 0x0000541008407816 */ /* 0x000fe20000000009 */
[----:B----4-:R-:W-:Y:S02]  /*4f30*/  IMAD.MOV.U32 R9, RZ, RZ, R22 ;  /* 0x000000ffff097224 */ /* 0x010fe400078e0016 */
[----:B------:R-:W-:Y:S01]  /*4f40*/  IMAD.MOV.U32 R8, RZ, RZ, R23 ;  /* 0x000000ffff087224 */ /* 0x000fe200078e0017 */
[----:B------:R-:W-:Y:S01]  /*4f50*/  PRMT R51, R3, 0x5410, R2 ;  /* 0x0000541003337816 */ /* 0x000fe20000000002 */
[----:B------:R-:W-:Y:S02]  /*4f60*/  IMAD.MOV.U32 R3, RZ, RZ, R20 ;  /* 0x000000ffff037224 */ /* 0x000fe400078e0014 */
[----:B------:R-:W-:Y:S01]  /*4f70*/  IMAD.MOV.U32 R2, RZ, RZ, R21 ;  /* 0x000000ffff027224 */ /* 0x000fe200078e0015 */
[----:B------:R-:W-:Y:S01]  /*4f80*/  PRMT R31, R8, 0x5410, R9 ;  /* 0x00005410081f7816 */ /* 0x000fe20000000009 */
[----:B------:R-:W-:Y:S02]  /*4f90*/  IMAD.MOV.U32 R9, RZ, RZ, R62 ;  /* 0x000000ffff097224 */ /* 0x000fe400078e003e */
[----:B------:R-:W-:Y:S01]  /*4fa0*/  IMAD.MOV.U32 R8, RZ, RZ, R63 ;  /* 0x000000ffff087224 */ /* 0x000fe200078e003f */
[----:B------:R-:W-:Y:S01]  /*4fb0*/  PRMT R15, R3, 0x5410, R2 ;  /* 0x00005410030f7816 */ /* 0x000fe20000000002 */
[----:B------:R-:W-:Y:S02]  /*4fc0*/  IMAD.MOV.U32 R3, RZ, RZ, R60 ;  /* 0x000000ffff037224 */ /* 0x000fe400078e003c */
[----:B------:R-:W-:Y:S01]  /*4fd0*/  IMAD.MOV.U32 R2, RZ, RZ, R61 ;  /* 0x000000ffff027224 */ /* 0x000fe200078e003d */
[----:B------:R-:W-:Y:S04]  /*4fe0*/  PRMT R66, R8, 0x5410, R9 ;  /* 0x0000541008427816 */ /* 0x000fe80000000009 */
[----:B------:R-:W-:Y:S01]  /*4ff0*/  PRMT R65, R2, 0x5410, R3 ;  /* 0x0000541002417816 */ /* 0x000fe20000000003 */
[----:B---3--:R-:W-:Y:S02]  /*5000*/  IMAD.MOV.U32 R9, RZ, RZ, R26 ;  /* 0x000000ffff097224 */ /* 0x008fe400078e001a */
[----:B------:R-:W-:Y:S02]  /*5010*/  IMAD.MOV.U32 R8, RZ, RZ, R27 ;  /* 0x000000ffff087224 */ /* 0x000fe400078e001b */
[----:B------:R-:W-:Y:S02]  /*5020*/  IMAD.MOV.U32 R3, RZ, RZ, R24 ;  /* 0x000000ffff037224 */ /* 0x000fe400078e0018 */
[----:B------:R-:W-:Y:S01]  /*5030*/  IMAD.MOV.U32 R2, RZ, RZ, R25 ;  /* 0x000000ffff027224 */ /* 0x000fe200078e0019 */
[----:B------:R-:W-:Y:S04]  /*5040*/  PRMT R35, R8, 0x5410, R9 ;  /* 0x0000541008237816 */ /* 0x000fe80000000009 */
[----:B------:R-:W-:Y:S01]  /*5050*/  PRMT R34, R2, 0x5410, R3 ;  /* 0x0000541002227816 */ /* 0x000fe20000000003 */
[----:B------:R-:W-:-:S05]  /*5060*/  @P1 BRA `(.L_x_238) ;  /* 0x0000076000001947 */ /* 0x000fca0003800000 */
[--C-:B-----5:R-:W-:Y:S01]  /*5070*/  IMAD.MOV.U32 R49, RZ, RZ, R43.reuse ;  /* 0x000000ffff317224 */ /* 0x120fe200078e002b */
[----:B------:R-:W-:Y:S01]  /*5080*/  IADD3 R2, P1, R182, R68, RZ ;  /* 0x00000044b6027210 */ /* 0x000fe20007f3e0ff */
[----:B------:R-:W-:Y:S01]  /*5090*/  LDS.128 R52, [R120+0x2900] ;  /* 0x0029000078347984 */ /* 0x000fe20000000c00 */
[----:B------:R-:W-:Y:S01]  /*50a0*/  @!P0 SHF.R.U64 R47, R42, 0x10, R43 ;  /* 0x000000102a2f8819 */ /* 0x000fe2000000122b */
[----:B------:R-:W-:Y:S01]  /*50b0*/  IMAD.MOV.U32 R13, RZ, RZ, R7 ;  /* 0x000000ffff0d7224 */ /* 0x000fe200078e0007 */
[----:B------:R-:W-:Y:S02]  /*50c0*/  IADD3.X R3, R70, R121, RZ, P1, !PT ;  /* 0x0000007946037210 */ /* 0x000fe40000ffe4ff */
[-C--:B------:R-:W-:Y:S02]  /*50d0*/  IADD3 R8, P2, P1, R84, R2.reuse, R104 ;  /* 0x0000000254087210 */ /* 0x080fe4000795e068 */
[----:B------:R-:W-:Y:S01]  /*50e0*/  @!P0 SHF.R.U32.HI R50, RZ, 0x10, R43 ;  /* 0x00000010ff328819 */ /* 0x000fe2000001162b */
[----:B------:R-:W1:Y:S01]  /*50f0*/  LDS.128 R16, [R125+0x2900] ;  /* 0x002900007d107984 */ /* 0x000e620000000c00 */
[----:B------:R-:W-:Y:S02]  /*5100*/  IADD3.X R9, R88, R3, R106, P2, P1 ;  /* 0x0000000358097210 */ /* 0x000fe400017e246a */
[----:B------:R-:W-:Y:S02]  /*5110*/  ISETP.GE.AND P1, PT, R83, c[0x0][0x1d4], PT ;  /* 0x0000750053007a0c */ /* 0x000fe40003f26270 */
[--C-:B------:R-:W-:Y:S02]  /*5120*/  @!P0 SHF.R.U32.HI R11, RZ, 0x10, R5.reuse ;  /* 0x00000010ff0b8819 */ /* 0x100fe40000011605 */
[----:B------:R-:W-:Y:S02]  /*5130*/  @!P0 SHF.R.U64 R10, R4, 0x10, R5 ;  /* 0x00000010040a8819 */ /* 0x000fe40000001205 */
[----:B------:R-:W-:Y:S02]  /*5140*/  MOV R44, R41 ;  /* 0x00000029002c7202 */ /* 0x000fe40000000f00 */
[--C-:B------:R-:W-:Y:S02]  /*5150*/  @!P0 SHF.R.U32.HI R14, RZ, 0x10, R7.reuse ;  /* 0x00000010ff0e8819 */ /* 0x100fe40000011607 */
[----:B------:R-:W-:Y:S01]  /*5160*/  @!P0 SHF.R.U64 R12, R6, 0x10, R7 ;  /* 0x00000010060c8819 */ /* 0x000fe20000001207 */
[----:B------:R-:W-:Y:S01]  /*5170*/  @!P0 HADD2.F32 R6, -RZ, R6.H0_H0 ;  /* 0x20000006ff068230 */ /* 0x000fe20000004100 */
[----:B------:R-:W-:Y:S02]  /*5180*/  @!P0 SHF.R.U64 R46, R40, 0x10, R41 ;  /* 0x00000010282e8819 */ /* 0x000fe40000001229 */
[----:B------:R-:W-:Y:S02]  /*5190*/  @!P1 IADD3 R2, P3, P2, R84, R2, R83 ;  /* 0x0000000254029210 */ /* 0x000fe40007a7e053 */
[----:B------:R-:W-:Y:S02]  /*51a0*/  @!P0 SHF.R.U32.HI R45, RZ, 0x10, R41 ;  /* 0x00000010ff2d8819 */ /* 0x000fe40000011629 */
[----:B------:R-:W-:Y:S02]  /*51b0*/  @!P1 IADD3.X R3, R88, R3, R105, P3, P2 ;  /* 0x0000000358039210 */ /* 0x000fe40001fe4469 */
[C---:B------:R-:W-:Y:S02]  /*51c0*/  LEA R74, P2, R8.reuse, c[0x0][0x1c8], 0x1 ;  /* 0x00007200084a7a11 */ /* 0x040fe400078408ff */
[----:B------:R-:W-:Y:S02]  /*51d0*/  MOV R48, R42 ;  /* 0x0000002a00307202 */ /* 0x000fe40000000f00 */
[----:B------:R-:W-:Y:S02]  /*51e0*/  LEA.HI.X R75, R8, c[0x0][0x1cc], R9, 0x1, P2 ;  /* 0x00007300084b7a11 */ /* 0x000fe400010f0c09 */
[C---:B------:R-:W-:Y:S04]  /*51f0*/  @!P1 LEA R72, P2, R2.reuse, c[0x0][0x1c8], 0x1 ;  /* 0x0000720002489a11 */ /* 0x040fe800078408ff */
[----:B------:R-:W-:Y:S01]  /*5200*/  @!P1 LEA.HI.X R73, R2, c[0x0][0x1cc], R3, 0x1, P2 ;  /* 0x0000730002499a11 */ /* 0x000fe200010f0c03 */
[----:B------:R-:W-:Y:S01]  /*5210*/  IMAD.MOV.U32 R2, RZ, RZ, R4 ;  /* 0x000000ffff027224 */ /* 0x000fe200078e0004 */
[----:B------:R-:W-:Y:S01]  /*5220*/  MOV R3, R5 ;  /* 0x0000000500037202 */ /* 0x000fe20000000f00 */
[----:B------:R-:W-:Y:S01]  /*5230*/  IMAD.MOV.U32 R5, RZ, RZ, R40 ;  /* 0x000000ffff057224 */ /* 0x000fe200078e0028 */
[----:B------:R-:W-:Y:S02]  /*5240*/  @!P0 HADD2.F32 R40, -RZ, R44.H0_H0 ;  /* 0x2000002cff288230 */ /* 0x000fe40000004100 */
[----:B------:R-:W-:Y:S01]  /*5250*/  @!P0 HADD2.F32 R44, -RZ, R48.H0_H0 ;  /* 0x20000030ff2c8230 */ /* 0x000fe20000004100 */
[----:B-1----:R-:W-:Y:S01]  /*5260*/  @!P0 IMAD.MOV.U32 R9, RZ, RZ, R16 ;  /* 0x000000ffff098224 */ /* 0x002fe200078e0010 */
[----:B------:R-:W-:Y:S01]  /*5270*/  @!P0 MOV R43, R52 ;  /* 0x00000034002b8202 */ /* 0x000fe20000000f00 */
[----:B------:R-:W-:Y:S01]  /*5280*/  @!P0 HADD2.F32 R2, -RZ, R2.H0_H0 ;  /* 0x20000002ff028230 */ /* 0x000fe20000004100 */
[----:B------:R-:W-:Y:S01]  /*5290*/  @!P0 MOV R38, R53 ;  /* 0x0000003500268202 */ /* 0x000fe20000000f00 */
[----:B------:R-:W-:Y:S01]  /*52a0*/  @!P0 HADD2.F32 R3, -RZ, R3.H0_H0 ;  /* 0x20000003ff038230 */ /* 0x000fe20000004100 */
[----:B------:R-:W-:Y:S01]  /*52b0*/  @!P0 MOV R8, R17 ;  /* 0x0000001100088202 */ /* 0x000fe20000000f00 */
[----:B------:R-:W-:Y:S02]  /*52c0*/  @!P0 HADD2.F32 R7, -RZ, R43.H0_H0 ;  /* 0x2000002bff078230 */ /* 0x000fe40000004100 */
[----:B------:R-:W-:Y:S02]  /*52d0*/  @!P0 HADD2.F32 R39, -RZ, R38.H0_H0 ;  /* 0x20000026ff278230 */ /* 0x000fe40000004100 */
[----:B------:R-:W-:Y:S01]  /*52e0*/  @!P0 HADD2.F32 R4, -RZ, R9.H0_H0 ;  /* 0x20000009ff048230 */ /* 0x000fe20000004100 */
[-C--:B------:R-:W-:Y:S01]  /*52f0*/  @!P0 FMUL.FTZ R42, R7, R2.reuse ;  /* 0x00000002072a8220 */ /* 0x080fe20000410000 */
[----:B------:R-:W-:Y:S01]  /*5300*/  @!P0 HADD2.F32 R37, -RZ, R5.H0_H0 ;  /* 0x20000005ff258230 */ /* 0x000fe20000004100 */
[----:B------:R-:W-:Y:S01]  /*5310*/  @!P0 FMUL.FTZ R41, R39, R3 ;  /* 0x0000000327298220 */ /* 0x000fe20000410000 */
[--C-:B------:R-:W-:Y:S01]  /*5320*/  @!P0 HADD2.F32 R5, -RZ, R8.reuse.H0_H0 ;  /* 0x20000008ff058230 */ /* 0x100fe20000004100 */
[C---:B------:R-:W-:Y:S01]  /*5330*/  @!P0 FMUL.FTZ R2, R4.reuse, R2 ;  /* 0x0000000204028220 */ /* 0x040fe20000410000 */
[----:B------:R-:W-:Y:S01]  /*5340*/  @!P0 HADD2.F32 R8, -RZ, R8.H1_H1 ;  /* 0x30000008ff088230 */ /* 0x000fe20000004100 */
[----:B------:R-:W-:Y:S01]  /*5350*/  @!P0 FFMA.FTZ R80, R4, R37, -R42 ;  /* 0x0000002504508223 */ /* 0x000fe2000001082a */
[----:B------:R-:W-:Y:S01]  /*5360*/  @!P0 HADD2.F32 R42, -RZ, R45.H0_H0 ;  /* 0x2000002dff2a8230 */ /* 0x000fe20000004100 */
[C---:B------:R-:W-:Y:S01]  /*5370*/  @!P0 FMUL.FTZ R4, R5.reuse, R3 ;  /* 0x0000000305048220 */ /* 0x040fe20000410000 */
[----:B------:R-:W-:Y:S01]  /*5380*/  @!P0 HADD2.F32 R3, -RZ, R11.H0_H0 ;  /* 0x2000000bff038230 */ /* 0x000fe20000004100 */
[----:B------:R-:W-:Y:S01]  /*5390*/  @!P0 FFMA.FTZ R79, R5, R40, -R41 ;  /* 0x00000028054f8223 */ /* 0x000fe20000010829 */
[----:B------:R-:W-:Y:S01]  /*53a0*/  @!P0 HADD2.F32 R41, -RZ, R38.H1_H1 ;  /* 0x30000026ff298230 */ /* 0x000fe20000004100 */
[----:B------:R-:W-:Y:S01]  /*53b0*/  @!P0 FFMA.FTZ R2, R7, R37, R2 ;  /* 0x0000002507028223 */ /* 0x000fe20000010002 */
[----:B------:R-:W-:Y:S01]  /*53c0*/  @!P0 HADD2.F32 R7, -RZ, R10.H0_H0 ;  /* 0x2000000aff078230 */ /* 0x000fe20000004100 */
[CC--:B------:R-:W-:Y:S01]  /*53d0*/  @!P0 FMUL.FTZ R5, R8.reuse, R3.reuse ;  /* 0x0000000308058220 */ /* 0x0c0fe20000410000 */
[----:B------:R-:W-:Y:S01]  /*53e0*/  @!P0 HADD2.F32 R37, -RZ, R43.H1_H1 ;  /* 0x3000002bff258230 */ /* 0x000fe20000004100 */
[----:B------:R-:W-:Y:S01]  /*53f0*/  @!P0 FMUL.FTZ R10, R41, R3 ;  /* 0x00000003290a8220 */ /* 0x000fe20000410000 */
[----:B------:R-:W-:Y:S02]  /*5400*/  @!P0 HADD2.F32 R9, -RZ, R9.H1_H1 ;  /* 0x30000009ff098230 */ /* 0x000fe40000004100 */
[----:B------:R-:W-:Y:S01]  /*5410*/  @!P0 HADD2.F32 R38, -RZ, R46.H0_H0 ;  /* 0x2000002eff268230 */ /* 0x000fe20000004100 */
[----:B------:R-:W-:Y:S01]  /*5420*/  @!P0 FFMA.FTZ R78, R8, R42, -R10 ;  /* 0x0000002a084e8223 */ /* 0x000fe2000001080a */
[----:B------:R-:W-:Y:S01]  /*5430*/  @!P0 MOV R8, R18 ;  /* 0x0000001200088202 */ /* 0x000fe20000000f00 */
[----:B------:R-:W-:Y:S01]  /*5440*/  @!P0 IMAD.MOV.U32 R10, RZ, RZ, R54 ;  /* 0x000000ffff0a8224 */ /* 0x000fe200078e0036 */
[----:B------:R-:W-:Y:S01]  /*5450*/  @!P0 HADD2.F32 R46, -RZ, R47.H0_H0 ;  /* 0x2000002fff2e8230 */ /* 0x000fe20000004100 */
[-C--:B------:R-:W-:Y:S01]  /*5460*/  @!P0 FMUL.FTZ R11, R37, R7.reuse ;  /* 0x00000007250b8220 */ /* 0x080fe20000410000 */
[----:B------:R-:W-:Y:S01]  /*5470*/  @!P0 HADD2.F32 R48, -RZ, R50.H0_H0 ;  /* 0x20000032ff308230 */ /* 0x000fe20000004100 */
[C---:B------:R-:W-:Y:S01]  /*5480*/  @!P0 FMUL.FTZ R3, R9.reuse, R7 ;  /* 0x0000000709038220 */ /* 0x040fe20000410000 */
[----:B------:R-:W-:Y:S01]  /*5490*/  @!P0 HADD2.F32 R7, -RZ, R12.H0_H0 ;  /* 0x2000000cff078230 */ /* 0x000fe20000004100 */
[-C--:B------:R-:W-:Y:S01]  /*54a0*/  @!P0 FFMA.FTZ R77, R9, R38.reuse, -R11 ;  /* 0x00000026094d8223 */ /* 0x080fe2000001080b */
[--C-:B------:R-:W-:Y:S01]  /*54b0*/  @!P0 HADD2.F32 R45, -RZ, R10.reuse.H1_H1 ;  /* 0x3000000aff2d8230 */ /* 0x100fe20000004100 */
[----:B------:R-:W-:Y:S01]  /*54c0*/  @!P0 FFMA.FTZ R3, R37, R38, R3 ;  /* 0x0000002625038223 */ /* 0x000fe20000010003 */
[----:B------:R-:W-:Y:S01]  /*54d0*/  @!P0 HADD2.F32 R43, -RZ, R10.H0_H0 ;  /* 0x2000000aff2b8230 */ /* 0x000fe20000004100 */
[----:B------:R-:W-:Y:S01]  /*54e0*/  @!P0 FFMA.FTZ R4, R39, R40, R4 ;  /* 0x0000002827048223 */ /* 0x000fe20000010004 */
[--C-:B------:R-:W-:Y:S01]  /*54f0*/  @!P0 HADD2.F32 R9, -RZ, R8.reuse.H1_H1 ;  /* 0x30000008ff098230 */ /* 0x100fe20000004100 */
[----:B------:R-:W-:Y:S01]  /*5500*/  @!P0 FMUL.FTZ R10, R45, R7 ;  /* 0x000000072d0a8220 */ /* 0x000fe20000410000 */
[----:B------:R-:W-:Y:S01]  /*5510*/  @!P0 MOV R11, R55 ;  /* 0x00000037000b8202 */ /* 0x000fe20000000f00 */
[----:B------:R-:W-:Y:S01]  /*5520*/  @!P0 FMUL.FTZ R12, R43, R6 ;  /* 0x000000062b0c8220 */ /* 0x000fe20000410000 */
[----:B------:R-:W-:Y:S01]  /*5530*/  @!P0 HADD2.F32 R8, -RZ, R8.H0_H0 ;  /* 0x20000008ff088230 */ /* 0x000fe20000004100 */
[C---:B------:R-:W-:Y:S02]  /*5540*/  @!P0 FMUL.FTZ R7, R9.reuse, R7 ;  /* 0x0000000709078220 */ /* 0x040fe40000410000 */
[----:B------:R-:W-:Y:S01]  /*5550*/  @!P0 FFMA.FTZ R76, R9, R46, -R10 ;  /* 0x0000002e094c8223 */ /* 0x000fe2000001080a */
[----:B------:R-:W-:Y:S01]  /*5560*/  @!P0 HADD2.F32 R10, -RZ, R14.H0_H0 ;  /* 0x2000000eff0a8230 */ /* 0x000fe20000004100 */
[----:B------:R-:W-:Y:S01]  /*5570*/  @!P0 IMAD.MOV.U32 R9, RZ, RZ, R19 ;  /* 0x000000ffff098224 */ /* 0x000fe200078e0013 */
[----:B------:R-:W-:Y:S01]  /*5580*/  @!P0 HADD2.F32 R47, -RZ, R11.H1_H1 ;  /* 0x3000000bff2f8230 */ /* 0x000fe20000004100 */
[C---:B------:R-:W-:Y:S01]  /*5590*/  @!P0 FMUL.FTZ R6, R8.reuse, R6 ;  /* 0x0000000608068220 */ /* 0x040fe20000410000 */
[----:B------:R-:W-:Y:S01]  /*55a0*/  @!P0 HADD2.F32 R14, -RZ, R49.H0_H0 ;  /* 0x20000031ff0e8230 */ /* 0x000fe20000004100 */
[----:B------:R-:W-:Y:S01]  /*55b0*/  @!P0 FFMA.FTZ R71, R8, R44, -R12 ;  /* 0x0000002c08478223 */ /* 0x000fe2000001080c */
[----:B------:R-:W-:Y:S01]  /*55c0*/  @!P0 HADD2.F32 R8, -RZ, R13.H0_H0 ;  /* 0x2000000dff088230 */ /* 0x000fe20000004100 */
[----:B------:R-:W-:Y:S01]  /*55d0*/  @!P0 FMUL.FTZ R49, R47, R10 ;  /* 0x0000000a2f318220 */ /* 0x000fe20000410000 */
[----:B------:R-:W-:Y:S01]  /*55e0*/  @!P0 HADD2.F32 R13, -RZ, R11.H0_H0 ;  /* 0x2000000bff0d8230 */ /* 0x000fe20000004100 */
[----:B------:R-:W-:Y:S01]  /*55f0*/  @!P0 FFMA.FTZ R5, R41, R42, R5 ;  /* 0x0000002a29058223 */ /* 0x000fe20000010005 */
[--C-:B------:R-:W-:Y:S01]  /*5600*/  @!P0 HADD2.F32 R12, -RZ, R9.reuse.H0_H0 ;  /* 0x20000009ff0c8230 */ /* 0x100fe20000004100 */
[----:B------:R-:W-:Y:S01]  /*5610*/  @!P0 FFMA.FTZ R6, R43, R44, R6 ;  /* 0x0000002c2b068223 */ /* 0x000fe20000010006 */
[----:B------:R-:W-:Y:S01]  /*5620*/  @!P0 HADD2.F32 R11, -RZ, R9.H1_H1 ;  /* 0x30000009ff0b8230 */ /* 0x000fe20000004100 */
[----:B------:R-:W-:Y:S01]  /*5630*/  @!P0 FMUL.FTZ R9, R13, R8 ;  /* 0x000000080d098220 */ /* 0x000fe20000410000 */
[----:B------:R-:W-:Y:S01]  /*5640*/  @!P0 F2FP.PACK_AB R4, R5, R4 ;  /* 0x000000040504823e */ /* 0x000fe200000000ff */
[C---:B------:R-:W-:Y:S02]  /*5650*/  @!P0 FMUL.FTZ R8, R12.reuse, R8 ;  /* 0x000000080c088220 */ /* 0x040fe40000410000 */
[----:B------:R-:W-:Y:S01]  /*5660*/  @!P0 FFMA.FTZ R50, R12, R14, -R9 ;  /* 0x0000000e0c328223 */ /* 0x000fe20000010809 */
[----:B------:R-:W-:Y:S01]  /*5670*/  @!P0 F2FP.PACK_AB R12, R76, R71 ;  /* 0x000000474c0c823e */ /* 0x000fe200000000ff */
[C---:B------:R-:W-:Y:S02]  /*5680*/  @!P0 FFMA.FTZ R49, R11.reuse, R48, -R49 ;  /* 0x000000300b318223 */ /* 0x040fe40000010831 */
[----:B------:R-:W-:Y:S01]  /*5690*/  @!P0 FMUL.FTZ R9, R11, R10 ;  /* 0x0000000a0b098220 */ /* 0x000fe20000410000 */
[----:B------:R-:W-:Y:S01]  /*56a0*/  @!P0 F2FP.PACK_AB R11, R78, R79 ;  /* 0x0000004f4e0b823e */ /* 0x000fe200000000ff */
[----:B------:R-:W-:Y:S01]  /*56b0*/  @!P0 FFMA.FTZ R7, R45, R46, R7 ;  /* 0x0000002e2d078223 */ /* 0x000fe20000010007 */
[----:B------:R-:W-:Y:S01]  /*56c0*/  @!P0 F2FP.PACK_AB R10, R77, R80 ;  /* 0x000000504d0a823e */ /* 0x000fe200000000ff */
[----:B------:R-:W-:Y:S01]  /*56d0*/  @!P0 IMAD.MOV.U32 R18, RZ, RZ, R12 ;  /* 0x000000ffff128224 */ /* 0x000fe200078e000c */
[----:B------:R-:W-:Y:S01]  /*56e0*/  @!P0 F2FP.PACK_AB R37, R49, R50 ;  /* 0x000000323125823e */ /* 0x000fe200000000ff */
[----:B------:R-:W-:Y:S01]  /*56f0*/  @!P0 FFMA.FTZ R8, R13, R14, R8 ;  /* 0x0000000e0d088223 */ /* 0x000fe20000010008 */
[----:B------:R-:W-:Y:S01]  /*5700*/  @!P0 MOV R16, R10 ;  /* 0x0000000a00108202 */ /* 0x000fe20000000f00 */
[----:B------:R-:W-:Y:S01]  /*5710*/  @!P0 FFMA.FTZ R9, R47, R48, R9 ;  /* 0x000000302f098223 */ /* 0x000fe20000010009 */
[----:B------:R-:W-:Y:S01]  /*5720*/  @!P0 MOV R17, R11 ;  /* 0x0000000b00118202 */ /* 0x000fe20000000f00 */
[----:B------:R-:W-:Y:S01]  /*5730*/  @!P0 IMAD.MOV.U32 R53, RZ, RZ, R4 ;  /* 0x000000ffff358224 */ /* 0x000fe200078e0004 */
[----:B------:R-:W-:Y:S02]  /*5740*/  @!P0 MOV R19, R37 ;  /* 0x0000002500138202 */ /* 0x000fe40000000f00 */
[----:B------:R-:W-:Y:S02]  /*5750*/  @!P0 F2FP.PACK_AB R10, R3, R2 ;  /* 0x00000002030a823e */ /* 0x000fe400000000ff */
[----:B------:R-:W-:Y:S01]  /*5760*/  @!P0 F2FP.PACK_AB R3, R7, R6 ;  /* 0x000000060703823e */ /* 0x000fe200000000ff */
[----:B------:R1:W-:Y:S01]  /*5770*/  STG.E.128 [R74.64], R16 ;  /* 0x000000104a007986 */ /* 0x0003e2000c101d08 */
[----:B------:R-:W-:Y:S02]  /*5780*/  @!P0 F2FP.PACK_AB R2, R9, R8 ;  /* 0x000000080902823e */ /* 0x000fe400000000ff */
[----:B------:R-:W-:Y:S02]  /*5790*/  @!P0 MOV R52, R10 ;  /* 0x0000000a00348202 */ /* 0x000fe40000000f00 */
[----:B------:R-:W-:Y:S02]  /*57a0*/  @!P0 MOV R54, R3 ;  /* 0x0000000300368202 */ /* 0x000fe40000000f00 */
[----:B------:R-:W-:Y:S05]  /*57b0*/  @!P0 MOV R55, R2 ;  /* 0x0000000200378202 */ /* 0x000fea0000000f00 */
[----:B------:R1:W-:Y:S02]  /*57c0*/  @!P1 STG.E.128 [R72.64], R52 ;  /* 0x0000003448009986 */ /* 0x0003e4000c101d08 */
.L_x_238:
[----:B------:R-:W-:Y:S05]  /*57d0*/  BSYNC B0 ;  /* 0x0000000000007941 */ /* 0x000fea0003800000 */
.L_x_237:
[----:B------:R-:W-:Y:S01]  /*57e0*/  ISETP.GE.OR P1, PT, R141, R67, P6 ;  /* 0x000000438d00720c */ /* 0x000fe20003726670 */
[----:B------:R-:W-:Y:S01]  /*57f0*/  @!UPT UIADD3 URZ, URZ, URZ, URZ ;  /* 0x0000003f3f3ff290 */ /* 0x000fe2000fffe03f */
[----:B------:R-:W-:Y:S11]  /*5800*/  BSSY B0, `(.L_x_239) ;  /* 0x0000071000007945 */ /* 0x000ff60003800000 */
[----:B------:R-:W-:-:S05]  /*5810*/  @P1 BRA `(.L_x_240) ;  /* 0x000006f000001947 */ /* 0x000fca0003800000 */
[----:B------:R-:W-:Y:S01]  /*5820*/  IADD3 R2, P1, R180, R68, RZ ;  /* 0x00000044b4027210 */ /* 0x000fe20007f3e0ff */
[----:B------:R-:W-:Y:S01]  /*5830*/  LDS.128 R44, [R119+0x2900] ;  /* 0x00290000772c7984 */ /* 0x000fe20000000c00 */
[--C-:B------:R-:W-:Y:S01]  /*5840*/  @!P0 SHF.R.U32.HI R10, RZ, 0x10, R23.reuse ;  /* 0x00000010ff0a8819 */ /* 0x100fe20000011617 */
[--C-:B------:R-:W-:Y:S01]  /*5850*/  @!P0 HADD2.F32 R13, -RZ, R51.reuse.H0_H0 ;  /* 0x20000033ff0d8230 */ /* 0x100fe20000004100 */
[----:B------:R-:W-:Y:S01]  /*5860*/  IADD3.X R3, R70, R127, RZ, P1, !PT ;  /* 0x0000007f46037210 */ /* 0x000fe20000ffe4ff */
[----:B-----5:R-:W-:Y:S01]  /*5870*/  @!P0 HADD2.F32 R40, -RZ, R64.H0_H0 ;  /* 0x20000040ff288230 */ /* 0x020fe20000004100 */
[-C--:B------:R-:W-:Y:S02]  /*5880*/  IADD3 R4, P2, P1, R84, R2.reuse, R104 ;  /* 0x0000000254047210 */ /* 0x080fe4000795e068 */
[----:B------:R-:W-:Y:S01]  /*5890*/  @!P0 SHF.R.U64 R11, R22, 0x10, R23 ;  /* 0x00000010160b8819 */ /* 0x000fe20000001217 */
[----:B-1----:R-:W1:Y:S01]  /*58a0*/  LDS.128 R16, [R124+0x2900] ;  /* 0x002900007c107984 */ /* 0x002e620000000c00 */
[-C--:B------:R-:W-:Y:S02]  /*58b0*/  IADD3.X R5, R88, R3.reuse, R106, P2, P1 ;  /* 0x0000000358057210 */ /* 0x080fe400017e246a */
[----:B------:R-:W-:Y:S02]  /*58c0*/  ISETP.GE.AND P1, PT, R83, c[0x0][0x1d4], PT ;  /* 0x0000750053007a0c */ /* 0x000fe40003f26270 */
[--C-:B------:R-:W-:Y:S02]  /*58d0*/  @!P0 SHF.R.U32.HI R37, RZ, 0x10, R57.reuse ;  /* 0x00000010ff258819 */ /* 0x100fe40000011639 */
[----:B------:R-:W-:Y:S02]  /*58e0*/  @!P0 SHF.R.U64 R38, R56, 0x10, R57 ;  /* 0x0000001038268819 */ /* 0x000fe40000001239 */
[----:B------:R-:W-:Y:S02]  /*58f0*/  @!P0 SHF.R.U64 R43, R58, 0x10, R59 ;  /* 0x000000103a2b8819 */ /* 0x000fe4000000123b */
[--C-:B------:R-:W-:Y:S02]  /*5900*/  @!P0 SHF.R.U32.HI R9, RZ, 0x10, R21.reuse ;  /* 0x00000010ff098819 */ /* 0x100fe40000011615 */
[----:B------:R-:W-:Y:S01]  /*5910*/  @!P0 SHF.R.U64 R6, R20, 0x10, R21 ;  /* 0x0000001014068819 */ /* 0x000fe20000001215 */
[----:B------:R-:W-:Y:S01]  /*5920*/  @!P0 HADD2.F32 R20, -RZ, R51.H1_H1 ;  /* 0x30000033ff148230 */ /* 0x000fe20000004100 */
[----:B------:R-:W-:Y:S02]  /*5930*/  @!P0 SHF.R.U32.HI R42, RZ, 0x10, R59 ;  /* 0x00000010ff2a8819 */ /* 0x000fe4000001163b */
[----:B------:R-:W-:Y:S01]  /*5940*/  @!P1 IADD3 R2, P3, P2, R84, R2, R83 ;  /* 0x0000000254029210 */ /* 0x000fe20007a7e053 */
[----:B------:R-:W-:Y:S02]  /*5950*/  @!P0 HADD2.F32 R6, -RZ, R6.H0_H0 ;  /* 0x20000006ff068230 */ /* 0x000fe40000004100 */
[----:B------:R-:W-:Y:S01]  /*5960*/  @!P0 HADD2.F32 R42, -RZ, R42.H0_H0 ;  /* 0x2000002aff2a8230 */ /* 0x000fe20000004100 */
[----:B------:R-:W-:Y:S02]  /*5970*/  @!P1 IADD3.X R3, R88, R3, R105, P3, P2 ;  /* 0x0000000358039210 */ /* 0x000fe40001fe4469 */
[C---:B------:R-:W-:Y:S04]  /*5980*/  LEA R54, P2, R4.reuse, c[0x0][0x1c8], 0x1 ;  /* 0x0000720004367a11 */ /* 0x040fe800078408ff */
[----:B------:R-:W-:Y:S02]  /*5990*/  LEA.HI.X R55, R4, c[0x0][0x1cc], R5, 0x1, P2 ;  /* 0x0000730004377a11 */ /* 0x000fe400010f0c05 */
[C---:B------:R-:W-:Y:S04]  /*59a0*/  @!P1 LEA R52, P2, R2.reuse, c[0x0][0x1c8], 0x1 ;  /* 0x0000720002349a11 */ /* 0x040fe800078408ff */
[----:B------:R-:W-:Y:S01]  /*59b0*/  @!P1 LEA.HI.X R53, R2, c[0x0][0x1cc], R3, 0x1, P2 ;  /* 0x0000730002359a11 */ /* 0x000fe200010f0c03 */
[--C-:B------:R-:W-:Y:S02]  /*59c0*/  @!P0 HADD2.F32 R2, -RZ, R15.reuse.H0_H0 ;  /* 0x2000000fff028230 */ /* 0x100fe40000004100 */
[----:B------:R-:W-:Y:S01]  /*59d0*/  @!P0 HADD2.F32 R3, -RZ, R15.H1_H1 ;  /* 0x3000000fff038230 */ /* 0x000fe20000004100 */
[----:B-1----:R-:W-:Y:S01]  /*59e0*/  @!P0 IMAD.MOV.U32 R8, RZ, RZ, R16 ;  /* 0x000000ffff088224 */ /* 0x002fe200078e0010 */
[----:B------:R-:W-:Y:S02]  /*59f0*/  @!P0 MOV R23, R44 ;  /* 0x0000002c00178202 */ /* 0x000fe40000000f00 */
[----:B------:R-:W-:Y:S02]  /*5a00*/  @!P0 MOV R14, R45 ;  /* 0x0000002d000e8202 */ /* 0x000fe40000000f00 */
[----:B------:R-:W-:Y:S01]  /*5a10*/  @!P0 MOV R7, R17 ;  /* 0x0000001100078202 */ /* 0x000fe20000000f00 */
[----:B------:R-:W-:Y:S02]  /*5a20*/  @!P0 HADD2.F32 R12, -RZ, R23.H0_H0 ;  /* 0x20000017ff0c8230 */ /* 0x000fe40000004100 */
[----:B------:R-:W-:Y:S02]  /*5a30*/  @!P0 HADD2.F32 R15, -RZ, R14.H0_H0 ;  /* 0x2000000eff0f8230 */ /* 0x000fe40000004100 */
[--C-:B------:R-:W-:Y:S01]  /*5a40*/  @!P0 HADD2.F32 R4, -RZ, R8.reuse.H0_H0 ;  /* 0x20000008ff048230 */ /* 0x100fe20000004100 */
[-C--:B------:R-:W-:Y:S01]  /*5a50*/  @!P0 FMUL.FTZ R22, R12, R2.reuse ;  /* 0x000000020c168220 */ /* 0x080fe20000410000 */
[--C-:B------:R-:W-:Y:S01]  /*5a60*/  @!P0 HADD2.F32 R5, -RZ, R7.reuse.H0_H0 ;  /* 0x20000007ff058230 */ /* 0x100fe20000004100 */
[----:B------:R-:W-:Y:S01]  /*5a70*/  @!P0 FMUL.FTZ R21, R15, R3 ;  /* 0x000000030f158220 */ /* 0x000fe20000410000 */
[----:B------:R-:W-:Y:S01]  /*5a80*/  @!P0 HADD2.F32 R7, -RZ, R7.H1_H1 ;  /* 0x30000007ff078230 */ /* 0x000fe20000004100 */
        /* <DEDUP_REMOVED lines=9> */
[----:B------:R-:W-:Y:S01]  /*5b20*/  @!P0 HADD2.F32 R13, -RZ, R23.H1_H1 ;  /* 0x30000017ff0d8230 */ /* 0x000fe20000004100 */
[----:B------:R-:W-:Y:S01]  /*5b30*/  @!P0 IMAD.MOV.U32 R12, RZ, RZ, R47 ;  /* 0x000000ffff0c8224 */ /* 0x000fe200078e002f */
[----:B------:R-:W-:Y:S01]  /*5b40*/  @!P0 HADD2.F32 R14, -RZ, R38.H0_H0 ;  /* 0x20000026ff0e8230 */ /* 0x000fe20000004100 */
[-C--:B------:R-:W-:Y:S01]  /*5b50*/  @!P0 FMUL.FTZ R9, R21, R3.reuse ;  /* 0x0000000315098220 */ /* 0x080fe20000410000 */
[----:B------:R-:W-:Y:S01]  /*5b60*/  @!P0 HADD2.F32 R38, -RZ, R43.H0_H0 ;  /* 0x2000002bff268230 */ /* 0x000fe20000004100 */
[C---:B------:R-:W-:Y:S01]  /*5b70*/  @!P0 FMUL.FTZ R5, R7.reuse, R3 ;  /* 0x0000000307058220 */ /* 0x040fe20000410000 */
[----:B------:R-:W-:Y:S01]  /*5b80*/  @!P0 HADD2.F32 R39, -RZ, R12.H0_H0 ;  /* 0x2000000cff278230 */ /* 0x000fe20000004100 */
[----:B------:R-:W-:Y:S01]  /*5b90*/  @!P0 FFMA.FTZ R56, R7, R22, -R9 ;  /* 0x0000001607388223 */ /* 0x000fe20000010809 */
[----:B------:R-:W-:Y:S01]  /*5ba0*/  @!P0 MOV R7, R19 ;  /* 0x0000001300078202 */ /* 0x000fe20000000f00 */
[CC--:B------:R-:W-:Y:S01]  /*5bb0*/  @!P0 FMUL.FTZ R23, R13.reuse, R6.reuse ;  /* 0x000000060d178220 */ /* 0x0c0fe20000410000 */
[----:B------:R-:W-:Y:S01]  /*5bc0*/  @!P0 HADD2.F32 R9, -RZ, R10.H0_H0 ;  /* 0x2000000aff098230 */ /* 0x000fe20000004100 */
[C---:B------:R-:W-:Y:S01]  /*5bd0*/  @!P0 FMUL.FTZ R3, R8.reuse, R6 ;  /* 0x0000000608038220 */ /* 0x040fe20000410000 */
[----:B------:R-:W-:Y:S01]  /*5be0*/  @!P0 HADD2.F32 R6, -RZ, R31.H0_H0 ;  /* 0x2000001fff068230 */ /* 0x000fe20000004100 */
[-C--:B------:R-:W-:Y:S01]  /*5bf0*/  @!P0 FFMA.FTZ R51, R8, R14.reuse, -R23 ;  /* 0x0000000e08338223 */ /* 0x080fe20000010817 */
[--C-:B------:R-:W-:Y:S01]  /*5c00*/  @!P0 HADD2.F32 R10, -RZ, R7.reuse.H0_H0 ;  /* 0x20000007ff0a8230 */ /* 0x100fe20000004100 */
[----:B------:R-:W-:Y:S01]  /*5c10*/  @!P0 FFMA.FTZ R3, R13, R14, R3 ;  /* 0x0000000e0d038223 */ /* 0x000fe20000010003 */
[----:B------:R-:W-:Y:S01]  /*5c20*/  @!P0 HADD2.F32 R41, -RZ, R12.H1_H1 ;  /* 0x3000000cff298230 */ /* 0x000fe20000004100 */
[-C--:B------:R-:W-:Y:S01]  /*5c30*/  @!P0 FMUL.FTZ R12, R39, R6.reuse ;  /* 0x00000006270c8220 */ /* 0x080fe20000410000 */
[----:B------:R-:W-:Y:S01]  /*5c40*/  @!P0 HADD2.F32 R7, -RZ, R7.H1_H1 ;  /* 0x30000007ff078230 */ /* 0x000fe20000004100 */
[C---:B------:R-:W-:Y:S02]  /*5c50*/  @!P0 FMUL.FTZ R8, R10.reuse, R6 ;  /* 0x000000060a088220 */ /* 0x040fe40000410000 */
[-C--:B------:R-:W-:Y:S02]  /*5c60*/  @!P0 FMUL.FTZ R6, R41, R9.reuse ;  /* 0x0000000929068220 */ /* 0x080fe40000410000 */
[----:B------:R-:W-:Y:S01]  /*5c70*/  @!P0 FFMA.FTZ R50, R10, R40, -R12 ;  /* 0x000000280a328223 */ /* 0x000fe2000001080c */
[----:B------:R-:W-:Y:S01]  /*5c80*/  @!P0 MOV R12, R46 ;  /* 0x0000002e000c8202 */ /* 0x000fe20000000f00 */
[C---:B------:R-:W-:Y:S01]  /*5c90*/  @!P0 FMUL.FTZ R9, R7.reuse, R9 ;  /* 0x0000000907098220 */ /* 0x040fe20000410000 */
[----:B------:R-:W-:Y:S01]  /*5ca0*/  @!P0 HADD2.F32 R10, -RZ, R11.H0_H0 ;  /* 0x2000000bff0a8230 */ /* 0x000fe20000004100 */
[----:B------:R-:W-:Y:S01]  /*5cb0*/  @!P0 FFMA.FTZ R49, R7, R42, -R6 ;  /* 0x0000002a07318223 */ /* 0x000fe20000010806 */
[----:B------:R-:W-:Y:S01]  /*5cc0*/  @!P0 HADD2.F32 R6, -RZ, R31.H1_H1 ;  /* 0x3000001fff068230 */ /* 0x000fe20000004100 */
[----:B------:R-:W-:Y:S01]  /*5cd0*/  @!P0 IMAD.MOV.U32 R7, RZ, RZ, R18 ;  /* 0x000000ffff078224 */ /* 0x000fe200078e0012 */
[--C-:B------:R-:W-:Y:S01]  /*5ce0*/  @!P0 HADD2.F32 R23, -RZ, R12.reuse.H0_H0 ;  /* 0x2000000cff178230 */ /* 0x100fe20000004100 */
[----:B------:R-:W-:Y:S01]  /*5cf0*/  @!P0 FFMA.FTZ R4, R15, R20, R4 ;  /* 0x000000140f048223 */ /* 0x000fe20000010004 */
[----:B------:R-:W-:Y:S01]  /*5d00*/  @!P0 F2FP.PACK_AB R13, R49, R50 ;  /* 0x00000032310d823e */ /* 0x000fe200000000ff */
[----:B------:R-:W-:Y:S01]  /*5d10*/  @!P0 HADD2.F32 R37, -RZ, R12.H1_H1 ;  /* 0x3000000cff258230 */ /* 0x000fe20000004100 */
[----:B------:R-:W-:Y:S01]  /*5d20*/  @!P0 FFMA.FTZ R5, R21, R22, R5 ;  /* 0x0000001615058223 */ /* 0x000fe20000010005 */
[--C-:B------:R-:W-:Y:S01]  /*5d30*/  @!P0 HADD2.F32 R12, -RZ, R7.reuse.H0_H0 ;  /* 0x20000007ff0c8230 */ /* 0x100fe20000004100 */
[----:B------:R-:W-:Y:S01]  /*5d40*/  @!P0 MOV R19, R13 ;  /* 0x0000000d00138202 */ /* 0x000fe20000000f00 */
[----:B------:R-:W-:Y:S01]  /*5d50*/  @!P0 HADD2.F32 R11, -RZ, R7.H1_H1 ;  /* 0x30000007ff0b8230 */ /* 0x000fe20000004100 */
[----:B------:R-:W-:Y:S01]  /*5d60*/  @!P0 FMUL.FTZ R43, R37, R10 ;  /* 0x0000000a252b8220 */ /* 0x000fe20000410000 */
[----:B------:R-:W-:Y:S01]  /*5d70*/  @!P0 F2FP.PACK_AB R4, R5, R4 ;  /* 0x000000040504823e */ /* 0x000fe200000000ff */
[----:B------:R-:W-:Y:S01]  /*5d80*/  @!P0 HADD2.F32 R31, -RZ, R64.H1_H1 ;  /* 0x30000040ff1f8230 */ /* 0x000fe20000004100 */
[-C--:B------:R-:W-:Y:S02]  /*5d90*/  @!P0 FMUL.FTZ R7, R23, R6.reuse ;  /* 0x0000000617078220 */ /* 0x080fe40000410000 */
[C---:B------:R-:W-:Y:S02]  /*5da0*/  @!P0 FMUL.FTZ R6, R12.reuse, R6 ;  /* 0x000000060c068220 */ /* 0x040fe40000410000 */
[----:B------:R-:W-:Y:S02]  /*5db0*/  @!P0 FFMA.FTZ R48, R12, R31, -R7 ;  /* 0x0000001f0c308223 */ /* 0x000fe40000010807 */
[C---:B------:R-:W-:Y:S02]  /*5dc0*/  @!P0 FFMA.FTZ R12, R11.reuse, R38, -R43 ;  /* 0x000000260b0c8223 */ /* 0x040fe4000001082b */
[----:B------:R-:W-:Y:S01]  /*5dd0*/  @!P0 FMUL.FTZ R7, R11, R10 ;  /* 0x0000000a0b078220 */ /* 0x000fe20000410000 */
[----:B------:R-:W-:Y:S01]  /*5de0*/  @!P0 F2FP.PACK_AB R11, R56, R57 ;  /* 0x00000039380b823e */ /* 0x000fe200000000ff */
[----:B------:R-:W-:Y:S01]  /*5df0*/  @!P0 FFMA.FTZ R6, R23, R31, R6 ;  /* 0x0000001f17068223 */ /* 0x000fe20000010006 */
[----:B------:R-:W-:Y:S01]  /*5e00*/  @!P0 F2FP.PACK_AB R12, R12, R48 ;  /* 0x000000300c0c823e */ /* 0x000fe200000000ff */
[----:B------:R-:W-:Y:S01]  /*5e10*/  @!P0 FFMA.FTZ R7, R37, R38, R7 ;  /* 0x0000002625078223 */ /* 0x000fe20000010007 */
[----:B------:R-:W-:Y:S01]  /*5e20*/  @!P0 F2FP.PACK_AB R10, R51, R58 ;  /* 0x0000003a330a823e */ /* 0x000fe200000000ff */
[----:B------:R-:W-:Y:S01]  /*5e30*/  @!P0 FFMA.FTZ R8, R39, R40, R8 ;  /* 0x0000002827088223 */ /* 0x000fe20000010008 */
[----:B------:R-:W-:Y:S01]  /*5e40*/  @!P0 MOV R17, R11 ;  /* 0x0000000b00118202 */ /* 0x000fe20000000f00 */
[----:B------:R-:W-:Y:S01]  /*5e50*/  @!P0 FFMA.FTZ R9, R41, R42, R9 ;  /* 0x0000002a29098223 */ /* 0x000fe20000010009 */
[----:B------:R-:W-:Y:S01]  /*5e60*/  @!P0 MOV R16, R10 ;  /* 0x0000000a00108202 */ /* 0x000fe20000000f00 */
[----:B------:R-:W-:Y:S01]  /*5e70*/  @!P0 IMAD.MOV.U32 R18, RZ, RZ, R12 ;  /* 0x000000ffff128224 */ /* 0x000fe200078e000c */
[----:B------:R-:W-:Y:S01]  /*5e80*/  @!P0 F2FP.PACK_AB R10, R3, R2 ;  /* 0x00000002030a823e */ /* 0x000fe200000000ff */
[----:B------:R-:W-:Y:S01]  /*5e90*/  @!P0 IMAD.MOV.U32 R45, RZ, RZ, R4 ;  /* 0x000000ffff2d8224 */ /* 0x000fe200078e0004 */
[----:B------:R-:W-:Y:S02]  /*5ea0*/  @!P0 F2FP.PACK_AB R3, R7, R6 ;  /* 0x000000060703823e */ /* 0x000fe400000000ff */
[----:B------:R1:W-:Y:S01]  /*5eb0*/  STG.E.128 [R54.64], R16 ;  /* 0x0000001036007986 */ /* 0x0003e2000c101d08 */
[----:B------:R-:W-:Y:S02]  /*5ec0*/  @!P0 F2FP.PACK_AB R2, R9, R8 ;  /* 0x000000080902823e */ /* 0x000fe400000000ff */
[----:B------:R-:W-:Y:S02]  /*5ed0*/  @!P0 MOV R44, R10 ;  /* 0x0000000a002c8202 */ /* 0x000fe40000000f00 */
[----:B------:R-:W-:Y:S02]  /*5ee0*/  @!P0 MOV R46, R3 ;  /* 0x00000003002e8202 */ /* 0x000fe40000000f00 */
[----:B------:R-:W-:Y:S05]  /*5ef0*/  @!P0 MOV R47, R2 ;  /* 0x00000002002f8202 */ /* 0x000fea0000000f00 */
[----:B------:R1:W-:Y:S02]  /*5f00*/  @!P1 STG.E.128 [R52.64], R44 ;  /* 0x0000002c34009986 */ /* 0x0003e4000c101d08 */
.L_x_240:
[----:B------:R-:W-:Y:S05]  /*5f10*/  BSYNC B0 ;  /* 0x0000000000007941 */ /* 0x000fea0003800000 */
.L_x_239:
[----:B------:R-:W-:Y:S05]  /*5f20*/  IADD3 R56, P1, R178, R68, RZ ;  /* 0x00000044b2387210 */ /* 0x000fea0007f3e0ff */
[----:B-1----:R-:W-:Y:S01]  /*5f30*/  IMAD.X R55, R70, 0x1, R126, P1 ;  /* 0x0000000146377824 */ /* 0x002fe200008e067e */
[----:B------:R-:W-:Y:S11]  /*5f40*/  ISETP.GE.OR P1, PT, R151, R67, P6 ;  /* 0x000000439700720c */ /* 0x000ff60003726670 */
[----:B------:R-:W-:Y:S02]  /*5f50*/  @!UPT UIADD3 URZ, URZ, URZ, URZ ;  /* 0x0000003f3f3ff290 */ /* 0x000fe4000fffe03f */
[----:B------:R-:W-:-:S05]  /*5f60*/  @P1 BRA `(.L_x_234) ;  /* 0x000008b000001947 */ /* 0x000fca0003800000 */
[--C-:B-----5:R-:W-:Y:S01]  /*5f70*/  @!P0 SHF.R.U64 R5, R24, 0x10, R25.reuse ;  /* 0x0000001018058819 */ /* 0x120fe20000001219 */
[----:B------:R-:W-:Y:S01]  /*5f80*/  LDS.128 R44, [R118+0x2900] ;  /* 0x00290000762c7984 */ /* 0x000fe20000000c00 */
[----:B------:R-:W-:Y:S01]  /*5f90*/  @!P0 SHF.R.U32.HI R10, RZ, 0x10, R25 ;  /* 0x00000010ff0a8819 */ /* 0x000fe20000011619 */
[----:B------:R-:W-:Y:S01]  /*5fa0*/  @!P0 HADD2.F32 R2, -RZ, R34.H0_H0 ;  /* 0x20000022ff028230 */ /* 0x000fe20000004100 */
[----:B------:R-:W-:Y:S01]  /*5fb0*/  IADD3 R4, P2, P1, R84, R56, R104 ;  /* 0x0000003854047210 */ /* 0x000fe2000795e068 */
[----:B------:R-:W-:Y:S01]  /*5fc0*/  @!P0 HADD2.F32 R24, -RZ, R65.H0_H0 ;  /* 0x20000041ff188230 */ /* 0x000fe20000004100 */
[----:B------:R-:W-:Y:S01]  /*5fd0*/  @!P0 SHF.R.U64 R9, R60, 0x10, R61 ;  /* 0x000000103c098819 */ /* 0x000fe2000000123d */
[----:B------:R-:W-:Y:S01]  /*5fe0*/  @!P0 HADD2.F32 R5, -RZ, R5.H0_H0 ;  /* 0x20000005ff058230 */ /* 0x000fe20000004100 */
[----:B------:R-:W-:Y:S01]  /*5ff0*/  IADD3.X R6, R88, R55, R106, P2, P1 ;  /* 0x0000003758067210 */ /* 0x000fe200017e246a */
[----:B------:R-:W1:Y:S01]  /*6000*/  LDS.128 R12, [R122+0x2900] ;  /* 0x002900007a0c7984 */ /* 0x000e620000000c00 */
[----:B------:R-:W-:Y:S01]  /*6010*/  LEA R50, P1, R4, c[0x0][0x1c8], 0x1 ;  /* 0x0000720004327a11 */ /* 0x000fe200078208ff */
[----:B------:R-:W-:Y:S01]  /*6020*/  @!P0 HADD2.F32 R20, -RZ, R65.H1_H1 ;  /* 0x30000041ff148230 */ /* 0x000fe20000004100 */
[----:B------:R-:W-:Y:S01]  /*6030*/  @!P0 SHF.R.U64 R16, R26, 0x10, R27 ;  /* 0x000000101a108819 */ /* 0x000fe2000000121b */
[----:B------:R-:W-:Y:S01]  /*6040*/  @!P0 HADD2.F32 R22, -RZ, R9.H0_H0 ;  /* 0x20000009ff168230 */ /* 0x000fe20000004100 */
[----:B------:R-:W-:Y:S01]  /*6050*/  LEA.HI.X R51, R4, c[0x0][0x1cc], R6, 0x1, P1 ;  /* 0x0000730004337a11 */ /* 0x000fe200008f0c06 */
[--C-:B------:R-:W-:Y:S01]  /*6060*/  @!P0 HADD2.F32 R38, -RZ, R66.reuse.H0_H0 ;  /* 0x20000042ff268230 */ /* 0x100fe20000004100 */
[----:B------:R-:W-:Y:S01]  /*6070*/  @!P0 SHF.R.U64 R37, R62, 0x10, R63 ;  /* 0x000000103e258819 */ /* 0x000fe2000000123f */
[----:B------:R-:W-:Y:S01]  /*6080*/  @!P0 HADD2.F32 R31, -RZ, R66.H1_H1 ;  /* 0x30000042ff1f8230 */ /* 0x000fe20000004100 */
[----:B------:R-:W-:Y:S01]  /*6090*/  @!P0 SHF.R.U32.HI R17, RZ, 0x10, R61 ;  /* 0x00000010ff118819 */ /* 0x000fe2000001163d */
[----:B------:R-:W-:Y:S01]  /*60a0*/  @!P0 HADD2.F32 R11, -RZ, R35.H0_H0 ;  /* 0x20000023ff0b8230 */ /* 0x000fe20000004100 */
[----:B------:R-:W-:Y:S02]  /*60b0*/  @!P0 SHF.R.U32.HI R18, RZ, 0x10, R27 ;  /* 0x00000010ff128819 */ /* 0x000fe4000001161b */
[----:B------:R-:W-:Y:S01]  /*60c0*/  @!P0 SHF.R.U32.HI R27, RZ, 0x10, R63 ;  /* 0x00000010ff1b8819 */ /* 0x000fe2000001163f */
[----:B------:R-:W-:Y:S01]  /*60d0*/  @!P0 HADD2.F32 R26, -RZ, R17.H0_H0 ;  /* 0x20000011ff1a8230 */ /* 0x000fe20000004100 */
[----:B------:R-:W-:Y:S01]  /*60e0*/  ISETP.GE.AND P1, PT, R83, c[0x0][0x1d4], PT ;  /* 0x0000750053007a0c */ /* 0x000fe20003f26270 */
[----:B------:R-:W-:Y:S02]  /*60f0*/  @!P0 HADD2.F32 R18, -RZ, R18.H0_H0 ;  /* 0x20000012ff128230 */ /* 0x000fe40000004100 */
[----:B------:R-:W-:Y:S01]  /*6100*/  @!P0 HADD2.F32 R40, -RZ, R27.H0_H0 ;  /* 0x2000001bff288230 */ /* 0x000fe20000004100 */
[----:B-1----:R-:W-:Y:S02]  /*6110*/  @!P0 MOV R8, R13 ;  /* 0x0000000d00088202 */ /* 0x002fe40000000f00 */
[----:B------:R-:W-:Y:S02]  /*6120*/  @!P0 MOV R25, R45 ;  /* 0x0000002d00198202 */ /* 0x000fe40000000f00 */
[----:B------:R-:W-:Y:S01]  /*6130*/  @!P0 MOV R6, R44 ;  /* 0x0000002c00068202 */ /* 0x000fe20000000f00 */
[--C-:B------:R-:W-:Y:S01]  /*6140*/  @!P0 HADD2.F32 R3, -RZ, R8.reuse.H0_H0 ;  /* 0x20000008ff038230 */ /* 0x100fe20000004100 */
[----:B------:R-:W-:Y:S01]  /*6150*/  @!P0 MOV R27, R47 ;  /* 0x0000002f001b8202 */ /* 0x000fe20000000f00 */
[----:B------:R-:W-:Y:S02]  /*6160*/  @!P0 HADD2.F32 R8, -RZ, R8.H1_H1 ;  /* 0x30000008ff088230 */ /* 0x000fe40000004100 */
[--C-:B------:R-:W-:Y:S01]  /*6170*/  @!P0 HADD2.F32 R19, -RZ, R6.reuse.H0_H0 ;  /* 0x20000006ff138230 */ /* 0x100fe20000004100 */
[-C--:B------:R-:W-:Y:S01]  /*6180*/  @!P0 FMUL.FTZ R4, R3, R2.reuse ;  /* 0x0000000203048220 */ /* 0x080fe20000410000 */
[----:B------:R-:W-:Y:S02]  /*6190*/  @!P0 HADD2.F32 R23, -RZ, R25.H0_H0 ;  /* 0x20000019ff178230 */ /* 0x000fe40000004100 */
[----:B------:R-:W-:Y:S02]  /*61a0*/  @!P0 HADD2.F32 R21, -RZ, R6.H1_H1 ;  /* 0x30000006ff158230 */ /* 0x000fe40000004100 */
[----:B------:R-:W-:Y:S01]  /*61b0*/  @!P0 HADD2.F32 R39, -RZ, R27.H1_H1 ;  /* 0x3000001bff278230 */ /* 0x000fe20000004100 */
[----:B------:R-:W-:Y:S01]  /*61c0*/  @!P0 FMUL.FTZ R7, R23, R2 ;  /* 0x0000000217078220 */ /* 0x000fe20000410000 */
[----:B------:R-:W-:Y:S01]  /*61d0*/  @!P0 HADD2.F32 R2, -RZ, R34.H1_H1 ;  /* 0x30000022ff028230 */ /* 0x000fe20000004100 */
[-C--:B------:R-:W-:Y:S01]  /*61e0*/  @!P0 FMUL.FTZ R9, R21, R5.reuse ;  /* 0x0000000515098220 */ /* 0x080fe20000410000 */
[----:B------:R-:W-:Y:S01]  /*61f0*/  @!P0 HADD2.F32 R25, -RZ, R25.H1_H1 ;  /* 0x30000019ff198230 */ /* 0x000fe20000004100 */
[----:B------:R-:W-:Y:S01]  /*6200*/  @!P0 FFMA.FTZ R58, R3, R24, -R7 ;  /* 0x00000018033a8223 */ /* 0x000fe20000010807 */
[----:B------:R-:W-:Y:S01]  /*6210*/  @!P0 MOV R3, R12 ;  /* 0x0000000c00038202 */ /* 0x000fe20000000f00 */
[----:B------:R-:W-:Y:S02]  /*6220*/  @!P0 IMAD.MOV.U32 R34, RZ, RZ, R46 ;  /* 0x000000ffff228224 */ /* 0x000fe400078e002e */
[----:B------:R-:W-:Y:S02]  /*6230*/  @!P0 FMUL.FTZ R41, R39, R18 ;  /* 0x0000001227298220 */ /* 0x000fe40000410000 */
[--C-:B------:R-:W-:Y:S02]  /*6240*/  @!P0 HADD2.F32 R7, -RZ, R3.reuse.H0_H0 ;  /* 0x20000003ff078230 */ /* 0x100fe40000004100 */
[----:B------:R-:W-:Y:S01]  /*6250*/  @!P0 HADD2.F32 R6, -RZ, R3.H1_H1 ;  /* 0x30000003ff068230 */ /* 0x000fe20000004100 */
[-C--:B------:R-:W-:Y:S02]  /*6260*/  @!P0 FMUL.FTZ R3, R19, R2.reuse ;  /* 0x0000000213038220 */ /* 0x080fe40000410000 */
[C---:B------:R-:W-:Y:S02]  /*6270*/  @!P0 FMUL.FTZ R2, R7.reuse, R2 ;  /* 0x0000000207028220 */ /* 0x040fe40000410000 */
[----:B------:R-:W-:Y:S01]  /*6280*/  @!P0 FFMA.FTZ R57, R7, R20, -R3 ;  /* 0x0000001407398223 */ /* 0x000fe20000010803 */
[----:B------:R-:W-:Y:S01]  /*6290*/  @!P0 MOV R7, R14 ;  /* 0x0000000e00078202 */ /* 0x000fe20000000f00 */
[C---:B------:R-:W-:Y:S01]  /*62a0*/  @!P0 FMUL.FTZ R3, R6.reuse, R5 ;  /* 0x0000000506038220 */ /* 0x040fe20000410000 */
[----:B------:R-:W-:Y:S01]  /*62b0*/  @!P0 HADD2.F32 R5, -RZ, R10.H0_H0 ;  /* 0x2000000aff058230 */ /* 0x000fe20000004100 */
[----:B------:R-:W-:Y:S01]  /*62c0*/  @!P0 FFMA.FTZ R54, R6, R22, -R9 ;  /* 0x0000001606368223 */ /* 0x000fe20000010809 */
[----:B------:R-:W-:Y:S01]  /*62d0*/  @!P0 MOV R6, R15 ;  /* 0x0000000f00068202 */ /* 0x000fe20000000f00 */
[----:B------:R-:W-:Y:S01]  /*62e0*/  @!P0 FFMA.FTZ R2, R19, R20, R2 ;  /* 0x0000001413028223 */ /* 0x000fe20000010002 */
[----:B------:R-:W-:Y:S01]  /*62f0*/  @!P0 HADD2.F32 R9, -RZ, R35.H1_H1 ;  /* 0x30000023ff098230 */ /* 0x000fe20000004100 */
[-C--:B------:R-:W-:Y:S01]  /*6300*/  @!P0 FMUL.FTZ R49, R25, R5.reuse ;  /* 0x0000000519318220 */ /* 0x080fe20000410000 */
[----:B------:R-:W-:Y:S01]  /*6310*/  @!P0 HADD2.F32 R35, -RZ, R37.H0_H0 ;  /* 0x20000025ff238230 */ /* 0x000fe20000004100 */
[C---:B------:R-:W-:Y:S01]  /*6320*/  @!P0 FMUL.FTZ R5, R8.reuse, R5 ;  /* 0x0000000508058220 */ /* 0x040fe20000410000 */
[----:B------:R-:W-:Y:S01]  /*6330*/  @!P0 HADD2.F32 R37, -RZ, R27.H0_H0 ;  /* 0x2000001bff258230 */ /* 0x000fe20000004100 */
[----:B------:R-:W-:Y:S01]  /*6340*/  @!P0 FFMA.FTZ R53, R8, R26, -R49 ;  /* 0x0000001a08358223 */ /* 0x000fe20000010831 */
[----:B------:R-:W-:Y:S01]  /*6350*/  @!P0 HADD2.F32 R10, -RZ, R16.H0_H0 ;  /* 0x20000010ff0a8230 */ /* 0x000fe20000004100 */
[----:B------:R-:W-:Y:S01]  /*6360*/  @!P0 FFMA.FTZ R3, R21, R22, R3 ;  /* 0x0000001615038223 */ /* 0x000fe20000010003 */
[--C-:B------:R-:W-:Y:S01]  /*6370*/  @!P0 HADD2.F32 R27, -RZ, R34.reuse.H0_H0 ;  /* 0x20000022ff1b8230 */ /* 0x100fe20000004100 */
[----:B------:R-:W-:Y:S01]  /*6380*/  @!P0 FMUL.FTZ R42, R37, R11 ;  /* 0x0000000b252a8220 */ /* 0x000fe20000410000 */
[----:B------:R-:W-:Y:S01]  /*6390*/  @!P0 HADD2.F32 R34, -RZ, R34.H1_H1 ;  /* 0x30000022ff228230 */ /* 0x000fe20000004100 */
[----:B------:R-:W-:Y:S01]  /*63a0*/  @!P0 FFMA.FTZ R4, R23, R24, R4 ;  /* 0x0000001817048223 */ /* 0x000fe20000010004 */
[--C-:B------:R-:W-:Y:S01]  /*63b0*/  @!P0 HADD2.F32 R17, -RZ, R6.reuse.H0_H0 ;  /* 0x20000006ff118230 */ /* 0x100fe20000004100 */
[----:B------:R-:W-:Y:S01]  /*63c0*/  @!P0 FMUL.FTZ R48, R27, R9 ;  /* 0x000000091b308220 */ /* 0x000fe20000410000 */
[----:B------:R-:W-:Y:S01]  /*63d0*/  @!P0 HADD2.F32 R16, -RZ, R6.H1_H1 ;  /* 0x30000006ff108230 */ /* 0x000fe20000004100 */
[----:B------:R-:W-:Y:S01]  /*63e0*/  @!P0 FMUL.FTZ R43, R34, R10 ;  /* 0x0000000a222b8220 */ /* 0x000fe20000410000 */
[--C-:B------:R-:W-:Y:S01]  /*63f0*/  @!P0 HADD2.F32 R6, -RZ, R7.reuse.H0_H0 ;  /* 0x20000007ff068230 */ /* 0x100fe20000004100 */
[----:B------:R-:W-:Y:S01]  /*6400*/  @!P0 FFMA.FTZ R42, R17, R38, -R42 ;  /* 0x00000026112a8223 */ /* 0x000fe2000001082a */
[----:B------:R-:W-:Y:S01]  /*6410*/  @!P0 HADD2.F32 R7, -RZ, R7.H1_H1 ;  /* 0x30000007ff078230 */ /* 0x000fe20000004100 */
[----:B------:R-:W-:Y:S02]  /*6420*/  @!P0 FFMA.FTZ R41, R16, R40, -R41 ;  /* 0x0000002810298223 */ /* 0x000fe40000010829 */
[C---:B------:R-:W-:Y:S01]  /*6430*/  @!P0 FFMA.FTZ R52, R6.reuse, R31, -R48 ;  /* 0x0000001f06348223 */ /* 0x040fe20000010830 */
[----:B------:R-:W-:Y:S01]  /*6440*/  @!P0 F2FP.PACK_AB R48, R53, R58 ;  /* 0x0000003a3530823e */ /* 0x000fe200000000ff */
[----:B------:R-:W-:Y:S01]  /*6450*/  @!P0 FFMA.FTZ R49, R7, R35, -R43 ;  /* 0x0000002307318223 */ /* 0x000fe2000001082b */
[----:B------:R-:W-:Y:S01]  /*6460*/  @!P0 F2FP.PACK_AB R42, R41, R42 ;  /* 0x0000002a292a823e */ /* 0x000fe200000000ff */
[----:B------:R-:W-:Y:S01]  /*6470*/  @!P0 FMUL.FTZ R6, R6, R9 ;  /* 0x0000000906068220 */ /* 0x000fe20000410000 */
[----:B------:R-:W-:Y:S01]  /*6480*/  @!P0 F2FP.PACK_AB R43, R54, R57 ;  /* 0x00000039362b823e */ /* 0x000fe200000000ff */
[----:B------:R-:W-:Y:S01]  /*6490*/  @!P0 FMUL.FTZ R7, R7, R10 ;  /* 0x0000000a07078220 */ /* 0x000fe20000410000 */
[----:B------:R-:W-:Y:S01]  /*64a0*/  @!P0 F2FP.PACK_AB R41, R49, R52 ;  /* 0x000000343129823e */ /* 0x000fe200000000ff */
[----:B------:R-:W-:Y:S01]  /*64b0*/  @!P0 IMAD.MOV.U32 R15, RZ, RZ, R42 ;  /* 0x000000ffff0f8224 */ /* 0x000fe200078e002a */
[----:B------:R-:W-:Y:S01]  /*64c0*/  @!P0 MOV R12, R43 ;  /* 0x0000002b000c8202 */ /* 0x000fe20000000f00 */
[----:B------:R-:W-:Y:S01]  /*64d0*/  @!P0 FFMA.FTZ R5, R25, R26, R5 ;  /* 0x0000001a19058223 */ /* 0x000fe20000010005 */
[----:B------:R-:W-:Y:S01]  /*64e0*/  @!P0 MOV R13, R48 ;  /* 0x00000030000d8202 */ /* 0x000fe20000000f00 */
[----:B------:R-:W-:Y:S01]  /*64f0*/  @!P0 FMUL.FTZ R8, R17, R11 ;  /* 0x0000000b11088220 */ /* 0x000fe20000410000 */
[----:B------:R-:W-:Y:S01]  /*6500*/  @!P0 MOV R14, R41 ;  /* 0x00000029000e8202 */ /* 0x000fe20000000f00 */
[----:B------:R-:W-:Y:S01]  /*6510*/  @!P0 FFMA.FTZ R6, R27, R31, R6 ;  /* 0x0000001f1b068223 */ /* 0x000fe20000010006 */
[----:B------:R-:W-:Y:S01]  /*6520*/  @!P0 F2FP.PACK_AB R10, R3, R2 ;  /* 0x00000002030a823e */ /* 0x000fe200000000ff */
[----:B------:R-:W-:Y:S01]  /*6530*/  @!P0 FMUL.FTZ R9, R16, R18 ;  /* 0x0000001210098220 */ /* 0x000fe20000410000 */
[----:B------:R-:W-:Y:S01]  /*6540*/  @!P0 F2FP.PACK_AB R4, R5, R4 ;  /* 0x000000040504823e */ /* 0x000fe200000000ff */
[----:B------:R1:W-:Y:S01]  /*6550*/  STG.E.128 [R50.64], R12 ;  /* 0x0000000c32007986 */ /* 0x0003e2000c101d08 */
[----:B------:R-:W-:Y:S01]  /*6560*/  @!P0 MOV R44, R10 ;  /* 0x0000000a002c8202 */ /* 0x000fe20000000f00 */
[----:B------:R-:W-:Y:S01]  /*6570*/  @!P0 FFMA.FTZ R7, R34, R35, R7 ;  /* 0x0000002322078223 */ /* 0x000fe20000010007 */
[----:B------:R-:W-:Y:S01]  /*6580*/  @!P0 MOV R45, R4 ;  /* 0x00000004002d8202 */ /* 0x000fe20000000f00 */
[----:B------:R-:W-:Y:S02]  /*6590*/  @!P0 FFMA.FTZ R8, R37, R38, R8 ;  /* 0x0000002625088223 */ /* 0x000fe40000010008 */
[----:B------:R-:W-:Y:S01]  /*65a0*/  @!P0 FFMA.FTZ R9, R39, R40, R9 ;  /* 0x0000002827098223 */ /* 0x000fe20000010009 */
[----:B------:R-:W-:Y:S04]  /*65b0*/  @!P0 F2FP.PACK_AB R3, R7, R6 ;  /* 0x000000060703823e */ /* 0x000fe800000000ff */
[----:B------:R-:W-:Y:S02]  /*65c0*/  @!P0 F2FP.PACK_AB R2, R9, R8 ;  /* 0x000000080902823e */ /* 0x000fe400000000ff */
[----:B------:R-:W-:Y:S02]  /*65d0*/  @!P0 MOV R46, R3 ;  /* 0x00000003002e8202 */ /* 0x000fe40000000f00 */
[----:B------:R-:W-:Y:S01]  /*65e0*/  @!P0 MOV R47, R2 ;  /* 0x00000002002f8202 */ /* 0x000fe20000000f00 */
[----:B------:R-:W-:-:S05]  /*65f0*/  @P1 BRA `(.L_x_234) ;  /* 0x0000022000001947 */ /* 0x000fca0003800000 */
[----:B------:R-:W-:Y:S04]  /*6600*/  IADD3 R3, P1, P0, R84, R56, R83 ;  /* 0x0000003854037210 */ /* 0x000fe8000783e053 */
[----:B------:R-:W-:Y:S02]  /*6610*/  IADD3.X R4, R88, R55, R105, P1, P0 ;  /* 0x0000003758047210 */ /* 0x000fe40000fe0469 */
[C---:B------:R-:W-:Y:S04]  /*6620*/  LEA R2, P0, R3.reuse, c[0x0][0x1c8], 0x1 ;  /* 0x0000720003027a11 */ /* 0x040fe800078008ff */
[----:B------:R-:W-:Y:S05]  /*6630*/  LEA.HI.X R3, R3, c[0x0][0x1cc], R4, 0x1, P0 ;  /* 0x0000730003037a11 */ /* 0x000fea00000f0c04 */
[----:B------:R2:W-:Y:S01]  /*6640*/  STG.E.128 [R2.64], R44 ;  /* 0x0000002c02007986 */ /* 0x0005e2000c101d08 */
[----:B------:R-:W-:-:S05]  /*6650*/  BRA `(.L_x_234) ;  /* 0x000001c000007947 */ /* 0x000fca0003800000 */
.L_x_218:
[----:B------:R-:W-:Y:S01]  /*6660*/  ISETP.NE.AND P1, PT, R91, RZ, PT ;  /* 0x000000ff5b00720c */ /* 0x000fe20003f25270 */
[----:B------:R-:W-:Y:S01]  /*6670*/  IMAD R2, R36, -0x50, R0 ;  /* 0xffffffb024027824 */ /* 0x000fe200078e0200 */
[----:B------:R-:W-:Y:S04]  /*6680*/  BSSY B0, `(.L_x_241) ;  /* 0x0000009000007945 */ /* 0x000fe80003800000 */
[----:B------:R-:W-:Y:S04]  /*6690*/  IMNMX R2, R2, 0x50, PT ;  /* 0x0000005002027817 */ /* 0x000fe80003800200 */
[----:B------:R-:W-:Y:S11]  /*66a0*/  ISETP.GE.AND P0, PT, R191, R2, PT ;  /* 0x00000002bf00720c */ /* 0x000ff60003f06270 */
[----:B------:R-:W-:Y:S02]  /*66b0*/  @!UPT UIADD3 URZ, URZ, URZ, URZ ;  /* 0x0000003f3f3ff290 */ /* 0x000fe4000fffe03f */
[----:B------:R-:W-:-:S05]  /*66c0*/  @P0 BRA `(.L_x_242) ;  /* 0x0000004000000947 */ /* 0x000fca0003800000 */
[----:B------:R-:W1:Y:S04]  /*66d0*/  @!P6 LDS.128 R8, [R81+0x2800] ;  /* 0x002800005108e984 */ /* 0x000e680000000c00 */
[----:B------:R-:W2:Y:S04]  /*66e0*/  @!P1 LDS.128 R4, [R82+0x2800] ;  /* 0x0028000052049984 */ /* 0x000ea80000000c00 */
[----:B-1----:R1:W-:Y:S04]  /*66f0*/  @!P6 STG.E.128 [R56.64], R8 ;  /* 0x000000083800e986 */ /* 0x0023e8000c101d08 */
[----:B--2---:R1:W-:Y:S02]  /*6700*/  @!P1 STG.E.128 [R56.64+0x40], R4 ;  /* 0x0000400438009986 */ /* 0x0043e4000c101d08 */
.L_x_242:
[----:B------:R-:W-:Y:S05]  /*6710*/  BSYNC B0 ;  /* 0x0000000000007941 */ /* 0x000fea0003800000 */
.L_x_241:
[----:B------:R-:W-:Y:S01]  /*6720*/  ISETP.GE.AND P0, PT, R141, R2, PT ;  /* 0x000000028d00720c */ /* 0x000fe20003f06270 */
[----:B------:R-:W-:Y:S01]  /*6730*/  @!UPT UIADD3 URZ, URZ, URZ, URZ ;  /* 0x0000003f3f3ff290 */ /* 0x000fe2000fffe03f */
[----:B------:R-:W-:Y:S11]  /*6740*/  BSSY B0, `(.L_x_243) ;  /* 0x0000006000007945 */ /* 0x000ff60003800000 */
[----:B------:R-:W-:-:S05]  /*6750*/  @P0 BRA `(.L_x_244) ;  /* 0x0000004000000947 */ /* 0x000fca0003800000 */
[----:B-1----:R-:W1:Y:S04]  /*6760*/  @!P6 LDS.128 R8, [R81+0x3800] ;  /* 0x003800005108e984 */ /* 0x002e680000000c00 */
[----:B------:R-:W2:Y:S04]  /*6770*/  @!P1 LDS.128 R4, [R82+0x3800] ;  /* 0x0038000052049984 */ /* 0x000ea80000000c00 */
[----:B-1----:R1:W-:Y:S04]  /*6780*/  @!P6 STG.E.128 [R60.64], R8 ;  /* 0x000000083c00e986 */ /* 0x0023e8000c101d08 */
[----:B--2---:R1:W-:Y:S02]  /*6790*/  @!P1 STG.E.128 [R60.64+0x40], R4 ;  /* 0x000040043c009986 */ /* 0x0043e4000c101d08 */
.L_x_244:
[----:B------:R-:W-:Y:S05]  /*67a0*/  BSYNC B0 ;  /* 0x0000000000007941 */ /* 0x000fea0003800000 */
.L_x_243:
[----:B------:R-:W-:Y:S11]  /*67b0*/  ISETP.GE.AND P0, PT, R151, R2, PT ;  /* 0x000000029700720c */ /* 0x000ff60003f06270 */
[----:B------:R-:W-:Y:S02]  /*67c0*/  @!UPT UIADD3 URZ, URZ, URZ, URZ ;  /* 0x0000003f3f3ff290 */ /* 0x000fe4000fffe03f */
[----:B------:R-:W-:-:S05]  /*67d0*/  @P0 BRA `(.L_x_234) ;  /* 0x0000004000000947 */ /* 0x000fca0003800000 */
[----:B-1----:R-:W1:Y:S04]  /*67e0*/  @!P6 LDS.128 R8, [R81+0x4800] ;  /* 0x004800005108e984 */ /* 0x002e680000000c00 */
[----:B------:R-:W2:Y:S04]  /*67f0*/  @!P1 LDS.128 R4, [R82+0x4800] ;  /* 0x0048000052049984 */ /* 0x000ea80000000c00 */
[----:B-1----:R1:W-:Y:S04]  /*6800*/  @!P6 STG.E.128 [R64.64], R8 ;  /* 0x000000084000e986 */ /* 0x0023e8000c101d08 */
[----:B--2---:R1:W-:Y:S02]  /*6810*/  @!P1 STG.E.128 [R64.64+0x40], R4 ;  /* 0x0000400440009986 */ /* 0x0043e4000c101d08 */
.L_x_234:
[----:B------:R-:W-:Y:S05]  /*6820*/  BSYNC B2 ;  /* 0x0000000000027941 */ /* 0x000fea0003800000 */
.L_x_217:
[C---:B-1----:R-:W-:Y:S01]  /*6830*/  IMAD R15, R36.reuse, -0x50, RZ ;  /* 0xffffffb0240f7824 */ /* 0x042fe200078e02ff */
[----:B------:R-:W-:Y:S01]  /*6840*/  BSSY B0, `(.L_x_245) ;  /* 0x000005e000007945 */ /* 0x000fe20003800000 */
[----:B--2---:R-:W-:Y:S02]  /*6850*/  IMAD R2, R89, 0x50, RZ ;  /* 0x0000005059027824 */ /* 0x004fe400078e02ff */
[----:B-----5:R-:W-:Y:S02]  /*6860*/  IMAD.IADD R4, R113, 0x1, R15 ;  /* 0x0000000171047824 */ /* 0x020fe400078e020f */
[----:B------:R-:W-:Y:S03]  /*6870*/  IMAD.WIDE.U32 R16, R36, 0x50, RZ ;  /* 0x0000005024107825 */ /* 0x000fe600078e00ff */
[C---:B------:R-:W-:Y:S01]  /*6880*/  ISETP.GE.AND P4, PT, R4.reuse, 0x11, PT ;  /* 0x000000110400780c */ /* 0x040fe20003f86270 */
[----:B------:R-:W-:Y:S01]  /*6890*/  IMAD.IADD R17, R17, 0x1, R2 ;  /* 0x0000000111117824 */ /* 0x000fe200078e0202 */
[C---:B------:R-:W-:Y:S02]  /*68a0*/  ISETP.GE.AND P3, PT, R4.reuse, 0x1, PT ;  /* 0x000000010400780c */ /* 0x040fe40003f66270 */
[----:B------:R-:W-:Y:S02]  /*68b0*/  IADD3 R2, P0, R123, R16, RZ ;  /* 0x000000107b027210 */ /* 0x000fe40007f1e0ff */
[C---:B------:R-:W-:Y:S02]  /*68c0*/  ISETP.GE.AND P2, PT, R4.reuse, 0x21, PT ;  /* 0x000000210400780c */ /* 0x040fe40003f46270 */
[----:B------:R-:W-:Y:S02]  /*68d0*/  IADD3.X R3, R17, R132, RZ, P0, !PT ;  /* 0x0000008411037210 */ /* 0x000fe400007fe4ff */
[----:B------:R-:W-:Y:S03]  /*68e0*/  ISETP.GE.AND P1, PT, R4, 0x31, PT ;  /* 0x000000310400780c */ /* 0x000fe60003f26270 */
[C---:B------:R-:W-:Y:S02]  /*68f0*/  @P4 IADD3 R5, P0, R2.reuse, 0x10, RZ ;  /* 0x0000001002054810 */ /* 0x040fe40007f1e0ff */
[----:B------:R-:W-:Y:S01]  /*6900*/  @P3 IMAD R9, R3, c[0x0][0x258], RZ ;  /* 0x0000960003093a24 */ /* 0x000fe200078e02ff */
[-C--:B------:R-:W-:Y:S01]  /*6910*/  @P3 MOV R6, R86.reuse ;  /* 0x0000005600063202 */ /* 0x080fe20000000f00 */
[----:B------:R-:W-:Y:S02]  /*6920*/  @P3 IMAD.MOV.U32 R7, RZ, RZ, R90 ;  /* 0x000000ffff073224 */ /* 0x000fe400078e005a */
[----:B------:R-:W-:Y:S01]  /*6930*/  @P4 IMAD.X R10, RZ, RZ, R3, P0 ;  /* 0x000000ffff0a4224 */ /* 0x000fe200000e0603 */
[C---:B------:R-:W-:Y:S01]  /*6940*/  @P2 IADD3 R8, P0, R2.reuse, 0x20, RZ ;  /* 0x0000002002082810 */ /* 0x040fe20007f1e0ff */
[C---:B------:R-:W-:Y:S04]  /*6950*/  @P3 IMAD.WIDE.U32 R6, R2.reuse, c[0x0][0x258], R6 ;  /* 0x0000960002063a25 */ /* 0x040fe800078e0006 */
[----:B------:R-:W-:Y:S02]  /*6960*/  @P3 IMAD R9, R2, c[0x0][0x25c], R9 ;  /* 0x0000970002093a24 */ /* 0x000fe400078e0209 */
[----:B------:R-:W-:Y:S01]  /*6970*/  @P2 IMAD.X R14, RZ, RZ, R3, P0 ;  /* 0x000000ffff0e2224 */ /* 0x000fe200000e0603 */
[----:B------:R-:W-:Y:S01]  /*6980*/  @P3 LEA R12, P0, R6, c[0x0][0x250], 0x1 ;  /* 0x00009400060c3a11 */ /* 0x000fe200078008ff */
[----:B------:R-:W-:Y:S02]  /*6990*/  @P3 IMAD.IADD R7, R7, 0x1, R9 ;  /* 0x0000000107073824 */ /* 0x000fe400078e0209 */
[----:B------:R-:W-:Y:S03]  /*69a0*/  @P4 IMAD R9, R10, c[0x0][0x258], RZ ;  /* 0x000096000a094a24 */ /* 0x000fe600078e02ff */
[----:B------:R-:W-:Y:S01]  /*69b0*/  @P3 LEA.HI.X R13, R6, c[0x0][0x254], R7, 0x1, P0 ;  /* 0x00009500060d3a11 */ /* 0x000fe200000f0c07 */
[----:B------:R-:W-:Y:S01]  /*69c0*/  @P4 IMAD.MOV.U32 R7, RZ, RZ, R90 ;  /* 0x000000ffff074224 */ /* 0x000fe200078e005a */
[-C--:B------:R-:W-:Y:S05]  /*69d0*/  @P4 MOV R6, R86.reuse ;  /* 0x0000005600064202 */ /* 0x080fea0000000f00 */
[C---:B------:R-:W-:Y:S04]  /*69e0*/  @P4 IMAD.WIDE.U32 R6, R5.reuse, c[0x0][0x258], R6 ;  /* 0x0000960005064a25 */ /* 0x040fe800078e0006 */
[----:B------:R-:W-:Y:S01]  /*69f0*/  @P4 IMAD R5, R5, c[0x0][0x25c], R9 ;  /* 0x0000970005054a24 */ /* 0x000fe200078e0209 */
[C---:B------:R-:W-:Y:S03]  /*6a00*/  @P4 LEA R10, P0, R6.reuse, c[0x0][0x250], 0x1 ;  /* 0x00009400060a4a11 */ /* 0x040fe600078008ff */
[----:B------:R-:W-:Y:S02]  /*6a10*/  @P4 IMAD.IADD R5, R7, 0x1, R5 ;  /* 0x0000000107054824 */ /* 0x000fe400078e0205 */
[----:B------:R-:W-:Y:S03]  /*6a20*/  @P2 IMAD.MOV.U32 R7, RZ, RZ, R90 ;  /* 0x000000ffff072224 */ /* 0x000fe600078e005a */
[----:B------:R-:W-:Y:S01]  /*6a30*/  @P4 LEA.HI.X R11, R6, c[0x0][0x254], R5, 0x1, P0 ;  /* 0x00009500060b4a11 */ /* 0x000fe200000f0c05 */
[----:B------:R-:W-:Y:S01]  /*6a40*/  @P2 IMAD R5, R14, c[0x0][0x258], RZ ;  /* 0x000096000e052a24 */ /* 0x000fe200078e02ff */
[----:B------:R-:W-:Y:S03]  /*6a50*/  @P2 MOV R6, R86 ;  /* 0x0000005600062202 */ /* 0x000fe60000000f00 */
[C---:B------:R-:W-:Y:S02]  /*6a60*/  @P2 IMAD R5, R8.reuse, c[0x0][0x25c], R5 ;  /* 0x0000970008052a24 */ /* 0x040fe400078e0205 */
[----:B------:R-:W-:Y:S05]  /*6a70*/  @P2 IMAD.WIDE.U32 R6, R8, c[0x0][0x258], R6 ;  /* 0x0000960008062a25 */ /* 0x000fea00078e0006 */
[C---:B------:R-:W-:Y:S02]  /*6a80*/  @P2 LEA R8, P0, R6.reuse, c[0x0][0x250], 0x1 ;  /* 0x0000940006082a11 */ /* 0x040fe400078008ff */
[----:B------:R-:W-:Y:S04]  /*6a90*/  @P2 IADD3 R5, R7, R5, RZ ;  /* 0x0000000507052210 */ /* 0x000fe80007ffe0ff */
[----:B------:R-:W-:Y:S02]  /*6aa0*/  @P2 LEA.HI.X R9, R6, c[0x0][0x254], R5, 0x1, P0 ;  /* 0x0000950006092a11 */ /* 0x000fe400000f0c05 */
[----:B------:R-:W-:Y:S05]  /*6ab0*/  @P1 IADD3 R5, P0, R2, 0x30, RZ ;  /* 0x0000003002051810 */ /* 0x000fea0007f1e0ff */
[----:B------:R-:W-:Y:S01]  /*6ac0*/  @P1 IMAD.X R6, RZ, RZ, R3, P0 ;  /* 0x000000ffff061224 */ /* 0x000fe200000e0603 */
[----:B------:R-:W-:Y:S03]  /*6ad0*/  ISETP.GE.AND P0, PT, R4, 0x41, PT ;  /* 0x000000410400780c */ /* 0x000fe60003f06270 */
[----:B------:R-:W-:Y:S10]  /*6ae0*/  @P1 IMAD R6, R6, c[0x0][0x258], RZ ;  /* 0x0000960006061a24 */ /* 0x000ff400078e02ff */
[----:B------:R-:W-:Y:S01]  /*6af0*/  @P0 IADD3 R4, P5, R2, 0x40, RZ ;  /* 0x0000004002040810 */ /* 0x000fe20007fbe0ff */
[----:B------:R-:W-:Y:S03]  /*6b00*/  @P1 IMAD.MOV.U32 R2, RZ, RZ, R86 ;  /* 0x000000ffff021224 */ /* 0x000fe600078e0056 */
[----:B------:R-:W-:Y:S02]  /*6b10*/  @P0 IADD3.X R14, RZ, R3, RZ, P5, !PT ;  /* 0x00000003ff0e0210 */ /* 0x000fe40002ffe4ff */
[----:B------:R-:W-:Y:S05]  /*6b20*/  @P1 MOV R3, R90 ;  /* 0x0000005a00031202 */ /* 0x000fea0000000f00 */
[C---:B------:R-:W-:Y:S04]  /*6b30*/  @P1 IMAD.WIDE.U32 R2, R5.reuse, c[0x0][0x258], R2 ;  /* 0x0000960005021a25 */ /* 0x040fe800078e0002 */
[----:B------:R-:W-:Y:S01]  /*6b40*/  @P1 IMAD R5, R5, c[0x0][0x25c], R6 ;  /* 0x0000970005051a24 */ /* 0x000fe200078e0206 */
[----:B------:R-:W-:Y:S03]  /*6b50*/  @P1 LEA R6, P5, R2, c[0x0][0x250], 0x1 ;  /* 0x0000940002061a11 */ /* 0x000fe600078a08ff */
[----:B------:R-:W-:Y:S02]  /*6b60*/  @P1 IMAD.IADD R3, R3, 0x1, R5 ;  /* 0x0000000103031824 */ /* 0x000fe400078e0205 */
[----:B------:R-:W-:Y:S03]  /*6b70*/  @P0 IMAD R5, R14, c[0x0][0x258], RZ ;  /* 0x000096000e050a24 */ /* 0x000fe600078e02ff */
[----:B------:R-:W-:Y:S01]  /*6b80*/  @P1 LEA.HI.X R7, R2, c[0x0][0x254], R3, 0x1, P5 ;  /* 0x0000950002071a11 */ /* 0x000fe200028f0c03 */
[----:B------:R-:W-:Y:S01]  /*6b90*/  @P0 IMAD.MOV.U32 R3, RZ, RZ, R90 ;  /* 0x000000ffff030224 */ /* 0x000fe200078e005a */
[----:B------:R-:W-:Y:S05]  /*6ba0*/  @P0 MOV R2, R86 ;  /* 0x0000005600020202 */ /* 0x000fea0000000f00 */
[C---:B------:R-:W-:Y:S04]  /*6bb0*/  @P0 IMAD.WIDE.U32 R2, R4.reuse, c[0x0][0x258], R2 ;  /* 0x0000960004020a25 */ /* 0x040fe800078e0002 */
[----:B------:R-:W-:Y:S05]  /*6bc0*/  @P0 IMAD R4, R4, c[0x0][0x25c], R5 ;  /* 0x0000970004040a24 */ /* 0x000fea00078e0205 */
[----:B------:R-:W-:Y:S02]  /*6bd0*/  @P0 IADD3 R3, R3, R4, RZ ;  /* 0x0000000403030210 */ /* 0x000fe40007ffe0ff */
[C---:B------:R-:W-:Y:S04]  /*6be0*/  @P0 LEA R4, P5, R2.reuse, c[0x0][0x250], 0x1 ;  /* 0x0000940002040a11 */ /* 0x040fe800078a08ff */
[----:B------:R-:W-:Y:S01]  /*6bf0*/  @P0 LEA.HI.X R5, R2, c[0x0][0x254], R3, 0x1, P5 ;  /* 0x0000950002050a11 */ /* 0x000fe200028f0c03 */
[----:B------:R-:W-:Y:S01]  /*6c00*/  IMAD.IADD R2, R15, 0x1, R0 ;  /* 0x000000010f027824 */ /* 0x000fe200078e0200 */
[----:B------:R-:W-:Y:S11]  /*6c10*/  ISETP.NE.AND P5, PT, R133, RZ, PT ;  /* 0x000000ff8500720c */ /* 0x000ff60003fa5270 */
[----:B------:R-:W-:Y:S02]  /*6c20*/  @!UPT UIADD3 URZ, URZ, URZ, URZ ;  /* 0x0000003f3f3ff290 */ /* 0x000fe4000fffe03f */
[----:B------:R-:W-:Y:S01]  /*6c30*/  @!PT LDS RZ, [RZ] ;  /* 0x00000000fffff984 */ /* 0x000fe20000000800 */
[----:B------:R-:W-:Y:S01]  /*6c40*/  @!PT LDS RZ, [RZ] ;  /* 0x00000000fffff984 */ /* 0x000fe20000000800 */
[----:B------:R-:W-:Y:S01]  /*6c50*/  @!PT LDS RZ, [RZ] ;  /* 0x00000000fffff984 */ /* 0x000fe20000000800 */
[----:B------:R1:W-:Y:S08]  /*6c60*/  @P3 LDGSTS.E.BYPASS.LTC128B.128 [R216+0x100], [R12.64], !P5 ;  /* 0x001000000cd83fae */ /* 0x0003f0000e901d48 */
[----:B------:R1:W-:Y:S08]  /*6c70*/  @P4 LDGSTS.E.BYPASS.LTC128B.128 [R216+0x900], [R10.64], !P5 ;  /* 0x009000000ad84fae */ /* 0x0003f0000e901d48 */
[----:B------:R2:W-:Y:S08]  /*6c80*/  @P2 LDGSTS.E.BYPASS.LTC128B.128 [R216+0x1100], [R8.64], !P5 ;  /* 0x0110000008d82fae */ /* 0x0005f0000e901d48 */
[----:B------:R3:W-:Y:S08]  /*6c90*/  @P1 LDGSTS.E.BYPASS.LTC128B.128 [R216+0x1900], [R6.64], !P5 ;  /* 0x0190000006d81fae */ /* 0x0007f0000e901d48 */
[----:B------:R1:W-:Y:S08]  /*6ca0*/  @P0 LDGSTS.E.BYPASS.LTC128B.128 [R216+0x2100], [R4.64], !P5 ;  /* 0x0210000004d80fae */ /* 0x0003f0000e901d48 */
[----:B------:R-:W0:Y:S01]  /*6cb0*/  LDGDEPBAR ;  /* 0x00000000000079af */ /* 0x000e220000000000 */
[----:B---3--:R-:W-:Y:S02]  /*6cc0*/  IMNMX R7, R2, 0x50, PT ;  /* 0x0000005002077817 */ /* 0x008fe40003800200 */
[----:B------:R-:W-:Y:S02]  /*6cd0*/  IADD3 R6, P0, R131, R16, RZ ;  /* 0x0000001083067210 */ /* 0x000fe40007f1e0ff */
[----:B------:R-:W-:Y:S02]  /*6ce0*/  ISETP.GE.AND P1, PT, R191, R7, PT ;  /* 0x00000007bf00720c */ /* 0x000fe40003f26270 */
[----:B--2---:R-:W-:Y:S01]  /*6cf0*/  IADD3.X R8, R17, R130, RZ, P0, !PT ;  /* 0x0000008211087210 */ /* 0x004fe200007fe4ff */
[----:B------:R-:W-:Y:S04]  /*6d00*/  DEPBAR.LE SB0, 0x0 ;  /* 0x000080000000791a */ /* 0x000fe80000000000 */
[----:B------:R-:W-:Y:S06]  /*6d10*/  BAR.SYNC.DEFER_BLOCKING 0x0 ;  /* 0x0000000000007b1d */ /* 0x000fec0000010000 */
[----:B------:R-:W-:-:S05]  /*6d20*/  @P1 BRA `(.L_x_246) ;  /* 0x000000f000001947 */ /* 0x000fca0003800000 */
[----:B-1----:R-:W-:Y:S01]  /*6d30*/  MOV R5, R103 ;  /* 0x0000006700057202 */ /* 0x002fe20000000f00 */
[----:B------:R-:W-:Y:S01]  /*6d40*/  IMAD R2, R8, c[0x0][0x208], RZ ;  /* 0x0000820008027a24 */ /* 0x000fe200078e02ff */
[----:B------:R-:W-:Y:S01]  /*6d50*/  ISETP.GE.AND P1, PT, R32, c[0x0][0x1d4], PT ;  /* 0x0000750020007a0c */ /* 0x000fe20003f26270 */
[----:B------:R-:W-:Y:S02]  /*6d60*/  IMAD.MOV.U32 R4, RZ, RZ, R92 ;  /* 0x000000ffff047224 */ /* 0x000fe400078e005c */
[C---:B------:R-:W-:Y:S02]  /*6d70*/  IMAD R2, R6.reuse, c[0x0][0x20c], R2 ;  /* 0x0000830006027a24 */ /* 0x040fe400078e0202 */
[----:B------:R-:W-:Y:S04]  /*6d80*/  IMAD.WIDE.U32 R4, R6, c[0x0][0x208], R4 ;  /* 0x0000820006047a25 */ /* 0x000fe800078e0004 */
[----:B------:R-:W-:Y:S01]  /*6d90*/  IMAD.IADD R3, R5, 0x1, R2 ;  /* 0x0000000105037824 */ /* 0x000fe200078e0202 */
[C---:B------:R-:W-:Y:S03]  /*6da0*/  LEA R2, P0, R4.reuse, c[0x0][0x1f8], 0x1 ;  /* 0x00007e0004027a11 */ /* 0x040fe600078008ff */
[----:B------:R-:W1:Y:S01]  /*6db0*/  @!P1 LDS.128 R16, [R81] ;  /* 0x0000000051109984 */ /* 0x000e620000000c00 */
[----:B------:R-:W-:Y:S02]  /*6dc0*/  LEA.HI.X R3, R4, c[0x0][0x1fc], R3, 0x1, P0 ;  /* 0x00007f0004037a11 */ /* 0x000fe400000f0c03 */
[----:B------:R-:W-:Y:S11]  /*6dd0*/  ISETP.GE.AND P0, PT, R102, c[0x0][0x1d4], PT ;  /* 0x0000750066007a0c */ /* 0x000ff60003f06270 */
[----:B------:R-:W-:Y:S02]  /*6de0*/  @!UPT UIADD3 URZ, URZ, URZ, URZ ;  /* 0x0000003f3f3ff290 */ /* 0x000fe4000fffe03f */
[----:B------:R-:W2:Y:S04]  /*6df0*/  @!P0 LDS.128 R12, [R82] ;  /* 0x00000000520c8984 */ /* 0x000ea80000000c00 */
[----:B-1----:R1:W-:Y:S04]  /*6e00*/  @!P1 STG.E.128 [R2.64], R16 ;  /* 0x0000001002009986 */ /* 0x0023e8000c101d08 */
[----:B--2---:R1:W-:Y:S02]  /*6e10*/  @!P0 STG.E.128 [R2.64+0x40], R12 ;  /* 0x0000400c02008986 */ /* 0x0043e4000c101d08 */
.L_x_246:
[----:B-1----:R-:W-:Y:S05]  /*6e20*/  BSYNC B0 ;  /* 0x0000000000007941 */ /* 0x002fea0003800000 */
.L_x_245:
[----:B------:R-:W-:Y:S01]  /*6e30*/  ISETP.GE.AND P0, PT, R141, R7, PT ;  /* 0x000000078d00720c */ /* 0x000fe20003f06270 */
[----:B------:R-:W-:Y:S01]  /*6e40*/  @!UPT UIADD3 URZ, URZ, URZ, URZ ;  /* 0x0000003f3f3ff290 */ /* 0x000fe2000fffe03f */
[----:B------:R-:W-:Y:S11]  /*6e50*/  BSSY B0, `(.L_x_247) ;  /* 0x0000013000007945 */ /* 0x000ff60003800000 */
[----:B------:R-:W-:-:S05]  /*6e60*/  @P0 BRA `(.L_x_248) ;  /* 0x0000011000000947 */ /* 0x000fca0003800000 */
[----:B------:R-:W-:Y:S01]  /*6e70*/  IADD3 R2, P0, R6, 0x20, RZ ;  /* 0x0000002006027810 */ /* 0x000fe20007f1e0ff */
[----:B------:R-:W-:Y:S01]  /*6e80*/  IMAD.MOV.U32 R4, RZ, RZ, R92 ;  /* 0x000000ffff047224 */ /* 0x000fe200078e005c */
[----:B------:R-:W-:Y:S02]  /*6e90*/  MOV R5, R103 ;  /* 0x0000006700057202 */ /* 0x000fe40000000f00 */
[----:B------:R-:W-:Y:S01]  /*6ea0*/  ISETP.GE.AND P1, PT, R32, c[0x0][0x1d4], PT ;  /* 0x0000750020007a0c */ /* 0x000fe20003f26270 */
[----:B------:R-:W-:Y:S02]  /*6eb0*/  IMAD.X R3, RZ, RZ, R8, P0 ;  /* 0x000000ffff037224 */ /* 0x000fe400000e0608 */
[C---:B------:R-:W-:Y:S04]  /*6ec0*/  IMAD.WIDE.U32 R4, R2.reuse, c[0x0][0x208], R4 ;  /* 0x0000820002047a25 */ /* 0x040fe800078e0004 */
[----:B------:R-:W-:Y:S04]  /*6ed0*/  IMAD R3, R3, c[0x0][0x208], RZ ;  /* 0x0000820003037a24 */ /* 0x000fe800078e02ff */
[----:B------:R-:W-:Y:S01]  /*6ee0*/  IMAD R3, R2, c[0x0][0x20c], R3 ;  /* 0x0000830002037a24 */ /* 0x000fe200078e0203 */
[C---:B------:R-:W-:Y:S01]  /*6ef0*/  LEA R2, P0, R4.reuse, c[0x0][0x1f8], 0x1 ;  /* 0x00007e0004027a11 */ /* 0x040fe200078008ff */
[----:B------:R-:W1:Y:S02]  /*6f00*/  @!P1 LDS.128 R16, [R81+0x1000] ;  /* 0x0010000051109984 */ /* 0x000e640000000c00 */
[----:B------:R-:W-:Y:S05]  /*6f10*/  IMAD.IADD R3, R5, 0x1, R3 ;  /* 0x0000000105037824 */ /* 0x000fea00078e0203 */
[----:B------:R-:W-:Y:S02]  /*6f20*/  LEA.HI.X R3, R4, c[0x0][0x1fc], R3, 0x1, P0 ;  /* 0x00007f0004037a11 */ /* 0x000fe400000f0c03 */
[----:B------:R-:W-:Y:S11]  /*6f30*/  ISETP.GE.AND P0, PT, R102, c[0x0][0x1d4], PT ;  /* 0x0000750066007a0c */ /* 0x000ff60003f06270 */
[----:B------:R-:W-:Y:S02]  /*6f40*/  @!UPT UIADD3 URZ, URZ, URZ, URZ ;  /* 0x0000003f3f3ff290 */ /* 0x000fe4000fffe03f */
[----:B------:R-:W2:Y:S04]  /*6f50*/  @!P0 LDS.128 R12, [R82+0x1000] ;  /* 0x00100000520c8984 */ /* 0x000ea80000000c00 */
[----:B-1----:R1:W-:Y:S04]  /*6f60*/  @!P1 STG.E.128 [R2.64], R16 ;  /* 0x0000001002009986 */ /* 0x0023e8000c101d08 */
[----:B--2---:R1:W-:Y:S02]  /*6f70*/  @!P0 STG.E.128 [R2.64+0x40], R12 ;  /* 0x0000400c02008986 */ /* 0x0043e4000c101d08 */
.L_x_248:
[----:B------:R-:W-:Y:S05]  /*6f80*/  BSYNC B0 ;  /* 0x0000000000007941 */ /* 0x000fea0003800000 */
.L_x_247:
[----:B------:R-:W-:Y:S01]  /*6f90*/  ISETP.GE.AND P0, PT, R151, R7, PT ;  /* 0x000000079700720c */ /* 0x000fe20003f06270 */
[----:B------:R-:W-:Y:S01]  /*6fa0*/  @!UPT UIADD3 URZ, URZ, URZ, URZ ;  /* 0x0000003f3f3ff290 */ /* 0x000fe2000fffe03f */
[----:B------:R-:W-:Y:S11]  /*6fb0*/  BSSY B0, `(.L_x_249) ;  /* 0x0000013000007945 */ /* 0x000ff60003800000 */
[----:B------:R-:W-:-:S05]  /*6fc0*/  @P0 BRA `(.L_x_250) ;  /* 0x0000011000000947 */ /* 0x000fca0003800000 */
[----:B-1----:R-:W-:Y:S01]  /*6fd0*/  IADD3 R2, P0, R6, 0x40, RZ ;  /* 0x0000004006027810 */ /* 0x002fe20007f1e0ff */
        /* <DEDUP_REMOVED lines=16> */
.L_x_250:
[----:B------:R-:W-:Y:S05]  /*70e0*/  BSYNC B0 ;  /* 0x0000000000007941 */ /* 0x000fea0003800000 */
.L_x_249:
[C---:B------:R-:W-:Y:S02]  /*70f0*/  ISETP.GT.AND P0, PT, R36.reuse, R128, PT ;  /* 0x000000802400720c */ /* 0x040fe40003f04270 */
[----:B------:R-:W-:Y:S11]  /*7100*/  IADD3 R36, R36, -0x1, RZ ;  /* 0xffffffff24247810 */ /* 0x000ff60007ffe0ff */
[----:B-1----:R-:W-:Y:S01]  /*7110*/  @P0 SHF.R.S32.HI R5, RZ, 0x1f, R36 ;  /* 0x0000001fff050819 */ /* 0x002fe20000011424 */
[----:B------:R-:W-:Y:S02]  /*7120*/  @P0 IMAD R4, R172, R36, RZ ;  /* 0x00000024ac040224 */ /* 0x000fe400078e02ff */
[----:B------:R-:W-:Y:S02]  /*7130*/  @P0 IMAD.MOV.U32 R2, RZ, RZ, R116 ;  /* 0x000000ffff020224 */ /* 0x000fe400078e0074 */
[----:B------:R-:W-:Y:S02]  /*7140*/  @P0 IMAD.MOV.U32 R3, RZ, RZ, R115 ;  /* 0x000000ffff030224 */ /* 0x000fe400078e0073 */
[-C--:B------:R-:W-:Y:S02]  /*7150*/  @P0 IMAD R4, R5, R148.reuse, R4 ;  /* 0x0000009405040224 */ /* 0x080fe400078e0204 */
[----:B------:R-:W-:Y:S04]  /*7160*/  @P0 IMAD.WIDE.U32 R2, R36, R148, R2 ;  /* 0x0000009424020225 */ /* 0x000fe800078e0002 */
[----:B------:R-:W-:Y:S01]  /*7170*/  @P0 IMAD.IADD R3, R3, 0x1, R4 ;  /* 0x0000000103030824 */ /* 0x000fe200078e0204 */
[C---:B------:R-:W-:Y:S04]  /*7180*/  @P0 LEA R8, P1, R2.reuse, c[0x0][0x220], 0x1 ;  /* 0x0000880002080a11 */ /* 0x040fe800078208ff */
[----:B------:R-:W-:Y:S02]  /*7190*/  @P0 LEA.HI.X R9, R2, c[0x0][0x224], R3, 0x1, P1 ;  /* 0x0000890002090a11 */ /* 0x000fe400008f0c03 */
[----:B------:R-:W-:Y:S03]  /*71a0*/  @P0 IADD3 R6, P1, R8, R155, RZ ;  /* 0x0000009b08060210 */ /* 0x000fe60007f3e0ff */
[----:B------:R-:W-:Y:S01]  /*71b0*/  @!PT LDS RZ, [RZ] ;  /* 0x00000000fffff984 */ /* 0x000fe20000000800 */
[----:B------:R-:W-:Y:S01]  /*71c0*/  @!PT LDS RZ, [RZ] ;  /* 0x00000000fffff984 */ /* 0x000fe20000000800 */
[----:B------:R-:W-:Y:S01]  /*71d0*/  @!PT LDS RZ, [RZ] ;  /* 0x00000000fffff984 */ /* 0x000fe20000000800 */
[----:B------:R1:W-:Y:S01]  /*71e0*/  @P0 LDGSTS.E.BYPASS.LTC128B.128 [R216+0x2900], [R8.64], !P5 ;  /* 0x0290000008d80fae */ /* 0x0003e2000e901d48 */
[----:B------:R-:W-:Y:S02]  /*71f0*/  @P0 IADD3.X R7, R9, R139, RZ, P1, !PT ;  /* 0x0000008b09070210 */ /* 0x000fe40000ffe4ff */
[-C--:B------:R-:W-:Y:S03]  /*7200*/  @P0 IADD3 R4, P1, R6, R155.reuse, RZ ;  /* 0x0000009b06040210 */ /* 0x080fe60007f3e0ff */
[----:B------:R1:W-:Y:S02]  /*7210*/  @P0 LDGSTS.E.BYPASS.LTC128B.128 [R216+0x3100], [R6.64], !P5 ;  /* 0x0310000006d80fae */ /* 0x0003e4000e901d48 */
[--C-:B------:R-:W-:Y:S01]  /*7220*/  @P0 IMAD.X R5, R7, 0x1, R139.reuse, P1 ;  /* 0x0000000107050824 */ /* 0x100fe200008e068b */
[-C--:B------:R-:W-:Y:S04]  /*7230*/  @P0 IADD3 R2, P1, R4, R155.reuse, RZ ;  /* 0x0000009b04020210 */ /* 0x080fe80007f3e0ff */
[----:B------:R1:W-:Y:S01]  /*7240*/  @P0 LDGSTS.E.BYPASS.LTC128B.128 [R216+0x3900], [R4.64], !P5 ;  /* 0x0390000004d80fae */ /* 0x0003e2000e901d48 */
[----:B------:R-:W-:Y:S01]  /*7250*/  @P0 IMAD.X R3, R5, 0x1, R139, P1 ;  /* 0x0000000105030824 */ /* 0x000fe200008e068b */
[----:B------:R-:W-:Y:S04]  /*7260*/  @P0 IADD3 R10, P1, R2, R155, RZ ;  /* 0x0000009b020a0210 */ /* 0x000fe80007f3e0ff */
[----:B------:R1:W-:Y:S01]  /*7270*/  @P0 LDGSTS.E.BYPASS.LTC128B.128 [R216+0x4100], [R2.64], !P5 ;  /* 0x0410000002d80fae */ /* 0x0003e2000e901d48 */
[----:B------:R-:W-:Y:S05]  /*7280*/  @P0 IADD3.X R11, R3, R139, RZ, P1, !PT ;  /* 0x0000008b030b0210 */ /* 0x000fea0000ffe4ff */
[----:B------:R1:W-:Y:S04]  /*7290*/  @P0 LDGSTS.E.BYPASS.LTC128B.128 [R216+0x4900], [R10.64], !P5 ;  /* 0x049000000ad80fae */ /* 0x0003e8000e901d48 */
[----:B------:R-:W0:Y:S01]  /*72a0*/  LDGDEPBAR ;  /* 0x00000000000079af */ /* 0x000e220000000000 */
[----:B------:R-:W-:-:S05]  /*72b0*/  @P0 BRA `(.L_x_251) ;  /* 0xffffb9d000000947 */ /* 0x000fca000383ffff */
[----:B------:R-:W-:Y:S01]  /*72c0*/  WARPSYNC 0xffffffff ;  /* 0xffffffff00007948 */ /* 0x000fe20003800000 */
[----:B------:R-:W-:Y:S06]  /*72d0*/  BAR.SYNC.DEFER_BLOCKING 0x0 ;  /* 0x0000000000007b1d */ /* 0x000fec0000010000 */
.L_x_216:
[----:B------:R-:W-:Y:S01]  /*72e0*/  ISETP.GE.AND P0, PT, R173, 0x1, PT ;  /* 0x00000001ad00780c */ /* 0x000fe20003f06270 */
[----:B------:R-:W-:Y:S01]  /*72f0*/  BSSY B0, `(.L_x_252) ;  /* 0x0000020000007945 */ /* 0x000fe20003800000 */
[----:B-1----:R-:W-:Y:S01]  /*7300*/  IMAD.IADD R9, R161, 0x1, R162 ;  /* 0x00000001a1097824 */ /* 0x002fe200078e02a2 */
[----:B------:R-:W-:-:S10]  /*7310*/  MOV R0, RZ ;  /* 0x000000ff00007202 */ /* 0x000fd40000000f00 */
[----:B------:R-:W-:Y:S05]  /*7320*/  @!P0 BRA `(.L_x_253) ;  /* 0x000001c000008947 */ /* 0x000fea0003800000 */
[----:B------:R-:W-:Y:S01]  /*7330*/  IABS R2, R136 ;  /* 0x0000008800027213 */ /* 0x000fe20000000000 */
[----:B------:R-:W-:Y:S01]  /*7340*/  IMAD.MOV.U32 R4, RZ, RZ, RZ ;  /* 0x000000ffff047224 */ /* 0x000fe200078e00ff */
[----:B------:R-:W-:Y:S02]  /*7350*/  IADD3 R6, R153, -0x1, R136 ;  /* 0xffffffff99067810 */ /* 0x000fe40007ffe088 */
[----:B------:R-:W1:Y:S02]  /*7360*/  I2F.RP R0, R2 ;  /* 0x0000000200007306 */ /* 0x000e640000209400 */
[----:B------:R-:W-:-:S06]  /*7370*/  IABS R8, R6 ;  /* 0x0000000600087213 */ /* 0x000fcc0000000000 */
[----:B-1----:R-:W1:Y:S02]  /*7380*/  MUFU.RCP R0, R0 ;  /* 0x0000000000007308 */ /* 0x002e640000001000 */
[----:B-1----:R-:W-:-:S06]  /*7390*/  IADD3 R0, R0, 0xffffffe, RZ ;  /* 0x0ffffffe00007810 */ /* 0x002fcc0007ffe0ff */
[----:B------:R-:W1:Y:S02]  /*73a0*/  F2I.FTZ.U32.TRUNC.NTZ R5, R0 ;  /* 0x0000000000057305 */ /* 0x000e64000021f000 */
        /* <DEDUP_REMOVED lines=20> */
.L_x_253:
[----:B------:R-:W-:Y:S05]  /*74f0*/  BSYNC B0 ;  /* 0x0000000000007941 */ /* 0x000fea0003800000 */
.L_x_252:
[----:B------:R-:W2:Y:S01]  /*7500*/  LDL R2, [R1+0x4c] ;  /* 0x00004c0001027983 */ /* 0x000ea20000100800 */
[----:B------:R-:W-:Y:S01]  /*7510*/  MOV R26, RZ ;  /* 0x000000ff001a7202 */ /* 0x000fe20000000f00 */
[----:B------:R-:W-:Y:S01]  /*7520*/  CS2R R34, SRZ ;  /* 0x0000000000227805 */ /* 0x000fe2000001ff00 */
[----:B------:R-:W-:Y:S01]  /*7530*/  IMAD.MOV.U32 R31, RZ, RZ, RZ ;  /* 0x000000ffff1f7224 */ /* 0x000fe200078e00ff */
        /* <DEDUP_REMOVED lines=32> */
[----:B--2---:R-:W-:-:S04]  /*7740*/  IMAD R3, R2, R0, RZ ;  /* 0x0000000002037224 */ /* 0x004fc800078e02ff */
[--C-:B------:R-:W-:Y:S01]  /*7750*/  IMAD.IADD R2, R3, 0x1, R0.reuse ;  /* 0x0000000103027824 */ /* 0x100fe200078e0200 */
[----:B------:R1:W-:Y:S01]  /*7760*/  STL [R1+0x28], R3 ;  /* 0x0000280301007387 */ /* 0x0003e20000100800 */
[----:B------:R-:W-:-:S03]  /*7770*/  PRMT R0, RZ, 0x7610, R0 ;  /* 0x00007610ff007816 */ /* 0x000fc60000000000 */
[----:B------:R-:W-:-:S04]  /*7780*/  IMNMX R242, R153, R2, PT ;  /* 0x0000000299f27217 */ /* 0x000fc80003800200 */
[----:B------:R-:W-:-:S13]  /*7790*/  ISETP.GT.AND P0, PT, R242, R3, PT ;  /* 0x00000003f200720c */ /* 0x000fda0003f04270 */
[----:B------:R-:W-:Y:S05]  /*77a0*/  @!P0 BRA `(.L_x_254) ;  /* 0x0000c20000008947 */ /* 0x000fea0003800000 */
[----:B------:R-:W2:Y:S04]  /*77b0*/  LDL R16, [R1+0x10] ;  /* 0x0000100001107983 */ /* 0x000ea80000100800 */
[----:B------:R-:W3:Y:S01]  /*77c0*/  LDL R18, [R1+0x34] ;  /* 0x0000340001127983 */ /* 0x000ee20000100800 */
[----:B------:R-:W-:-:S03]  /*77d0*/  ISETP.NE.U32.AND P0, PT, RZ, c[0x0][0x340], PT ;  /* 0x0000d000ff007a0c */ /* 0x000fc60003f05070 */
[----:B------:R-:W4:Y:S01]  /*77e0*/  LDL R17, [R1+0x40] ;  /* 0x0000400001117983 */ /* 0x000f220000100800 */
[----:B------:R-:W-:-:S13]  /*77f0*/  ISETP.NE.AND.EX P2, PT, RZ, c[0x0][0x344], PT, P0 ;  /* 0x0000d100ff007a0c */ /* 0x000fda0003f45300 */
[----:B------:R-:W-:Y:S02]  /*7800*/  @P2 MOV R2, 0x4 ;  /* 0x0000000400022802 */ /* 0x000fe40000000f00 */
[----:B------:R-:W-:-:S04]  /*7810*/  MOV R0, c[0x0][0x2c4] ;  /* 0x0000b10000007a02 */ /* 0x000fc80000000f00 */
[----:B------:R-:W-:Y:S02]  /*7820*/  ISETP.NE.AND P1, PT, R0, 0x1, PT ;  /* 0x000000010000780c */ /* 0x000fe40003f25270 */
[----:B------:R-:W-:Y:S01]  /*7830*/  LEA R0, R166, R140, 0x4 ;  /* 0x0000008ca6007211 */ /* 0x000fe200078e20ff */
[----:B-12---:R-:W-:-:S05]  /*7840*/  @P2 IMAD.WIDE R2, R16, R2, c[0x0][0x340] ;  /* 0x0000d00010022625 */ /* 0x006fca00078e0202 */
[----:B------:R1:W2:Y:S01]  /*7850*/  @P2 LDG.E R13, [R2.64] ;  /* 0x00000008020d2981 */ /* 0x0002a2000c1e1900 */
[----:B---3--:R-:W-:-:S04]  /*7860*/  IMAD R12, R18, 0x80, R0 ;  /* 0x00000080120c7824 */ /* 0x008fc800078e0200 */
[----:B------:R-:W-:Y:S01]  /*7870*/  @P1 IMAD.HI.U32 R5, R12, c[0x0][0x2c8], RZ ;  /* 0x0000b2000c051a27 */ /* 0x000fe200078e00ff */
[----:B------:R-:W-:Y:S02]  /*7880*/  MOV R0, R12 ;  /* 0x0000000c00007202 */ /* 0x000fe40000000f00 */
[----:B------:R-:W-:Y:S02]  /*7890*/  MOV R6, R134 ;  /* 0x0000008600067202 */ /* 0x000fe40000000f00 */
[----:B------:R-:W-:Y:S01]  /*78a0*/  @P1 SHF.R.U32.HI R0, RZ, c[0x0][0x2cc], R5 ;  /* 0x0000b300ff001a19 */ /* 0x000fe20000011605 */
[----:B------:R-:W-:Y:S01]  /*78b0*/  IMAD.MOV.U32 R7, RZ, RZ, R135 ;  /* 0x000000ffff077224 */ /* 0x000fe200078e0087 */
[----:B-1----:R-:W-:Y:S02]  /*78c0*/  SHF.R.S32.HI R3, RZ, 0x1f, R160 ;  /* 0x0000001fff037819 */ /* 0x002fe400000114a0 */
[----:B------:R-:W-:-:S03]  /*78d0*/  IADD3 R2, P0, R140, R9, RZ ;  /* 0x000000098c027210 */ /* 0x000fc60007f1e0ff */
[----:B------:R-:W-:Y:S01]  /*78e0*/  IMAD R4, R3, c[0x0][0x178], RZ ;  /* 0x00005e0003047a24 */ /* 0x000fe200078e02ff */
[----:B------:R-:W-:-:S03]  /*78f0*/  LEA.HI.X.SX32 R3, R9, R186, 0x1, P0 ;  /* 0x000000ba09037211 */ /* 0x000fc600000f0eff */
[C---:B------:R-:W-:Y:S02]  /*7900*/  IMAD R8, R160.reuse, c[0x0][0x17c], R4 ;  /* 0x00005f00a0087a24 */ /* 0x040fe400078e0204 */
[----:B------:R-:W-:Y:S01]  /*7910*/  IMAD.WIDE.U32 R4, R160, c[0x0][0x178], RZ ;  /* 0x00005e00a0047a25 */ /* 0x000fe200078e00ff */
[----:B------:R-:W-:-:S03]  /*7920*/  ISETP.NE.U32.AND P0, PT, RZ, c[0x0][0x348], PT ;  /* 0x0000d200ff007a0c */ /* 0x000fc60003f05070 */
[C---:B------:R-:W-:Y:S02]  /*7930*/  IMAD R15, R3.reuse, c[0x0][0x1e0], RZ ;  /* 0x00007800030f7a24 */ /* 0x040fe400078e02ff */
[----:B------:R-:W-:Y:S01]  /*7940*/  IMAD R14, R3, c[0x0][0x208], RZ ;  /* 0x00008200030e7a24 */ /* 0x000fe200078e02ff */
[----:B------:R-:W-:Y:S01]  /*7950*/  IADD3 R3, R5, R8, RZ ;  /* 0x0000000805037210 */ /* 0x000fe20007ffe0ff */
[----:B------:R-:W-:Y:S01]  /*7960*/  IMAD.WIDE.U32 R10, R2, c[0x0][0x1e0], R6 ;  /* 0x00007800020a7a25 */ /* 0x000fe200078e0006 */
[----:B------:R-:W-:-:S03]  /*7970*/  ISETP.NE.AND.EX P0, PT, RZ, c[0x0][0x34c], PT, P0 ;  /* 0x0000d300ff007a0c */ /* 0x000fc60003f05300 */
[----:B------:R-:W-:-:S04]  /*7980*/  IMAD.WIDE.U32 R8, R2, c[0x0][0x208], R6 ;  /* 0x0000820002087a25 */ /* 0x000fc800078e0006 */
[C---:B------:R-:W-:Y:S02]  /*7990*/  IMAD R6, R2.reuse, c[0x0][0x1e4], R15 ;  /* 0x0000790002067a24 */ /* 0x040fe400078e020f */
[----:B------:R-:W-:Y:S01]  /*79a0*/  IMAD R5, R2, c[0x0][0x20c], R14 ;  /* 0x0000830002057a24 */ /* 0x000fe200078e020e */
[----:B------:R-:W-:Y:S02]  /*79b0*/  MOV R2, R4 ;  /* 0x0000000400027202 */ /* 0x000fe40000000f00 */
[----:B------:R-:W-:Y:S01]  /*79c0*/  SEL R4, R138, RZ, !P0 ;  /* 0x000000ff8a047207 */ /* 0x000fe20004000000 */
[----:B------:R-:W-:Y:S01]  /*79d0*/  IMAD.IADD R7, R11, 0x1, R6 ;  /* 0x000000010b077824 */ /* 0x000fe200078e0206 */
[----:B------:R-:W-:Y:S01]  /*79e0*/  IADD3 R5, R9, R5, RZ ;  /* 0x0000000509057210 */ /* 0x000fe20007ffe0ff */
[----:B----4-:R-:W-:Y:S01]  /*79f0*/  IMAD.WIDE.U32 R2, R17, c[0x0][0x1b8], R2 ;  /* 0x00006e0011027a25 */ /* 0x010fe200078e0002 */
[----:B------:R-:W-:Y:S02]  /*7a00*/  SEL R9, R16, RZ, !P0 ;  /* 0x000000ff10097207 */ /* 0x000fe40004000000 */
[----:B------:R-:W-:Y:S01]  /*7a10*/  MOV R6, R10 ;  /* 0x0000000a00067202 */ /* 0x000fe20000000f00 */
[----:B------:R-:W-:-:S02]  /*7a20*/  IMAD R11, R4, c[0x0][0x1c0], RZ ;  /* 0x00007000040b7a24 */ /* 0x000fc400078e02ff */
[----:B------:R-:W-:Y:S02]  /*7a30*/  IMAD R3, R17, c[0x0][0x1bc], R3 ;  /* 0x00006f0011037a24 */ /* 0x000fe400078e0203 */
[----:B------:R-:W-:Y:S02]  /*7a40*/  IMAD.MOV.U32 R4, RZ, RZ, R8 ;  /* 0x000000ffff047224 */ /* 0x000fe400078e0008 */
[C---:B------:R-:W-:Y:S02]  /*7a50*/  IMAD R14, R9.reuse, c[0x0][0x1c4], R11 ;  /* 0x00007100090e7a24 */ /* 0x040fe400078e020b */
[----:B------:R-:W-:Y:S01]  /*7a60*/  IMAD.WIDE.U32 R8, R9, c[0x0][0x1c0], R2 ;  /* 0x0000700009087a25 */ /* 0x000fe200078e0002 */
[----:B------:R-:W-:-:S03]  /*7a70*/  IADD3 R10, -R0, RZ, RZ ;  /* 0x000000ff000a7210 */ /* 0x000fc60007ffe1ff */
[----:B------:R-:W-:Y:S01]  /*7a80*/  IMAD.WIDE.U32 R2, R17, c[0x0][0x1e8], R6 ;  /* 0x00007a0011027a25 */ /* 0x000fe200078e0006 */
[----:B------:R-:W-:-:S03]  /*7a90*/  SHF.R.S32.HI R11, RZ, 0x1f, R0 ;  /* 0x0000001fff0b7819 */ /* 0x000fc60000011400 */
[----:B------:R-:W-:Y:S01]  /*7aa0*/  IMAD.WIDE.U32 R6, R17, c[0x0][0x210], R4 ;  /* 0x0000840011067a25 */ /* 0x000fe200078e0004 */
[----:B------:R-:W-:-:S03]  /*7ab0*/  MOV R4, R2 ;  /* 0x0000000200047202 */ /* 0x000fc60000000f00 */
[----:B------:R-:W-:Y:S01]  /*7ac0*/  IMAD R5, R17, c[0x0][0x1ec], R3 ;  /* 0x00007b0011057a24 */ /* 0x000fe200078e0203 */
[----:B------:R-:W-:Y:S01]  /*7ad0*/  IADD3 R3, R9, R14, RZ ;  /* 0x0000000e09037210 */ /* 0x000fe20007ffe0ff */
[----:B------:R-:W-:Y:S02]  /*7ae0*/  IMAD R9, R10, c[0x0][0x2c4], R12 ;  /* 0x0000b1000a097a24 */ /* 0x000fe400078e020c */
[----:B------:R-:W-:Y:S02]  /*7af0*/  IMAD R10, R11, c[0x0][0x1b0], RZ ;  /* 0x00006c000b0a7a24 */ /* 0x000fe400078e02ff */
[----:B------:R-:W-:Y:S01]  /*7b00*/  IMAD.MOV.U32 R2, RZ, RZ, R8 ;  /* 0x000000ffff027224 */ /* 0x000fe200078e0008 */
[----:B------:R-:W-:Y:S01]  /*7b10*/  ISETP.NE.U32.AND P0, PT, RZ, c[0x0][0x350], PT ;  /* 0x0000d400ff007a0c */ /* 0x000fe20003f05070 */
[C---:B------:R-:W-:Y:S01]  /*7b20*/  IMAD R10, R0.reuse, c[0x0][0x1b4], R10 ;  /* 0x00006d00000a7a24 */ /* 0x040fe200078e020a */
[----:B------:R-:W-:Y:S01]  /*7b30*/  SHF.R.S32.HI R8, RZ, 0x1f, R9 ;  /* 0x0000001fff087819 */ /* 0x000fe20000011409 */
[----:B------:R-:W-:Y:S01]  /*7b40*/  IMAD.WIDE.U32 R2, R0, c[0x0][0x1b0], R2 ;  /* 0x00006c0000027a25 */ /* 0x000fe200078e0002 */
[----:B------:R-:W-:-:S04]  /*7b50*/  ISETP.NE.AND.EX P0, PT, RZ, c[0x0][0x354], PT, P0 ;  /* 0x0000d500ff007a0c */ /* 0x000fc80003f05300 */
[----:B------:R-:W-:Y:S01]  /*7b60*/  IADD3 R3, R3, R10, RZ ;  /* 0x0000000a03037210 */ /* 0x000fe20007ffe0ff */
[----:B------:R-:W-:Y:S02]  /*7b70*/  IMAD R10, R8, c[0x0][0x1a8], RZ ;  /* 0x00006a00080a7a24 */ /* 0x000fe400078e02ff */
[----:B------:R-:W-:Y:S02]  /*7b80*/  IMAD R7, R17, c[0x0][0x214], R7 ;  /* 0x0000850011077a24 */ /* 0x000fe400078e0207 */
[C---:B------:R-:W-:Y:S02]  /*7b90*/  IMAD R10, R9.reuse, c[0x0][0x1ac], R10 ;  /* 0x00006b00090a7a24 */ /* 0x040fe400078e020a */
[----:B------:R-:W-:-:S04]  /*7ba0*/  IMAD.WIDE.U32 R2, R9, c[0x0][0x1a8], R2 ;  /* 0x00006a0009027a25 */ /* 0x000fc800078e0002 */
[----:B------:R-:W-:Y:S01]  /*7bb0*/  IMAD.IADD R3, R3, 0x1, R10 ;  /* 0x0000000103037824 */ /* 0x000fe200078e020a */
[----:B------:R-:W-:Y:S02]  /*7bc0*/  IADD3 R111, R242, -0x1, RZ ;  /* 0xfffffffff26f7810 */ /* 0x000fe40007ffe0ff */
[----:B--2---:R-:W-:Y:S02]  /*7bd0*/  @P2 SHF.R.S32.HI R0, RZ, 0x1f, R13 ;  /* 0x0000001fff002819 */ /* 0x004fe4000001140d */
[----:B------:R-:W-:Y:S02]  /*7be0*/  @!P2 MOV R0, R138 ;  /* 0x0000008a0000a202 */ /* 0x000fe40000000f00 */
[----:B------:R-:W-:Y:S02]  /*7bf0*/  @!P2 MOV R13, R16 ;  /* 0x00000010000da202 */ /* 0x000fe40000000f00 */
[----:B------:R-:W-:Y:S02]  /*7c00*/  SEL R8, R0, RZ, !P0 ;  /* 0x000000ff00087207 */ /* 0x000fe40004000000 */
[----:B------:R-:W-:-:S03]  /*7c10*/  SEL R0, R13, RZ, !P0 ;  /* 0x000000ff0d007207 */ /* 0x000fc60004000000 */
[C---:B------:R-:W-:Y:S02]  /*7c20*/  IMAD R9, R8.reuse, c[0x0][0x1f0], RZ ;  /* 0x00007c0008097a24 */ /* 0x040fe400078e02ff */
[----:B------:R-:W-:Y:S02]  /*7c30*/  IMAD R8, R8, c[0x0][0x218], RZ ;  /* 0x0000860008087a24 */ /* 0x000fe400078e02ff */
[----:B------:R-:W-:Y:S01]  /*7c40*/  IMAD.WIDE.U32 R16, R0, c[0x0][0x1f0], R4 ;  /* 0x00007c0000107a25 */ /* 0x000fe200078e0004 */
[----:B------:R-:W-:-:S03]  /*7c50*/  LEA R5, P0, R2, c[0x0][0x160], 0x1 ;  /* 0x0000580002057a11 */ /* 0x000fc600078008ff */
[----:B------:R-:W-:-:S04]  /*7c60*/  IMAD.WIDE.U32 R14, R0, c[0x0][0x218], R6 ;  /* 0x00008600000e7a25 */ /* 0x000fc800078e0006 */
[C---:B------:R-:W-:Y:S02]  /*7c70*/  IMAD R6, R0.reuse, c[0x0][0x21c], R8 ;  /* 0x0000870000067a24 */ /* 0x040fe400078e0208 */
[----:B------:R-:W-:Y:S01]  /*7c80*/  IMAD R7, R0, c[0x0][0x1f4], R9 ;  /* 0x00007d0000077a24 */ /* 0x000fe200078e0209 */
[----:B------:R-:W-:Y:S02]  /*7c90*/  LEA.HI.X R4, R2, c[0x0][0x164], R3, 0x1, P0 ;  /* 0x0000590002047a11 */ /* 0x000fe400000f0c03 */
[----:B------:R-:W-:Y:S02]  /*7ca0*/  IADD3 R2, R15, R6, RZ ;  /* 0x000000060f027210 */ /* 0x000fe40007ffe0ff */
[----:B------:R-:W-:Y:S01]  /*7cb0*/  IADD3 R3, R17, R7, RZ ;  /* 0x0000000711037210 */ /* 0x000fe20007ffe0ff */
[----:B------:R1:W-:Y:S04]  /*7cc0*/  STL.64 [R1+0x20], R16 ;  /* 0x0000201001007387 */ /* 0x0003e80000100a00 */
[----:B------:R1:W-:Y:S04]  /*7cd0*/  STL.64 [R1+0x18], R14 ;  /* 0x0000180e01007387 */ /* 0x0003e80000100a00 */
[----:B------:R1:W-:Y:S04]  /*7ce0*/  STL [R1+0x2c], R2 ;  /* 0x00002c0201007387 */ /* 0x0003e80000100800 */
[----:B------:R1:W-:Y:S01]  /*7cf0*/  STL [R1+0x38], R3 ;  /* 0x0000380301007387 */ /* 0x0003e20000100800 */
[----:B------:R-:W-:-:S02]  /*7d00*/  ISETP.GE.AND P2, PT, R134, c[0x0][0x198], PT ;  /* 0x0000660086007a0c */ /* 0x000fc40003f46270 */
[----:B------:R-:W-:Y:S01]  /*7d10*/  LEA R0, R18, R140, 0x7 ;  /* 0x0000008c12007211 */ /* 0x000fe200078e38ff */
[----:B------:R-:W-:Y:S08]  /*7d20*/  BRA.DIV ~URZ, `(.L_x_255) ;  /* 0x0000fba27f007947 */ /* 0x000ff0000b800000 */
[----:B------:R2:W3:Y:S02]  /*7d30*/  SHFL.IDX PT, R6, R4, RZ, 0x181f ;  /* 0x00181fff04067589 */ /* 0x0004e400000e0000 */
.L_x_385:
[----:B------:R-:W-:Y:S05]  /*7d40*/  BRA.DIV ~URZ, `(.L_x_256) ;  /* 0x0000fbf27f007947 */ /* 0x000fea000b800000 */
[----:B-1----:R1:W4:Y:S02]  /*7d50*/  SHFL.IDX PT, R2, R5, RZ, 0x181f ;  /* 0x00181fff05027589 */ /* 0x00232400000e0000 */
.L_x_386:
[----:B------:R-:W-:Y:S01]  /*7d60*/  IMAD R13, R165, c[0x0][0x2c4], RZ ;  /* 0x0000b100a50d7a24 */ /* 0x000fe200078e02ff */
[----:B------:R-:W-:Y:S04]  /*7d70*/  BSSY B0, `(.L_x_257) ;  /* 0x0000009000007945 */ /* 0x000fe80003800000 */
[----:B------:R-:W-:-:S13]  /*7d80*/  ISETP.GE.AND P0, PT, R0, R13, PT ;  /* 0x0000000d0000720c */ /* 0x000fda0003f06270 */
[----:B------:R-:W-:Y:S05]  /*7d90*/  @P0 BRA `(.L_x_258) ;  /* 0x0000006000000947 */ /* 0x000fea0003800000 */
[----:B----4-:R-:W-:-:S04]  /*7da0*/  LEA R2, P0, R134, R2, 0x1 ;  /* 0x0000000286027211 */ /* 0x010fc800078008ff */
[----:B---3--:R-:W-:-:S05]  /*7db0*/  LEA.HI.X R3, R134, R6, R135, 0x1, P0 ;  /* 0x0000000686037211 */ /* 0x008fca00000f0c87 */
[----:B------:R-:W-:Y:S01]  /*7dc0*/  @!PT LDS RZ, [RZ] ;  /* 0x00000000fffff984 */ /* 0x000fe20000000800 */
[----:B------:R-:W-:Y:S01]  /*7dd0*/  @!PT LDS RZ, [RZ] ;  /* 0x00000000fffff984 */ /* 0x000fe20000000800 */
[----:B------:R-:W-:Y:S01]  /*7de0*/  @!PT LDS RZ, [RZ] ;  /* 0x00000000fffff984 */ /* 0x000fe20000000800 */
[----:B------:R3:W-:Y:S04]  /*7df0*/  LDGSTS.E.BYPASS.LTC128B.128 [R216+0x5100], [R2.64], !P2 ;  /* 0x0510000002d87fae */ /* 0x0007e8000d101d48 */
.L_x_258:
[----:B------:R-:W-:Y:S05]  /*7e00*/  BSYNC B0 ;  /* 0x0000000000007941 */ /* 0x000fea0003800000 */
.L_x_257:
[----:B------:R-:W-:Y:S05]  /*7e10*/  BRA.DIV ~URZ, `(.L_x_259) ;  /* 0x0000fb927f007947 */ /* 0x000fea000b800000 */
[----:B---3--:R3:W1:Y:S04]  /*7e20*/  SHFL.IDX PT, R6, R4, 0x1, 0x181f ;  /* 0x00381f0004067f89 */ /* 0x00866800000e0000 */
[----:B----4-:R3:W4:Y:S02]  /*7e30*/  SHFL.IDX PT, R2, R5, 0x1, 0x181f ;  /* 0x00381f0005027f89 */ /* 0x01072400000e0000 */
.L_x_387:
[----:B------:R-:W-:Y:S01]  /*7e40*/  IADD3 R3, R0, 0x10, RZ ;  /* 0x0000001000037810 */ /* 0x000fe20007ffe0ff */
[----:B------:R-:W-:Y:S03]  /*7e50*/  BSSY B0, `(.L_x_260) ;  /* 0x0000009000007945 */ /* 0x000fe60003800000 */
[----:B------:R-:W-:-:S13]  /*7e60*/  ISETP.GE.AND P0, PT, R3, R13, PT ;  /* 0x0000000d0300720c */ /* 0x000fda0003f06270 */
[----:B------:R-:W-:Y:S05]  /*7e70*/  @P0 BRA `(.L_x_261) ;  /* 0x0000006000000947 */ /* 0x000fea0003800000 */
[----:B----4-:R-:W-:-:S04]  /*7e80*/  LEA R2, P0, R134, R2, 0x1 ;  /* 0x0000000286027211 */ /* 0x010fc800078008ff */
[----:B-1----:R-:W-:-:S05]  /*7e90*/  LEA.HI.X R3, R134, R6, R135, 0x1, P0 ;  /* 0x0000000686037211 */ /* 0x002fca00000f0c87 */
[----:B------:R-:W-:Y:S01]  /*7ea0*/  @!PT LDS RZ, [RZ] ;  /* 0x00000000fffff984 */ /* 0x000fe20000000800 */
[----:B------:R-:W-:Y:S01]  /*7eb0*/  @!PT LDS RZ, [RZ] ;  /* 0x00000000fffff984 */ /* 0x000fe20000000800 */
[----:B------:R-:W-:Y:S01]  /*7ec0*/  @!PT LDS RZ, [RZ] ;  /* 0x00000000fffff984 */ /* 0x000fe20000000800 */
[----:B------:R1:W-:Y:S04]  /*7ed0*/  LDGSTS.E.BYPASS.LTC128B.128 [R216+0x5900], [R2.64], !P2 ;  /* 0x0590000002d87fae */ /* 0x0003e8000d101d48 */
.L_x_261:
[----:B------:R-:W-:Y:S05]  /*7ee0*/  BSYNC B0 ;  /* 0x0000000000007941 */ /* 0x000fea0003800000 */
.L_x_260:
[----:B------:R-:W-:Y:S05]  /*7ef0*/  BRA.DIV ~URZ, `(.L_x_262) ;  /* 0x0000fb827f007947 */ /* 0x000fea000b800000 */
[----:B-1----:R1:W2:Y:S02]  /*7f00*/  SHFL.IDX PT, R6, R4, 0x2, 0x181f ;  /* 0x00581f0004067f89 */ /* 0x0022a400000e0000 */
.L_x_388:
[----:B------:R-:W-:Y:S05]  /*7f10*/  BRA.DIV ~URZ, `(.L_x_263) ;  /* 0x0000fbd27f007947 */ /* 0x000fea000b800000 */
[----:B----4-:R4:W1:Y:S02]  /*7f20*/  SHFL.IDX PT, R2, R5, 0x2, 0x181f ;  /* 0x00581f0005027f89 */ /* 0x01086400000e0000 */
.L_x_389:
[----:B------:R-:W-:Y:S01]  /*7f30*/  IADD3 R3, R0, 0x20, RZ ;  /* 0x0000002000037810 */ /* 0x000fe20007ffe0ff */
[----:B------:R-:W-:Y:S03]  /*7f40*/  BSSY B0, `(.L_x_264) ;  /* 0x0000009000007945 */ /* 0x000fe60003800000 */
[----:B------:R-:W-:-:S13]  /*7f50*/  ISETP.GE.AND P0, PT, R3, R13, PT ;  /* 0x0000000d0300720c */ /* 0x000fda0003f06270 */
[----:B------:R-:W-:Y:S05]  /*7f60*/  @P0 BRA `(.L_x_265) ;  /* 0x0000006000000947 */ /* 0x000fea0003800000 */
[----:B-1----:R-:W-:-:S04]  /*7f70*/  LEA R2, P0, R134, R2, 0x1 ;  /* 0x0000000286027211 */ /* 0x002fc800078008ff */
[----:B--2---:R-:W-:-:S05]  /*7f80*/  LEA.HI.X R3, R134, R6, R135, 0x1, P0 ;  /* 0x0000000686037211 */ /* 0x004fca00000f0c87 */
[----:B------:R-:W-:Y:S01]  /*7f90*/  @!PT LDS RZ, [RZ] ;  /* 0x00000000fffff984 */ /* 0x000fe20000000800 */
[----:B------:R-:W-:Y:S01]  /*7fa0*/  @!PT LDS RZ, [RZ] ;  /* 0x00000000fffff984 */ /* 0x000fe20000000800 */
[----:B------:R-:W-:Y:S01]  /*7fb0*/  @!PT LDS RZ, [RZ] ;  /* 0x00000000fffff984 */ /* 0x000fe20000000800 */
[----:B------:R1:W-:Y:S04]  /*7fc0*/  LDGSTS.E.BYPASS.LTC128B.128 [R216+0x6100], [R2.64], !P2 ;  /* 0x0610000002d87fae */ /* 0x0003e8000d101d48 */
.L_x_265:
[----:B------:R-:W-:Y:S05]  /*7fd0*/  BSYNC B0 ;  /* 0x0000000000007941 */ /* 0x000fea0003800000 */
.L_x_264:
[----:B------:R-:W-:Y:S05]  /*7fe0*/  BRA.DIV ~URZ, `(.L_x_266) ;  /* 0x0000fb727f007947 */ /* 0x000fea000b800000 */
[----:B--2---:R2:W3:Y:S04]  /*7ff0*/  SHFL.IDX PT, R6, R4, 0x3, 0x181f ;  /* 0x00781f0004067f89 */ /* 0x0044e800000e0000 */
[----:B-1----:R2:W1:Y:S02]  /*8000*/  SHFL.IDX PT, R2, R5, 0x3, 0x181f ;  /* 0x00781f0005027f89 */ /* 0x00246400000e0000 */
.L_x_390:
[----:B------:R-:W-:Y:S01]  /*8010*/  IADD3 R3, R0, 0x30, RZ ;  /* 0x0000003000037810 */ /* 0x000fe20007ffe0ff */
[----:B------:R-:W-:Y:S03]  /*8020*/  BSSY B0, `(.L_x_267) ;  /* 0x0000009000007945 */ /* 0x000fe60003800000 */
[----:B------:R-:W-:-:S13]  /*8030*/  ISETP.GE.AND P0, PT, R3, R13, PT ;  /* 0x0000000d0300720c */ /* 0x000fda0003f06270 */
[----:B------:R-:W-:Y:S05]  /*8040*/  @P0 BRA `(.L_x_268) ;  /* 0x0000006000000947 */ /* 0x000fea0003800000 */
[----:B-1----:R-:W-:-:S04]  /*8050*/  LEA R2, P0, R134, R2, 0x1 ;  /* 0x0000000286027211 */ /* 0x002fc800078008ff */
[----:B---3--:R-:W-:-:S05]  /*8060*/  LEA.HI.X R3, R134, R6, R135, 0x1, P0 ;  /* 0x0000000686037211 */ /* 0x008fca00000f0c87 */
[----:B------:R-:W-:Y:S01]  /*8070*/  @!PT LDS RZ, [RZ] ;  /* 0x00000000fffff984 */ /* 0x000fe20000000800 */
[----:B------:R-:W-:Y:S01]  /*8080*/  @!PT LDS RZ, [RZ] ;  /* 0x00000000fffff984 */ /* 0x000fe20000000800 */
[----:B------:R-:W-:Y:S01]  /*8090*/  @!PT LDS RZ, [RZ] ;  /* 0x00000000fffff984 */ /* 0x000fe20000000800 */
[----:B------:R1:W-:Y:S04]  /*80a0*/  LDGSTS.E.BYPASS.LTC128B.128 [R216+0x6900], [R2.64], !P2 ;  /* 0x0690000002d87fae */ /* 0x0003e8000d101d48 */
.L_x_268:
[----:B------:R-:W-:Y:S05]  /*80b0*/  BSYNC B0 ;  /* 0x0000000000007941 */ /* 0x000fea0003800000 */
.L_x_267:
[----:B------:R-:W-:Y:S05]  /*80c0*/  BRA.DIV ~URZ, `(.L_x_269) ;  /* 0x0000fb627f007947 */ /* 0x000fea000b800000 */
[----:B---3--:R3:W2:Y:S02]  /*80d0*/  SHFL.IDX PT, R6, R4, 0x4, 0x181f ;  /* 0x00981f0004067f89 */ /* 0x0086a400000e0000 */
.L_x_391:
[----:B------:R-:W-:Y:S05]  /*80e0*/  BRA.DIV ~URZ, `(.L_x_270) ;  /* 0x0000fbb27f007947 */ /* 0x000fea000b800000 */
[----:B-1----:R1:W3:Y:S02]  /*80f0*/  SHFL.IDX PT, R2, R5, 0x4, 0x181f ;  /* 0x00981f0005027f89 */ /* 0x0022e400000e0000 */
.L_x_392:
[----:B------:R-:W-:Y:S01]  /*8100*/  IADD3 R3, R0, 0x40, RZ ;  /* 0x0000004000037810 */ /* 0x000fe20007ffe0ff */
[----:B------:R-:W-:Y:S03]  /*8110*/  BSSY B0, `(.L_x_271) ;  /* 0x0000009000007945 */ /* 0x000fe60003800000 */
[----:B------:R-:W-:-:S13]  /*8120*/  ISETP.GE.AND P0, PT, R3, R13, PT ;  /* 0x0000000d0300720c */ /* 0x000fda0003f06270 */
[----:B------:R-:W-:Y:S05]  /*8130*/  @P0 BRA `(.L_x_272) ;  /* 0x0000006000000947 */ /* 0x000fea0003800000 */
[----:B---3--:R-:W-:-:S04]  /*8140*/  LEA R2, P0, R134, R2, 0x1 ;  /* 0x0000000286027211 */ /* 0x008fc800078008ff */
[----:B--2---:R-:W-:-:S05]  /*8150*/  LEA.HI.X R3, R134, R6, R135, 0x1, P0 ;  /* 0x0000000686037211 */ /* 0x004fca00000f0c87 */
[----:B------:R-:W-:Y:S01]  /*8160*/  @!PT LDS RZ, [RZ] ;  /* 0x00000000fffff984 */ /* 0x000fe20000000800 */
[----:B------:R-:W-:Y:S01]  /*8170*/  @!PT LDS RZ, [RZ] ;  /* 0x00000000fffff984 */ /* 0x000fe20000000800 */
[----:B------:R-:W-:Y:S01]  /*8180*/  @!PT LDS RZ, [RZ] ;  /* 0x00000000fffff984 */ /* 0x000fe20000000800 */
[----:B------:R2:W-:Y:S04]  /*8190*/  LDGSTS.E.BYPASS.LTC128B.128 [R216+0x7100], [R2.64], !P2 ;  /* 0x0710000002d87fae */ /* 0x0005e8000d101d48 */
.L_x_272:
[----:B------:R-:W-:Y:S05]  /*81a0*/  BSYNC B0 ;  /* 0x0000000000007941 */ /* 0x000fea0003800000 */
.L_x_271:
[----:B------:R-:W-:Y:S05]  /*81b0*/  BRA.DIV ~URZ, `(.L_x_273) ;  /* 0x0000fb527f007947 */ /* 0x000fea000b800000 */
[----:B--2---:R2:W1:Y:S04]  /*81c0*/  SHFL.IDX PT, R6, R4, 0x5, 0x181f ;  /* 0x00b81f0004067f89 */ /* 0x00446800000e0000 */
[----:B---3--:R2:W3:Y:S02]  /*81d0*/  SHFL.IDX PT, R2, R5, 0x5, 0x181f ;  /* 0x00b81f0005027f89 */ /* 0x0084e400000e0000 */
.L_x_393:
[----:B------:R-:W-:Y:S01]  /*81e0*/  IADD3 R3, R0, 0x50, RZ ;  /* 0x0000005000037810 */ /* 0x000fe20007ffe0ff */
[----:B------:R-:W-:Y:S03]  /*81f0*/  BSSY B0, `(.L_x_274) ;  /* 0x0000009000007945 */ /* 0x000fe60003800000 */
[----:B------:R-:W-:-:S13]  /*8200*/  ISETP.GE.AND P0, PT, R3, R13, PT ;  /* 0x0000000d0300720c */ /* 0x000fda0003f06270 */
[----:B------:R-:W-:Y:S05]  /*8210*/  @P0 BRA `(.L_x_275) ;  /* 0x0000006000000947 */ /* 0x000fea0003800000 */
[----:B---3--:R-:W-:-:S04]  /*8220*/  LEA R2, P0, R134, R2, 0x1 ;  /* 0x0000000286027211 */ /* 0x008fc800078008ff */
[----:B-1----:R-:W-:-:S05]  /*8230*/  LEA.HI.X R3, R134, R6, R135, 0x1, P0 ;  /* 0x0000000686037211 */ /* 0x002fca00000f0c87 */
[----:B------:R-:W-:Y:S01]  /*8240*/  @!PT LDS RZ, [RZ] ;  /* 0x00000000fffff984 */ /* 0x000fe20000000800 */
[----:B------:R-:W-:Y:S01]  /*8250*/  @!PT LDS RZ, [RZ] ;  /* 0x00000000fffff984 */ /* 0x000fe20000000800 */
[----:B------:R-:W-:Y:S01]  /*8260*/  @!PT LDS RZ, [RZ] ;  /* 0x00000000fffff984 */ /* 0x000fe20000000800 */
[----:B------:R1:W-:Y:S04]  /*8270*/  LDGSTS.E.BYPASS.LTC128B.128 [R216+0x7900], [R2.64], !P2 ;  /* 0x0790000002d87fae */ /* 0x0003e8000d101d48 */
.L_x_275:
[----:B------:R-:W-:Y:S05]  /*8280*/  BSYNC B0 ;  /* 0x0000000000007941 */ /* 0x000fea0003800000 */
.L_x_274:
[----:B------:R-:W-:Y:S05]  /*8290*/  BRA.DIV ~URZ, `(.L_x_276) ;  /* 0x0000fb427f007947 */ /* 0x000fea000b800000 */
[----:B-1----:R1:W2:Y:S02]  /*82a0*/  SHFL.IDX PT, R6, R4, 0x6, 0x181f ;  /* 0x00d81f0004067f89 */ /* 0x0022a400000e0000 */
.L_x_394:
[----:B------:R-:W-:Y:S05]  /*82b0*/  BRA.DIV ~URZ, `(.L_x_277) ;  /* 0x0000fb927f007947 */ /* 0x000fea000b800000 */
[----:B---3--:R3:W1:Y:S02]  /*82c0*/  SHFL.IDX PT, R2, R5, 0x6, 0x181f ;  /* 0x00d81f0005027f89 */ /* 0x00866400000e0000 */
.L_x_395:
        /* <DEDUP_REMOVED lines=10> */
.L_x_279:
[----:B------:R-:W-:Y:S05]  /*8370*/  BSYNC B0 ;  /* 0x0000000000007941 */ /* 0x000fea0003800000 */
.L_x_278:
[----:B------:R-:W-:Y:S05]  /*8380*/  BRA.DIV ~URZ, `(.L_x_280) ;  /* 0x0000fb327f007947 */ /* 0x000fea000b800000 */
[----:B-12---:R-:W1:Y:S04]  /*8390*/  SHFL.IDX PT, R4, R4, 0x7, 0x181f ;  /* 0x00f81f0004047f89 */ /* 0x006e6800000e0000 */
[----:B------:R2:W3:Y:S02]  /*83a0*/  SHFL.IDX PT, R2, R5, 0x7, 0x181f ;  /* 0x00f81f0005027f89 */ /* 0x0004e400000e0000 */
.L_x_396:
[----:B------:R-:W-:-:S04]  /*83b0*/  IADD3 R0, R0, 0x70, RZ ;  /* 0x0000007000007810 */ /* 0x000fc80007ffe0ff */
[----:B------:R-:W-:-:S13]  /*83c0*/  ISETP.GE.AND P0, PT, R0, R13, PT ;  /* 0x0000000d0000720c */ /* 0x000fda0003f06270 */
[----:B---3--:R-:W-:-:S04]  /*83d0*/  @!P0 LEA R2, P1, R134, R2, 0x1 ;  /* 0x0000000286028211 */ /* 0x008fc800078208ff */
[C---:B-1----:R-:W-:Y:S02]  /*83e0*/  @!P0 LEA.HI.X R3, R134.reuse, R4, R135, 0x1, P1 ;  /* 0x0000000486038211 */ /* 0x042fe400008f0c87 */
[----:B------:R-:W-:-:S03]  /*83f0*/  ISETP.GE.AND P1, PT, R134, c[0x0][0x1d4], PT ;  /* 0x0000750086007a0c */ /* 0x000fc60003f26270 */
[----:B------:R-:W-:Y:S01]  /*8400*/  @!PT LDS RZ, [RZ] ;  /* 0x00000000fffff984 */ /* 0x000fe20000000800 */
[----:B------:R-:W-:Y:S01]  /*8410*/  @!PT LDS RZ, [RZ] ;  /* 0x00000000fffff984 */ /* 0x000fe20000000800 */
[----:B------:R-:W-:Y:S01]  /*8420*/  @!PT LDS RZ, [RZ] ;  /* 0x00000000fffff984 */ /* 0x000fe20000000800 */
[----:B------:R1:W-:Y:S04]  /*8430*/  @!P0 LDGSTS.E.BYPASS.LTC128B.128 [R216+0x8900], [R2.64], !P2 ;  /* 0x0890000002d88fae */ /* 0x0003e8000d101d48 */
[----:B------:R-:W0:Y:S01]  /*8440*/  LDGDEPBAR ;  /* 0x00000000000079af */ /* 0x000e220000000000 */
[----:B------:R-:W-:Y:S03]  /*8450*/  WARPSYNC 0xffffffff ;  /* 0xffffffff00007948 */ /* 0x000fe60003800000 */
[----:B--2-4-:R-:W2:Y:S04]  /*8460*/  LDL R5, [R1+0x38] ;  /* 0x0000380001057983 */ /* 0x014ea80000100800 */
[----:B------:R-:W3:Y:S01]  /*8470*/  LDL.64 R6, [R1+0x20] ;  /* 0x0000200001067983 */ /* 0x000ee20000100a00 */
[----:B------:R-:W-:Y:S01]  /*8480*/  IMAD.MOV.U32 R148, RZ, RZ, -0x50 ;  /* 0xffffffb0ff947424 */ /* 0x000fe200078e00ff */
[----:B------:R-:W-:Y:S01]  /*8490*/  SHF.R.S32.HI R48, RZ, 0x1f, R111 ;  /* 0x0000001fff307819 */ /* 0x000fe2000001146f */
[----:B-1----:R-:W-:Y:S01]  /*84a0*/  IMAD.WIDE.U32 R2, R111, c[0x0][0x1e0], RZ ;  /* 0x000078006f027a25 */ /* 0x002fe200078e00ff */
[----:B------:R-:W-:Y:S03]  /*84b0*/  BSSY B0, `(.L_x_281) ;  /* 0x0000032000007945 */ /* 0x000fe60003800000 */
[----:B------:R-:W-:-:S02]  /*84c0*/  IMAD R148, R242, R148, 0x50 ;  /* 0x00000050f2947424 */ /* 0x000fc400078e0294 */
[----:B------:R-:W-:Y:S02]  /*84d0*/  IMAD R0, R48, c[0x0][0x1e0], RZ ;  /* 0x0000780030007a24 */ /* 0x000fe400078e02ff */
[----:B------:R-:W-:Y:S01]  /*84e0*/  IMAD.MOV.U32 R149, RZ, RZ, c[0x0][0x1e0] ;  /* 0x00007800ff957624 */ /* 0x000fe200078e00ff */
[----:B------:R-:W-:Y:S01]  /*84f0*/  IADD3 R52, R148, R173, -R140 ;  /* 0x000000ad94347210 */ /* 0x000fe20007ffe88c */
[----:B------:R-:W-:Y:S02]  /*8500*/  IMAD R0, R111, c[0x0][0x1e4], R0 ;  /* 0x000079006f007a24 */ /* 0x000fe400078e0200 */
[----:B------:R-:W-:Y:S01]  /*8510*/  IMAD.MOV.U32 R153, RZ, RZ, c[0x0][0x1e4] ;  /* 0x00007900ff997624 */ /* 0x000fe200078e00ff */
[C---:B------:R-:W-:Y:S01]  /*8520*/  ISETP.GE.AND P3, PT, R52.reuse, 0x11, PT ;  /* 0x000000113400780c */ /* 0x040fe20003f66270 */
[----:B------:R-:W-:Y:S01]  /*8530*/  IMAD.IADD R0, R3, 0x1, R0 ;  /* 0x0000000103007824 */ /* 0x000fe200078e0200 */
[----:B------:R-:W-:Y:S01]  /*8540*/  BAR.SYNC.DEFER_BLOCKING 0x0 ;  /* 0x0000000000007b1d */ /* 0x000fe20000010000 */
[C---:B------:R-:W-:Y:S01]  /*8550*/  ISETP.GE.AND P2, PT, R52.reuse, 0x21, PT ;  /* 0x000000213400780c */ /* 0x040fe20003f46270 */
[----:B------:R-:W-:Y:S01]  /*8560*/  IMAD.SHL.U32 R9, R153, 0x20, RZ ;  /* 0x0000002099097824 */ /* 0x000fe200078e00ff */
[----:B------:R-:W-:-:S02]  /*8570*/  ISETP.GE.AND P0, PT, R52, 0x31, PT ;  /* 0x000000313400780c */ /* 0x000fc40003f06270 */
[----:B------:R-:W-:Y:S01]  /*8580*/  ISETP.GE.AND P6, PT, R52, 0x1, PT ;  /* 0x000000013400780c */ /* 0x000fe20003fc6270 */
[----:B--2---:R-:W-:Y:S02]  /*8590*/  IMAD.MOV.U32 R147, RZ, RZ, R5 ;  /* 0x000000ffff937224 */ /* 0x004fe400078e0005 */
[----:B---3--:R-:W-:Y:S02]  /*85a0*/  IMAD.MOV.U32 R146, RZ, RZ, R6 ;  /* 0x000000ffff927224 */ /* 0x008fe400078e0006 */
[----:B------:R-:W-:-:S04]  /*85b0*/  IMAD.WIDE.U32 R6, R149, 0x20, RZ ;  /* 0x0000002095067825 */ /* 0x000fc800078e00ff */
[----:B------:R-:W-:-:S04]  /*85c0*/  IMAD.WIDE.U32 R4, R2, 0x50, R146 ;  /* 0x0000005002047825 */ /* 0x000fc800078e0092 */
[----:B------:R-:W-:Y:S01]  /*85d0*/  IMAD R2, R0, 0x50, RZ ;  /* 0x0000005000027824 */ /* 0x000fe200078e02ff */
[----:B------:R-:W-:-:S03]  /*85e0*/  @P3 LEA R0, P4, R149, R4, 0x4 ;  /* 0x0000000495003211 */ /* 0x000fc600078820ff */
[----:B------:R-:W-:Y:S01]  /*85f0*/  IMAD.IADD R3, R5, 0x1, R2 ;  /* 0x0000000105037824 */ /* 0x000fe200078e0202 */
[----:B------:R-:W-:-:S04]  /*8600*/  @P3 LEA R14, P5, R0, c[0x0][0x1c8], 0x1 ;  /* 0x00007200000e3a11 */ /* 0x000fc800078a08ff */
[----:B------:R-:W-:Y:S02]  /*8610*/  @P3 LEA.HI.X R2, R149, R3, R153, 0x4, P4 ;  /* 0x0000000395023211 */ /* 0x000fe400020f2499 */
[----:B------:R-:W-:Y:S02]  /*8620*/  @P2 IADD3 R8, P4, R4, R6, RZ ;  /* 0x0000000604082210 */ /* 0x000fe40007f9e0ff */
[----:B------:R-:W-:Y:S01]  /*8630*/  @P3 LEA.HI.X R15, R0, c[0x0][0x1cc], R2, 0x1, P5 ;  /* 0x00007300000f3a11 */ /* 0x000fe200028f0c02 */
[----:B------:R-:W-:Y:S01]  /*8640*/  @P0 IMAD.MOV.U32 R2, RZ, RZ, R4 ;  /* 0x000000ffff020224 */ /* 0x000fe200078e0004 */
[----:B------:R-:W-:Y:S01]  /*8650*/  @P2 IADD3.X R0, R3, R7, R9, P4, !PT ;  /* 0x0000000703002210 */ /* 0x000fe200027fe409 */
[----:B------:R-:W-:Y:S01]  /*8660*/  @P0 IMAD R9, R153, 0x30, RZ ;  /* 0x0000003099090824 */ /* 0x000fe200078e02ff */
[----:B------:R-:W-:Y:S01]  /*8670*/  @P2 LEA R10, P4, R8, c[0x0][0x1c8], 0x1 ;  /* 0x00007200080a2a11 */ /* 0x000fe200078808ff */
[----:B------:R-:W-:Y:S01]  /*8680*/  @P0 IMAD.WIDE.U32 R6, R149, 0x30, R2 ;  /* 0x0000003095060825 */ /* 0x000fe200078e0002 */
[----:B------:R-:W-:-:S02]  /*8690*/  @P6 LEA R16, P5, R4, c[0x0][0x1c8], 0x1 ;  /* 0x0000720004106a11 */ /* 0x000fc400078a08ff */
[----:B------:R-:W-:Y:S01]  /*86a0*/  @P2 LEA.HI.X R11, R8, c[0x0][0x1cc], R0, 0x1, P4 ;  /* 0x00007300080b2a11 */ /* 0x000fe200020f0c00 */
[----:B------:R-:W-:Y:S01]  /*86b0*/  @P0 IMAD.IADD R0, R7, 0x1, R9 ;  /* 0x0000000107000824 */ /* 0x000fe200078e0209 */
[----:B------:R-:W-:Y:S02]  /*86c0*/  @P0 LEA R8, P4, R6, c[0x0][0x1c8], 0x1 ;  /* 0x0000720006080a11 */ /* 0x000fe400078808ff */
[----:B------:R-:W-:Y:S02]  /*86d0*/  @P6 LEA.HI.X R17, R4, c[0x0][0x1cc], R3, 0x1, P5 ;  /* 0x0000730004116a11 */ /* 0x000fe400028f0c03 */
[----:B------:R-:W-:-:S03]  /*86e0*/  @P0 LEA.HI.X R9, R6, c[0x0][0x1cc], R0, 0x1, P4 ;  /* 0x0000730006090a11 */ /* 0x000fc600020f0c00 */
[----:B------:R-:W-:Y:S01]  /*86f0*/  @!PT LDS RZ, [RZ] ;  /* 0x00000000fffff984 */ /* 0x000fe20000000800 */
[----:B------:R-:W-:Y:S01]  /*8700*/  @!PT LDS RZ, [RZ] ;  /* 0x00000000fffff984 */ /* 0x000fe20000000800 */
[----:B------:R-:W-:Y:S01]  /*8710*/  @!PT LDS RZ, [RZ] ;  /* 0x00000000fffff984 */ /* 0x000fe20000000800 */
[----:B------:R1:W-:Y:S04]  /*8720*/  @P6 LDGSTS.E.BYPASS.LTC128B.128 [R216+0x2900], [R16.64], !P1 ;  /* 0x0290000010d86fae */ /* 0x0003e8000c901d48 */
[----:B------:R1:W-:Y:S04]  /*8730*/  @P3 LDGSTS.E.BYPASS.LTC128B.128 [R216+0x3100], [R14.64], !P1 ;  /* 0x031000000ed83fae */ /* 0x0003e8000c901d48 */
[----:B------:R1:W-:Y:S04]  /*8740*/  @P2 LDGSTS.E.BYPASS.LTC128B.128 [R216+0x3900], [R10.64], !P1 ;  /* 0x039000000ad82fae */ /* 0x0003e8000c901d48 */
[----:B------:R1:W-:Y:S01]  /*8750*/  @P0 LDGSTS.E.BYPASS.LTC128B.128 [R216+0x4100], [R8.64], !P1 ;  /* 0x0410000008d80fae */ /* 0x0003e2000c901d48 */
[----:B------:R-:W-:-:S13]  /*8760*/  ISETP.GE.AND P0, PT, R52, 0x41, PT ;  /* 0x000000413400780c */ /* 0x000fda0003f06270 */
[----:B------:R-:W-:Y:S05]  /*8770*/  @!P0 BRA `(.L_x_282) ;  /* 0x0000005000008947 */ /* 0x000fea0003800000 */
[----:B------:R-:W-:-:S04]  /*8780*/  LEA R0, P0, R149, R4, 0x6 ;  /* 0x0000000495007211 */ /* 0x000fc800078030ff */
[----:B------:R-:W-:Y:S02]  /*8790*/  LEA.HI.X R3, R149, R3, R153, 0x6, P0 ;  /* 0x0000000395037211 */ /* 0x000fe400000f3499 */
[----:B------:R-:W-:-:S04]  /*87a0*/  LEA R2, P0, R0, c[0x0][0x1c8], 0x1 ;  /* 0x0000720000027a11 */ /* 0x000fc800078008ff */
[----:B------:R-:W-:-:S05]  /*87b0*/  LEA.HI.X R3, R0, c[0x0][0x1cc], R3, 0x1, P0 ;  /* 0x0000730000037a11 */ /* 0x000fca00000f0c03 */
[----:B------:R2:W-:Y:S04]  /*87c0*/  LDGSTS.E.BYPASS.LTC128B.128 [R216+0x4900], [R2.64], !P1 ;  /* 0x0490000002d87fae */ /* 0x0005e8000c901d48 */
.L_x_282:
[----:B------:R-:W-:Y:S05]  /*87d0*/  BSYNC B0 ;  /* 0x0000000000007941 */ /* 0x000fea0003800000 */
.L_x_281:
[----:B------:R-:W-:Y:S01]  /*87e0*/  ISETP.LT.AND P0, PT, RZ, c[0x0][0x27c], PT ;  /* 0x00009f00ff007a0c */ /* 0x000fe20003f01270 */
[----:B------:R-:W0:-:S12]  /*87f0*/  LDGDEPBAR ;  /* 0x00000000000079af */ /* 0x000e180000000000 */
[----:B------:R-:W-:Y:S05]  /*8800*/  @P0 BRA `(.L_x_283) ;  /* 0x0000002000000947 */ /* 0x000fea0003800000 */
[----:B------:R-:W-:-:S04]  /*8810*/  DEPBAR.LE SB0, 0x1 ;  /* 0x000080400000791a */ /* 0x000fc80000000000 */
[----:B------:R-:W-:Y:S05]  /*8820*/  BRA `(.L_x_284) ;  /* 0x0000344000007947 */ /* 0x000fea0003800000 */
.L_x_283:
[----:B------:R-:W3:Y:S01]  /*8830*/  LDL R26, [R1+0x34] ;  /* 0x00003400011a7983 */ /* 0x000ee20000100800 */
[----:B-----5:R-:W-:Y:S01]  /*8840*/  SHF.R.S32.HI R0, RZ, 0x1f, R137 ;  /* 0x0000001fff007819 */ /* 0x020fe20000011489 */
[----:B------:R-:W-:Y:S01]  /*8850*/  ULDC.U8 UR4, c[0x0][0x298] ;  /* 0x0000a60000047ab9 */ /* 0x000fe20000000000 */
[C---:B--2---:R-:W-:Y:S01]  /*8860*/  IMAD.WIDE.U32 R2, R137.reuse, c[0x0][0x280], RZ ;  /* 0x0000a00089027a25 */ /* 0x044fe200078e00ff */
[----:B-1----:R-:W1:Y:S01]  /*8870*/  S2R R9, SR_TID.X ;  /* 0x0000000000097919 */ /* 0x002e620000002100 */
[----:B------:R-:W-:Y:S01]  /*8880*/  ISETP.NE.AND P3, PT, RZ, UR4, PT ;  /* 0x00000004ff007c0c */ /* 0x000fe2000bf65270 */
[----:B------:R-:W-:Y:S01]  /*8890*/  BSSY B2, `(.L_x_284) ;  /* 0x000033d000027945 */ /* 0x000fe20003800000 */
[C---:B------:R-:W-:Y:S02]  /*88a0*/  IMAD R6, R0.reuse, c[0x0][0x280], RZ ;  /* 0x0000a00000067a24 */ /* 0x040fe400078e02ff */
[----:B------:R-:W-:Y:S02]  /*88b0*/  IMAD R0, R0, c[0x0][0x290], RZ ;  /* 0x0000a40000007a24 */ /* 0x000fe400078e02ff */
[C---:B------:R-:W-:Y:S01]  /*88c0*/  IMAD R8, R137.reuse, c[0x0][0x284], R6 ;  /* 0x0000a10089087a24 */ /* 0x040fe200078e0206 */
[----:B------:R-:W-:Y:S01]  /*88d0*/  LEA R6, P2, R2, c[0x0][0x270], 0x1 ;  /* 0x00009c0002067a11 */ /* 0x000fe200078408ff */
[----:B------:R-:W-:-:S04]  /*88e0*/  IMAD.WIDE.U32 R4, R137, c[0x0][0x290], RZ ;  /* 0x0000a40089047a25 */ /* 0x000fc800078e00ff */
[----:B------:R-:W-:Y:S01]  /*88f0*/  IMAD R0, R137, c[0x0][0x294], R0 ;  /* 0x0000a50089007a24 */ /* 0x000fe200078e0200 */
[----:B------:R-:W-:Y:S01]  /*8900*/  LEA R7, P0, R4, c[0x0][0x288], 0x1 ;  /* 0x0000a20004077a11 */ /* 0x000fe200078008ff */
[----:B------:R-:W-:Y:S02]  /*8910*/  IMAD.IADD R3, R8, 0x1, R3 ;  /* 0x0000000108037824 */ /* 0x000fe400078e0203 */
[----:B------:R-:W-:-:S03]  /*8920*/  IMAD.IADD R5, R0, 0x1, R5 ;  /* 0x0000000100057824 */ /* 0x000fc600078e0205 */
[----:B------:R-:W-:Y:S02]  /*8930*/  LEA.HI.X R0, R2, c[0x0][0x274], R3, 0x1, P2 ;  /* 0x00009d0002007a11 */ /* 0x000fe400010f0c03 */
[----:B------:R-:W-:Y:S02]  /*8940*/  LEA.HI.X R2, R4, c[0x0][0x28c], R5, 0x1, P0 ;  /* 0x0000a30004027a11 */ /* 0x000fe400000f0c05 */
[----:B-1----:R-:W-:-:S04]  /*8950*/  SHF.R.S32.HI R25, RZ, 0x1f, R9 ;  /* 0x0000001fff197819 */ /* 0x002fc80000011409 */
[----:B------:R-:W-:-:S04]  /*8960*/  LEA.HI R25, R25, R9, RZ, 0x2 ;  /* 0x0000000919197211 */ /* 0x000fc800078f10ff */
[----:B------:R-:W-:-:S04]  /*8970*/  SHF.R.S32.HI R25, RZ, 0x2, R25 ;  /* 0x00000002ff197819 */ /* 0x000fc80000011419 */
[----:B------:R-:W-:Y:S01]  /*8980*/  IADD3 R49, R25, 0x60, RZ ;  /* 0x0000006019317810 */ /* 0x000fe20007ffe0ff */
[----:B---3--:R-:W-:Y:S01]  /*8990*/  IMAD R3, R26, 0x80, R25 ;  /* 0x000000801a037824 */ /* 0x008fe200078e0219 */
[----:B------:R-:W-:Y:S05]  /*89a0*/  @!P3 BRA `(.L_x_285) ;  /* 0x000019000000b947 */ /* 0x000fea0003800000 */
[----:B------:R-:W-:Y:S01]  /*89b0*/  ISETP.GE.AND P0, PT, R3, R13, PT ;  /* 0x0000000d0300720c */ /* 0x000fe20003f06270 */
[----:B------:R-:W1:Y:S01]  /*89c0*/  SHFL.IDX PT, R11, R0, RZ, 0x1c1f ;  /* 0x001c1fff000b7589 */ /* 0x000e6200000e0000 */
[----:B------:R-:W-:Y:S01]  /*89d0*/  BSSY B0, `(.L_x_286) ;  /* 0x000001a000007945 */ /* 0x000fe20003800000 */
[----:B------:R-:W-:Y:S01]  /*89e0*/  CS2R R4, SRZ ;  /* 0x0000000000047805 */ /* 0x000fe2000001ff00 */
[----:B------:R-:W-:Y:S01]  /*89f0*/  CS2R R8, SRZ ;  /* 0x0000000000087805 */ /* 0x000fe2000001ff00 */
[----:B------:R-:W2:Y:S04]  /*8a00*/  SHFL.IDX PT, R10, R6, RZ, 0x1c1f ;  /* 0x001c1fff060a7589 */ /* 0x000ea800000e0000 */
[----:B------:R3:W4:Y:S04]  /*8a10*/  SHFL.IDX PT, R15, R2, RZ, 0x1c1f ;  /* 0x001c1fff020f7589 */ /* 0x00072800000e0000 */
[----:B------:R5:W1:Y:S01]  /*8a20*/  SHFL.IDX PT, R14, R7, RZ, 0x1c1f ;  /* 0x001c1fff070e7589 */ /* 0x000a6200000e0000 */
[----:B---3--:R-:W-:Y:S01]  /*8a30*/  CS2R R2, SRZ ;  /* 0x0000000000027805 */ /* 0x008fe2000001ff00 */
[----:B-----5:R-:W-:Y:S01]  /*8a40*/  CS2R R6, SRZ ;  /* 0x0000000000067805 */ /* 0x020fe2000001ff00 */
[----:B------:R-:W-:Y:S05]  /*8a50*/  @P0 BRA `(.L_x_287) ;  /* 0x0000011000000947 */ /* 0x000fea0003800000 */
[----:B-12-4-:R-:W-:Y:S01]  /*8a60*/  ISETP.GE.AND P2, PT, R28, c[0x0][0x27c], PT ;  /* 0x00009f001c007a0c */ /* 0x016fe20003f46270 */
[C---:B------:R-:W-:Y:S01]  /*8a70*/  IMAD.SHL.U32 R0, R30.reuse, 0x2, RZ ;  /* 0x000000021e007824 */ /* 0x040fe200078e00ff */
[----:B------:R-:W-:-:S02]  /*8a80*/  ISETP.GE.AND P0, PT, R30, c[0x0][0x27c], PT ;  /* 0x00009f001e007a0c */ /* 0x000fc40003f06270 */
[----:B------:R-:W-:-:S04]  /*8a90*/  SHF.R.S32.HI R2, RZ, 0x1f, R30 ;  /* 0x0000001fff027819 */ /* 0x000fc8000001141e */
[----:B------:R-:W-:-:S05]  /*8aa0*/  SHF.L.U64.HI R2, R30, 0x1, R2 ;  /* 0x000000011e027819 */ /* 0x000fca0000010202 */
[----:B------:R-:W-:Y:S02]  /*8ab0*/  @!P2 IMAD.WIDE R4, R28, 0x2, R10 ;  /* 0x000000021c04a825 */ /* 0x000fe400078e020a */
[-C--:B------:R-:W-:Y:S02]  /*8ac0*/  @!P0 IADD3 R16, P4, R10, R0.reuse, RZ ;  /* 0x000000000a108210 */ /* 0x080fe40007f9e0ff */
[----:B------:R-:W-:Y:S01]  /*8ad0*/  @!P0 IADD3 R10, P3, R14, R0, RZ ;  /* 0x000000000e0a8210 */ /* 0x000fe20007f7e0ff */
[----:B------:R1:W5:Y:S01]  /*8ae0*/  @!P2 LD.E.64 R8, [R4.64] ;  /* 0x000000080408a980 */ /* 0x000362000c101b00 */
[----:B------:R-:W-:-:S04]  /*8af0*/  @!P2 IMAD.WIDE R18, R28, 0x2, R14 ;  /* 0x000000021c12a825 */ /* 0x000fc800078e020e */
[--C-:B------:R-:W-:Y:S01]  /*8b00*/  @!P0 IMAD.X R17, R11, 0x1, R2.reuse, P4 ;  /* 0x000000010b118824 */ /* 0x100fe200020e0602 */
[----:B------:R2:W5:Y:S01]  /*8b10*/  @!P2 LD.E.64 R6, [R18.64] ;  /* 0x000000081206a980 */ /* 0x000562000c101b00 */
[----:B------:R-:W-:Y:S02]  /*8b20*/  @!P0 IMAD.X R11, R15, 0x1, R2, P3 ;  /* 0x000000010f0b8824 */ /* 0x000fe400018e0602 */
[----:B------:R-:W-:-:S06]  /*8b30*/  CS2R R2, SRZ ;  /* 0x0000000000027805 */ /* 0x000fcc000001ff00 */
[----:B------:R2:W5:Y:S01]  /*8b40*/  @!P0 LD.E.64 R2, [R10.64] ;  /* 0x000000080a028980 */ /* 0x000562000c101b00 */
[----:B-1----:R-:W-:-:S06]  /*8b50*/  CS2R R4, SRZ ;  /* 0x0000000000047805 */ /* 0x002fcc000001ff00 */
[----:B------:R2:W5:Y:S02]  /*8b60*/  @!P0 LD.E.64 R4, [R16.64] ;  /* 0x0000000810048980 */ /* 0x000564000c101b00 */
.L_x_287:
[----:B-12-4-:R-:W-:Y:S05]  /*8b70*/  BSYNC B0 ;  /* 0x0000000000007941 */ /* 0x016fea0003800000 */
.L_x_286:
[----:B-----5:R-:W-:Y:S01]  /*8b80*/  IMAD.MOV.U32 R18, RZ, RZ, R8 ;  /* 0x000000ffff127224 */ /* 0x020fe200078e0008 */
[--C-:B------:R-:W-:Y:S01]  /*8b90*/  SHF.R.U64 R0, R8, 0x10, R9.reuse ;  /* 0x0000001008007819 */ /* 0x100fe20000001209 */
[--C-:B------:R-:W-:Y:S01]  /*8ba0*/  IMAD.MOV.U32 R17, RZ, RZ, R9.reuse ;  /* 0x000000ffff117224 */ /* 0x100fe200078e0009 */
[----:B------:R-:W-:Y:S01]  /*8bb0*/  SHF.R.U32.HI R14, RZ, 0x10, R9 ;  /* 0x00000010ff0e7819 */ /* 0x000fe20000011609 */
[----:B------:R-:W-:Y:S01]  /*8bc0*/  IMAD.MOV.U32 R15, RZ, RZ, R5 ;  /* 0x000000ffff0f7224 */ /* 0x000fe200078e0005 */
[----:B------:R-:W-:Y:S01]  /*8bd0*/  PRMT R19, R0, 0x5410, R18 ;  /* 0x0000541000137816 */ /* 0x000fe20000000012 */
[----:B------:R-:W-:Y:S01]  /*8be0*/  IMAD R0, R26, -0x80, R13 ;  /* 0xffffff801a007824 */ /* 0x000fe200078e020d */
[----:B------:R-:W-:Y:S01]  /*8bf0*/  PRMT R20, R14, 0x5410, R17 ;  /* 0x000054100e147816 */ /* 0x000fe20000000011 */
[----:B------:R-:W-:Y:S01]  /*8c00*/  IMAD.MOV.U32 R16, RZ, RZ, R4 ;  /* 0x000000ffff107224 */ /* 0x000fe200078e0004 */
[----:B------:R-:W-:Y:S01]  /*8c10*/  SHF.R.U64 R12, R4, 0x10, R5 ;  /* 0x00000010040c7819 */ /* 0x000fe20000001205 */
[----:B------:R-:W-:Y:S01]  /*8c20*/  IMAD.MOV.U32 R11, RZ, RZ, R6 ;  /* 0x000000ffff0b7224 */ /* 0x000fe200078e0006 */
[----:B------:R-:W-:Y:S01]  /*8c30*/  IMNMX R17, R0, 0x80, PT ;  /* 0x0000008000117817 */ /* 0x000fe20003800200 */
[----:B------:R-:W-:Y:S01]  /*8c40*/  IMAD.MOV.U32 R10, RZ, RZ, R7 ;  /* 0x000000ffff0a7224 */ /* 0x000fe200078e0007 */
[----:B------:R-:W-:Y:S01]  /*8c50*/  SHF.R.U32.HI R9, RZ, 0x10, R5 ;  /* 0x00000010ff097819 */ /* 0x000fe20000011605 */
[----:B------:R-:W-:-:S04]  /*8c60*/  DEPBAR.LE SB0, 0x1 ;  /* 0x000080400000791a */ /* 0x000fc80000000000 */
[----:B------:R-:W-:Y:S01]  /*8c70*/  BAR.SYNC.DEFER_BLOCKING 0x0 ;  /* 0x0000000000007b1d */ /* 0x000fe20000010000 */
[----:B------:R-:W-:Y:S02]  /*8c80*/  ISETP.GE.AND P0, PT, R25, R17, PT ;  /* 0x000000111900720c */ /* 0x000fe40003f06270 */
[----:B------:R-:W-:Y:S01]  /*8c90*/  SHF.R.U64 R8, R6, 0x10, R7 ;  /* 0x0000001006087819 */ /* 0x000fe20000001207 */
[----:B------:R-:W-:Y:S01]  /*8ca0*/  IMAD.MOV.U32 R6, RZ, RZ, R3 ;  /* 0x000000ffff067224 */ /* 0x000fe200078e0003 */
[----:B------:R-:W-:Y:S01]  /*8cb0*/  SHF.R.U32.HI R5, RZ, 0x10, R7 ;  /* 0x00000010ff057819 */ /* 0x000fe20000011607 */
[----:B------:R-:W-:Y:S01]  /*8cc0*/  IMAD.MOV.U32 R7, RZ, RZ, R2 ;  /* 0x000000ffff077224 */ /* 0x000fe200078e0002 */
[--C-:B------:R-:W-:Y:S01]  /*8cd0*/  SHF.R.U64 R4, R2, 0x10, R3.reuse ;  /* 0x0000001002047819 */ /* 0x100fe20000001203 */
[----:B------:R-:W-:Y:S01]  /*8ce0*/  BSSY B1, `(.L_x_288) ;  /* 0x000005b000017945 */ /* 0x000fe20003800000 */
[----:B------:R-:W-:Y:S02]  /*8cf0*/  SHF.R.U32.HI R2, RZ, 0x10, R3 ;  /* 0x00000010ff027819 */ /* 0x000fe40000011603 */
[----:B------:R-:W-:-:S02]  /*8d00*/  PRMT R23, R12, 0x5410, R16 ;  /* 0x000054100c177816 */ /* 0x000fc40000000010 */
[----:B------:R-:W-:Y:S02]  /*8d10*/  PRMT R24, R9, 0x5410, R15 ;  /* 0x0000541009187816 */ /* 0x000fe4000000000f */
[----:B------:R-:W-:Y:S02]  /*8d20*/  PRMT R16, R11, 0x5410, R8 ;  /* 0x000054100b107816 */ /* 0x000fe40000000008 */
[----:B------:R-:W-:Y:S02]  /*8d30*/  PRMT R18, R5, 0x5410, R10 ;  /* 0x0000541005127816 */ /* 0x000fe4000000000a */
[----:B------:R-:W-:Y:S02]  /*8d40*/  PRMT R21, R7, 0x5410, R4 ;  /* 0x0000541007157816 */ /* 0x000fe40000000004 */
[----:B------:R-:W-:Y:S01]  /*8d50*/  PRMT R22, R2, 0x5410, R6 ;  /* 0x0000541002167816 */ /* 0x000fe20000000006 */
[----:B------:R-:W-:Y:S05]  /*8d60*/  @P0 BRA `(.L_x_289) ;  /* 0x0000052000000947 */ /* 0x000fea0003800000 */
[----:B------:R-:W-:Y:S01]  /*8d70*/  ISETP.GE.AND P0, PT, R28, c[0x0][0x27c], PT ;  /* 0x00009f001c007a0c */ /* 0x000fe20003f06270 */
[----:B------:R-:W-:-:S12]  /*8d80*/  BSSY B0, `(.L_x_290) ;  /* 0x0000028000007945 */ /* 0x000fd80003800000 */
[----:B------:R-:W-:Y:S05]  /*8d90*/  @P0 BRA `(.L_x_291) ;  /* 0x0000026000000947 */ /* 0x000fea0003800000 */
[----:B------:R-:W1:Y:S01]  /*8da0*/  LDS.128 R4, [R81+0x5000] ;  /* 0x0050000051047984 */ /* 0x000e620000000c00 */
[--C-:B------:R-:W-:Y:S02]  /*8db0*/  HADD2.F32 R9, -RZ, R16.reuse.H0_H0 ;  /* 0x20000010ff097230 */ /* 0x100fe40000004100 */
[----:B------:R-:W-:Y:S02]  /*8dc0*/  HADD2.F32 R0, -RZ, R16.H1_H1 ;  /* 0x30000010ff007230 */ /* 0x000fe40000004100 */
[--C-:B------:R-:W-:Y:S02]  /*8dd0*/  HADD2.F32 R3, -RZ, R19.reuse.H1_H1 ;  /* 0x30000013ff037230 */ /* 0x100fe40000004100 */
[----:B------:R-:W-:Y:S02]  /*8de0*/  HADD2.F32 R2, -RZ, R19.H0_H0 ;  /* 0x20000013ff027230 */ /* 0x000fe40000004100 */
[--C-:B-1----:R-:W-:Y:S02]  /*8df0*/  HADD2.F32 R10, -RZ, R4.reuse.H0_H0 ;  /* 0x20000004ff0a7230 */ /* 0x102fe40000004100 */
[----:B------:R-:W-:-:S02]  /*8e00*/  HADD2.F32 R8, -RZ, R4.H1_H1 ;  /* 0x30000004ff087230 */ /* 0x000fc40000004100 */
[--C-:B------:R-:W-:Y:S01]  /*8e10*/  HADD2.F32 R4, -RZ, R5.reuse.H0_H0 ;  /* 0x20000005ff047230 */ /* 0x100fe20000004100 */
[-C--:B------:R-:W-:Y:S01]  /*8e20*/  FMUL.FTZ R13, R10, R9.reuse ;  /* 0x000000090a0d7220 */ /* 0x080fe20000410000 */
[----:B------:R-:W-:Y:S01]  /*8e30*/  HADD2.F32 R5, -RZ, R5.H1_H1 ;  /* 0x30000005ff057230 */ /* 0x000fe20000004100 */
[----:B------:R-:W-:Y:S01]  /*8e40*/  FMUL.FTZ R14, R8, R9 ;  /* 0x00000009080e7220 */ /* 0x000fe20000410000 */
[--C-:B------:R-:W-:Y:S02]  /*8e50*/  HADD2.F32 R12, -RZ, R6.reuse.H0_H0 ;  /* 0x20000006ff0c7230 */ /* 0x100fe40000004100 */
[----:B------:R-:W-:Y:S01]  /*8e60*/  HADD2.F32 R11, -RZ, R6.H1_H1 ;  /* 0x30000006ff0b7230 */ /* 0x000fe20000004100 */
[-C--:B------:R-:W-:Y:S01]  /*8e70*/  FMUL.FTZ R9, R5, R0.reuse ;  /* 0x0000000005097220 */ /* 0x080fe20000410000 */
[--C-:B------:R-:W-:Y:S01]  /*8e80*/  HADD2.F32 R6, -RZ, R7.reuse.H0_H0 ;  /* 0x20000007ff067230 */ /* 0x100fe20000004100 */
[----:B------:R-:W-:Y:S01]  /*8e90*/  FMUL.FTZ R0, R4, R0 ;  /* 0x0000000004007220 */ /* 0x000fe20000410000 */
[----:B------:R-:W-:Y:S01]  /*8ea0*/  HADD2.F32 R7, -RZ, R7.H1_H1 ;  /* 0x30000007ff077230 */ /* 0x000fe20000004100 */
[----:B------:R-:W-:-:S02]  /*8eb0*/  FFMA.FTZ R15, R10, R3, -R14 ;  /* 0x000000030a0f7223 */ /* 0x000fc4000001080e */
[----:B------:R-:W-:Y:S01]  /*8ec0*/  FFMA.FTZ R14, R8, R3, R13 ;  /* 0x00000003080e7223 */ /* 0x000fe2000001000d */
[----:B------:R-:W-:Y:S01]  /*8ed0*/  HADD2.F32 R3, -RZ, R20.H1_H1 ;  /* 0x30000014ff037230 */ /* 0x000fe20000004100 */
[-C--:B------:R-:W-:Y:S01]  /*8ee0*/  FFMA.FTZ R13, R4, R2.reuse, -R9 ;  /* 0x00000002040d7223 */ /* 0x080fe20000010809 */
[--C-:B------:R-:W-:Y:S01]  /*8ef0*/  HADD2.F32 R4, -RZ, R18.reuse.H1_H1 ;  /* 0x30000012ff047230 */ /* 0x100fe20000004100 */
[----:B------:R-:W-:Y:S01]  /*8f00*/  FFMA.FTZ R10, R5, R2, R0 ;  /* 0x00000002050a7223 */ /* 0x000fe20000010000 */
[----:B------:R-:W-:Y:S02]  /*8f10*/  HADD2.F32 R0, -RZ, R18.H0_H0 ;  /* 0x20000012ff007230 */ /* 0x000fe40000004100 */
[----:B------:R-:W-:Y:S01]  /*8f20*/  HADD2.F32 R2, -RZ, R20.H0_H0 ;  /* 0x20000014ff027230 */ /* 0x000fe20000004100 */
[----:B------:R-:W-:Y:S02]  /*8f30*/  FMUL.FTZ R9, R11, R4 ;  /* 0x000000040b097220 */ /* 0x000fe40000410000 */
[----:B------:R-:W-:-:S02]  /*8f40*/  FMUL.FTZ R8, R7, R0 ;  /* 0x0000000007087220 */ /* 0x000fc40000410000 */
[----:B------:R-:W-:Y:S02]  /*8f50*/  FMUL.FTZ R4, R12, R4 ;  /* 0x000000040c047220 */ /* 0x000fe40000410000 */
[----:B------:R-:W-:Y:S02]  /*8f60*/  FMUL.FTZ R5, R6, R0 ;  /* 0x0000000006057220 */ /* 0x000fe40000410000 */
[-C--:B------:R-:W-:Y:S02]  /*8f70*/  FFMA.FTZ R9, R12, R3.reuse, -R9 ;  /* 0x000000030c097223 */ /* 0x080fe40000010809 */
[-C--:B------:R-:W-:Y:S02]  /*8f80*/  FFMA.FTZ R0, R6, R2.reuse, -R8 ;  /* 0x0000000206007223 */ /* 0x080fe40000010808 */
[----:B------:R-:W-:Y:S01]  /*8f90*/  FFMA.FTZ R3, R11, R3, R4 ;  /* 0x000000030b037223 */ /* 0x000fe20000010004 */
[----:B------:R-:W-:Y:S01]  /*8fa0*/  F2FP.PACK_AB R4, R14, R15 ;  /* 0x0000000f0e04723e */ /* 0x000fe200000000ff */
[----:B------:R-:W-:Y:S01]  /*8fb0*/  FFMA.FTZ R2, R7, R2, R5 ;  /* 0x0000000207027223 */ /* 0x000fe20000010005 */
[----:B------:R-:W-:-:S02]  /*8fc0*/  F2FP.PACK_AB R5, R10, R13 ;  /* 0x0000000d0a05723e */ /* 0x000fc400000000ff */
[----:B------:R-:W-:Y:S02]  /*8fd0*/  F2FP.PACK_AB R6, R3, R9 ;  /* 0x000000090306723e */ /* 0x000fe400000000ff */
[----:B------:R-:W-:-:S05]  /*8fe0*/  F2FP.PACK_AB R7, R2, R0 ;  /* 0x000000000207723e */ /* 0x000fca00000000ff */
[----:B------:R1:W-:Y:S02]  /*8ff0*/  STS.128 [R81+0x5000], R4 ;  /* 0x0050000451007388 */ /* 0x0003e40000000c00 */
.L_x_291:
[----:B------:R-:W-:Y:S05]  /*9000*/  BSYNC B0 ;  /* 0x0000000000007941 */ /* 0x000fea0003800000 */
.L_x_290:
[----:B------:R-:W-:-:S13]  /*9010*/  ISETP.GE.AND P0, PT, R30, c[0x0][0x27c], PT ;  /* 0x00009f001e007a0c */ /* 0x000fda0003f06270 */
[----:B------:R-:W-:Y:S05]  /*9020*/  @P0 BRA `(.L_x_289) ;  /* 0x0000026000000947 */ /* 0x000fea0003800000 */
[----:B-1----:R-:W1:Y:S01]  /*9030*/  LDS.128 R4, [R82+0x5000] ;  /* 0x0050000052047984 */ /* 0x002e620000000c00 */
        /* <DEDUP_REMOVED lines=37> */
.L_x_289:
[----:B------:R-:W-:Y:S05]  /*9290*/  BSYNC B1 ;  /* 0x0000000000017941 */ /* 0x000fea0003800000 */
.L_x_288:
[----:B------:R-:W-:Y:S01]  /*92a0*/  ISETP.GE.AND P0, PT, R141, R17, PT ;  /* 0x000000118d00720c */ /* 0x000fe20003f06270 */
[----:B------:R-:W-:-:S12]  /*92b0*/  BSSY B1, `(.L_x_292) ;  /* 0x0000054000017945 */ /* 0x000fd80003800000 */
[----:B------:R-:W-:Y:S05]  /*92c0*/  @P0 BRA `(.L_x_293) ;  /* 0x0000052000000947 */ /* 0x000fea0003800000 */
[----:B------:R-:W-:Y:S01]  /*92d0*/  ISETP.GE.AND P0, PT, R28, c[0x0][0x27c], PT ;  /* 0x00009f001c007a0c */ /* 0x000fe20003f06270 */
[----:B------:R-:W-:-:S12]  /*92e0*/  BSSY B0, `(.L_x_294) ;  /* 0x0000028000007945 */ /* 0x000fd80003800000 */
        /* <DEDUP_REMOVED lines=9> */
[C---:B------:R-:W-:Y:S01]  /*9380*/  FMUL.FTZ R13, R9.reuse, R10 ;  /* 0x0000000a090d7220 */ /* 0x040fe20000410000 */
[----:B------:R-:W-:Y:S01]  /*9390*/  HADD2.F32 R5, -RZ, R5.H1_H1 ;  /* 0x30000005ff057230 */ /* 0x000fe20000004100 */
[----:B------:R-:W-:Y:S01]  /*93a0*/  FMUL.FTZ R14, R9, R8 ;  /* 0x00000008090e7220 */ /* 0x000fe20000410000 */
[--C-:B------:R-:W-:Y:S02]  /*93b0*/  HADD2.F32 R12, -RZ, R6.reuse.H0_H0 ;  /* 0x20000006ff0c7230 */ /* 0x100fe40000004100 */
[----:B------:R-:W-:Y:S01]  /*93c0*/  HADD2.F32 R11, -RZ, R6.H1_H1 ;  /* 0x30000006ff0b7230 */ /* 0x000fe20000004100 */
[C---:B------:R-:W-:Y:S01]  /*93d0*/  FMUL.FTZ R9, R0.reuse, R5 ;  /* 0x0000000500097220 */ /* 0x040fe20000410000 */
[--C-:B------:R-:W-:Y:S01]  /*93e0*/  HADD2.F32 R6, -RZ, R7.reuse.H0_H0 ;  /* 0x20000007ff067230 */ /* 0x100fe20000004100 */
[----:B------:R-:W-:Y:S01]  /*93f0*/  FMUL.FTZ R0, R0, R4 ;  /* 0x0000000400007220 */ /* 0x000fe20000410000 */
[----:B------:R-:W-:Y:S01]  /*9400*/  HADD2.F32 R7, -RZ, R7.H1_H1 ;  /* 0x30000007ff077230 */ /* 0x000fe20000004100 */
[----:B------:R-:W-:-:S02]  /*9410*/  FFMA.FTZ R15, R3, R10, -R14 ;  /* 0x0000000a030f7223 */ /* 0x000fc4000001080e */
[----:B------:R-:W-:Y:S01]  /*9420*/  FFMA.FTZ R14, R3, R8, R13 ;  /* 0x00000008030e7223 */ /* 0x000fe2000001000d */
[----:B------:R-:W-:Y:S01]  /*9430*/  HADD2.F32 R3, -RZ, R20.H1_H1 ;  /* 0x30000014ff037230 */ /* 0x000fe20000004100 */
[C---:B------:R-:W-:Y:S01]  /*9440*/  FFMA.FTZ R13, R2.reuse, R4, -R9 ;  /* 0x00000004020d7223 */ /* 0x040fe20000010809 */
        /* <DEDUP_REMOVED lines=8> */
[C---:B------:R-:W-:Y:S02]  /*94d0*/  FFMA.FTZ R9, R3.reuse, R12, -R9 ;  /* 0x0000000c03097223 */ /* 0x040fe40000010809 */
[----:B------:R-:W-:Y:S02]  /*94e0*/  FFMA.FTZ R0, R2, R6, -R8 ;  /* 0x0000000602007223 */ /* 0x000fe40000010808 */
[----:B------:R-:W-:Y:S01]  /*94f0*/  FFMA.FTZ R3, R3, R11, R4 ;  /* 0x0000000b03037223 */ /* 0x000fe20000010004 */
[----:B------:R-:W-:Y:S01]  /*9500*/  F2FP.PACK_AB R4, R14, R15 ;  /* 0x0000000f0e04723e */ /* 0x000fe200000000ff */
[----:B------:R-:W-:Y:S01]  /*9510*/  FFMA.FTZ R2, R2, R7, R5 ;  /* 0x0000000702027223 */ /* 0x000fe20000010005 */
[----:B------:R-:W-:-:S02]  /*9520*/  F2FP.PACK_AB R5, R10, R13 ;  /* 0x0000000d0a05723e */ /* 0x000fc400000000ff */
[----:B------:R-:W-:Y:S02]  /*9530*/  F2FP.PACK_AB R6, R3, R9 ;  /* 0x000000090306723e */ /* 0x000fe400000000ff */
[----:B------:R-:W-:-:S05]  /*9540*/  F2FP.PACK_AB R7, R2, R0 ;  /* 0x000000000207723e */ /* 0x000fca00000000ff */
[----:B------:R1:W-:Y:S02]  /*9550*/  STS.128 [R81+0x6000], R4 ;  /* 0x0060000451007388 */ /* 0x0003e40000000c00 */
.L_x_295:
[----:B------:R-:W-:Y:S05]  /*9560*/  BSYNC B0 ;  /* 0x0000000000007941 */ /* 0x000fea0003800000 */
.L_x_294:
        /* <DEDUP_REMOVED lines=40> */
.L_x_293:
[----:B------:R-:W-:Y:S05]  /*97f0*/  BSYNC B1 ;  /* 0x0000000000017941 */ /* 0x000fea0003800000 */
.L_x_292:
        /* <DEDUP_REMOVED lines=44> */
.L_x_299:
[----:B------:R-:W-:Y:S05]  /*9ac0*/  BSYNC B0 ;  /* 0x0000000000007941 */ /* 0x000fea0003800000 */
.L_x_298:
        /* <DEDUP_REMOVED lines=40> */
.L_x_297:
[----:B------:R-:W-:Y:S05]  /*9d50*/  BSYNC B1 ;  /* 0x0000000000017941 */ /* 0x000fea0003800000 */
.L_x_296:
[----:B------:R-:W-:-:S13]  /*9d60*/  ISETP.GE.AND P0, PT, R49, R17, PT ;  /* 0x000000113100720c */ /* 0x000fda0003f06270 */
        /* <DEDUP_REMOVED lines=42> */
.L_x_302:
[----:B------:R-:W-:Y:S05]  /*a010*/  BSYNC B0 ;  /* 0x0000000000007941 */ /* 0x000fea0003800000 */
.L_x_301:
        /* <DEDUP_REMOVED lines=39> */
[----:B------:R1:W-:Y:S01]  /*a290*/  STS.128 [R82+0x8000], R4 ;  /* 0x0080000452007388 */ /* 0x0003e20000000c00 */
[----:B------:R-:W-:Y:S05]  /*a2a0*/  BRA `(.L_x_300) ;  /* 0x000019b000007947 */ /* 0x000fea0003800000 */
.L_x_285:
[----:B------:R-:W-:Y:S01]  /*a2b0*/  ISETP.GE.AND P0, PT, R3, R13, PT ;  /* 0x0000000d0300720c */ /* 0x000fe20003f06270 */
[----:B------:R-:W1:Y:S01]  /*a2c0*/  SHFL.IDX PT, R15, R0, RZ, 0x1c1f ;  /* 0x001c1fff000f7589 */ /* 0x000e6200000e0000 */
[----:B------:R-:W-:Y:S01]  /*a2d0*/  BSSY B0, `(.L_x_303) ;  /* 0x0000014000007945 */ /* 0x000fe20003800000 */
[----:B------:R-:W-:Y:S01]  /*a2e0*/  CS2R R4, SRZ ;  /* 0x0000000000047805 */ /* 0x000fe2000001ff00 */
[----:B------:R-:W-:Y:S01]  /*a2f0*/  CS2R R10, SRZ ;  /* 0x00000000000a7805 */ /* 0x000fe2000001ff00 */
[----:B------:R-:W2:Y:S01]  /*a300*/  SHFL.IDX PT, R14, R6, RZ, 0x1c1f ;  /* 0x001c1fff060e7589 */ /* 0x000ea200000e0000 */
[----:B------:R-:W-:-:S03]  /*a310*/  CS2R R8, SRZ ;  /* 0x0000000000087805 */ /* 0x000fc6000001ff00 */
[----:B------:R-:W3:Y:S04]  /*a320*/  SHFL.IDX PT, R16, R2, RZ, 0x1c1f ;  /* 0x001c1fff02107589 */ /* 0x000ee800000e0000 */
[----:B------:R4:W1:Y:S02]  /*a330*/  SHFL.IDX PT, R12, R7, RZ, 0x1c1f ;  /* 0x001c1fff070c7589 */ /* 0x00086400000e0000 */
[----:B----4-:R-:W-:Y:S01]  /*a340*/  CS2R R6, SRZ ;  /* 0x0000000000067805 */ /* 0x010fe2000001ff00 */
[----:B------:R-:W-:Y:S05]  /*a350*/  @P0 BRA `(.L_x_304) ;  /* 0x000000b000000947 */ /* 0x000fea0003800000 */
[C---:B-123--:R-:W-:Y:S01]  /*a360*/  ISETP.GE.AND P0, PT, R32.reuse, c[0x0][0x27c], PT ;  /* 0x00009f0020007a0c */ /* 0x04efe20003f06270 */
[C---:B------:R-:W-:Y:S01]  /*a370*/  IMAD.SHL.U32 R2, R32.reuse, 0x2, RZ ;  /* 0x0000000220027824 */ /* 0x040fe200078e00ff */
[----:B------:R-:W-:Y:S01]  /*a380*/  SHF.L.U64.HI R0, R32, 0x1, R33 ;  /* 0x0000000120007819 */ /* 0x000fe20000010221 */
[----:B------:R-:W-:-:S03]  /*a390*/  CS2R R6, SRZ ;  /* 0x0000000000067805 */ /* 0x000fc6000001ff00 */
[-C--:B------:R-:W-:Y:S02]  /*a3a0*/  IADD3 R14, P3, R14, R2.reuse, RZ ;  /* 0x000000020e0e7210 */ /* 0x080fe40007f7e0ff */
[----:B------:R-:W-:-:S03]  /*a3b0*/  IADD3 R2, P2, R12, R2, RZ ;  /* 0x000000020c027210 */ /* 0x000fc60007f5e0ff */
[--C-:B------:R-:W-:Y:S02]  /*a3c0*/  IMAD.X R15, R15, 0x1, R0.reuse, P3 ;  /* 0x000000010f0f7824 */ /* 0x100fe400018e0600 */
[----:B------:R-:W-:Y:S01]  /*a3d0*/  IMAD.X R3, R16, 0x1, R0, P2 ;  /* 0x0000000110037824 */ /* 0x000fe200010e0600 */
[----:B------:R-:W-:Y:S05]  /*a3e0*/  @P0 BRA `(.L_x_304) ;  /* 0x0000002000000947 */ /* 0x000fea0003800000 */
[----:B------:R1:W5:Y:S04]  /*a3f0*/  LD.E.128 R8, [R14.64] ;  /* 0x000000080e087980 */ /* 0x000368000c101d00 */
[----:B------:R1:W5:Y:S02]  /*a400*/  LD.E.128 R4, [R2.64] ;  /* 0x0000000802047980 */ /* 0x000364000c101d00 */
.L_x_304:
[----:B-123--:R-:W-:Y:S05]  /*a410*/  BSYNC B0 ;  /* 0x0000000000007941 */ /* 0x00efea0003800000 */
.L_x_303:
[--C-:B-----5:R-:W-:Y:S01]  /*a420*/  IMAD.MOV.U32 R18, RZ, RZ, R9.reuse ;  /* 0x000000ffff127224 */ /* 0x120fe200078e0009 */
[----:B------:R-:W-:Y:S01]  /*a430*/  SHF.R.U32.HI R0, RZ, 0x10, R9 ;  /* 0x00000010ff007819 */ /* 0x000fe20000011609 */
[----:B------:R-:W-:Y:S01]  /*a440*/  IMAD.MOV.U32 R16, RZ, RZ, R10 ;  /* 0x000000ffff107224 */ /* 0x000fe200078e000a */
[----:B------:R-:W-:Y:S01]  /*a450*/  ISETP.GE.AND P0, PT, R32, c[0x0][0x27c], PT ;  /* 0x00009f0020007a0c */ /* 0x000fe20003f06270 */
[----:B------:R-:W-:Y:S01]  /*a460*/  IMAD.MOV.U32 R15, RZ, RZ, R11 ;  /* 0x000000ffff0f7224 */ /* 0x000fe200078e000b */
[----:B------:R-:W-:Y:S01]  /*a470*/  PRMT R44, R18, 0x5410, R0 ;  /* 0x00005410122c7816 */ /* 0x000fe20000000000 */
[----:B------:R-:W-:Y:S01]  /*a480*/  IMAD R0, R26, -0x80, R13 ;  /* 0xffffff801a007824 */ /* 0x000fe200078e020d */
[----:B------:R-:W-:Y:S01]  /*a490*/  SHF.R.U64 R17, R8, 0x10, R9 ;  /* 0x0000001008117819 */ /* 0x000fe20000001209 */
[----:B------:R-:W-:Y:S01]  /*a4a0*/  IMAD.MOV.U32 R12, RZ, RZ, R4 ;  /* 0x000000ffff0c7224 */ /* 0x000fe200078e0004 */
[--C-:B------:R-:W-:Y:S01]  /*a4b0*/  SHF.R.U64 R14, R10, 0x10, R11.reuse ;  /* 0x000000100a0e7819 */ /* 0x100fe2000000120b */
[----:B------:R-:W-:Y:S01]  /*a4c0*/  IMAD.MOV.U32 R19, RZ, RZ, R8 ;  /* 0x000000ffff137224 */ /* 0x000fe200078e0008 */
[----:B------:R-:W-:Y:S01]  /*a4d0*/  IMNMX R39, R0, 0x80, PT ;  /* 0x0000008000277817 */ /* 0x000fe20003800200 */
[----:B------:R-:W-:Y:S01]  /*a4e0*/  IMAD.MOV.U32 R8, RZ, RZ, R6 ;  /* 0x000000ffff087224 */ /* 0x000fe200078e0006 */
[----:B------:R-:W-:Y:S01]  /*a4f0*/  SHF.R.U32.HI R10, RZ, 0x10, R11 ;  /* 0x00000010ff0a7819 */ /* 0x000fe2000001160b */
[----:B------:R-:W-:Y:S01]  /*a500*/  IMAD.MOV.U32 R11, RZ, RZ, R5 ;  /* 0x000000ffff0b7224 */ /* 0x000fe200078e0005 */
[----:B------:R-:W-:Y:S01]  /*a510*/  ISETP.GE.OR P2, PT, R25, R39, P0 ;  /* 0x000000271900720c */ /* 0x000fe20000746670 */
[----:B------:R-:W-:-:S04]  /*a520*/  DEPBAR.LE SB0, 0x1 ;  /* 0x000080400000791a */ /* 0x000fc80000000000 */
[--C-:B------:R-:W-:Y:S01]  /*a530*/  SHF.R.U64 R9, R4, 0x10, R5.reuse ;  /* 0x0000001004097819 */ /* 0x100fe20000001205 */
[----:B------:R-:W-:Y:S01]  /*a540*/  BSSY B0, `(.L_x_305) ;  /* 0x0000064000007945 */ /* 0x000fe20003800000 */
[----:B------:R-:W-:Y:S01]  /*a550*/  SHF.R.U32.HI R4, RZ, 0x10, R5 ;  /* 0x00000010ff047819 */ /* 0x000fe20000011605 */
[--C-:B------:R-:W-:Y:S01]  /*a560*/  IMAD.MOV.U32 R5, RZ, RZ, R7.reuse ;  /* 0x000000ffff057224 */ /* 0x100fe200078e0007 */
[--C-:B------:R-:W-:Y:S02]  /*a570*/  SHF.R.U64 R3, R6, 0x10, R7.reuse ;  /* 0x0000001006037819 */ /* 0x100fe40000001207 */
[----:B------:R-:W-:Y:S02]  /*a580*/  SHF.R.U32.HI R2, RZ, 0x10, R7 ;  /* 0x00000010ff027819 */ /* 0x000fe40000011607 */
[----:B------:R-:W-:Y:S02]  /*a590*/  PRMT R41, R19, 0x5410, R11 ;  /* 0x0000541013297816 */ /* 0x000fe4000000000b */
[----:B------:R-:W-:-:S02]  /*a5a0*/  PRMT R42, R4, 0x5410, R17 ;  /* 0x00005410042a7816 */ /* 0x000fc40000000011 */
[----:B------:R-:W-:Y:S02]  /*a5b0*/  PRMT R46, R14, 0x5410, R16 ;  /* 0x000054100e2e7816 */ /* 0x000fe40000000010 */
[----:B------:R-:W-:Y:S02]  /*a5c0*/  PRMT R47, R10, 0x5410, R15 ;  /* 0x000054100a2f7816 */ /* 0x000fe4000000000f */
[----:B------:R-:W-:Y:S02]  /*a5d0*/  PRMT R40, R9, 0x5410, R12 ;  /* 0x0000541009287816 */ /* 0x000fe4000000000c */
[----:B------:R-:W-:Y:S02]  /*a5e0*/  PRMT R43, R8, 0x5410, R3 ;  /* 0x00005410082b7816 */ /* 0x000fe40000000003 */
[----:B------:R-:W-:Y:S01]  /*a5f0*/  PRMT R45, R2, 0x5410, R5 ;  /* 0x00005410022d7816 */ /* 0x000fe20000000005 */
[----:B------:R-:W-:Y:S06]  /*a600*/  BAR.SYNC.DEFER_BLOCKING 0x0 ;  /* 0x0000000000007b1d */ /* 0x000fec0000010000 */
[----:B------:R-:W-:Y:S05]  /*a610*/  @P2 BRA `(.L_x_306) ;  /* 0x0000056000002947 */ /* 0x000fea0003800000 */
[----:B------:R-:W2:Y:S04]  /*a620*/  LDL R21, [R1+0x54] ;  /* 0x0000540001157983 */ /* 0x000ea80000100800 */
[----:B------:R-:W3:Y:S01]  /*a630*/  LDL R20, [R1+0x5c] ;  /* 0x00005c0001147983 */ /* 0x000ee20000100800 */
[----:B------:R-:W-:Y:S01]  /*a640*/  IADD3 R2, R32, c[0x0][0x27c], RZ ;  /* 0x00009f0020027a10 */ /* 0x000fe20007ffe0ff */
[----:B------:R-:W-:Y:S01]  /*a650*/  HADD2.F32 R13, -RZ, R41.H0_H0 ;  /* 0x20000029ff0d7230 */ /* 0x000fe20000004100 */
[----:B--2---:R-:W-:-:S02]  /*a660*/  LOP3.LUT R0, R21, 0x38, R32, 0xf8, !PT ;  /* 0x0000003815007812 */ /* 0x004fc400078ef820 */
[----:B------:R-:W-:Y:S02]  /*a670*/  LOP3.LUT R2, R21, 0x38, R2, 0xf8, !PT ;  /* 0x0000003815027812 */ /* 0x000fe400078ef802 */
[----:B---3--:R-:W-:-:S04]  /*a680*/  LOP3.LUT R0, R154, R0, R20, 0xf6, !PT ;  /* 0x000000009a007212 */ /* 0x008fc800078ef614 */
[----:B------:R-:W-:Y:S02]  /*a690*/  LEA R28, R0, 0x5100, 0x1 ;  /* 0x00005100001c7811 */ /* 0x000fe400078e08ff */
[----:B------:R-:W-:Y:S01]  /*a6a0*/  LOP3.LUT R0, R2, R20, RZ, 0x3c, !PT ;  /* 0x0000001402007212 */ /* 0x000fe200078e3cff */
[----:B------:R-:W-:Y:S02]  /*a6b0*/  HADD2.F32 R2, -RZ, R40.H1_H1 ;  /* 0x30000028ff027230 */ /* 0x000fe40000004100 */
[----:B------:R-:W1:Y:S01]  /*a6c0*/  LDS.128 R4, [R28] ;  /* 0x000000001c047984 */ /* 0x000e620000000c00 */
[----:B------:R-:W-:-:S04]  /*a6d0*/  IADD3 R0, R154, R0, RZ ;  /* 0x000000009a007210 */ /* 0x000fc80007ffe0ff */
[----:B------:R-:W-:Y:S01]  /*a6e0*/  SHF.L.U32 R27, R0, 0x1, RZ ;  /* 0x00000001001b7819 */ /* 0x000fe200000006ff */
[----:B------:R-:W-:-:S04]  /*a6f0*/  HADD2.F32 R0, -RZ, R40.H0_H0 ;  /* 0x20000028ff007230 */ /* 0x000fc80000004100 */
[----:B------:R-:W2:Y:S01]  /*a700*/  LDS.128 R8, [R27+0x5100] ;  /* 0x005100001b087984 */ /* 0x000ea20000000c00 */
[--C-:B-1----:R-:W-:Y:S02]  /*a710*/  HADD2.F32 R17, -RZ, R4.reuse.H0_H0 ;  /* 0x20000004ff117230 */ /* 0x102fe40000004100 */
[----:B------:R-:W-:Y:S02]  /*a720*/  HADD2.F32 R16, -RZ, R4.H1_H1 ;  /* 0x30000004ff107230 */ /* 0x000fe40000004100 */
[--C-:B------:R-:W-:Y:S02]  /*a730*/  HADD2.F32 R23, -RZ, R7.reuse.H0_H0 ;  /* 0x20000007ff177230 */ /* 0x100fe40000004100 */
[----:B------:R-:W-:Y:S01]  /*a740*/  HADD2.F32 R22, -RZ, R7.H1_H1 ;  /* 0x30000007ff167230 */ /* 0x000fe20000004100 */
[----:B------:R-:W-:Y:S01]  /*a750*/  FMUL.FTZ R7, R17, R2 ;  /* 0x0000000211077220 */ /* 0x000fe20000410000 */
[----:B------:R-:W-:Y:S02]  /*a760*/  HADD2.F32 R19, -RZ, R5.H0_H0 ;  /* 0x20000005ff137230 */ /* 0x000fe40000004100 */
[----:B--2---:R-:W-:-:S02]  /*a770*/  HADD2.F32 R4, -RZ, R8.H0_H0 ;  /* 0x20000008ff047230 */ /* 0x004fc40000004100 */
[--C-:B------:R-:W-:Y:S02]  /*a780*/  HADD2.F32 R15, -RZ, R11.reuse.H0_H0 ;  /* 0x2000000bff0f7230 */ /* 0x100fe40000004100 */
[----:B------:R-:W-:Y:S01]  /*a790*/  HADD2.F32 R14, -RZ, R11.H1_H1 ;  /* 0x3000000bff0e7230 */ /* 0x000fe20000004100 */
[----:B------:R-:W-:Y:S01]  /*a7a0*/  FMUL.FTZ R35, R4, R2 ;  /* 0x0000000204237220 */ /* 0x000fe20000410000 */
[----:B------:R-:W-:Y:S01]  /*a7b0*/  HADD2.F32 R18, -RZ, R5.H1_H1 ;  /* 0x30000005ff127230 */ /* 0x000fe20000004100 */
[-C--:B------:R-:W-:Y:S01]  /*a7c0*/  FMUL.FTZ R2, R16, R0.reuse ;  /* 0x0000000010027220 */ /* 0x080fe20000410000 */
[----:B------:R-:W-:Y:S01]  /*a7d0*/  HADD2.F32 R3, -RZ, R8.H1_H1 ;  /* 0x30000008ff037230 */ /* 0x000fe20000004100 */
[-C--:B------:R-:W-:Y:S01]  /*a7e0*/  FFMA.FTZ R38, R4, R13.reuse, R7 ;  /* 0x0000000d04267223 */ /* 0x080fe20000010007 */
[----:B------:R-:W-:Y:S01]  /*a7f0*/  HADD2.F32 R11, -RZ, R42.H1_H1 ;  /* 0x3000002aff0b7230 */ /* 0x000fe20000004100 */
[----:B------:R-:W-:Y:S01]  /*a800*/  FFMA.FTZ R13, R17, R13, -R35 ;  /* 0x0000000d110d7223 */ /* 0x000fe20000010823 */
[----:B------:R-:W-:Y:S01]  /*a810*/  HADD2.F32 R5, -RZ, R41.H1_H1 ;  /* 0x30000029ff057230 */ /* 0x000fe20000004100 */
[C---:B------:R-:W-:Y:S01]  /*a820*/  FMUL.FTZ R34, R3.reuse, R0 ;  /* 0x0000000003227220 */ /* 0x040fe20000410000 */
[--C-:B------:R-:W-:Y:S01]  /*a830*/  HADD2.F32 R21, -RZ, R6.reuse.H0_H0 ;  /* 0x20000006ff157230 */ /* 0x100fe20000004100 */
[----:B------:R-:W-:Y:S01]  /*a840*/  FFMA.FTZ R37, R3, R11, R2 ;  /* 0x0000000b03257223 */ /* 0x000fe20000010002 */
[----:B------:R-:W-:Y:S01]  /*a850*/  HADD2.F32 R20, -RZ, R6.H1_H1 ;  /* 0x30000006ff147230 */ /* 0x000fe20000004100 */
[----:B------:R-:W-:Y:S01]  /*a860*/  FMUL.FTZ R4, R19, R5 ;  /* 0x0000000513047220 */ /* 0x000fe20000410000 */
[----:B------:R-:W-:-:S02]  /*a870*/  HADD2.F32 R8, -RZ, R10.H0_H0 ;  /* 0x2000000aff087230 */ /* 0x000fc40000004100 */
[----:B------:R-:W-:Y:S02]  /*a880*/  HADD2.F32 R12, -RZ, R10.H1_H1 ;  /* 0x3000000aff0c7230 */ /* 0x000fe40000004100 */
[----:B------:R-:W-:Y:S02]  /*a890*/  HADD2.F32 R6, -RZ, R9.H0_H0 ;  /* 0x20000009ff067230 */ /* 0x000fe40000004100 */
[----:B------:R-:W-:Y:S02]  /*a8a0*/  HADD2.F32 R10, -RZ, R44.H0_H0 ;  /* 0x2000002cff0a7230 */ /* 0x000fe40000004100 */
[----:B------:R-:W-:Y:S01]  /*a8b0*/  HADD2.F32 R2, -RZ, R42.H0_H0 ;  /* 0x2000002aff027230 */ /* 0x000fe20000004100 */
[C---:B------:R-:W-:Y:S01]  /*a8c0*/  FMUL.FTZ R30, R6.reuse, R5 ;  /* 0x00000005061e7220 */ /* 0x040fe20000410000 */
[----:B------:R-:W-:Y:S01]  /*a8d0*/  HADD2.F32 R0, -RZ, R43.H0_H0 ;  /* 0x2000002bff007230 */ /* 0x000fe20000004100 */
[----:B------:R-:W-:Y:S01]  /*a8e0*/  FFMA.FTZ R36, R6, R10, R4 ;  /* 0x0000000a06247223 */ /* 0x000fe20000010004 */
[----:B------:R-:W-:Y:S01]  /*a8f0*/  HADD2.F32 R9, -RZ, R9.H1_H1 ;  /* 0x30000009ff097230 */ /* 0x000fe20000004100 */
[----:B------:R-:W-:Y:S01]  /*a900*/  FMUL.FTZ R5, R18, R2 ;  /* 0x0000000212057220 */ /* 0x000fe20000410000 */
[----:B------:R-:W-:Y:S01]  /*a910*/  HADD2.F32 R7, -RZ, R44.H1_H1 ;  /* 0x3000002cff077230 */ /* 0x000fe20000004100 */
[----:B------:R-:W-:Y:S01]  /*a920*/  FMUL.FTZ R4, R21, R0 ;  /* 0x0000000015047220 */ /* 0x000fe20000410000 */
[--C-:B------:R-:W-:Y:S01]  /*a930*/  HADD2.F32 R6, -RZ, R46.reuse.H1_H1 ;  /* 0x3000002eff067230 */ /* 0x100fe20000004100 */
[C---:B------:R-:W-:Y:S01]  /*a940*/  FMUL.FTZ R26, R9.reuse, R2 ;  /* 0x00000002091a7220 */ /* 0x040fe20000410000 */
[----:B------:R-:W-:Y:S01]  /*a950*/  HADD2.F32 R3, -RZ, R43.H1_H1 ;  /* 0x3000002bff037230 */ /* 0x000fe20000004100 */
[----:B------:R-:W-:Y:S01]  /*a960*/  FFMA.FTZ R31, R9, R7, R5 ;  /* 0x00000007091f7223 */ /* 0x000fe20000010005 */
[----:B------:R-:W-:Y:S01]  /*a970*/  HADD2.F32 R5, -RZ, R46.H0_H0 ;  /* 0x2000002eff057230 */ /* 0x000fe20000004100 */
[----:B------:R-:W-:Y:S01]  /*a980*/  FFMA.FTZ R29, R8, R6, R4 ;  /* 0x00000006081d7223 */ /* 0x000fe20000010004 */
[----:B------:R-:W-:Y:S01]  /*a990*/  HADD2.F32 R2, -RZ, R45.H1_H1 ;  /* 0x3000002dff027230 */ /* 0x000fe20000004100 */
[----:B------:R-:W-:-:S02]  /*a9a0*/  FMUL.FTZ R4, R20, R3 ;  /* 0x0000000314047220 */ /* 0x000fc40000410000 */
[----:B------:R-:W-:Y:S01]  /*a9b0*/  FMUL.FTZ R25, R8, R0 ;  /* 0x0000000008197220 */ /* 0x000fe20000410000 */
[----:B------:R-:W-:Y:S01]  /*a9c0*/  HADD2.F32 R0, -RZ, R45.H0_H0 ;  /* 0x2000002dff007230 */ /* 0x000fe20000004100 */
[C---:B------:R-:W-:Y:S01]  /*a9d0*/  FMUL.FTZ R24, R12.reuse, R3 ;  /* 0x000000030c187220 */ /* 0x040fe20000410000 */
[--C-:B------:R-:W-:Y:S01]  /*a9e0*/  HADD2.F32 R3, -RZ, R47.reuse.H0_H0 ;  /* 0x2000002fff037230 */ /* 0x100fe20000004100 */
[----:B------:R-:W-:Y:S01]  /*a9f0*/  FFMA.FTZ R12, R12, R5, R4 ;  /* 0x000000050c0c7223 */ /* 0x000fe20000010004 */
[----:B------:R-:W-:Y:S01]  /*aa00*/  HADD2.F32 R4, -RZ, R47.H1_H1 ;  /* 0x3000002fff047230 */ /* 0x000fe20000004100 */
[----:B------:R-:W-:Y:S02]  /*aa10*/  FMUL.FTZ R8, R23, R2 ;  /* 0x0000000217087220 */ /* 0x000fe40000410000 */
[----:B------:R-:W-:Y:S02]  /*aa20*/  FMUL.FTZ R9, R22, R0 ;  /* 0x0000000016097220 */ /* 0x000fe40000410000 */
[----:B------:R-:W-:-:S02]  /*aa30*/  FMUL.FTZ R2, R15, R2 ;  /* 0x000000020f027220 */ /* 0x000fc40000410000 */
[C---:B------:R-:W-:Y:S02]  /*aa40*/  FMUL.FTZ R0, R14.reuse, R0 ;  /* 0x000000000e007220 */ /* 0x040fe40000410000 */
[----:B------:R-:W-:Y:S02]  /*aa50*/  FFMA.FTZ R15, R15, R4, R8 ;  /* 0x000000040f0f7223 */ /* 0x000fe40000010008 */
[----:B------:R-:W-:Y:S02]  /*aa60*/  FFMA.FTZ R14, R14, R3, R9 ;  /* 0x000000030e0e7223 */ /* 0x000fe40000010009 */
[----:B------:R-:W-:Y:S02]  /*aa70*/  FFMA.FTZ R8, R16, R11, -R34 ;  /* 0x0000000b10087223 */ /* 0x000fe40000010822 */
[----:B------:R-:W-:Y:S02]  /*aa80*/  FFMA.FTZ R11, R19, R10, -R30 ;  /* 0x0000000a130b7223 */ /* 0x000fe4000001081e */
[----:B------:R-:W-:Y:S01]  /*aa90*/  FFMA.FTZ R9, R18, R7, -R26 ;  /* 0x0000000712097223 */ /* 0x000fe2000001081a */
[----:B------:R-:W-:Y:S01]  /*aaa0*/  F2FP.PACK_AB R8, R8, R13 ;  /* 0x0000000d0808723e */ /* 0x000fe200000000ff */
[----:B------:R-:W-:Y:S01]  /*aab0*/  FFMA.FTZ R10, R21, R6, -R25 ;  /* 0x00000006150a7223 */ /* 0x000fe20000010819 */
[----:B------:R-:W-:Y:S01]  /*aac0*/  F2FP.PACK_AB R6, R12, R29 ;  /* 0x0000001d0c06723e */ /* 0x000fe200000000ff */
[----:B------:R-:W-:Y:S01]  /*aad0*/  FFMA.FTZ R7, R20, R5, -R24 ;  /* 0x0000000514077223 */ /* 0x000fe20000010818 */
[----:B------:R-:W-:Y:S01]  /*aae0*/  F2FP.PACK_AB R9, R9, R11 ;  /* 0x0000000b0909723e */ /* 0x000fe200000000ff */
[----:B------:R-:W-:Y:S01]  /*aaf0*/  FFMA.FTZ R2, R23, R4, -R2 ;  /* 0x0000000417027223 */ /* 0x000fe20000010802 */
[----:B------:R-:W-:Y:S01]  /*ab00*/  F2FP.PACK_AB R4, R37, R38 ;  /* 0x000000262504723e */ /* 0x000fe200000000ff */
[----:B------:R-:W-:Y:S01]  /*ab10*/  FFMA.FTZ R3, R22, R3, -R0 ;  /* 0x0000000316037223 */ /* 0x000fe20000010800 */
[----:B------:R-:W-:-:S02]  /*ab20*/  F2FP.PACK_AB R10, R7, R10 ;  /* 0x0000000a070a723e */ /* 0x000fc400000000ff */
[----:B------:R-:W-:Y:S02]  /*ab30*/  F2FP.PACK_AB R5, R31, R36 ;  /* 0x000000241f05723e */ /* 0x000fe400000000ff */
[----:B------:R-:W-:Y:S02]  /*ab40*/  F2FP.PACK_AB R11, R3, R2 ;  /* 0x00000002030b723e */ /* 0x000fe400000000ff */
[----:B------:R-:W-:-:S03]  /*ab50*/  F2FP.PACK_AB R7, R14, R15 ;  /* 0x0000000f0e07723e */ /* 0x000fc600000000ff */
[----:B------:R1:W-:Y:S04]  /*ab60*/  STS.128 [R28], R8 ;  /* 0x000000081c007388 */ /* 0x0003e80000000c00 */
[----:B------:R1:W-:Y:S02]  /*ab70*/  STS.128 [R27+0x5100], R4 ;  /* 0x005100041b007388 */ /* 0x0003e40000000c00 */
.L_x_306:
[----:B------:R-:W-:Y:S05]  /*ab80*/  BSYNC B0 ;  /* 0x0000000000007941 */ /* 0x000fea0003800000 */
.L_x_305:
[----:B------:R-:W-:Y:S01]  /*ab90*/  ISETP.GE.OR P2, PT, R141, R39, P0 ;  /* 0x000000278d00720c */ /* 0x000fe20000746670 */
[----:B------:R-:W-:-:S12]  /*aba0*/  BSSY B0, `(.L_x_307) ;  /* 0x0000056000007945 */ /* 0x000fd80003800000 */
[----:B------:R-:W-:Y:S05]  /*abb0*/  @P2 BRA `(.L_x_308) ;  /* 0x0000054000002947 */ /* 0x000fea0003800000 */
[----:B------:R-:W-:Y:S01]  /*abc0*/  IADD3 R2, R32, c[0x0][0x27c], RZ ;  /* 0x00009f0020027a10 */ /* 0x000fe20007ffe0ff */
[----:B------:R-:W-:Y:S01]  /*abd0*/  HADD2.F32 R13, -RZ, R41.H0_H0 ;  /* 0x20000029ff0d7230 */ /* 0x000fe20000004100 */
[C---:B------:R-:W-:Y:S02]  /*abe0*/  LOP3.LUT R0, R150.reuse, 0x38, R32, 0xf8, !PT ;  /* 0x0000003896007812 */ /* 0x040fe400078ef820 */
[----:B------:R-:W-:Y:S02]  /*abf0*/  LOP3.LUT R2, R150, 0x38, R2, 0xf8, !PT ;  /* 0x0000003896027812 */ /* 0x000fe400078ef802 */
[C---:B------:R-:W-:Y:S02]  /*ac00*/  LOP3.LUT R0, R163.reuse, R0, R187, 0xf6, !PT ;  /* 0x00000000a3007212 */ /* 0x040fe400078ef6bb */
[----:B------:R-:W-:Y:S02]  /*ac10*/  LOP3.LUT R2, R2, R187, RZ, 0x3c, !PT ;  /* 0x000000bb02027212 */ /* 0x000fe400078e3cff */
[----:B-1----:R-:W-:Y:S01]  /*ac20*/  LEA R28, R0, 0x5100, 0x1 ;  /* 0x00005100001c7811 */ /* 0x002fe200078e08ff */
[----:B------:R-:W-:Y:S01]  /*ac30*/  HADD2.F32 R0, -RZ, R40.H0_H0 ;  /* 0x20000028ff007230 */ /* 0x000fe20000004100 */
[----:B------:R-:W-:-:S03]  /*ac40*/  IADD3 R2, R163, R2, RZ ;  /* 0x00000002a3027210 */ /* 0x000fc60007ffe0ff */
[----:B------:R-:W1:Y:S01]  /*ac50*/  LDS.128 R4, [R28] ;  /* 0x000000001c047984 */ /* 0x000e620000000c00 */
[----:B------:R-:W-:Y:S01]  /*ac60*/  SHF.L.U32 R27, R2, 0x1, RZ ;  /* 0x00000001021b7819 */ /* 0x000fe200000006ff */
[----:B------:R-:W-:-:S04]  /*ac70*/  HADD2.F32 R2, -RZ, R40.H1_H1 ;  /* 0x30000028ff027230 */ /* 0x000fc80000004100 */
[----:B------:R-:W2:Y:S01]  /*ac80*/  LDS.128 R8, [R27+0x5100] ;  /* 0x005100001b087984 */ /* 0x000ea20000000c00 */
[--C-:B-1----:R-:W-:Y:S02]  /*ac90*/  HADD2.F32 R17, -RZ, R4.reuse.H0_H0 ;  /* 0x20000004ff117230 */ /* 0x102fe40000004100 */
[----:B------:R-:W-:Y:S02]  /*aca0*/  HADD2.F32 R16, -RZ, R4.H1_H1 ;  /* 0x30000004ff107230 */ /* 0x000fe40000004100 */
[--C-:B------:R-:W-:Y:S02]  /*acb0*/  HADD2.F32 R23, -RZ, R7.reuse.H0_H0 ;  /* 0x20000007ff177230 */ /* 0x100fe40000004100 */
[--C-:B--2---:R-:W-:Y:S02]  /*acc0*/  HADD2.F32 R4, -RZ, R8.reuse.H0_H0 ;  /* 0x20000008ff047230 */ /* 0x104fe40000004100 */
[----:B------:R-:W-:Y:S01]  /*acd0*/  HADD2.F32 R22, -RZ, R7.H1_H1 ;  /* 0x30000007ff167230 */ /* 0x000fe20000004100 */
[CC--:B------:R-:W-:Y:S01]  /*ace0*/  FMUL.FTZ R7, R2.reuse, R17.reuse ;  /* 0x0000001102077220 */ /* 0x0c0fe20000410000 */
[--C-:B------:R-:W-:Y:S01]  /*acf0*/  HADD2.F32 R15, -RZ, R11.reuse.H0_H0 ;  /* 0x2000000bff0f7230 */ /* 0x100fe20000004100 */
[----:B------:R-:W-:Y:S01]  /*ad00*/  FMUL.FTZ R35, R2, R4 ;  /* 0x0000000402237220 */ /* 0x000fe20000410000 */
[----:B------:R-:W-:Y:S01]  /*ad10*/  HADD2.F32 R14, -RZ, R11.H1_H1 ;  /* 0x3000000bff0e7230 */ /* 0x000fe20000004100 */
[----:B------:R-:W-:Y:S01]  /*ad20*/  FMUL.FTZ R2, R0, R16 ;  /* 0x0000001000027220 */ /* 0x000fe20000410000 */
[--C-:B------:R-:W-:Y:S01]  /*ad30*/  HADD2.F32 R19, -RZ, R5.reuse.H0_H0 ;  /* 0x20000005ff137230 */ /* 0x100fe20000004100 */
[C---:B------:R-:W-:Y:S01]  /*ad40*/  FFMA.FTZ R38, R13.reuse, R4, R7 ;  /* 0x000000040d267223 */ /* 0x040fe20000010007 */
[----:B------:R-:W-:Y:S01]  /*ad50*/  HADD2.F32 R18, -RZ, R5.H1_H1 ;  /* 0x30000005ff127230 */ /* 0x000fe20000004100 */
[----:B------:R-:W-:Y:S01]  /*ad60*/  FFMA.FTZ R13, R13, R17, -R35 ;  /* 0x000000110d0d7223 */ /* 0x000fe20000010823 */
[----:B------:R-:W-:-:S02]  /*ad70*/  HADD2.F32 R3, -RZ, R8.H1_H1 ;  /* 0x30000008ff037230 */ /* 0x000fc40000004100 */
[----:B------:R-:W-:Y:S02]  /*ad80*/  HADD2.F32 R11, -RZ, R42.H1_H1 ;  /* 0x3000002aff0b7230 */ /* 0x000fe40000004100 */
[----:B------:R-:W-:Y:S01]  /*ad90*/  HADD2.F32 R5, -RZ, R41.H1_H1 ;  /* 0x30000029ff057230 */ /* 0x000fe20000004100 */
[-C--:B------:R-:W-:Y:S01]  /*ada0*/  FMUL.FTZ R34, R0, R3.reuse ;  /* 0x0000000300227220 */ /* 0x080fe20000410000 */
[--C-:B------:R-:W-:Y:S01]  /*adb0*/  HADD2.F32 R21, -RZ, R6.reuse.H0_H0 ;  /* 0x20000006ff157230 */ /* 0x100fe20000004100 */
[----:B------:R-:W-:Y:S01]  /*adc0*/  FFMA.FTZ R37, R11, R3, R2 ;  /* 0x000000030b257223 */ /* 0x000fe20000010002 */
[----:B------:R-:W-:Y:S01]  /*add0*/  HADD2.F32 R20, -RZ, R6.H1_H1 ;  /* 0x30000006ff147230 */ /* 0x000fe20000004100 */
[----:B------:R-:W-:Y:S01]  /*ade0*/  FMUL.FTZ R4, R5, R19 ;  /* 0x0000001305047220 */ /* 0x000fe20000410000 */
[--C-:B------:R-:W-:Y:S02]  /*adf0*/  HADD2.F32 R8, -RZ, R10.reuse.H0_H0 ;  /* 0x2000000aff087230 */ /* 0x100fe40000004100 */
[----:B------:R-:W-:-:S02]  /*ae00*/  HADD2.F32 R12, -RZ, R10.H1_H1 ;  /* 0x3000000aff0c7230 */ /* 0x000fc40000004100 */
[----:B------:R-:W-:Y:S02]  /*ae10*/  HADD2.F32 R6, -RZ, R9.H0_H0 ;  /* 0x20000009ff067230 */ /* 0x000fe40000004100 */
[----:B------:R-:W-:Y:S02]  /*ae20*/  HADD2.F32 R10, -RZ, R44.H0_H0 ;  /* 0x2000002cff0a7230 */ /* 0x000fe40000004100 */
[----:B------:R-:W-:Y:S01]  /*ae30*/  HADD2.F32 R2, -RZ, R42.H0_H0 ;  /* 0x2000002aff027230 */ /* 0x000fe20000004100 */
[-C--:B------:R-:W-:Y:S01]  /*ae40*/  FMUL.FTZ R30, R5, R6.reuse ;  /* 0x00000006051e7220 */ /* 0x080fe20000410000 */
[----:B------:R-:W-:Y:S01]  /*ae50*/  HADD2.F32 R0, -RZ, R43.H0_H0 ;  /* 0x2000002bff007230 */ /* 0x000fe20000004100 */
[----:B------:R-:W-:Y:S01]  /*ae60*/  FFMA.FTZ R36, R10, R6, R4 ;  /* 0x000000060a247223 */ /* 0x000fe20000010004 */
[----:B------:R-:W-:Y:S01]  /*ae70*/  HADD2.F32 R9, -RZ, R9.H1_H1 ;  /* 0x30000009ff097230 */ /* 0x000fe20000004100 */
[----:B------:R-:W-:Y:S01]  /*ae80*/  FMUL.FTZ R5, R2, R18 ;  /* 0x0000001202057220 */ /* 0x000fe20000410000 */
[----:B------:R-:W-:Y:S01]  /*ae90*/  HADD2.F32 R7, -RZ, R44.H1_H1 ;  /* 0x3000002cff077230 */ /* 0x000fe20000004100 */
[----:B------:R-:W-:Y:S01]  /*aea0*/  FMUL.FTZ R4, R0, R21 ;  /* 0x0000001500047220 */ /* 0x000fe20000410000 */
[--C-:B------:R-:W-:Y:S01]  /*aeb0*/  HADD2.F32 R6, -RZ, R46.reuse.H1_H1 ;  /* 0x3000002eff067230 */ /* 0x100fe20000004100 */
[-C--:B------:R-:W-:Y:S01]  /*aec0*/  FMUL.FTZ R26, R2, R9.reuse ;  /* 0x00000009021a7220 */ /* 0x080fe20000410000 */
        /* <DEDUP_REMOVED lines=8> */
[-C--:B------:R-:W-:Y:S01]  /*af50*/  FMUL.FTZ R24, R3, R12.reuse ;  /* 0x0000000c03187220 */ /* 0x080fe20000410000 */
[--C-:B------:R-:W-:Y:S01]  /*af60*/  HADD2.F32 R3, -RZ, R47.reuse.H0_H0 ;  /* 0x2000002fff037230 */ /* 0x100fe20000004100 */
[----:B------:R-:W-:Y:S01]  /*af70*/  FFMA.FTZ R12, R5, R12, R4 ;  /* 0x0000000c050c7223 */ /* 0x000fe20000010004 */
[----:B------:R-:W-:Y:S01]  /*af80*/  HADD2.F32 R4, -RZ, R47.H1_H1 ;  /* 0x3000002fff047230 */ /* 0x000fe20000004100 */
[----:B------:R-:W-:Y:S02]  /*af90*/  FMUL.FTZ R8, R2, R23 ;  /* 0x0000001702087220 */ /* 0x000fe40000410000 */
[----:B------:R-:W-:Y:S02]  /*afa0*/  FMUL.FTZ R9, R0, R22 ;  /* 0x0000001600097220 */ /* 0x000fe40000410000 */
[----:B------:R-:W-:-:S02]  /*afb0*/  FMUL.FTZ R2, R2, R15 ;  /* 0x0000000f02027220 */ /* 0x000fc40000410000 */
[-C--:B------:R-:W-:Y:S02]  /*afc0*/  FMUL.FTZ R0, R0, R14.reuse ;  /* 0x0000000e00007220 */ /* 0x080fe40000410000 */
        /* <DEDUP_REMOVED lines=19> */
.L_x_308:
[----:B------:R-:W-:Y:S05]  /*b100*/  BSYNC B0 ;  /* 0x0000000000007941 */ /* 0x000fea0003800000 */
.L_x_307:
[----:B------:R-:W-:Y:S01]  /*b110*/  ISETP.GE.OR P2, PT, R151, R39, P0 ;  /* 0x000000279700720c */ /* 0x000fe20000746670 */
[----:B------:R-:W-:-:S12]  /*b120*/  BSSY B0, `(.L_x_309) ;  /* 0x0000056000007945 */ /* 0x000fd80003800000 */
[----:B------:R-:W-:Y:S05]  /*b130*/  @P2 BRA `(.L_x_310) ;  /* 0x0000054000002947 */ /* 0x000fea0003800000 */
[----:B------:R-:W-:Y:S01]  /*b140*/  IADD3 R2, R32, c[0x0][0x27c], RZ ;  /* 0x00009f0020027a10 */ /* 0x000fe20007ffe0ff */
[----:B------:R-:W-:Y:S01]  /*b150*/  HADD2.F32 R13, -RZ, R41.H0_H0 ;  /* 0x20000029ff0d7230 */ /* 0x000fe20000004100 */
[C---:B------:R-:W-:Y:S02]  /*b160*/  LOP3.LUT R0, R152.reuse, 0x38, R32, 0xf8, !PT ;  /* 0x0000003898007812 */ /* 0x040fe400078ef820 */
[----:B------:R-:W-:Y:S02]  /*b170*/  LOP3.LUT R2, R152, 0x38, R2, 0xf8, !PT ;  /* 0x0000003898027812 */ /* 0x000fe400078ef802 */
[----:B------:R-:W-:Y:S02]  /*b180*/  LOP3.LUT R0, R164, R0, R188, 0xf6, !PT ;  /* 0x00000000a4007212 */ /* 0x000fe400078ef6bc */
        /* <DEDUP_REMOVED lines=79> */
.L_x_310:
[----:B------:R-:W-:Y:S05]  /*b680*/  BSYNC B0 ;  /* 0x0000000000007941 */ /* 0x000fea0003800000 */
.L_x_309:
[----:B------:R-:W-:-:S13]  /*b690*/  ISETP.GE.OR P0, PT, R49, R39, P0 ;  /* 0x000000273100720c */ /* 0x000fda0000706670 */
[----:B------:R-:W-:Y:S05]  /*b6a0*/  @P0 BRA `(.L_x_300) ;  /* 0x000005b000000947 */ /* 0x000fea0003800000 */
[----:B------:R-:W-:Y:S02]  /*b6b0*/  SHF.R.S32.HI R2, RZ, 0x1f, R49 ;  /* 0x0000001fff027819 */ /* 0x000fe40000011431 */
[----:B------:R-:W-:Y:S02]  /*b6c0*/  SHF.L.U32 R0, R49, 0x6, RZ ;  /* 0x0000000631007819 */ /* 0x000fe400000006ff */
[----:B------:R-:W-:Y:S02]  /*b6d0*/  LEA.HI R2, R2, R49, RZ, 0x3 ;  /* 0x0000003102027211 */ /* 0x000fe400078f18ff */
[----:B------:R-:W-:Y:S02]  /*b6e0*/  LOP3.LUT R0, R0, 0x1c0, RZ, 0xc0, !PT ;  /* 0x000001c000007812 */ /* 0x000fe400078ec0ff */
[----:B-1----:R-:W-:Y:S02]  /*b6f0*/  IADD3 R4, R32, c[0x0][0x27c], RZ ;  /* 0x00009f0020047a10 */ /* 0x002fe40007ffe0ff */
[----:B------:R-:W-:-:S02]  /*b700*/  SHF.L.U32 R2, R2, 0x6, RZ ;  /* 0x0000000602027819 */ /* 0x000fc400000006ff */
[C---:B------:R-:W-:Y:S02]  /*b710*/  LOP3.LUT R3, R0.reuse, 0x38, R32, 0xf8, !PT ;  /* 0x0000003800037812 */ /* 0x040fe400078ef820 */
[----:B------:R-:W-:Y:S02]  /*b720*/  SHF.R.U32.HI R5, RZ, 0x3, R0 ;  /* 0x00000003ff057819 */ /* 0x000fe40000011600 */
[----:B------:R-:W-:Y:S02]  /*b730*/  LOP3.LUT R0, R0, 0x38, R4, 0xf8, !PT ;  /* 0x0000003800007812 */ /* 0x000fe400078ef804 */
[----:B------:R-:W-:Y:S02]  /*b740*/  LOP3.LUT R2, R2, 0xfffffe00, RZ, 0xc0, !PT ;  /* 0xfffffe0002027812 */ /* 0x000fe400078ec0ff */
[----:B------:R-:W-:Y:S02]  /*b750*/  LOP3.LUT R0, R0, R5, RZ, 0x3c, !PT ;  /* 0x0000000500007212 */ /* 0x000fe400078e3cff */
[----:B------:R-:W-:-:S02]  /*b760*/  LOP3.LUT R3, R2, R3, R5, 0xf6, !PT ;  /* 0x0000000302037212 */ /* 0x000fc400078ef605 */
[----:B------:R-:W-:Y:S01]  /*b770*/  IADD3 R2, R2, R0, RZ ;  /* 0x0000000002027210 */ /* 0x000fe20007ffe0ff */
[--C-:B------:R-:W-:Y:S01]  /*b780*/  HADD2.F32 R0, -RZ, R40.reuse.H0_H0 ;  /* 0x20000028ff007230 */ /* 0x100fe20000004100 */
[----:B------:R-:W-:Y:S01]  /*b790*/  LEA R28, R3, 0x5100, 0x1 ;  /* 0x00005100031c7811 */ /* 0x000fe200078e08ff */
[----:B------:R-:W-:Y:S01]  /*b7a0*/  HADD2.F32 R3, -RZ, R41.H0_H0 ;  /* 0x20000029ff037230 */ /* 0x000fe20000004100 */
[----:B------:R-:W-:Y:S01]  /*b7b0*/  SHF.L.U32 R26, R2, 0x1, RZ ;  /* 0x00000001021a7819 */ /* 0x000fe200000006ff */
[----:B------:R-:W-:Y:S02]  /*b7c0*/  HADD2.F32 R2, -RZ, R40.H1_H1 ;  /* 0x30000028ff027230 */ /* 0x000fe40000004100 */
[----:B------:R-:W1:Y:S04]  /*b7d0*/  LDS.128 R4, [R28] ;  /* 0x000000001c047984 */ /* 0x000e680000000c00 */
[----:B------:R-:W2:Y:S01]  /*b7e0*/  LDS.128 R8, [R26+0x5100] ;  /* 0x005100001a087984 */ /* 0x000ea20000000c00 */
[----:B-1----:R-:W-:-:S02]  /*b7f0*/  HADD2.F32 R12, -RZ, R4.H0_H0 ;  /* 0x20000004ff0c7230 */ /* 0x002fc40000004100 */
[----:B------:R-:W-:Y:S02]  /*b800*/  HADD2.F32 R13, -RZ, R4.H1_H1 ;  /* 0x30000004ff0d7230 */ /* 0x000fe40000004100 */
[--C-:B--2---:R-:W-:Y:S02]  /*b810*/  HADD2.F32 R4, -RZ, R8.reuse.H0_H0 ;  /* 0x20000008ff047230 */ /* 0x104fe40000004100 */
[--C-:B------:R-:W-:Y:S02]  /*b820*/  HADD2.F32 R22, -RZ, R7.reuse.H0_H0 ;  /* 0x20000007ff167230 */ /* 0x100fe40000004100 */
[----:B------:R-:W-:Y:S02]  /*b830*/  HADD2.F32 R23, -RZ, R7.H1_H1 ;  /* 0x30000007ff177230 */ /* 0x000fe40000004100 */
[--C-:B------:R-:W-:Y:S02]  /*b840*/  HADD2.F32 R14, -RZ, R5.reuse.H0_H0 ;  /* 0x20000005ff0e7230 */ /* 0x100fe40000004100 */
[----:B------:R-:W-:Y:S01]  /*b850*/  HADD2.F32 R15, -RZ, R5.H1_H1 ;  /* 0x30000005ff0f7230 */ /* 0x000fe20000004100 */
[----:B------:R-:W-:Y:S01]  /*b860*/  FMUL.FTZ R5, R2, R4 ;  /* 0x0000000402057220 */ /* 0x000fe20000410000 */
[----:B------:R-:W-:-:S02]  /*b870*/  HADD2.F32 R7, -RZ, R8.H1_H1 ;  /* 0x30000008ff077230 */ /* 0x000fc40000004100 */
[--C-:B------:R-:W-:Y:S01]  /*b880*/  HADD2.F32 R19, -RZ, R6.reuse.H0_H0 ;  /* 0x20000006ff137230 */ /* 0x100fe20000004100 */
[CC--:B------:R-:W-:Y:S01]  /*b890*/  FFMA.FTZ R32, R3.reuse, R12.reuse, -R5 ;  /* 0x0000000c03207223 */ /* 0x0c0fe20000010805 */
[----:B------:R-:W-:Y:S02]  /*b8a0*/  HADD2.F32 R18, -RZ, R6.H1_H1 ;  /* 0x30000006ff127230 */ /* 0x000fe40000004100 */
[--C-:B------:R-:W-:Y:S02]  /*b8b0*/  HADD2.F32 R17, -RZ, R10.reuse.H0_H0 ;  /* 0x2000000aff117230 */ /* 0x100fe40000004100 */
[----:B------:R-:W-:Y:S01]  /*b8c0*/  HADD2.F32 R16, -RZ, R10.H1_H1 ;  /* 0x3000000aff107230 */ /* 0x000fe20000004100 */
[----:B------:R-:W-:Y:S01]  /*b8d0*/  FMUL.FTZ R10, R2, R12 ;  /* 0x0000000c020a7220 */ /* 0x000fe20000410000 */
[----:B------:R-:W-:Y:S01]  /*b8e0*/  HADD2.F32 R6, -RZ, R42.H1_H1 ;  /* 0x3000002aff067230 */ /* 0x000fe20000004100 */
[----:B------:R-:W-:Y:S01]  /*b8f0*/  FMUL.FTZ R2, R0, R7 ;  /* 0x0000000700027220 */ /* 0x000fe20000410000 */
[----:B------:R-:W-:Y:S01]  /*b900*/  HADD2.F32 R8, -RZ, R9.H0_H0 ;  /* 0x20000009ff087230 */ /* 0x000fe20000004100 */
[----:B------:R-:W-:Y:S01]  /*b910*/  FFMA.FTZ R31, R3, R4, R10 ;  /* 0x00000004031f7223 */ /* 0x000fe2000001000a */
[----:B------:R-:W-:Y:S01]  /*b920*/  HADD2.F32 R5, -RZ, R41.H1_H1 ;  /* 0x30000029ff057230 */ /* 0x000fe20000004100 */
[-C--:B------:R-:W-:Y:S01]  /*b930*/  FFMA.FTZ R30, R6, R13.reuse, -R2 ;  /* 0x0000000d061e7223 */ /* 0x080fe20000010802 */
[----:B------:R-:W-:Y:S01]  /*b940*/  HADD2.F32 R2, -RZ, R44.H0_H0 ;  /* 0x2000002cff027230 */ /* 0x000fe20000004100 */
[----:B------:R-:W-:Y:S01]  /*b950*/  FMUL.FTZ R4, R0, R13 ;  /* 0x0000000d00047220 */ /* 0x000fe20000410000 */
[----:B------:R-:W-:Y:S01]  /*b960*/  HADD2.F32 R9, -RZ, R9.H1_H1 ;  /* 0x30000009ff097230 */ /* 0x000fe20000004100 */
[C---:B------:R-:W-:Y:S01]  /*b970*/  FMUL.FTZ R3, R5.reuse, R8 ;  /* 0x0000000805037220 */ /* 0x040fe20000410000 */
[----:B------:R-:W-:Y:S01]  /*b980*/  HADD2.F32 R0, -RZ, R42.H0_H0 ;  /* 0x2000002aff007230 */ /* 0x000fe20000004100 */
[----:B------:R-:W-:Y:S01]  /*b990*/  FFMA.FTZ R29, R6, R7, R4 ;  /* 0x00000007061d7223 */ /* 0x000fe20000010004 */
[--C-:B------:R-:W-:Y:S01]  /*b9a0*/  HADD2.F32 R20, -RZ, R11.reuse.H0_H0 ;  /* 0x2000000bff147230 */ /* 0x100fe20000004100 */
[-C--:B------:R-:W-:Y:S01]  /*b9b0*/  FFMA.FTZ R27, R2, R14.reuse, -R3 ;  /* 0x0000000e021b7223 */ /* 0x080fe20000010803 */
[----:B------:R-:W-:Y:S01]  /*b9c0*/  HADD2.F32 R3, -RZ, R44.H1_H1 ;  /* 0x3000002cff037230 */ /* 0x000fe20000004100 */
[----:B------:R-:W-:Y:S01]  /*b9d0*/  FMUL.FTZ R5, R5, R14 ;  /* 0x0000000e05057220 */ /* 0x000fe20000410000 */
[----:B------:R-:W-:Y:S01]  /*b9e0*/  HADD2.F32 R21, -RZ, R11.H1_H1 ;  /* 0x3000000bff157230 */ /* 0x000fe20000004100 */
[----:B------:R-:W-:-:S02]  /*b9f0*/  FMUL.FTZ R4, R0, R9 ;  /* 0x0000000900047220 */ /* 0x000fc40000410000 */
[-C--:B------:R-:W-:Y:S02]  /*ba00*/  FMUL.FTZ R0, R0, R15.reuse ;  /* 0x0000000f00007220 */ /* 0x080fe40000410000 */
[----:B------:R-:W-:Y:S01]  /*ba10*/  FFMA.FTZ R25, R2, R8, R5 ;  /* 0x0000000802197223 */ /* 0x000fe20000010005 */
[--C-:B------:R-:W-:Y:S01]  /*ba20*/  HADD2.F32 R2, -RZ, R43.reuse.H0_H0 ;  /* 0x2000002bff027230 */ /* 0x100fe20000004100 */
[C---:B------:R-:W-:Y:S01]  /*ba30*/  FFMA.FTZ R24, R3.reuse, R15, -R4 ;  /* 0x0000000f03187223 */ /* 0x040fe20000010804 */
[--C-:B------:R-:W-:Y:S01]  /*ba40*/  HADD2.F32 R4, -RZ, R46.reuse.H0_H0 ;  /* 0x2000002eff047230 */ /* 0x100fe20000004100 */
[----:B------:R-:W-:Y:S01]  /*ba50*/  FFMA.FTZ R15, R3, R9, R0 ;  /* 0x00000009030f7223 */ /* 0x000fe20000010000 */
[----:B------:R-:W-:Y:S01]  /*ba60*/  HADD2.F32 R0, -RZ, R43.H1_H1 ;  /* 0x3000002bff007230 */ /* 0x000fe20000004100 */
[C---:B------:R-:W-:Y:S01]  /*ba70*/  FMUL.FTZ R6, R2.reuse, R17 ;  /* 0x0000001102067220 */ /* 0x040fe20000410000 */
[----:B------:R-:W-:Y:S01]  /*ba80*/  HADD2.F32 R3, -RZ, R46.H1_H1 ;  /* 0x3000002eff037230 */ /* 0x000fe20000004100 */
[----:B------:R-:W-:Y:S01]  /*ba90*/  FMUL.FTZ R5, R2, R19 ;  /* 0x0000001302057220 */ /* 0x000fe20000410000 */
[----:B------:R-:W-:Y:S01]  /*baa0*/  F2FP.PACK_AB R8, R30, R32 ;  /* 0x000000201e08723e */ /* 0x000fe200000000ff */
[----:B------:R-:W-:Y:S01]  /*bab0*/  FMUL.FTZ R2, R0, R16 ;  /* 0x0000001000027220 */ /* 0x000fe20000410000 */
[----:B------:R-:W-:Y:S01]  /*bac0*/  F2FP.PACK_AB R9, R24, R27 ;  /* 0x0000001b1809723e */ /* 0x000fe200000000ff */
[----:B------:R-:W-:-:S02]  /*bad0*/  FMUL.FTZ R0, R0, R18 ;  /* 0x0000001200007220 */ /* 0x000fc40000410000 */
[C---:B------:R-:W-:Y:S01]  /*bae0*/  FFMA.FTZ R10, R4.reuse, R18, -R2 ;  /* 0x00000012040a7223 */ /* 0x040fe20000010802 */
[--C-:B------:R-:W-:Y:S01]  /*baf0*/  HADD2.F32 R2, -RZ, R45.reuse.H1_H1 ;  /* 0x3000002dff027230 */ /* 0x100fe20000004100 */
[----:B------:R-:W-:Y:S01]  /*bb00*/  FFMA.FTZ R12, R4, R16, R0 ;  /* 0x00000010040c7223 */ /* 0x000fe20000010000 */
[----:B------:R-:W-:Y:S01]  /*bb10*/  HADD2.F32 R0, -RZ, R45.H0_H0 ;  /* 0x2000002dff007230 */ /* 0x000fe20000004100 */
[C---:B------:R-:W-:Y:S01]  /*bb20*/  FFMA.FTZ R14, R3.reuse, R19, -R6 ;  /* 0x00000013030e7223 */ /* 0x040fe20000010806 */
[--C-:B------:R-:W-:Y:S01]  /*bb30*/  HADD2.F32 R4, -RZ, R47.reuse.H1_H1 ;  /* 0x3000002fff047230 */ /* 0x100fe20000004100 */
[----:B------:R-:W-:Y:S01]  /*bb40*/  FFMA.FTZ R13, R3, R17, R5 ;  /* 0x00000011030d7223 */ /* 0x000fe20000010005 */
[----:B------:R-:W-:Y:S01]  /*bb50*/  HADD2.F32 R3, -RZ, R47.H0_H0 ;  /* 0x2000002fff037230 */ /* 0x000fe20000004100 */
[----:B------:R-:W-:Y:S01]  /*bb60*/  FMUL.FTZ R6, R2, R20 ;  /* 0x0000001402067220 */ /* 0x000fe20000410000 */
[----:B------:R-:W-:Y:S01]  /*bb70*/  F2FP.PACK_AB R10, R10, R14 ;  /* 0x0000000e0a0a723e */ /* 0x000fe200000000ff */
[----:B------:R-:W-:-:S02]  /*bb80*/  FMUL.FTZ R5, R2, R22 ;  /* 0x0000001602057220 */ /* 0x000fc40000410000 */
[C---:B------:R-:W-:Y:S02]  /*bb90*/  FMUL.FTZ R2, R0.reuse, R21 ;  /* 0x0000001500027220 */ /* 0x040fe40000410000 */
[----:B------:R-:W-:Y:S02]  /*bba0*/  FMUL.FTZ R0, R0, R23 ;  /* 0x0000001700007220 */ /* 0x000fe40000410000 */
[----:B------:R-:W-:Y:S01]  /*bbb0*/  FFMA.FTZ R11, R4, R22, -R6 ;  /* 0x00000016040b7223 */ /* 0x000fe20000010806 */
[----:B------:R-:W-:Y:S01]  /*bbc0*/  F2FP.PACK_AB R6, R12, R13 ;  /* 0x0000000d0c06723e */ /* 0x000fe200000000ff */
[----:B------:R-:W-:Y:S02]  /*bbd0*/  FFMA.FTZ R2, R3, R23, -R2 ;  /* 0x0000001703027223 */ /* 0x000fe40000010802 */
[----:B------:R-:W-:Y:S01]  /*bbe0*/  FFMA.FTZ R7, R4, R20, R5 ;  /* 0x0000001404077223 */ /* 0x000fe20000010005 */
[----:B------:R-:W-:Y:S01]  /*bbf0*/  F2FP.PACK_AB R4, R29, R31 ;  /* 0x0000001f1d04723e */ /* 0x000fe200000000ff */
[----:B------:R-:W-:Y:S01]  /*bc00*/  FFMA.FTZ R0, R3, R21, R0 ;  /* 0x0000001503007223 */ /* 0x000fe20000010000 */
[----:B------:R-:W-:-:S02]  /*bc10*/  F2FP.PACK_AB R11, R2, R11 ;  /* 0x0000000b020b723e */ /* 0x000fc400000000ff */
[----:B------:R-:W-:Y:S02]  /*bc20*/  F2FP.PACK_AB R5, R15, R25 ;  /* 0x000000190f05723e */ /* 0x000fe400000000ff */
[----:B------:R-:W-:Y:S01]  /*bc30*/  F2FP.PACK_AB R7, R0, R7 ;  /* 0x000000070007723e */ /* 0x000fe200000000ff */
[----:B------:R1:W-:Y:S04]  /*bc40*/  STS.128 [R28], R8 ;  /* 0x000000081c007388 */ /* 0x0003e80000000c00 */
[----:B------:R1:W-:Y:S02]  /*bc50*/  STS.128 [R26+0x5100], R4 ;  /* 0x005100041a007388 */ /* 0x0003e40000000c00 */
.L_x_300:
[----:B------:R-:W-:Y:S05]  /*bc60*/  BSYNC B2 ;  /* 0x0000000000027941 */ /* 0x000fea0003800000 */
.L_x_284:
[----:B-1----:R-:W3:Y:S01]  /*bc70*/  LDL R6, [R1+0x2c] ;  /* 0x00002c0001067983 */ /* 0x002ee20000100800 */
[----:B------:R-:W-:-:S04]  /*bc80*/  DEPBAR.LE SB0, 0x0 ;  /* 0x000080000000791a */ /* 0x000fc80000000000 */
[----:B------:R-:W3:Y:S01]  /*bc90*/  LDL.64 R4, [R1+0x18] ;  /* 0x0000180001047983 */ /* 0x000ee20000100a00 */
[----:B------:R-:W-:Y:S01]  /*bca0*/  IMAD R0, R48, c[0x0][0x208], RZ ;  /* 0x0000820030007a24 */ /* 0x000fe200078e02ff */
[----:B------:R-:W-:Y:S01]  /*bcb0*/  ISETP.GE.AND P0, PT, R134, c[0x0][0x1d4], PT ;  /* 0x0000750086007a0c */ /* 0x000fe20003f06270 */
[C---:B--2---:R-:W-:Y:S01]  /*bcc0*/  IMAD.WIDE.U32 R2, R111.reuse, c[0x0][0x208], RZ ;  /* 0x000082006f027a25 */ /* 0x044fe200078e00ff */
[----:B------:R-:W-:Y:S03]  /*bcd0*/  BAR.SYNC.DEFER_BLOCKING 0x0 ;  /* 0x0000000000007b1d */ /* 0x000fe60000010000 */
[----:B------:R-:W-:-:S03]  /*bce0*/  IMAD R0, R111, c[0x0][0x20c], R0 ;  /* 0x000083006f007a24 */ /* 0x000fc600078e0200 */
[----:B------:R-:W-:Y:S01]  /*bcf0*/  UMOV UR6, 0x5 ;  /* 0x0000000500067882 */ /* 0x000fe20000000000 */
[----:B------:R-:W2:Y:S01]  /*bd00*/  LDL R247, [R1+0x28] ;  /* 0x0000280001f77983 */ /* 0x000ea20000100800 */
[----:B------:R-:W-:Y:S01]  /*bd10*/  IADD3 R0, R3, R0, RZ ;  /* 0x0000000003007210 */ /* 0x000fe20007ffe0ff */
[----:B------:R-:W-:Y:S02]  /*bd20*/  ULDC.64 UR4, c[0x0][0x208] ;  /* 0x0000820000047ab9 */ /* 0x000fe40000000a00 */
[----:B------:R-:W-:Y:S04]  /*bd30*/  LDSM.16.M88.4 R32, [R207] ;  /* 0x00000000cf20783b */ /* 0x000fe80000000200 */
[----:B------:R-:W1:Y:S01]  /*bd40*/  LDSM.16.M88.4 R48, [R200] ;  /* 0x00000000c830783b */ /* 0x000e620000000200 */
[----:B------:R-:W-:Y:S01]  /*bd50*/  IMAD R0, R0, 0x50, RZ ;  /* 0x0000005000007824 */ /* 0x000fe200078e02ff */
[----:B------:R-:W-:-:S02]  /*bd60*/  USHF.L.U64.HI UR5, UR4, UR6, UR5 ;  /* 0x0000000604057299 */ /* 0x000fc40008010205 */
[----:B------:R-:W-:Y:S01]  /*bd70*/  LDSM.16.M88.4 R28, [R207+0x2000] ;  /* 0x00200000cf1c783b */ /* 0x000fe20000000200 */
[C---:B------:R-:W-:Y:S01]  /*bd80*/  ISETP.LT.OR P3, PT, R52.reuse, 0x11, P0 ;  /* 0x000000113400780c */ /* 0x040fe20000761670 */
[----:B------:R-:W-:Y:S01]  /*bd90*/  USHF.L.U32 UR4, UR4, 0x5, URZ ;  /* 0x0000000504047899 */ /* 0x000fe2000800063f */
[C---:B------:R-:W-:Y:S01]  /*bda0*/  ISETP.LT.OR P4, PT, R52.reuse, 0x1, P0 ;  /* 0x000000013400780c */ /* 0x040fe20000781670 */
[----:B------:R-:W-:Y:S01]  /*bdb0*/  LDSM.16.M88.4 R24, [R210] ;  /* 0x00000000d218783b */ /* 0x000fe20000000200 */
[C---:B------:R-:W-:Y:S02]  /*bdc0*/  ISETP.LT.OR P6, PT, R52.reuse, 0x21, P0 ;  /* 0x000000213400780c */ /* 0x040fe400007c1670 */
[----:B------:R-:W-:Y:S01]  /*bdd0*/  ISETP.LT.OR P5, PT, R52, 0x31, P0 ;  /* 0x000000313400780c */ /* 0x000fe200007a1670 */
[----:B------:R-:W4:Y:S04]  /*bde0*/  LDSM.16.M88.4 R44, [R211] ;  /* 0x00000000d32c783b */ /* 0x000f280000000200 */
[----:B------:R-:W-:Y:S04]  /*bdf0*/  LDSM.16.M88.4 R68, [R200+0x800] ;  /* 0x00080000c844783b */ /* 0x000fe80000000200 */
[----:B------:R-:W-:Y:S04]  /*be00*/  LDSM.16.M88.4 R84, [R200+0x1000] ;  /* 0x00100000c854783b */ /* 0x000fe80000000200 */
[----:B------:R-:W-:Y:S04]  /*be10*/  LDSM.16.M88.4 R92, [R200+0x1800] ;  /* 0x00180000c85c783b */ /* 0x000fe80000000200 */
[----:B------:R-:W-:Y:S04]  /*be20*/  LDSM.16.M88.4 R100, [R200+0x2000] ;  /* 0x00200000c864783b */ /* 0x000fe80000000200 */
[----:B------:R-:W2:Y:S04]  /*be30*/  LDSM.16.M88.4 R20, [R210+0x2000] ;  /* 0x00200000d214783b */ /* 0x000ea80000000200 */
[----:B------:R-:W-:Y:S04]  /*be40*/  LDSM.16.M88.4 R80, [R215] ;  /* 0x00000000d750783b */ /* 0x000fe80000000200 */
[----:B------:R-:W-:Y:S01]  /*be50*/  LDSM.16.M88.4 R88, [R214] ;  /* 0x00000000d658783b */ /* 0x000fe20000000200 */
[----:B-1----:R-:W-:Y:S03]  /*be60*/  HMMA.16816.F32 R12, R32, R48, RZ ;  /* 0x00000030200c723c */ /* 0x002fe600000018ff */
[----:B------:R-:W-:Y:S04]  /*be70*/  LDSM.16.M88.4 R96, [R213] ;  /* 0x00000000d560783b */ /* 0x000fe80000000200 */
[----:B------:R-:W-:Y:S11]  /*be80*/  LDSM.16.M88.4 R104, [R212] ;  /* 0x00000000d468783b */ /* 0x000ff60000000200 */
[----:B------:R-:W-:Y:S06]  /*be90*/  @!UPT UIADD3 URZ, URZ, URZ, URZ ;  /* 0x0000003f3f3ff290 */ /* 0x000fec000fffe03f */
[----:B----4-:R-:W-:Y:S08]  /*bea0*/  HMMA.16816.F32 R56, R24, R44, R12 ;  /* 0x0000002c1838723c */ /* 0x010ff0000000180c */
[----:B------:R-:W-:Y:S01]  /*beb0*/  HMMA.16816.F32 R64, R32, R50, RZ ;  /* 0x000000322040723c */ /* 0x000fe200000018ff */
[----:B---3--:R-:W-:-:S05]  /*bec0*/  MOV R5, R6 ;  /* 0x0000000600057202 */ /* 0x008fca0000000f00 */
[----:B------:R-:W-:Y:S01]  /*bed0*/  IMAD.WIDE.U32 R2, R2, 0x50, R4 ;  /* 0x0000005002027825 */ /* 0x000fe200078e0004 */
[----:B------:R-:W-:-:S04]  /*bee0*/  P2R R4, PR, RZ, 0x8 ;  /* 0x00000008ff047803 */ /* 0x000fc80000000000 */
[----:B------:R-:W-:Y:S02]  /*bef0*/  LEA R8, P2, R2, c[0x0][0x1f8], 0x1 ;  /* 0x00007e0002087a11 */ /* 0x000fe400078408ff */
[----:B------:R-:W-:Y:S02]  /*bf00*/  IADD3 R0, R3, R0, RZ ;  /* 0x0000000003007210 */ /* 0x000fe40007ffe0ff */
[----:B------:R-:W-:Y:S02]  /*bf10*/  ISETP.LT.OR P3, PT, R52, 0x41, P0 ;  /* 0x000000413400780c */ /* 0x000fe40000761670 */
[----:B------:R-:W-:Y:S02]  /*bf20*/  LEA.HI.X R9, R2, c[0x0][0x1fc], R0, 0x1, P2 ;  /* 0x00007f0002097a11 */ /* 0x000fe400010f0c00 */
[----:B------:R-:W-:Y:S02]  /*bf30*/  IADD3 R6, P0, R8, UR4, RZ ;  /* 0x0000000408067c10 */ /* 0x000fe4000ff1e0ff */
[----:B------:R-:W-:Y:S01]  /*bf40*/  ISETP.NE.AND P2, PT, R4, RZ, PT ;  /* 0x000000ff0400720c */ /* 0x000fe20003f45270 */
[----:B------:R-:W-:Y:S01]  /*bf50*/  @!PT LDS RZ, [RZ] ;  /* 0x00000000fffff984 */ /* 0x000fe20000000800 */
[----:B------:R-:W-:Y:S01]  /*bf60*/  @!PT LDS RZ, [RZ] ;  /* 0x00000000fffff984 */ /* 0x000fe20000000800 */
[----:B------:R-:W-:Y:S01]  /*bf70*/  @!PT LDS RZ, [RZ] ;  /* 0x00000000fffff984 */ /* 0x000fe20000000800 */
[----:B------:R1:W-:Y:S01]  /*bf80*/  LDGSTS.E.BYPASS.LTC128B.128 [R216+0x100], [R8.64], !P4 ;  /* 0x0010000008d87fae */ /* 0x0003e2000e101d48 */
[----:B------:R-:W-:-:S02]  /*bf90*/  IADD3.X R7, R9, UR5, RZ, P0, !PT ;  /* 0x0000000509077c10 */ /* 0x000fc400087fe4ff */
[----:B------:R-:W-:-:S04]  /*bfa0*/  IADD3 R4, P0, R6, UR4, RZ ;  /* 0x0000000406047c10 */ /* 0x000fc8000ff1e0ff */
[----:B------:R-:W-:Y:S02]  /*bfb0*/  IADD3.X R5, R7, UR5, RZ, P0, !PT ;  /* 0x0000000507057c10 */ /* 0x000fe400087fe4ff */
[----:B------:R-:W-:-:S03]  /*bfc0*/  IADD3 R2, P0, R4, UR4, RZ ;  /* 0x0000000404027c10 */ /* 0x000fc6000ff1e0ff */
[----:B------:R3:W-:Y:S01]  /*bfd0*/  LDGSTS.E.BYPASS.LTC128B.128 [R216+0x900], [R6.64], !P2 ;  /* 0x0090000006d87fae */ /* 0x0007e2000d101d48 */
[----:B------:R-:W-:-:S03]  /*bfe0*/  IADD3.X R3, R5, UR5, RZ, P0, !PT ;  /* 0x0000000505037c10 */ /* 0x000fc600087fe4ff */
[----:B------:R3:W-:Y:S04]  /*bff0*/  LDGSTS.E.BYPASS.LTC128B.128 [R216+0x1100], [R4.64], !P6 ;  /* 0x0110000004d87fae */ /* 0x0007e8000f101d48 */
[----:B------:R4:W-:Y:S01]  /*c000*/  LDGSTS.E.BYPASS.LTC128B.128 [R216+0x1900], [R2.64], !P5 ;  /* 0x0190000002d87fae */ /* 0x0009e2000e901d48 */
[----:B-1----:R-:W-:-:S04]  /*c010*/  IADD3 R8, P0, R2, UR4, RZ ;  /* 0x0000000402087c10 */ /* 0x002fc8000ff1e0ff */
[----:B------:R-:W-:-:S05]  /*c020*/  IADD3.X R9, R3, UR5, RZ, P0, !PT ;  /* 0x0000000503097c10 */ /* 0x000fca00087fe4ff */
[----:B------:R1:W-:Y:S04]  /*c030*/  LDGSTS.E.BYPASS.LTC128B.128 [R216+0x2100], [R8.64], !P3 ;  /* 0x0210000008d87fae */ /* 0x0003e8000d901d48 */
[----:B------:R-:W-:Y:S04]  /*c040*/  LDSM.16.M88.4 R36, [R206] ;  /* 0x00000000ce24783b */ /* 0x000fe80000000200 */
[----:B------:R-:W4:Y:S01]  /*c050*/  LDSM.16.M88.4 R16, [R208] ;  /* 0x00000000d010783b */ /* 0x000f220000000200 */
[----:B------:R-:W-:Y:S03]  /*c060*/  HMMA.16816.F32 R52, R28, R48, RZ ;  /* 0x000000301c34723c */ /* 0x000fe600000018ff */
[----:B------:R-:W4:Y:S04]  /*c070*/  LDSM.16.M88.4 R12, [R208+0x2000] ;  /* 0x00200000d00c783b */ /* 0x000f280000000200 */
[----:B------:R-:W-:Y:S04]  /*c080*/  LDSM.16.M88.4 R40, [R203] ;  /* 0x00000000cb28783b */ /* 0x000fe80000000200 */
[----:B---3--:R-:W-:Y:S04]  /*c090*/  LDSM.16.M88.4 R4, [R209+0x2000] ;  /* 0x00200000d104783b */ /* 0x008fe80000000200 */
[----:B------:R-:W0:Y:S04]  /*c0a0*/  LDGDEPBAR ;  /* 0x00000000000079af */ /* 0x000e280000000000 */
[----:B-1----:R-:W1:Y:S05]  /*c0b0*/  LDSM.16.M88.4 R8, [R209] ;  /* 0x00000000d108783b */ /* 0x002e6a0000000200 */
[----:B--2---:R-:W-:Y:S08]  /*c0c0*/  HMMA.16816.F32 R52, R20, R44, R52 ;  /* 0x0000002c1434723c */ /* 0x004ff00000001834 */
[----:B----4-:R-:W-:Y:S08]  /*c0d0*/  HMMA.16816.F32 R60, R16, R36, R56 ;  /* 0x00000024103c723c */ /* 0x010ff00000001838 */
[----:B------:R-:W-:Y:S08]  /*c0e0*/  HMMA.16816.F32 R56, R28, R50, RZ ;  /* 0x000000321c38723c */ /* 0x000ff000000018ff */
[----:B------:R-:W-:Y:S08]  /*c0f0*/  HMMA.16816.F32 R48, R12, R36, R52 ;  /* 0x000000240c30723c */ /* 0x000ff00000001834 */
[----:B------:R-:W-:Y:S08]  /*c100*/  HMMA.16816.F32 R52, R24, R46, R64 ;  /* 0x0000002e1834723c */ /* 0x000ff00000001840 */
[----:B-1----:R-:W-:Y:S08]  /*c110*/  HMMA.16816.F32 R64, R8, R40, R60 ;  /* 0x000000280840723c */ /* 0x002ff0000000183c */
        /* <DEDUP_REMOVED lines=47> */
[----:B------:R-:W2:Y:S07]  /*c410*/  LDSM.16.M88.4 R40, [R206+0x1000] ;  /* 0x00100000ce28783b */ /* 0x000eae0000000200 */
        /* <DEDUP_REMOVED lines=26> */
[----:B--2---:R-:W-:Y:S01]  /*c5c0*/  HMMA.16816.F32 R56, R16, R40, R56 ;  /* 0x000000281038723c */ /* 0x004fe20000001838 */
[----:B------:R1:W2:Y:S07]  /*c5d0*/  MUFU.TANH R119, R0 ;  /* 0x0000000000777308 */ /* 0x0002ae0000002400 */
        /* <DEDUP_REMOVED lines=19> */
[----:B------:R1:W1:Y:S03]  /*c710*/  MUFU.TANH R113, R0 ;  /* 0x0000000000717308 */ /* 0x0002660000002400 */
[----:B------:R-:W-:Y:S08]  /*c720*/  HMMA.16816.F32 R72, R4, R44, R36 ;  /* 0x0000002c0448723c */ /* 0x000ff00000001824 */
[----:B------:R-:W-:Y:S01]  /*c730*/  HMMA.16816.F32 R36, R16, R42, R48 ;  /* 0x0000002a1024723c */ /* 0x000fe20000001830 */
[----:B------:R-:W2:Y:S01]  /*c740*/  LDSM.16.M88.4 R48, [R206+0x1800] ;  /* 0x00180000ce30783b */ /* 0x000ea20000000200 */
        /* <DEDUP_REMOVED lines=20> */
[----:B-----5:R2:W1:Y:S06]  /*c890*/  MUFU.TANH R137, R0 ;  /* 0x0000000000897308 */ /* 0x02046c0000002400 */
[----:B------:R-:W-:Y:S01]  /*c8a0*/  HMMA.16816.F32 R44, R32, R94, RZ ;  /* 0x0000005e202c723c */ /* 0x000fe200000018ff */
[----:B--2---:R-:W-:-:S04]  /*c8b0*/  FMUL.FTZ R0, R72, c[0x0][0x320] ;  /* 0x0000c80048007a20 */ /* 0x004fc80000410000 */
[----:B------:R2:W1:Y:S03]  /*c8c0*/  MUFU.TANH R108, R0 ;  /* 0x00000000006c7308 */ /* 0x0004660000002400 */
[----:B------:R-:W-:Y:S01]  /*c8d0*/  HMMA.16816.F32 R52, R16, R48, R56 ;  /* 0x000000301034723c */ /* 0x000fe20000001838 */
        /* <DEDUP_REMOVED lines=131> */
[-C--:B------:R-:W-:Y:S02]  /*d110*/  IADD3 R6, P2, R8, R10.reuse, RZ ;  /* 0x0000000a08067210 */ /* 0x080fe40007f5e0ff */
        /* <DEDUP_REMOVED lines=16> */
.L_x_312:
[----:B--234-:R-:W-:Y:S05]  /*d220*/  BSYNC B0 ;  /* 0x0000000000007941 */ /* 0x01cfea0003800000 */
.L_x_311:
[----:B-1----:R-:W1:Y:S01]  /*d230*/  S2R R2, SR_TID.X ;  /* 0x0000000000027919 */ /* 0x002e620000002100 */
[----:B------:R-:W-:-:S03]  /*d240*/  LOP3.LUT R0, R190, 0xffffffe0, RZ, 0xc0, !PT ;  /* 0xffffffe0be007812 */ /* 0x000fc600078ec0ff */
[----:B------:R-:W0:Y:S02]  /*d250*/  LDGDEPBAR ;  /* 0x00000000000079af */ /* 0x000e240000000000 */
[----:B-1----:R-:W-:-:S05]  /*d260*/  IMAD.IADD R0, R2, 0x1, -R0 ;  /* 0x0000000102007824 */ /* 0x002fca00078e0a00 */
[----:B------:R-:W-:-:S04]  /*d270*/  SHF.R.S32.HI R2, RZ, 0x1f, R0 ;  /* 0x0000001fff027819 */ /* 0x000fc80000011400 */
[----:B------:R-:W-:-:S04]  /*d280*/  LEA.HI R2, R2, R0, RZ, 0x2 ;  /* 0x0000000002027211 */ /* 0x000fc800078f10ff */
[----:B------:R-:W-:-:S05]  /*d290*/  LOP3.LUT R2, R2, 0x7ffffffc, RZ, 0xc0, !PT ;  /* 0x7ffffffc02027812 */ /* 0x000fca00078ec0ff */
[----:B------:R-:W-:-:S04]  /*d2a0*/  IMAD.IADD R0, R0, 0x1, -R2 ;  /* 0x0000000100007824 */ /* 0x000fc800078e0a02 */
[----:B------:R-:W-:-:S05]  /*d2b0*/  IMAD.SHL.U32 R0, R0, 0x2, RZ ;  /* 0x0000000200007824 */ /* 0x000fca00078e00ff */
[----:B------:R-:W-:-:S04]  /*d2c0*/  IADD3 R0, -R0, R173, R148 ;  /* 0x000000ad00007210 */ /* 0x000fc80007ffe194 */
[C---:B------:R-:W-:Y:S02]  /*d2d0*/  ISETP.GT.AND P3, PT, R0.reuse, RZ, PT ;  /* 0x000000ff0000720c */ /* 0x040fe40003f64270 */
[C---:B------:R-:W-:Y:S02]  /*d2e0*/  ISETP.GT.AND P2, PT, R0.reuse, 0x1, PT ;  /* 0x000000010000780c */ /* 0x040fe40003f44270 */
[----:B------:R-:W-:Y:S02]  /*d2f0*/  ISETP.GT.AND P0, PT, R0, 0x8, PT ;  /* 0x000000080000780c */ /* 0x000fe40003f04270 */
[----:B------:R-:W-:Y:S02]  /*d300*/  FSEL R9, R145, -INF , P3 ;  /* 0xff80000091097808 */ /* 0x000fe40001800000 */
[----:B------:R-:W-:Y:S02]  /*d310*/  FSEL R25, R144, -INF , P2 ;  /* 0xff80000090197808 */ /* 0x000fe40001000000 */
[----:B------:R-:W-:-:S02]  /*d320*/  FSEL R10, R141, -INF , P3 ;  /* 0xff8000008d0a7808 */ /* 0x000fc40001800000 */
[----:B------:R-:W-:Y:S02]  /*d330*/  FSEL R11, R140, -INF , P2 ;  /* 0xff8000008c0b7808 */ /* 0x000fe40001000000 */
[----:B------:R-:W-:Y:S02]  /*d340*/  ISETP.GT.AND P5, PT, R0, 0x9, PT ;  /* 0x000000090000780c */ /* 0x000fe40003fa4270 */
[----:B------:R-:W-:Y:S02]  /*d350*/  FSEL R26, R139, -INF , P0 ;  /* 0xff8000008b1a7808 */ /* 0x000fe40000000000 */
[----:B------:R-:W-:Y:S02]  /*d360*/  FMNMX.FTZ R2, R9, R25, !PT ;  /* 0x0000001909027209 */ /* 0x000fe40007810000 */
[----:B------:R-:W-:Y:S02]  /*d370*/  FSEL R20, R125, -INF , P0 ;  /* 0xff8000007d147808 */ /* 0x000fe40000000000 */
[----:B------:R-:W-:-:S02]  /*d380*/  FSEL R12, R131, -INF , P0 ;  /* 0xff800000830c7808 */ /* 0x000fc40000000000 */
        /* <DEDUP_REMOVED lines=8> */
[----:B------:R-:W-:Y:S02]  /*d410*/  FMNMX.FTZ R3, R12, R3, !PT ;  /* 0x000000030c037209 */ /* 0x000fe40007810000 */
[----:B------:R-:W-:Y:S02]  /*d420*/  ISETP.GT.AND P5, PT, R0, 0x11, PT ;  /* 0x000000110000780c */ /* 0x000fe40003fa4270 */
[----:B------:R-:W-:Y:S02]  /*d430*/  FSEL R93, R128, -INF , P0 ;  /* 0xff800000805d7808 */ /* 0x000fe40000000000 */
[----:B------:R-:W-:-:S02]  /*d440*/  FMNMX.FTZ R2, R27, R2, !PT ;  /* 0x000000021b027209 */ /* 0x000fc40007810000 */
[----:B------:R-:W-:Y:S02]  /*d450*/  FSEL R15, R136, -INF , P2 ;  /* 0xff800000880f7808 */ /* 0x000fe40001000000 */
[----:B------:R-:W-:Y:S02]  /*d460*/  FSEL R33, R142, -INF , P2 ;  /* 0xff8000008e217808 */ /* 0x000fe40001000000 */
[----:B------:R-:W-:Y:S02]  /*d470*/  FSEL R71, R115, -INF , P0 ;  /* 0xff80000073477808 */ /* 0x000fe40000000000 */
[----:B------:R-:W-:Y:S02]  /*d480*/  FSEL R36, R122, -INF , P0 ;  /* 0xff8000007a247808 */ /* 0x000fe40000000000 */
[----:B------:R-:W-:Y:S02]  /*d490*/  FSEL R101, R124, -INF , P0 ;  /* 0xff8000007c657808 */ /* 0x000fe40000000000 */
[----:B------:R-:W-:-:S02]  /*d4a0*/  FMNMX.FTZ R3, R13, R3, !PT ;  /* 0x000000030d037209 */ /* 0x000fc40007810000 */
[C---:B------:R-:W-:Y:S02]  /*d4b0*/  ISETP.GT.AND P6, PT, R0.reuse, 0x18, PT ;  /* 0x000000180000780c */ /* 0x040fe40003fc4270 */
[C---:B------:R-:W-:Y:S02]  /*d4c0*/  ISETP.GT.AND P4, PT, R0.reuse, 0x19, PT ;  /* 0x000000190000780c */ /* 0x040fe40003f84270 */
[C---:B------:R-:W-:Y:S02]  /*d4d0*/  ISETP.GT.AND P2, PT, R0.reuse, 0x21, PT ;  /* 0x000000210000780c */ /* 0x040fe40003f44270 */
[----:B------:R-:W-:Y:S02]  /*d4e0*/  ISETP.GT.AND P0, PT, R0, 0x28, PT ;  /* 0x000000280000780c */ /* 0x000fe40003f04270 */
[----:B------:R-:W-:Y:S02]  /*d4f0*/  FSEL R94, R127, -INF , P5 ;  /* 0xff8000007f5e7808 */ /* 0x000fe40002800000 */
[----:B------:R-:W-:-:S02]  /*d500*/  FMNMX.FTZ R2, R93, R2, !PT ;  /* 0x000000025d027209 */ /* 0x000fc40007810000 */
[----:B------:R-:W-:Y:S02]  /*d510*/  FSEL R37, R119, -INF , P5 ;  /* 0xff80000077257808 */ /* 0x000fe40002800000 */
[----:B------:R-:W-:Y:S02]  /*d520*/  FSEL R102, R123, -INF , P5 ;  /* 0xff8000007b667808 */ /* 0x000fe40002800000 */
        /* <DEDUP_REMOVED lines=16> */
[----:B------:R-:W-:Y:S02]  /*d630*/  FMNMX.FTZ R2, R94, R2, !PT ;  /* 0x000000025e027209 */ /* 0x000fe40007810000 */
[C---:B------:R-:W-:Y:S02]  /*d640*/  ISETP.GT.AND P3, PT, R0.reuse, 0x20, PT ;  /* 0x000000200000780c */ /* 0x040fe40003f64270 */
[C---:B------:R-:W-:Y:S02]  /*d650*/  ISETP.GT.AND P4, PT, R0.reuse, 0x31, PT ;  /* 0x000000310000780c */ /* 0x040fe40003f84270 */
[C---:B------:R-:W-:Y:S02]  /*d660*/  ISETP.GT.AND P2, PT, R0.reuse, 0x29, PT ;  /* 0x000000290000780c */ /* 0x040fe40003f44270 */
[----:B------:R-:W-:Y:S02]  /*d670*/  ISETP.GT.AND P0, PT, R0, 0x30, PT ;  /* 0x000000300000780c */ /* 0x000fe40003f04270 */
[----:B------:R-:W-:-:S02]  /*d680*/  FSEL R38, R113, -INF , P6 ;  /* 0xff80000071267808 */ /* 0x000fc40003000000 */
[----:B------:R-:W-:Y:S02]  /*d690*/  FMNMX.FTZ R3, R37, R3, !PT ;  /* 0x0000000325037209 */ /* 0x000fe40007810000 */
[----:B------:R-:W-:Y:S02]  /*d6a0*/  FMNMX.FTZ R2, R95, R2, !PT ;  /* 0x000000025f027209 */ /* 0x000fe40007810000 */
        /* <DEDUP_REMOVED lines=46> */
[----:B------:R-:W-:Y:S02]  /*d990*/  FSEL R146, R52, -INF , P6 ;  /* 0xff80000034927808 */ /* 0x000fe40003000000 */
[----:B------:R-:W-:Y:S02]  /*d9a0*/  FMNMX.FTZ R0, R147, R0, !PT ;  /* 0x0000000093007209 */ /* 0x000fe40007810000 */
[----:B------:R-:W-:Y:S02]  /*d9b0*/  FSEL R152, R56, -INF , P5 ;  /* 0xff80000038987808 */ /* 0x000fe40002800000 */
[----:B------:R-:W-:Y:S02]  /*d9c0*/  FMNMX.FTZ R3, R135, R3, !PT ;  /* 0x0000000387037209 */ /* 0x000fe40007810000 */
[----:B------:R-:W-:Y:S02]  /*d9d0*/  FMNMX.FTZ R2, R92, R2, !PT ;  /* 0x000000025c027209 */ /* 0x000fe40007810000 */
[----:B------:R-:W-:-:S02]  /*d9e0*/  FSEL R145, R53, -INF , P5 ;  /* 0xff80000035917808 */ /* 0x000fc40002800000 */
[----:B------:R-:W-:Y:S02]  /*d9f0*/  FMNMX.FTZ R0, R146, R0, !PT ;  /* 0x0000000092007209 */ /* 0x000fe40007810000 */
[----:B------:R-:W-:Y:S02]  /*da00*/  FSEL R174, R31, -INF , P3 ;  /* 0xff8000001fae7808 */ /* 0x000fe40001800000 */
[----:B------:R-:W-:Y:S02]  /*da10*/  FMNMX.FTZ R3, R152, R3, !PT ;  /* 0x0000000398037209 */ /* 0x000fe40007810000 */
[----:B------:R-:W-:Y:S02]  /*da20*/  FMNMX.FTZ R2, R126, R2, !PT ;  /* 0x000000027e027209 */ /* 0x000fe40007810000 */
[----:B------:R-:W-:Y:S02]  /*da30*/  FSEL R196, R28, -INF , P3 ;  /* 0xff8000001cc47808 */ /* 0x000fe40001800000 */
[----:B------:R-:W-:-:S02]  /*da40*/  FMNMX.FTZ R0, R145, R0, !PT ;  /* 0x0000000091007209 */ /* 0x000fc40007810000 */
[----:B------:R-:W-:Y:S02]  /*da50*/  FSEL R177, R41, -INF , P2 ;  /* 0xff80000029b17808 */ /* 0x000fe40001000000 */
[----:B------:R-:W-:Y:S02]  /*da60*/  FMNMX.FTZ R3, R174, R3, !PT ;  /* 0x00000003ae037209 */ /* 0x000fe40007810000 */
[----:B------:R-:W-:Y:S02]  /*da70*/  FMNMX.FTZ R2, R127, R2, !PT ;  /* 0x000000027f027209 */ /* 0x000fe40007810000 */
[----:B------:R-:W-:Y:S02]  /*da80*/  FSEL R199, R21, -INF , P2 ;  /* 0xff80000015c77808 */ /* 0x000fe40001000000 */
[----:B------:R-:W-:Y:S02]  /*da90*/  FMNMX.FTZ R0, R196, R0, !PT ;  /* 0x00000000c4007209 */ /* 0x000fe40007810000 */
[----:B------:R-:W-:-:S02]  /*daa0*/  FSEL R176, R18, -INF , P0 ;  /* 0xff80000012b07808 */ /* 0x000fc40000000000 */
[----:B------:R-:W-:Y:S02]  /*dab0*/  FMNMX.FTZ R3, R177, R3, !PT ;  /* 0x00000003b1037209 */ /* 0x000fe40007810000 */
[----:B------:R-:W-:Y:S02]  /*dac0*/  FMNMX.FTZ R2, R128, R2, !PT ;  /* 0x0000000280027209 */ /* 0x000fe40007810000 */
[----:B------:R-:W-:Y:S02]  /*dad0*/  FSEL R194, R16, -INF , P0 ;  /* 0xff80000010c27808 */ /* 0x000fe40000000000 */
[----:B------:R-:W-:Y:S02]  /*dae0*/  FMNMX.FTZ R0, R199, R0, !PT ;  /* 0x00000000c7007209 */ /* 0x000fe40007810000 */
[----:B------:R-:W-:Y:S02]  /*daf0*/  FSEL R182, R19, -INF , P4 ;  /* 0xff80000013b67808 */ /* 0x000fe40002000000 */
[----:B------:R-:W-:-:S02]  /*db00*/  FMNMX.FTZ R3, R176, R3, !PT ;  /* 0x00000003b0037209 */ /* 0x000fc40007810000 */
[----:B------:R-:W-:Y:S02]  /*db10*/  FMNMX.FTZ R4, R129, R2, !PT ;  /* 0x0000000281047209 */ /* 0x000fe40007810000 */
[----:B------:R-:W-:Y:S02]  /*db20*/  FMNMX.FTZ R2, R194, R0, !PT ;  /* 0x00000000c2027209 */ /* 0x000fe40007810000 */
[----:B------:R-:W-:Y:S02]  /*db30*/  FMNMX.FTZ R0, R182, R3, !PT ;  /* 0x00000003b6007209 */ /* 0x000fe40007810000 */
[----:B------:R-:W-:Y:S02]  /*db40*/  FSEL R188, R17, -INF , P4 ;  /* 0xff80000011bc7808 */ /* 0x000fe40002000000 */
[----:B------:R-:W-:Y:S01]  /*db50*/  FMNMX.FTZ R4, R153, R4, !PT ;  /* 0x0000000499047209 */ /* 0x000fe20007810000 */
[----:B------:R-:W1:Y:S01]  /*db60*/  SHFL.BFLY PT, R6, R0, 0x2, 0x1f ;  /* 0x0c401f0000067f89 */ /* 0x000e6200000e0000 */
[----:B------:R-:W-:-:S02]  /*db70*/  FMNMX.FTZ R5, R32, R33, !PT ;  /* 0x0000002120057209 */ /* 0x000fc40007810000 */
[----:B------:R-:W-:Y:S01]  /*db80*/  FMNMX.FTZ R2, R188, R2, !PT ;  /* 0x00000002bc027209 */ /* 0x000fe20007810000 */
[----:B------:R-:W-:Y:S01]  /*db90*/  LDSM.16.MT88.4 R16, [R201] ;  /* 0x00000000c910783b */ /* 0x000fe20000004200 */
[----:B------:R-:W-:Y:S02]  /*dba0*/  FMNMX.FTZ R3, R154, R4, !PT ;  /* 0x000000049a037209 */ /* 0x000fe40007810000 */
[----:B------:R-:W-:Y:S02]  /*dbb0*/  FMNMX.FTZ R4, R34, R5, !PT ;  /* 0x0000000522047209 */ /* 0x000fe40007810000 */
[----:B------:R-:W-:Y:S01]  /*dbc0*/  FSEL R151, R40, -INF , P6 ;  /* 0xff80000028977808 */ /* 0x000fe20003000000 */
[----:B------:R-:W2:Y:S01]  /*dbd0*/  SHFL.BFLY PT, R5, R2, 0x2, 0x1f ;  /* 0x0c401f0002057f89 */ /* 0x000ea200000e0000 */
[----:B------:R-:W-:Y:S02]  /*dbe0*/  FMNMX.FTZ R4, R35, R4, !PT ;  /* 0x0000000423047209 */ /* 0x000fe40007810000 */
[----:B------:R-:W-:-:S02]  /*dbf0*/  FSEL R139, R48, -INF , P5 ;  /* 0xff800000308b7808 */ /* 0x000fc40002800000 */
[----:B------:R-:W-:Y:S02]  /*dc00*/  FMNMX.FTZ R3, R151, R3, !PT ;  /* 0x0000000397037209 */ /* 0x000fe40007810000 */
[----:B------:R-:W-:Y:S02]  /*dc10*/  FMNMX.FTZ R4, R101, R4, !PT ;  /* 0x0000000465047209 */ /* 0x000fe40007810000 */
[----:B------:R-:W-:Y:S02]  /*dc20*/  FSEL R187, R30, -INF , P3 ;  /* 0xff8000001ebb7808 */ /* 0x000fe40001800000 */
[----:B------:R-:W-:Y:S02]  /*dc30*/  FMNMX.FTZ R3, R139, R3, !PT ;  /* 0x000000038b037209 */ /* 0x000fe40007810000 */
[----:B------:R-:W-:Y:S02]  /*dc40*/  FMNMX.FTZ R4, R102, R4, !PT ;  /* 0x0000000466047209 */ /* 0x000fe40007810000 */
[----:B------:R-:W-:-:S02]  /*dc50*/  FSEL R190, R29, -INF , P2 ;  /* 0xff8000001dbe7808 */ /* 0x000fc40001000000 */
[----:B------:R-:W-:Y:S01]  /*dc60*/  FMNMX.FTZ R3, R187, R3, !PT ;  /* 0x00000003bb037209 */ /* 0x000fe20007810000 */
[----:B------:R-:W-:Y:S01]  /*dc70*/  LDSM.16.MT88.4 R28, [R202] ;  /* 0x00000000ca1c783b */ /* 0x000fe20000004200 */
[----:B------:R-:W-:Y:S02]  /*dc80*/  FMNMX.FTZ R4, R103, R4, !PT ;  /* 0x0000000467047209 */ /* 0x000fe40007810000 */
[----:B------:R-:W-:Y:S02]  /*dc90*/  FSEL R197, R23, -INF , P0 ;  /* 0xff80000017c57808 */ /* 0x000fe40000000000 */
[----:B------:R-:W-:Y:S02]  /*dca0*/  FMNMX.FTZ R3, R190, R3, !PT ;  /* 0x00000003be037209 */ /* 0x000fe40007810000 */
[----:B------:R-:W-:Y:S02]  /*dcb0*/  FMNMX.FTZ R4, R120, R4, !PT ;  /* 0x0000000478047209 */ /* 0x000fe40007810000 */
[----:B-1----:R-:W-:-:S02]  /*dcc0*/  FMNMX.FTZ R0, R0, R6, !PT ;  /* 0x0000000600007209 */ /* 0x002fc40007810000 */
[----:B------:R-:W-:Y:S02]  /*dcd0*/  FSEL R218, R22, -INF , P4 ;  /* 0xff80000016da7808 */ /* 0x000fe40002000000 */
[----:B------:R-:W-:Y:S01]  /*dce0*/  FMNMX.FTZ R3, R197, R3, !PT ;  /* 0x00000003c5037209 */ /* 0x000fe20007810000 */
[----:B------:R-:W1:Y:S01]  /*dcf0*/  SHFL.BFLY PT, R6, R0, 0x1, 0x1f ;  /* 0x0c201f0000067f89 */ /* 0x000e6200000e0000 */
[----:B------:R-:W-:Y:S02]  /*dd00*/  FMNMX.FTZ R4, R134, R4, !PT ;  /* 0x0000000486047209 */ /* 0x000fe40007810000 */
[----:B------:R-:W-:Y:S02]  /*dd10*/  FMNMX.FTZ R3, R218, R3, !PT ;  /* 0x00000003da037209 */ /* 0x000fe40007810000 */
[----:B--2---:R-:W-:Y:S02]  /*dd20*/  FMNMX.FTZ R2, R2, R5, !PT ;  /* 0x0000000502027209 */ /* 0x004fe40007810000 */
[----:B------:R-:W-:Y:S01]  /*dd30*/  FMNMX.FTZ R4, R137, R4, !PT ;  /* 0x0000000489047209 */ /* 0x000fe20007810000 */
[----:B------:R-:W2:Y:S01]  /*dd40*/  SHFL.BFLY PT, R5, R3, 0x2, 0x1f ;  /* 0x0c401f0003057f89 */ /* 0x000ea200000e0000 */
[----:B------:R-:W-:-:S02]  /*dd50*/  FSEL R149, R58, -INF , P6 ;  /* 0xff8000003a957808 */ /* 0x000fc40003000000 */
[----:B------:R-:W-:Y:S01]  /*dd60*/  FMNMX.FTZ R4, R138, R4, !PT ;  /* 0x000000048a047209 */ /* 0x000fe20007810000 */
[----:B------:R-:W3:Y:S01]  /*dd70*/  SHFL.BFLY PT, R7, R2, 0x1, 0x1f ;  /* 0x0c201f0002077f89 */ /* 0x000ee200000e0000 */
[----:B------:R-:W-:Y:S02]  /*dd80*/  FSEL R150, R54, -INF , P5 ;  /* 0xff80000036967808 */ /* 0x000fe40002800000 */
[----:B------:R-:W-:Y:S02]  /*dd90*/  FMNMX.FTZ R4, R144, R4, !PT ;  /* 0x0000000490047209 */ /* 0x000fe40007810000 */
[----:B------:R-:W-:Y:S02]  /*dda0*/  FSEL R195, R45, -INF , P3 ;  /* 0xff8000002dc37808 */ /* 0x000fe40001800000 */
[----:B------:R-:W-:Y:S02]  /*ddb0*/  FMNMX.FTZ R4, R217, R4, !PT ;  /* 0x00000004d9047209 */ /* 0x000fe40007810000 */
[----:B------:R-:W-:-:S02]  /*ddc0*/  FSEL R189, R44, -INF , P2 ;  /* 0xff8000002cbd7808 */ /* 0x000fc40001000000 */
[----:B------:R-:W-:Y:S02]  /*ddd0*/  FMNMX.FTZ R4, R191, R4, !PT ;  /* 0x00000004bf047209 */ /* 0x000fe40007810000 */
[----:B-1----:R-:W-:Y:S02]  /*dde0*/  FMNMX.FTZ R70, R0, R6, !PT ;  /* 0x0000000600467209 */ /* 0x002fe40007810000 */
[----:B------:R-:W-:Y:S02]  /*ddf0*/  FMNMX.FTZ R4, R149, R4, !PT ;  /* 0x0000000495047209 */ /* 0x000fe40007810000 */
[----:B------:R-:W-:Y:S02]  /*de00*/  FSETP.NEU.FTZ.AND P2, PT, R70, -INF , PT ;  /* 0xff8000004600780b */ /* 0x000fe40003f5d000 */
[----:B------:R-:W-:Y:S02]  /*de10*/  FMNMX.FTZ R0, R150, R4, !PT ;  /* 0x0000000496007209 */ /* 0x000fe40007810000 */
[----:B--2---:R-:W-:-:S02]  /*de20*/  FMNMX.FTZ R5, R3, R5, !PT ;  /* 0x0000000503057209 */ /* 0x004fc40007810000 */
[----:B------:R-:W-:Y:S02]  /*de30*/  FMNMX.FTZ R0, R195, R0, !PT ;  /* 0x00000000c3007209 */ /* 0x000fe40007810000 */
[----:B---3--:R-:W-:Y:S01]  /*de40*/  FMNMX.FTZ R68, R2, R7, !PT ;  /* 0x0000000702447209 */ /* 0x008fe20007810000 */
[----:B------:R-:W-:Y:S01]  /*de50*/  FMUL.FTZ R2, R70, c[0x0][0x2d0] ;  /* 0x0000b40046027a20 */ /* 0x000fe20000410000 */
[----:B------:R-:W-:Y:S01]  /*de60*/  FSEL R219, R42, -INF , P0 ;  /* 0xff8000002adb7808 */ /* 0x000fe20000000000 */
[----:B------:R-:W1:Y:S01]  /*de70*/  SHFL.BFLY PT, R8, R5, 0x1, 0x1f ;  /* 0x0c201f0005087f89 */ /* 0x000e6200000e0000 */
[----:B------:R-:W-:Y:S01]  /*de80*/  FMNMX.FTZ R0, R189, R0, !PT ;  /* 0x00000000bd007209 */ /* 0x000fe20007810000 */
[----:B------:R-:W-:Y:S01]  /*de90*/  FMUL.FTZ R3, R68, c[0x0][0x2d0] ;  /* 0x0000b40044037a20 */ /* 0x000fe20000410000 */
[----:B------:R-:W-:Y:S02]  /*dea0*/  FSEL R4, R2, RZ, P2 ;  /* 0x000000ff02047208 */ /* 0x000fe40001000000 */
[----:B------:R-:W-:-:S02]  /*deb0*/  FSEL R220, R43, -INF , P4 ;  /* 0xff8000002bdc7808 */ /* 0x000fc40002000000 */
[----:B------:R-:W-:Y:S01]  /*dec0*/  FMNMX.FTZ R2, R219, R0, !PT ;  /* 0x00000000db027209 */ /* 0x000fe20007810000 */
[----:B------:R-:W-:Y:S01]  /*ded0*/  FFMA.FTZ R0, R9, c[0x0][0x2d0], -R4 ;  /* 0x0000b40009007a23 */ /* 0x000fe20000010804 */
[----:B------:R-:W-:Y:S01]  /*dee0*/  FSETP.NEU.FTZ.AND P0, PT, R68, -INF , PT ;  /* 0xff8000004400780b */ /* 0x000fe20003f1d000 */
[----:B------:R-:W-:Y:S01]  /*def0*/  LDSM.16.MT88.4 R40, [R204] ;  /* 0x00000000cc28783b */ /* 0x000fe20000004200 */
[----:B------:R-:W-:Y:S01]  /*df00*/  FMNMX.FTZ R6, R220, R2, !PT ;  /* 0x00000002dc067209 */ /* 0x000fe20007810000 */
[----:B------:R2:W-:Y:S01]  /*df10*/  MUFU.EX2 R239, R0 ;  /* 0x0000000000ef7308 */ /* 0x0005e20000000800 */
[----:B------:R-:W-:-:S03]  /*df20*/  FSEL R3, R3, RZ, P0 ;  /* 0x000000ff03037208 */ /* 0x000fc60000000000 */
[----:B------:R-:W3:Y:S01]  /*df30*/  SHFL.BFLY PT, R7, R6, 0x2, 0x1f ;  /* 0x0c401f0006077f89 */ /* 0x000ee200000e0000 */
[----:B-1----:R-:W-:Y:S01]  /*df40*/  FMNMX.FTZ R2, R5, R8, !PT ;  /* 0x0000000805027209 */ /* 0x002fe20007810000 */
[--C-:B------:R-:W-:Y:S02]  /*df50*/  FFMA.FTZ R5, R12, c[0x0][0x2d0], -R3.reuse ;  /* 0x0000b4000c057a23 */ /* 0x100fe40000010803 */
[----:B--2---:R-:W-:Y:S02]  /*df60*/  FFMA.FTZ R0, R10, c[0x0][0x2d0], -R3 ;  /* 0x0000b4000a007a23 */ /* 0x004fe40000010803 */
[----:B------:R1:W-:Y:S01]  /*df70*/  MUFU.EX2 R240, R5 ;  /* 0x0000000500f07308 */ /* 0x0003e20000000800 */
[----:B------:R-:W-:-:S07]  /*df80*/  FSETP.NEU.FTZ.AND P0, PT, R2, -INF , PT ;  /* 0xff8000000200780b */ /* 0x000fce0003f1d000 */
[----:B------:R2:W-:Y:S01]  /*df90*/  MUFU.EX2 R238, R0 ;  /* 0x0000000000ee7308 */ /* 0x0005e20000000800 */
[----:B-1----:R-:W-:-:S07]  /*dfa0*/  FFMA.FTZ R5, R13, c[0x0][0x2d0], -R3 ;  /* 0x0000b4000d057a23 */ /* 0x002fce0000010803 */
[----:B------:R3:W1:Y:S01]  /*dfb0*/  MUFU.EX2 R241, R5 ;  /* 0x0000000500f17308 */ /* 0x0006620000000800 */
[----:B--2---:R-:W-:-:S07]  /*dfc0*/  FFMA.FTZ R0, R11, c[0x0][0x2d0], -R3 ;  /* 0x0000b4000b007a23 */ /* 0x004fce0000010803 */
[----:B------:R2:W4:Y:S01]  /*dfd0*/  MUFU.EX2 R237, R0 ;  /* 0x0000000000ed7308 */ /* 0x0005220000000800 */
[----:B---3--:R-:W-:Y:S02]  /*dfe0*/  FMNMX.FTZ R5, R6, R7, !PT ;  /* 0x0000000706057209 */ /* 0x008fe40007810000 */
[----:B-1----:R-:W-:-:S03]  /*dff0*/  F2FP.PACK_AB R10, R241, R240 ;  /* 0x000000f0f10a723e */ /* 0x002fc600000000ff */
[----:B------:R-:W1:Y:S01]  /*e000*/  SHFL.BFLY PT, R7, R5, 0x1, 0x1f ;  /* 0x0c201f0005077f89 */ /* 0x000e6200000e0000 */
[----:B--2---:R-:W-:Y:S01]  /*e010*/  FMUL.FTZ R0, R2, c[0x0][0x2d0] ;  /* 0x0000b40002007a20 */ /* 0x004fe20000410000 */
[----:B----4-:R-:W-:-:S04]  /*e020*/  F2FP.PACK_AB R8, R237, R238 ;  /* 0x000000eeed08723e */ /* 0x010fc800000000ff */
[----:B------:R-:W-:-:S05]  /*e030*/  FSEL R0, R0, RZ, P0 ;  /* 0x000000ff00007208 */ /* 0x000fca0000000000 */
[----:B------:R-:W-:-:S04]  /*e040*/  FFMA.FTZ R6, R14, c[0x0][0x2d0], -R0 ;  /* 0x0000b4000e067a23 */ /* 0x000fc80000010800 */
[----:B------:R2:W-:Y:S01]  /*e050*/  MUFU.EX2 R234, R6 ;  /* 0x0000000600ea7308 */ /* 0x0005e20000000800 */
[----:B-1----:R-:W-:Y:S01]  /*e060*/  FMNMX.FTZ R69, R5, R7, !PT ;  /* 0x0000000705457209 */ /* 0x002fe20007810000 */
[----:B------:R-:W-:-:S03]  /*e070*/  FFMA.FTZ R5, R26, c[0x0][0x2d0], -R4 ;  /* 0x0000b4001a057a23 */ /* 0x000fc60000010804 */
[----:B------:R-:W-:-:S03]  /*e080*/  FSETP.NEU.FTZ.AND P0, PT, R69, -INF , PT ;  /* 0xff8000004500780b */ /* 0x000fc60003f1d000 */
[----:B------:R-:W-:Y:S01]  /*e090*/  MUFU.EX2 R227, R5 ;  /* 0x0000000500e37308 */ /* 0x000fe20000000800 */
[----:B--2---:R-:W-:-:S07]  /*e0a0*/  FFMA.FTZ R6, R15, c[0x0][0x2d0], -R0 ;  /* 0x0000b4000f067a23 */ /* 0x004fce0000010800 */
[----:B------:R1:W2:Y:S02]  /*e0b0*/  MUFU.EX2 R233, R6 ;  /* 0x0000000600e97308 */ /* 0x0002a40000000800 */
[--C-:B-1----:R-:W-:Y:S01]  /*e0c0*/  FFMA.FTZ R6, R20, c[0x0][0x2d0], -R0.reuse ;  /* 0x0000b40014067a23 */ /* 0x102fe20000010800 */
[----:B--2---:R-:W-:Y:S01]  /*e0d0*/  F2FP.PACK_AB R9, R233, R234 ;  /* 0x000000eae909723e */ /* 0x004fe200000000ff */
[----:B------:R-:W1:Y:S04]  /*e0e0*/  LDSM.16.MT88.4 R20, [R205] ;  /* 0x00000000cd14783b */ /* 0x000e680000004200 */
[----:B------:R2:W-:Y:S02]  /*e0f0*/  MUFU.EX2 R235, R6 ;  /* 0x0000000600eb7308 */ /* 0x0005e40000000800 */
[----:B--2---:R-:W-:-:S06]  /*e100*/  FFMA.FTZ R6, R24, c[0x0][0x2d0], -R0 ;  /* 0x0000b40018067a23 */ /* 0x004fcc0000010800 */
[----:B------:R2:W3:Y:S02]  /*e110*/  MUFU.EX2 R236, R6 ;  /* 0x0000000600ec7308 */ /* 0x0004e40000000800 */
[----:B--2---:R-:W-:Y:S01]  /*e120*/  FFMA.FTZ R6, R25, c[0x0][0x2d0], -R4 ;  /* 0x0000b40019067a23 */ /* 0x004fe20000010804 */
[----:B---3--:R-:W-:-:S05]  /*e130*/  F2FP.PACK_AB R11, R236, R235 ;  /* 0x000000ebec0b723e */ /* 0x008fca00000000ff */
[----:B------:R2:W3:Y:S02]  /*e140*/  MUFU.EX2 R228, R6 ;  /* 0x0000000600e47308 */ /* 0x0004e40000000800 */
[C---:B------:R-:W-:Y:S08]  /*e150*/  HMMA.16816.F32 R80, R8.reuse, R16, RZ ;  /* 0x000000100850723c */ /* 0x040ff000000018ff */
[----:B------:R-:W-:Y:S01]  /*e160*/  HMMA.16816.F32 R64, R8, R18, RZ ;  /* 0x000000120840723c */ /* 0x000fe200000018ff */
[----:B--2---:R-:W-:Y:S01]  /*e170*/  FMUL.FTZ R6, R69, c[0x0][0x2d0] ;  /* 0x0000b40045067a20 */ /* 0x004fe20000410000 */
[----:B---3--:R-:W-:-:S06]  /*e180*/  F2FP.PACK_AB R12, R228, R239 ;  /* 0x000000efe40c723e */ /* 0x008fcc00000000ff */
[C---:B-1----:R-:W-:Y:S01]  /*e190*/  HMMA.16816.F32 R76, R8.reuse, R20, RZ ;  /* 0x00000014084c723c */ /* 0x042fe200000018ff */
        /* <DEDUP_REMOVED lines=355> */
.L_x_314:
[----:B------:R-:W5:Y:S01]  /*f7d0*/  LDL R2, [R1+0x2c] ;  /* 0x00002c0001027983 */ /* 0x000f620000100800 */
[----:B------:R-:W-:Y:S04]  /*f7e0*/  DEPBAR.LE SB0, 0x0 ;  /* 0x000080000000791a */ /* 0x000fe80000000000 */
[----:B------:R-:W5:Y:S01]  /*f7f0*/  LDL.64 R172, [R1+0x18] ;  /* 0x0000180001ac7983 */ /* 0x000f620000100a00 */
[----:B------:R-:W-:Y:S01]  /*f800*/  WARPSYNC 0xffffffff ;  /* 0xffffffff00007948 */ /* 0x000fe20003800000 */
[----:B--2---:R-:W-:Y:S04]  /*f810*/  SHF.R.S32.HI R0, RZ, 0x1f, R217 ;  /* 0x0000001fff007819 */ /* 0x004fe800000114d9 */
[----:B------:R-:W-:Y:S01]  /*f820*/  BAR.SYNC.DEFER_BLOCKING 0x0 ;  /* 0x0000000000007b1d */ /* 0x000fe20000010000 */
[----:B------:R-:W-:Y:S04]  /*f830*/  IMAD R0, R0, c[0x0][0x208], RZ ;  /* 0x0000820000007a24 */ /* 0x000fe800078e02ff */
[C---:B------:R-:W-:Y:S03]  /*f840*/  IMAD R0, R217.reuse, c[0x0][0x20c], R0 ;  /* 0x00008300d9007a24 */ /* 0x040fe600078e0200 */
        /* <DEDUP_REMOVED lines=37> */
[----:B------:R-:W-:Y:S03]  /*faa0*/  MOV R173, R2 ;  /* 0x0000000200ad7202 */ /* 0x000fe60000000f00 */
[----:B------:R-:W-:Y:S01]  /*fab0*/  IMAD.WIDE.U32 R160, R217, c[0x0][0x208], RZ ;  /* 0x00008200d9a07a25 */ /* 0x000fe200078e00ff */
[-C--:B------:R-:W-:Y:S01]  /*fac0*/  HMMA.16816.F32 R12, R164, R162.reuse, R12 ;  /* 0x000000a2a40c723c */ /* 0x080fe2000000180c */
[----:B------:R-:W-:Y:S03]  /*fad0*/  MOV R2, c[0x0][0x208] ;  /* 0x0000820000027a02 */ /* 0x000fe60000000f00 */
[----:B------:R-:W-:Y:S01]  /*fae0*/  IADD3 R0, R161, R0, RZ ;  /* 0x00000000a1007210 */ /* 0x000fe20007ffe0ff */
[----:B------:R-:W-:Y:S01]  /*faf0*/  IMAD.WIDE.U32 R172, R160, 0x50, R172 ;  /* 0x00000050a0ac7825 */ /* 0x000fe200078e00ac */
[----:B------:R-:W-:Y:S02]  /*fb00*/  SHF.L.U32 R87, R2, 0x5, RZ ;  /* 0x0000000502577819 */ /* 0x000fe400000006ff */
[C---:B------:R-:W-:Y:S01]  /*fb10*/  HMMA.16816.F32 R16, R156.reuse, R162, R16 ;  /* 0x000000a29c10723c */ /* 0x040fe20000001810 */
[----:B------:R-:W3:Y:S03]  /*fb20*/  LDSM.16.M88.4 R160, [R213] ;  /* 0x00000000d5a0783b */ /* 0x000ee60000000200 */
[----:B------:R-:W-:Y:S01]  /*fb30*/  IMAD R0, R0, 0x50, RZ ;  /* 0x0000005000007824 */ /* 0x000fe200078e02ff */
[----:B------:R-:W-:Y:S03]  /*fb40*/  LEA R180, P0, R172, c[0x0][0x1f8], 0x1 ;  /* 0x00007e00acb47a11 */ /* 0x000fe600078008ff */
[-C--:B------:R-:W-:Y:S04]  /*fb50*/  HMMA.16816.F32 R20, R156, R168.reuse, R20 ;  /* 0x000000a89c14723c */ /* 0x080fe80000001814 */
[----:B------:R-:W-:Y:S02]  /*fb60*/  IADD3 R0, R173, R0, RZ ;  /* 0x00000000ad007210 */ /* 0x000fe40007ffe0ff */
[-C--:B------:R-:W-:Y:S02]  /*fb70*/  IADD3 R178, P2, R180, R87.reuse, RZ ;  /* 0x00000057b4b27210 */ /* 0x080fe40007f5e0ff */
[C---:B------:R-:W-:Y:S04]  /*fb80*/  HMMA.16816.F32 R24, R164.reuse, R168, R24 ;  /* 0x000000a8a418723c */ /* 0x040fe80000001818 */
[----:B------:R-:W-:Y:S02]  /*fb90*/  LEA.HI.X R181, R172, c[0x0][0x1fc], R0, 0x1, P0 ;  /* 0x00007f00acb57a11 */ /* 0x000fe400000f0c00 */
[----:B------:R-:W4:Y:S01]  /*fba0*/  LDSM.16.M88.4 R172, [R212] ;  /* 0x00000000d4ac783b */ /* 0x000f220000000200 */
[----:B------:R-:W-:Y:S01]  /*fbb0*/  MOV R168, 0x5 ;  /* 0x0000000500a87802 */ /* 0x000fe20000000f00 */
[-C--:B------:R-:W-:Y:S04]  /*fbc0*/  HMMA.16816.F32 R28, R164, R170.reuse, R28 ;  /* 0x000000aaa41c723c */ /* 0x080fe8000000181c */
[----:B------:R-:W-:Y:S02]  /*fbd0*/  SHF.L.U64.HI R2, R2, R168, c[0x0][0x20c] ;  /* 0x0000830002027619 */ /* 0x000fe400000102a8 */
[----:B------:R-:W-:Y:S01]  /*fbe0*/  @!PT LDS RZ, [RZ] ;  /* 0x00000000fffff984 */ /* 0x000fe20000000800 */
[----:B------:R-:W-:Y:S01]  /*fbf0*/  @!PT LDS RZ, [RZ] ;  /* 0x00000000fffff984 */ /* 0x000fe20000000800 */
[----:B------:R-:W-:Y:S01]  /*fc00*/  @!PT LDS RZ, [RZ] ;  /* 0x00000000fffff984 */ /* 0x000fe20000000800 */
[----:B------:R5:W-:Y:S01]  /*fc10*/  LDGSTS.E.BYPASS.LTC128B.128 [R216+0x100], [R180.64], !P1 ;  /* 0x00100000b4d87fae */ /* 0x000be2000c901d48 */
[-C--:B------:R-:W-:Y:S01]  /*fc20*/  IADD3 R176, P0, R178, R87.reuse, RZ ;  /* 0x00000057b2b07210 */ /* 0x080fe20007f1e0ff */
[C---:B------:R-:W-:Y:S04]  /*fc30*/  HMMA.16816.F32 R32, R156.reuse, R170, R32 ;  /* 0x000000aa9c20723c */ /* 0x040fe80000001820 */
[-C--:B------:R-:W-:Y:S02]  /*fc40*/  IADD3.X R179, R181, R2.reuse, RZ, P2, !PT ;  /* 0x00000002b5b37210 */ /* 0x080fe400017fe4ff */
[-C--:B------:R-:W-:Y:S02]  /*fc50*/  IADD3 R168, P2, R176, R87.reuse, RZ ;  /* 0x00000057b0a87210 */ /* 0x080fe40007f5e0ff */
[-C--:B-1----:R-:W-:Y:S01]  /*fc60*/  HMMA.16816.F32 R36, R156, R152.reuse, R36 ;  /* 0x000000989c24723c */ /* 0x082fe20000001824 */
[----:B------:R1:W-:Y:S03]  /*fc70*/  LDGSTS.E.BYPASS.LTC128B.128 [R216+0x900], [R178.64], !P1 ;  /* 0x00900000b2d87fae */ /* 0x0003e6000c901d48 */
[-C--:B------:R-:W-:Y:S02]  /*fc80*/  IADD3.X R177, R179, R2.reuse, RZ, P0, !PT ;  /* 0x00000002b3b17210 */ /* 0x080fe400007fe4ff */
[----:B------:R-:W-:Y:S02]  /*fc90*/  IADD3 R170, P0, R168, R87, RZ ;  /* 0x00000057a8aa7210 */ /* 0x000fe40007f1e0ff */
[C---:B------:R-:W-:Y:S01]  /*fca0*/  HMMA.16816.F32 R40, R164.reuse, R152, R40 ;  /* 0x00000098a428723c */ /* 0x040fe20000001828 */
[----:B------:R1:W-:Y:S03]  /*fcb0*/  LDGSTS.E.BYPASS.LTC128B.128 [R216+0x1100], [R176.64], !P1 ;  /* 0x01100000b0d87fae */ /* 0x0003e6000c901d48 */
[-C--:B------:R-:W-:Y:S04]  /*fcc0*/  IADD3.X R169, R177, R2.reuse, RZ, P2, !PT ;  /* 0x00000002b1a97210 */ /* 0x080fe800017fe4ff */
[-C--:B------:R-:W-:Y:S01]  /*fcd0*/  HMMA.16816.F32 R44, R164, R154.reuse, R44 ;  /* 0x0000009aa42c723c */ /* 0x080fe2000000182c */
[----:B------:R4:W-:Y:S03]  /*fce0*/  LDGSTS.E.BYPASS.LTC128B.128 [R216+0x1900], [R168.64], !P1 ;  /* 0x01900000a8d87fae */ /* 0x0009e6000c901d48 */
[----:B------:R-:W-:Y:S04]  /*fcf0*/  IADD3.X R171, R169, R2, RZ, P0, !PT ;  /* 0x00000002a9ab7210 */ /* 0x000fe800007fe4ff */
[C---:B------:R-:W-:Y:S01]  /*fd00*/  HMMA.16816.F32 R48, R156.reuse, R154, R48 ;  /* 0x0000009a9c30723c */ /* 0x040fe20000001830 */
[----:B------:R4:W-:Y:S07]  /*fd10*/  LDGSTS.E.BYPASS.LTC128B.128 [R216+0x2100], [R170.64], !P1 ;  /* 0x02100000aad87fae */ /* 0x0009ee000c901d48 */
[-C--:B---3--:R-:W-:Y:S01]  /*fd20*/  HMMA.16816.F32 R52, R156, R160.reuse, R52 ;  /* 0x000000a09c34723c */ /* 0x088fe20000001834 */
[----:B-----5:R-:W-:Y:S07]  /*fd30*/  LDSM.16.M88.4 R180, [R208+0x2000] ;  /* 0x00200000d0b4783b */ /* 0x020fee0000000200 */
[C---:B------:R-:W-:Y:S01]  /*fd40*/  HMMA.16816.F32 R56, R164.reuse, R160, R56 ;  /* 0x000000a0a438723c */ /* 0x040fe20000001838 */
[----:B-1----:R-:W-:Y:S07]  /*fd50*/  LDSM.16.M88.4 R176, [R206] ;  /* 0x00000000ceb0783b */ /* 0x002fee0000000200 */
[-C--:B------:R-:W-:Y:S01]  /*fd60*/  HMMA.16816.F32 R60, R164, R162.reuse, R60 ;  /* 0x000000a2a43c723c */ /* 0x080fe2000000183c */
[----:B------:R-:W-:Y:S07]  /*fd70*/  LDSM.16.M88.4 R184, [R206+0x800] ;  /* 0x00080000ceb8783b */ /* 0x000fee0000000200 */
[C---:B------:R-:W-:Y:S01]  /*fd80*/  HMMA.16816.F32 R64, R156.reuse, R162, R64 ;  /* 0x000000a29c40723c */ /* 0x040fe20000001840 */
[----:B----4-:R-:W1:Y:S07]  /*fd90*/  LDSM.16.M88.4 R168, [R208] ;  /* 0x00000000d0a8783b */ /* 0x010e6e0000000200 */
[-C--:B------:R-:W-:Y:S01]  /*fda0*/  HMMA.16816.F32 R68, R156, R172.reuse, R68 ;  /* 0x000000ac9c44723c */ /* 0x080fe20000001844 */
[----:B------:R-:W3:Y:S02]  /*fdb0*/  LDSM.16.M88.4 R152, [R206+0x1000] ;  /* 0x00100000ce98783b */ /* 0x000ee40000000200 */
[C---:B--2---:R-:W-:Y:S02]  /*fdc0*/  ISETP.GT.AND P0, PT, R217.reuse, R222, PT ;  /* 0x000000ded900720c */ /* 0x044fe40003f04270 */
[----:B------:R-:W-:Y:S03]  /*fdd0*/  IADD3 R217, R217, -0x1, RZ ;  /* 0xffffffffd9d97810 */ /* 0x000fe60007ffe0ff */
[C---:B------:R-:W-:Y:S01]  /*fde0*/  HMMA.16816.F32 R72, R164.reuse, R172, R72 ;  /* 0x000000aca448723c */ /* 0x040fe20000001848 */
[----:B------:R-:W2:Y:S07]  /*fdf0*/  LDSM.16.M88.4 R188, [R206+0x1800] ;  /* 0x00180000cebc783b */ /* 0x000eae0000000200 */
[-C--:B------:R-:W-:Y:S01]  /*fe00*/  HMMA.16816.F32 R76, R164, R174.reuse, R76 ;  /* 0x000000aea44c723c */ /* 0x080fe2000000184c */
[----:B------:R-:W4:Y:S07]  /*fe10*/  LDSM.16.M88.4 R192, [R206+0x2000] ;  /* 0x00200000cec0783b */ /* 0x000f2e0000000200 */
[----:B------:R-:W-:Y:S01]  /*fe20*/  HMMA.16816.F32 R80, R156, R174, R80 ;  /* 0x000000ae9c50723c */ /* 0x000fe20000001850 */
[----:B------:R-:W-:Y:S07]  /*fe30*/  LDSM.16.M88.4 R160, [R209] ;  /* 0x00000000d1a0783b */ /* 0x000fee0000000200 */
[-C--:B-1----:R-:W-:Y:S01]  /*fe40*/  HMMA.16816.F32 R4, R168, R176.reuse, R4 ;  /* 0x000000b0a804723c */ /* 0x082fe20000001804 */
[----:B------:R-:W1:Y:S07]  /*fe50*/  LDSM.16.M88.4 R196, [R203] ;  /* 0x00000000cbc4783b */ /* 0x000e6e0000000200 */
[C---:B------:R-:W-:Y:S01]  /*fe60*/  HMMA.16816.F32 R8, R180.reuse, R176, R8 ;  /* 0x000000b0b408723c */ /* 0x040fe20000001808 */
[----:B------:R-:W5:Y:S07]  /*fe70*/  LDSM.16.M88.4 R156, [R209+0x2000] ;  /* 0x00200000d19c783b */ /* 0x000f6e0000000200 */
[-C--:B------:R-:W-:Y:S01]  /*fe80*/  HMMA.16816.F32 R12, R180, R178.reuse, R12 ;  /* 0x000000b2b40c723c */ /* 0x080fe2000000180c */
[----:B------:R-:W0:Y:S07]  /*fe90*/  LDGDEPBAR ;  /* 0x00000000000079af */ /* 0x000e2e0000000000 */
[C---:B------:R-:W-:Y:S08]  /*fea0*/  HMMA.16816.F32 R16, R168.reuse, R178, R16 ;  /* 0x000000b2a810723c */ /* 0x040ff00000001810 */
        /* <DEDUP_REMOVED lines=8> */
[-C--:B--2---:R-:W-:Y:S08]  /*ff30*/  HMMA.16816.F32 R52, R168, R188.reuse, R52 ;  /* 0x000000bca834723c */ /* 0x084ff00000001834 */
[C---:B------:R-:W-:Y:S08]  /*ff40*/  HMMA.16816.F32 R56, R180.reuse, R188, R56 ;  /* 0x000000bcb438723c */ /* 0x040ff00000001838 */
[-C--:B------:R-:W-:Y:S08]  /*ff50*/  HMMA.16816.F32 R60, R180, R190.reuse, R60 ;  /* 0x000000beb43c723c */ /* 0x080ff0000000183c */
[C---:B------:R-:W-:Y:S08]  /*ff60*/  HMMA.16816.F32 R64, R168.reuse, R190, R64 ;  /* 0x000000bea840723c */ /* 0x040ff00000001840 */
[-C--:B----4-:R-:W-:Y:S08]  /*ff70*/  HMMA.16816.F32 R68, R168, R192.reuse, R68 ;  /* 0x000000c0a844723c */ /* 0x090ff00000001844 */
[C---:B------:R-:W-:Y:S08]  /*ff80*/  HMMA.16816.F32 R72, R180.reuse, R192, R72 ;  /* 0x000000c0b448723c */ /* 0x040ff00000001848 */
[-C--:B------:R-:W-:Y:S08]  /*ff90*/  HMMA.16816.F32 R76, R180, R194.reuse, R76 ;  /* 0x000000c2b44c723c */ /* 0x080ff0000000184c */
[----:B------:R-:W-:Y:S08]  /*ffa0*/  HMMA.16816.F32 R80, R168, R194, R80 ;  /* 0x000000c2a850723c */ /* 0x000ff00000001850 */
[-C--:B-1----:R-:W-:Y:S08]  /*ffb0*/  HMMA.16816.F32 R4, R160, R196.reuse, R4 ;  /* 0x000000c4a004723c */ /* 0x082ff00000001804 */
[C---:B-----5:R-:W-:Y:S08]  /*ffc0*/  HMMA.16816.F32 R8, R156.reuse, R196, R8 ;  /* 0x000000c49c08723c */ /* 0x060ff00000001808 */
        /* <DEDUP_REMOVED lines=11> */
[----:B------:R1:W-:Y:S02]  /*10080*/  MUFU.TANH R169, R0 ;  /* 0x0000000000a97308 */ /* 0x0003e40000002400 */
[----:B-1----:R-:W-:Y:S02]  /*10090*/  FMUL.FTZ R0, R7, c[0x0][0x320] ;  /* 0x0000c80007007a20 */ /* 0x002fe40000410000 */
[----:B------:R-:W1:Y:S06]  /*100a0*/  LDSM.16.M88.4 R4, [R203+0x800] ;  /* 0x00080000cb04783b */ /* 0x000e6c0000000200 */
[----:B------:R2:W-:Y:S02]  /*100b0*/  MUFU.TANH R167, R0 ;  /* 0x0000000000a77308 */ /* 0x0005e40000002400 */
[----:B--2---:R-:W-:Y:S08]  /*100c0*/  FMUL.FTZ R0, R8, c[0x0][0x320] ;  /* 0x0000c80008007a20 */ /* 0x004ff00000410000 */
[----:B------:R2:W3:Y:S01]  /*100d0*/  MUFU.TANH R173, R0 ;  /* 0x0000000000ad7308 */ /* 0x0004e20000002400 */
[-C--:B-1----:R-:W-:Y:S08]  /*100e0*/  HMMA.16816.F32 R20, R160, R4.reuse, R20 ;  /* 0x00000004a014723c */ /* 0x082ff00000001814 */
[C---:B------:R-:W-:Y:S04]  /*100f0*/  HMMA.16816.F32 R24, R156.reuse, R4, R24 ;  /* 0x000000049c18723c */ /* 0x040fe80000001818 */
[----:B--2---:R-:W-:Y:S02]  /*10100*/  FMUL.FTZ R0, R9, c[0x0][0x320] ;  /* 0x0000c80009007a20 */ /* 0x004fe40000410000 */
[----:B------:R-:W1:Y:S02]  /*10110*/  LDSM.16.M88.4 R8, [R203+0x1000] ;  /* 0x00100000cb08783b */ /* 0x000e640000000200 */
[-C--:B------:R-:W-:Y:S01]  /*10120*/  HMMA.16816.F32 R28, R156, R6.reuse, R28 ;  /* 0x000000069c1c723c */ /* 0x080fe2000000181c */
[----:B------:R2:W4:Y:S07]  /*10130*/  MUFU.TANH R168, R0 ;  /* 0x0000000000a87308 */ /* 0x00052e0000002400 */
[C---:B------:R-:W-:Y:S08]  /*10140*/  HMMA.16816.F32 R32, R160.reuse, R6, R32 ;  /* 0x00000006a020723c */ /* 0x040ff00000001820 */
[----:B------:R-:W-:Y:S04]  /*10150*/  FMUL.FTZ R4, R26, c[0x0][0x320] ;  /* 0x0000c8001a047a20 */ /* 0x000fe80000410000 */
[----:B------:R-:W-:Y:S01]  /*10160*/  FMUL.FTZ R2, R27, c[0x0][0x320] ;  /* 0x0000c8001b027a20 */ /* 0x000fe20000410000 */
[----:B------:R5:W-:Y:S01]  /*10170*/  MUFU.TANH R176, R4 ;  /* 0x0000000400b07308 */ /* 0x000be20000002400 */
[----:B--2---:R-:W-:Y:S09]  /*10180*/  FMUL.FTZ R0, R12, c[0x0][0x320] ;  /* 0x0000c8000c007a20 */ /* 0x004ff20000410000 */
[----:B------:R2:W2:Y:S10]  /*10190*/  MUFU.TANH R155, R0 ;  /* 0x00000000009b7308 */ /* 0x0004b40000002400 */
[----:B------:R3:W-:Y:S01]  /*101a0*/  MUFU.TANH R178, R2 ;  /* 0x0000000200b27308 */ /* 0x0007e20000002400 */
[-C--:B-1----:R-:W-:Y:S01]  /*101b0*/  HMMA.16816.F32 R36, R160, R8.reuse, R36 ;  /* 0x00000008a024723c */ /* 0x082fe20000001824 */
[----:B-----5:R-:W1:Y:S07]  /*101c0*/  LDSM.16.M88.4 R4, [R203+0x1800] ;  /* 0x00180000cb04783b */ /* 0x020e6e0000000200 */
[C---:B------:R-:W-:Y:S04]  /*101d0*/  HMMA.16816.F32 R40, R156.reuse, R8, R40 ;  /* 0x000000089c28723c */ /* 0x040fe80000001828 */
[----:B--2---:R-:W-:Y:S04]  /*101e0*/  FMUL.FTZ R0, R13, c[0x0][0x320] ;  /* 0x0000c8000d007a20 */ /* 0x004fe80000410000 */
[-C--:B------:R-:W-:Y:S01]  /*101f0*/  HMMA.16816.F32 R44, R156, R10.reuse, R44 ;  /* 0x0000000a9c2c723c */ /* 0x080fe2000000182c */
[----:B------:R2:W5:Y:S07]  /*10200*/  MUFU.TANH R152, R0 ;  /* 0x0000000000987308 */ /* 0x00056e0000002400 */
[C---:B------:R-:W-:Y:S08]  /*10210*/  HMMA.16816.F32 R48, R160.reuse, R10, R48 ;  /* 0x0000000aa030723c */ /* 0x040ff00000001830 */
[----:B------:R-:W-:Y:S04]  /*10220*/  FMUL.FTZ R8, R41, c[0x0][0x320] ;  /* 0x0000c80029087a20 */ /* 0x000fe80000410000 */
[----:B------:R4:W-:Y:S01]  /*10230*/  MUFU.TANH R185, R8 ;  /* 0x0000000800b97308 */ /* 0x0009e20000002400 */
[----:B---3--:R-:W-:Y:S02]  /*10240*/  FMUL.FTZ R2, R42, c[0x0][0x320] ;  /* 0x0000c8002a027a20 */ /* 0x008fe40000410000 */
[----:B--2---:R-:W-:Y:S01]  /*10250*/  FMUL.FTZ R0, R14, c[0x0][0x320] ;  /* 0x0000c8000e007a20 */ /* 0x004fe20000410000 */
[-C--:B-1----:R-:W-:Y:S06]  /*10260*/  HMMA.16816.F32 R52, R160, R4.reuse, R52 ;  /* 0x00000004a034723c */ /* 0x082fec0000001834 */
[----:B------:R1:W-:Y:S02]  /*10270*/  MUFU.TANH R165, R0 ;  /* 0x0000000000a57308 */ /* 0x0003e40000002400 */
[C---:B------:R-:W-:Y:S08]  /*10280*/  HMMA.16816.F32 R56, R156.reuse, R4, R56 ;  /* 0x000000049c38723c */ /* 0x040ff00000001838 */
[----:B------:R2:W-:Y:S01]  /*10290*/  MUFU.TANH R186, R2 ;  /* 0x0000000200ba7308 */ /* 0x0005e20000002400 */
[-C--:B------:R-:W-:Y:S01]  /*102a0*/  HMMA.16816.F32 R60, R156, R6.reuse, R60 ;  /* 0x000000069c3c723c */ /* 0x080fe2000000183c */
[----:B----4-:R-:W3:Y:S01]  /*102b0*/  LDSM.16.M88.4 R8, [R203+0x2000] ;  /* 0x00200000cb08783b */ /* 0x010ee20000000200 */
[----:B------:R-:W-:Y:S06]  /*102c0*/  DEPBAR.LE SB0, 0x0 ;  /* 0x000080000000791a */ /* 0x000fec0000000000 */
[C---:B------:R-:W-:Y:S01]  /*102d0*/  HMMA.16816.F32 R64, R160.reuse, R6, R64 ;  /* 0x00000006a040723c */ /* 0x040fe20000001840 */
[----:B------:R-:W-:Y:S04]  /*102e0*/  BAR.SYNC.DEFER_BLOCKING 0x0 ;  /* 0x0000000000007b1d */ /* 0x000fe80000010000 */
[----:B-1----:R-:W-:Y:S02]  /*102f0*/  FMUL.FTZ R0, R15, c[0x0][0x320] ;  /* 0x0000c8000f007a20 */ /* 0x002fe40000410000 */
[----:B------:R-:W-:Y:S02]  /*10300*/  FMUL.FTZ R4, R56, c[0x0][0x320] ;  /* 0x0000c80038047a20 */ /* 0x000fe40000410000 */
[----:B------:R1:W-:Y:S03]  /*10310*/  MUFU.TANH R164, R0 ;  /* 0x0000000000a47308 */ /* 0x0003e60000002400 */
[----:B--2---:R-:W-:Y:S04]  /*10320*/  FMUL.FTZ R2, R57, c[0x0][0x320] ;  /* 0x0000c80039027a20 */ /* 0x004fe80000410000 */
[----:B------:R-:W-:Y:S03]  /*10330*/  FMUL.FTZ R7, R62, c[0x0][0x320] ;  /* 0x0000c8003e077a20 */ /* 0x000fe60000410000 */
[----:B------:R2:W-:Y:S10]  /*10340*/  MUFU.TANH R189, R4 ;  /* 0x0000000400bd7308 */ /* 0x0005f40000002400 */
[----:B------:R4:W-:Y:S01]  /*10350*/  MUFU.TANH R194, R2 ;  /* 0x0000000200c27308 */ /* 0x0009e20000002400 */
[----:B-1----:R-:W-:Y:S01]  /*10360*/  FMUL.FTZ R0, R16, c[0x0][0x320] ;  /* 0x0000c80010007a20 */ /* 0x002fe20000410000 */
[-C--:B---3--:R-:W-:Y:S08]  /*10370*/  HMMA.16816.F32 R68, R160, R8.reuse, R68 ;  /* 0x00000008a044723c */ /* 0x088ff00000001844 */
[----:B------:R1:W3:Y:S01]  /*10380*/  MUFU.TANH R87, R0 ;  /* 0x0000000000577308 */ /* 0x0002e20000002400 */
[C---:B------:R-:W-:Y:S04]  /*10390*/  HMMA.16816.F32 R72, R156.reuse, R8, R72 ;  /* 0x000000089c48723c */ /* 0x040fe80000001848 */
[----:B--2---:R-:W-:Y:S03]  /*103a0*/  FMNMX.FTZ R4, R173, R85, !PT ;  /* 0x00000055ad047209 */ /* 0x004fe60007810000 */
[----:B------:R-:W-:Y:S01]  /*103b0*/  FMUL.FTZ R8, R63, c[0x0][0x320] ;  /* 0x0000c8003f087a20 */ /* 0x000fe20000410000 */
[-C--:B------:R-:W-:Y:S01]  /*103c0*/  HMMA.16816.F32 R76, R156, R10.reuse, R76 ;  /* 0x0000000a9c4c723c */ /* 0x080fe2000000184c */
[----:B------:R-:W-:Y:S03]  /*103d0*/  MUFU.TANH R156, R7 ;  /* 0x00000007009c7308 */ /* 0x000fe60000002400 */
[----:B------:R-:W-:Y:S02]  /*103e0*/  FMNMX.FTZ R4, R168, R4, !PT ;  /* 0x00000004a8047209 */ /* 0x000fe40007810000 */
[----:B----4-:R-:W-:Y:S02]  /*103f0*/  FMNMX.FTZ R2, R166, R3, !PT ;  /* 0x00000003a6027209 */ /* 0x010fe40007810000 */
[----:B------:R-:W-:Y:S03]  /*10400*/  HMMA.16816.F32 R80, R160, R10, R80 ;  /* 0x0000000aa050723c */ /* 0x000fe60000001850 */
[----:B------:R-:W-:Y:S01]  /*10410*/  MUFU.TANH R157, R8 ;  /* 0x00000008009d7308 */ /* 0x000fe20000002400 */
[----:B------:R-:W-:Y:S01]  /*10420*/  FMNMX.FTZ R4, R155, R4, !PT ;  /* 0x000000049b047209 */ /* 0x000fe20007810000 */
[----:B-1----:R-:W-:Y:S01]  /*10430*/  FMUL.FTZ R0, R17, c[0x0][0x320] ;  /* 0x0000c80011007a20 */ /* 0x002fe20000410000 */
[----:B------:R-:W-:Y:S02]  /*10440*/  FMNMX.FTZ R2, R154, R2, !PT ;  /* 0x000000029a027209 */ /* 0x000fe40007810000 */
[----:B------:R-:W-:Y:S01]  /*10450*/  FMUL.FTZ R5, R73, c[0x0][0x320] ;  /* 0x0000c80049057a20 */ /* 0x000fe20000410000 */
[----:B-----5:R-:W-:Y:S03]  /*10460*/  FMNMX.FTZ R4, R152, R4, !PT ;  /* 0x0000000498047209 */ /* 0x020fe60007810000 */
[----:B---3--:R-:W-:Y:S01]  /*10470*/  FMNMX.FTZ R2, R87, R2, !PT ;  /* 0x0000000257027209 */ /* 0x008fe20007810000 */
[----:B------:R1:W2:Y:S03]  /*10480*/  MUFU.TANH R14, R0 ;  /* 0x00000000000e7308 */ /* 0x0002a60000002400 */
[----:B------:R-:W-:Y:S07]  /*10490*/  FMUL.FTZ R6, R76, c[0x0][0x320] ;  /* 0x0000c8004c067a20 */ /* 0x000fee0000410000 */
[----:B------:R3:W-:Y:S10]  /*104a0*/  MUFU.TANH R218, R5 ;  /* 0x0000000500da7308 */ /* 0x0007f40000002400 */
[----:B------:R4:W-:Y:S01]  /*104b0*/  MUFU.TANH R192, R6 ;  /* 0x0000000600c07308 */ /* 0x0009e20000002400 */
[----:B-1----:R-:W-:Y:S01]  /*104c0*/  FMUL.FTZ R0, R18, c[0x0][0x320] ;  /* 0x0000c80012007a20 */ /* 0x002fe20000410000 */
[----:B--2---:R-:W-:Y:S08]  /*104d0*/  FMNMX.FTZ R2, R14, R2, !PT ;  /* 0x000000020e027209 */ /* 0x004ff00007810000 */
[----:B------:R1:W-:Y:S01]  /*104e0*/  MUFU.TANH R17, R0 ;  /* 0x0000000000117308 */ /* 0x0003e20000002400 */
[----:B---3--:R-:W-:Y:S09]  /*104f0*/  FMUL.FTZ R5, R80, c[0x0][0x320] ;  /* 0x0000c80050057a20 */ /* 0x008ff20000410000 */
[----:B------:R2:W-:Y:S01]  /*10500*/  MUFU.TANH R195, R5 ;  /* 0x0000000500c37308 */ /* 0x0005e20000002400 */
[----:B----4-:R-:W-:Y:S09]  /*10510*/  FMUL.FTZ R6, R77, c[0x0][0x320] ;  /* 0x0000c8004d067a20 */ /* 0x010ff20000410000 */
[----:B------:R-:W-:Y:S01]  /*10520*/  MUFU.TANH R191, R6 ;  /* 0x0000000600bf7308 */ /* 0x000fe20000002400 */
[----:B-1----:R-:W-:Y:S09]  /*10530*/  FMUL.FTZ R0, R19, c[0x0][0x320] ;  /* 0x0000c80013007a20 */ /* 0x002ff20000410000 */
[----:B------:R1:W-:Y:S01]  /*10540*/  MUFU.TANH R16, R0 ;  /* 0x0000000000107308 */ /* 0x0003e20000002400 */
[----:B--2---:R-:W-:Y:S09]  /*10550*/  FMUL.FTZ R5, R81, c[0x0][0x320] ;  /* 0x0000c80051057a20 */ /* 0x004ff20000410000 */
[----:B------:R2:W-:Y:S01]  /*10560*/  MUFU.TANH R163, R5 ;  /* 0x0000000500a37308 */ /* 0x0005e20000002400 */
[----:B-1----:R-:W-:Y:S09]  /*10570*/  FMUL.FTZ R0, R20, c[0x0][0x320] ;  /* 0x0000c80014007a20 */ /* 0x002ff20000410000 */
[----:B------:R1:W3:Y:S01]  /*10580*/  MUFU.TANH R19, R0 ;  /* 0x0000000000137308 */ /* 0x0002e20000002400 */
[----:B--2---:R-:W-:Y:S09]  /*10590*/  FMUL.FTZ R5, R82, c[0x0][0x320] ;  /* 0x0000c80052057a20 */ /* 0x004ff20000410000 */
[----:B------:R2:W-:Y:S01]  /*105a0*/  MUFU.TANH R162, R5 ;  /* 0x0000000500a27308 */ /* 0x0005e20000002400 */
[----:B-1----:R-:W-:Y:S01]  /*105b0*/  FMUL.FTZ R0, R21, c[0x0][0x320] ;  /* 0x0000c80015007a20 */ /* 0x002fe20000410000 */
[----:B---3--:R-:W-:Y:S08]  /*105c0*/  FMNMX.FTZ R2, R19, R2, !PT ;  /* 0x0000000213027209 */ /* 0x008ff00007810000 */
[----:B------:R1:W3:Y:S01]  /*105d0*/  MUFU.TANH R20, R0 ;  /* 0x0000000000147308 */ /* 0x0002e20000002400 */
[----:B--2---:R-:W-:Y:S09]  /*105e0*/  FMUL.FTZ R5, R83, c[0x0][0x320] ;  /* 0x0000c80053057a20 */ /* 0x004ff20000410000 */
[----:B------:R2:W-:Y:S01]  /*105f0*/  MUFU.TANH R161, R5 ;  /* 0x0000000500a17308 */ /* 0x0005e20000002400 */
[----:B-1----:R-:W-:Y:S01]  /*10600*/  FMUL.FTZ R0, R22, c[0x0][0x320] ;  /* 0x0000c80016007a20 */ /* 0x002fe20000410000 */
[----:B---3--:R-:W-:Y:S08]  /*10610*/  FMNMX.FTZ R2, R20, R2, !PT ;  /* 0x0000000214027209 */ /* 0x008ff00007810000 */
[----:B------:R1:W-:Y:S01]  /*10620*/  MUFU.TANH R21, R0 ;  /* 0x0000000000157308 */ /* 0x0003e20000002400 */
[----:B--2---:R-:W-:Y:S04]  /*10630*/  FMNMX.FTZ R5, R171, R86, !PT ;  /* 0x00000056ab057209 */ /* 0x004fe80007810000 */
[----:B------:R-:W-:Y:S04]  /*10640*/  FMNMX.FTZ R5, R170, R5, !PT ;  /* 0x00000005aa057209 */ /* 0x000fe80007810000 */
[----:B------:R-:W-:Y:S01]  /*10650*/  FMNMX.FTZ R6, R165, R5, !PT ;  /* 0x00000005a5067209 */ /* 0x000fe20007810000 */
[----:B-1----:R-:W-:Y:S04]  /*10660*/  FMUL.FTZ R0, R23, c[0x0][0x320] ;  /* 0x0000c80017007a20 */ /* 0x002fe80000410000 */
        /* <DEDUP_REMOVED lines=104> */
[----:B------:R-:W-:Y:S05]  /*10cf0*/  FMNMX.FTZ R2, R163, R2, !PT ;  /* 0x00000002a3027209 */ /* 0x000fea0007810000 */
[----:B------:R-:W2:Y:S01]  /*10d00*/  SHFL.BFLY PT, R9, R2, 0x2, 0x1f ;  /* 0x0c401f0002097f89 */ /* 0x000ea200000e0000 */
[----:B-1----:R-:W-:Y:S04]  /*10d10*/  FMUL.FTZ R0, R71, c[0x0][0x320] ;  /* 0x0000c80047007a20 */ /* 0x002fe80000410000 */
[----:B------:R1:W-:Y:S01]  /*10d20*/  MUFU.TANH R158, R0 ;  /* 0x00000000009e7308 */ /* 0x0003e20000002400 */
[----:B--2---:R-:W-:Y:S05]  /*10d30*/  FMNMX.FTZ R2, R2, R9, !PT ;  /* 0x0000000902027209 */ /* 0x004fea0007810000 */
[----:B------:R-:W2:Y:S01]  /*10d40*/  SHFL.BFLY PT, R9, R2, 0x1, 0x1f ;  /* 0x0c201f0002097f89 */ /* 0x000ea200000e0000 */
[----:B-1----:R-:W-:Y:S04]  /*10d50*/  FMUL.FTZ R0, R72, c[0x0][0x320] ;  /* 0x0000c80048007a20 */ /* 0x002fe80000410000 */
[----:B------:R1:W3:Y:S01]  /*10d60*/  MUFU.TANH R196, R0 ;  /* 0x0000000000c47308 */ /* 0x0002e20000002400 */
[----:B--2---:R-:W-:Y:S05]  /*10d70*/  FMNMX.FTZ R70, R2, R9, !PT ;  /* 0x0000000902467209 */ /* 0x004fea0007810000 */
[----:B------:R-:W-:Y:S04]  /*10d80*/  FMUL.FTZ R153, R70, c[0x0][0x2d0] ;  /* 0x0000b40046997a20 */ /* 0x000fe80000410000 */
[----:B------:R-:W-:Y:S04]  /*10d90*/  FFMA.FTZ R9, R12, c[0x0][0x2d0], -R153 ;  /* 0x0000b4000c097a23 */ /* 0x000fe80000010899 */
[----:B------:R-:W-:Y:S01]  /*10da0*/  MUFU.EX2 R226, R9 ;  /* 0x0000000900e27308 */ /* 0x000fe20000000800 */
[----:B-1----:R-:W-:Y:S02]  /*10db0*/  FMNMX.FTZ R0, R169, R84, !PT ;  /* 0x00000054a9007209 */ /* 0x002fe40007810000 */
[----:B---3--:R-:W-:Y:S02]  /*10dc0*/  FMNMX.FTZ R5, R196, R4, !PT ;  /* 0x00000004c4057209 */ /* 0x008fe40007810000 */
[----:B------:R-:W-:Y:S02]  /*10dd0*/  FMNMX.FTZ R0, R167, R0, !PT ;  /* 0x00000000a7007209 */ /* 0x000fe40007810000 */
[----:B------:R-:W-:Y:S01]  /*10de0*/  FMNMX.FTZ R4, R164, R6, !PT ;  /* 0x00000006a4047209 */ /* 0x000fe20007810000 */
[----:B------:R-:W-:Y:S01]  /*10df0*/  FMUL.FTZ R6, R74, c[0x0][0x320] ;  /* 0x0000c8004a067a20 */ /* 0x000fe20000410000 */
[----:B------:R-:W-:Y:S02]  /*10e00*/  FMNMX.FTZ R0, R17, R0, !PT ;  /* 0x0000000011007209 */ /* 0x000fe40007810000 */
[----:B------:R-:W-:Y:S01]  /*10e10*/  FMNMX.FTZ R4, R176, R4, !PT ;  /* 0x00000004b0047209 */ /* 0x000fe20007810000 */
[----:B------:R1:W2:Y:S01]  /*10e20*/  MUFU.TANH R190, R6 ;  /* 0x0000000600be7308 */ /* 0x0002a20000002400 */
[----:B------:R-:W-:Y:S02]  /*10e30*/  FMNMX.FTZ R0, R16, R0, !PT ;  /* 0x0000000010007209 */ /* 0x000fe40007810000 */
        /* <DEDUP_REMOVED lines=10> */
[----:B------:R-:W-:Y:S01]  /*10ee0*/  FMNMX.FTZ R5, R192, R5, !PT ;  /* 0x00000005c0057209 */ /* 0x000fe20007810000 */
[----:B-1----:R-:W-:Y:S01]  /*10ef0*/  FMUL.FTZ R6, R75, c[0x0][0x320] ;  /* 0x0000c8004b067a20 */ /* 0x002fe20000410000 */
[----:B------:R-:W-:Y:S02]  /*10f00*/  FMNMX.FTZ R0, R183, R0, !PT ;  /* 0x00000000b7007209 */ /* 0x000fe40007810000 */
[----:B------:R-:W-:Y:S01]  /*10f10*/  FMNMX.FTZ R5, R191, R5, !PT ;  /* 0x00000005bf057209 */ /* 0x000fe20007810000 */
[----:B------:R1:W3:Y:S01]  /*10f20*/  MUFU.TANH R160, R6 ;  /* 0x0000000600a07308 */ /* 0x0002e20000002400 */
[----:B------:R-:W-:Y:S03]  /*10f30*/  FMNMX.FTZ R0, R180, R0, !PT ;  /* 0x00000000b4007209 */ /* 0x000fe60007810000 */
[----:B------:R-:W4:Y:S01]  /*10f40*/  SHFL.BFLY PT, R8, R5, 0x2, 0x1f ;  /* 0x0c401f0005087f89 */ /* 0x000f2200000e0000 */
[----:B------:R-:W-:Y:S04]  /*10f50*/  FMNMX.FTZ R0, R181, R0, !PT ;  /* 0x00000000b5007209 */ /* 0x000fe80007810000 */
[----:B------:R-:W-:Y:S04]  /*10f60*/  FMNMX.FTZ R0, R249, R0, !PT ;  /* 0x00000000f9007209 */ /* 0x000fe80007810000 */
[----:B------:R-:W-:Y:S04]  /*10f70*/  FMNMX.FTZ R0, R252, R0, !PT ;  /* 0x00000000fc007209 */ /* 0x000fe80007810000 */
[----:B------:R-:W-:Y:S04]  /*10f80*/  FMNMX.FTZ R0, R247, R0, !PT ;  /* 0x00000000f7007209 */ /* 0x000fe80007810000 */
[----:B------:R-:W-:Y:S02]  /*10f90*/  FMNMX.FTZ R0, R250, R0, !PT ;  /* 0x00000000fa007209 */ /* 0x000fe40007810000 */
[----:B-1----:R-:W-:Y:S02]  /*10fa0*/  FMNMX.FTZ R6, R188, R4, !PT ;  /* 0x00000004bc067209 */ /* 0x002fe40007810000 */
[----:B------:R-:W-:Y:S02]  /*10fb0*/  FMNMX.FTZ R0, R31, R0, !PT ;  /* 0x000000001f007209 */ /* 0x000fe40007810000 */
[----:B----4-:R-:W-:Y:S02]  /*10fc0*/  FMNMX.FTZ R5, R5, R8, !PT ;  /* 0x0000000805057209 */ /* 0x010fe40007810000 */
[----:B------:R-:W-:Y:S03]  /*10fd0*/  FMNMX.FTZ R0, R158, R0, !PT ;  /* 0x000000009e007209 */ /* 0x000fe60007810000 */
[----:B------:R-:W1:Y:S01]  /*10fe0*/  SHFL.BFLY PT, R8, R5, 0x1, 0x1f ;  /* 0x0c201f0005087f89 */ /* 0x000e6200000e0000 */
[----:B------:R-:W-:Y:S04]  /*10ff0*/  FMNMX.FTZ R0, R162, R0, !PT ;  /* 0x00000000a2007209 */ /* 0x000fe80007810000 */
[----:B------:R-:W-:Y:S05]  /*11000*/  FMNMX.FTZ R0, R161, R0, !PT ;  /* 0x00000000a1007209 */ /* 0x000fea0007810000 */
[----:B------:R-:W4:Y:S01]  /*11010*/  SHFL.BFLY PT, R7, R0, 0x2, 0x1f ;  /* 0x0c401f0000077f89 */ /* 0x000f2200000e0000 */
[----:B-1----:R-:W-:Y:S02]  /*11020*/  FMNMX.FTZ R68, R5, R8, !PT ;  /* 0x0000000805447209 */ /* 0x002fe40007810000 */
[----:B------:R-:W-:Y:S03]  /*11030*/  @P0 MOV R5, R219 ;  /* 0x000000db00050202 */ /* 0x000fe60000000f00 */
[----:B------:R-:W-:Y:S01]  /*11040*/  FMUL.FTZ R159, R68, c[0x0][0x2d0] ;  /* 0x0000b400449f7a20 */ /* 0x000fe20000410000 */
[----:B----4-:R-:W-:Y:S01]  /*11050*/  FMNMX.FTZ R4, R0, R7, !PT ;  /* 0x0000000700047209 */ /* 0x010fe20007810000 */
[----:B------:R-:W-:Y:S01]  /*11060*/  FMUL.FTZ R7, R78, c[0x0][0x320] ;  /* 0x0000c8004e077a20 */ /* 0x000fe20000410000 */
[----:B------:R-:W-:Y:S03]  /*11070*/  FMNMX.FTZ R0, R248, R6, !PT ;  /* 0x00000006f8007209 */ /* 0x000fe60007810000 */
[----:B------:R1:W4:Y:S01]  /*11080*/  MUFU.TANH R74, R7 ;  /* 0x00000007004a7308 */ /* 0x0003220000002400 */
[----:B------:R-:W-:Y:S04]  /*11090*/  FMNMX.FTZ R0, R251, R0, !PT ;  /* 0x00000000fb007209 */ /* 0x000fe80007810000 */
[----:B------:R-:W-:Y:S01]  /*110a0*/  FMNMX.FTZ R6, R198, R0, !PT ;  /* 0x00000000c6067209 */ /* 0x000fe20007810000 */
[----:B------:R-:W-:Y:S03]  /*110b0*/  FMUL.FTZ R0, R79, c[0x0][0x320] ;  /* 0x0000c8004f007a20 */ /* 0x000fe60000410000 */
[----:B------:R-:W-:Y:S01]  /*110c0*/  FMNMX.FTZ R6, R32, R6, !PT ;  /* 0x0000000620067209 */ /* 0x000fe20007810000 */
[----:B------:R5:W2:Y:S01]  /*110d0*/  MUFU.TANH R75, R0 ;  /* 0x00000000004b7308 */ /* 0x000aa20000002400 */
[----:B-1----:R-:W1:Y:S02]  /*110e0*/  SHFL.BFLY PT, R7, R4, 0x1, 0x1f ;  /* 0x0c201f0004077f89 */ /* 0x002e6400000e0000 */
[----:B-----5:R-:W-:Y:S04]  /*110f0*/  FMNMX.FTZ R0, R156, R6, !PT ;  /* 0x000000069c007209 */ /* 0x020fe80007810000 */
[----:B------:R-:W-:Y:S01]  /*11100*/  FMNMX.FTZ R2, R157, R0, !PT ;  /* 0x000000009d027209 */ /* 0x000fe20007810000 */
[----:B------:R-:W-:Y:S03]  /*11110*/  FADD.FTZ R0, -R70, R3 ;  /* 0x0000000346007221 */ /* 0x000fe60000010100 */
[----:B--2---:R-:W-:Y:S01]  /*11120*/  FMNMX.FTZ R3, R190, R2, !PT ;  /* 0x00000002be037209 */ /* 0x004fe20007810000 */
[----:B------:R-:W-:Y:S03]  /*11130*/  FMUL.FTZ R2, R0, c[0x0][0x2d0] ;  /* 0x0000b40000027a20 */ /* 0x000fe60000410000 */
[----:B---3--:R-:W-:Y:S01]  /*11140*/  FMNMX.FTZ R0, R160, R3, !PT ;  /* 0x00000003a0007209 */ /* 0x008fe20007810000 */
[----:B------:R2:W3:Y:S01]  /*11150*/  MUFU.EX2 R73, R2 ;  /* 0x0000000200497308 */ /* 0x0004e20000000800 */
[----:B-1----:R-:W-:Y:S01]  /*11160*/  FMNMX.FTZ R69, R4, R7, !PT ;  /* 0x0000000704457209 */ /* 0x002fe20007810000 */
[--C-:B------:R-:W-:Y:S01]  /*11170*/  FFMA.FTZ R4, R166, c[0x0][0x2d0], -R153.reuse ;  /* 0x0000b400a6047a23 */ /* 0x100fe20000010899 */
[----:B----4-:R-:W-:Y:S01]  /*11180*/  FMNMX.FTZ R0, R74, R0, !PT ;  /* 0x000000004a007209 */ /* 0x010fe20007810000 */
[----:B------:R-:W-:Y:S03]  /*11190*/  @P0 IMAD.WIDE.U32 R6, R217, c[0x0][0x1e0], RZ ;  /* 0x00007800d9060a25 */ /* 0x000fe600078e00ff */
[----:B------:R-:W-:Y:S03]  /*111a0*/  FMNMX.FTZ R0, R75, R0, !PT ;  /* 0x000000004b007209 */ /* 0x000fe60007810000 */
[----:B------:R1:W-:Y:S02]  /*111b0*/  MUFU.EX2 R238, R4 ;  /* 0x0000000400ee7308 */ /* 0x0003e40000000800 */
[----:B------:R-:W4:Y:S01]  /*111c0*/  SHFL.BFLY PT, R3, R0, 0x2, 0x1f ;  /* 0x0c401f0000037f89 */ /* 0x000f2200000e0000 */
[----:B--2---:R-:W-:Y:S02]  /*111d0*/  FADD.FTZ R2, -R69, R84 ;  /* 0x0000005445027221 */ /* 0x004fe40000010100 */
[C---:B---3--:R-:W-:Y:S02]  /*111e0*/  FMUL.FTZ R33, R73.reuse, R117 ;  /* 0x0000007549217220 */ /* 0x048fe40000410000 */
[----:B------:R-:W-:Y:S02]  /*111f0*/  FMUL.FTZ R2, R2, c[0x0][0x2d0] ;  /* 0x0000b40002027a20 */ /* 0x000fe40000410000 */
[C---:B------:R-:W-:Y:S02]  /*11200*/  FMUL.FTZ R48, R73.reuse, R132 ;  /* 0x0000008449307220 */ /* 0x040fe40000410000 */
[----:B------:R2:W3:Y:S01]  /*11210*/  MUFU.EX2 R72, R2 ;  /* 0x0000000200487308 */ /* 0x0004e20000000800 */
[----:B------:R-:W-:Y:S02]  /*11220*/  FMUL.FTZ R49, R73, R133 ;  /* 0x0000008549317220 */ /* 0x000fe40000410000 */
[--C-:B-1----:R-:W-:Y:S01]  /*11230*/  FFMA.FTZ R4, R19, c[0x0][0x2d0], -R153.reuse ;  /* 0x0000b40013047a23 */ /* 0x102fe20000010899 */
[----:B----4-:R-:W-:Y:S01]  /*11240*/  FMNMX.FTZ R0, R0, R3, !PT ;  /* 0x0000000300007209 */ /* 0x010fe20007810000 */
[----:B------:R-:W-:Y:S05]  /*11250*/  FFMA.FTZ R3, R14, c[0x0][0x2d0], -R153 ;  /* 0x0000b4000e037a23 */ /* 0x000fea0000010899 */
[----:B------:R-:W-:Y:S10]  /*11260*/  MUFU.EX2 R241, R3 ;  /* 0x0000000300f17308 */ /* 0x000ff40000000800 */
[----:B------:R1:W-:Y:S01]  /*11270*/  MUFU.EX2 R231, R4 ;  /* 0x0000000400e77308 */ /* 0x0003e20000000800 */
[----:B--2---:R-:W-:Y:S02]  /*11280*/  FADD.FTZ R2, -R68, R85 ;  /* 0x0000005544027221 */ /* 0x004fe40000010100 */
[----:B---3--:R-:W-:Y:S01]  /*11290*/  FMUL.FTZ R19, R72, R103 ;  /* 0x0000006748137220 */ /* 0x008fe20000410000 */
[----:B------:R-:W-:Y:S01]  /*112a0*/  MOV R103, R189 ;  /* 0x000000bd00677202 */ /* 0x000fe20000000f00 */
[----:B------:R-:W-:Y:S02]  /*112b0*/  FMUL.FTZ R2, R2, c[0x0][0x2d0] ;  /* 0x0000b40002027a20 */ /* 0x000fe40000410000 */
[C---:B------:R-:W-:Y:S03]  /*112c0*/  FMUL.FTZ R34, R72.reuse, R118 ;  /* 0x0000007648227220 */ /* 0x040fe60000410000 */
[----:B------:R2:W3:Y:S01]  /*112d0*/  MUFU.EX2 R71, R2 ;  /* 0x0000000200477308 */ /* 0x0004e20000000800 */
[C---:B------:R-:W-:Y:S02]  /*112e0*/  FMUL.FTZ R35, R72.reuse, R119 ;  /* 0x0000007748237220 */ /* 0x040fe40000410000 */
[C---:B------:R-:W-:Y:S02]  /*112f0*/  FMUL.FTZ R50, R72.reuse, R134 ;  /* 0x0000008648327220 */ /* 0x040fe40000410000 */
[----:B------:R-:W-:Y:S02]  /*11300*/  FMUL.FTZ R51, R72, R135 ;  /* 0x0000008748337220 */ /* 0x000fe40000410000 */
[--C-:B-1----:R-:W-:Y:S04]  /*11310*/  FFMA.FTZ R4, R20, c[0x0][0x2d0], -R153.reuse ;  /* 0x0000b40014047a23 */ /* 0x102fe80000010899 */
[----:B------:R1:W-:Y:S01]  /*11320*/  MUFU.EX2 R230, R4 ;  /* 0x0000000400e67308 */ /* 0x0003e20000000800 */
[----:B--2---:R-:W-:Y:S02]  /*11330*/  FFMA.FTZ R2, R154, c[0x0][0x2d0], -R153 ;  /* 0x0000b4009a027a23 */ /* 0x004fe40000010899 */
[----:B------:R-:W-:Y:S07]  /*11340*/  FMUL.FTZ R154, R69, c[0x0][0x2d0] ;  /* 0x0000b400459a7a20 */ /* 0x000fee0000410000 */
[----:B------:R2:W4:Y:S01]  /*11350*/  MUFU.EX2 R240, R2 ;  /* 0x0000000200f07308 */ /* 0x0005220000000800 */
[----:B---3--:R-:W-:Y:S02]  /*11360*/  FMUL.FTZ R41, R71, R125 ;  /* 0x0000007d47297220 */ /* 0x008fe40000410000 */
[----:B------:R-:W-:Y:S01]  /*11370*/  FFMA.FTZ R3, R169, c[0x0][0x2d0], -R154 ;  /* 0x0000b400a9037a23 */ /* 0x000fe2000001089a */
[----:B------:R-:W-:Y:S01]  /*11380*/  MOV R169, R192 ;  /* 0x000000c000a97202 */ /* 0x000fe20000000f00 */
[C---:B------:R-:W-:Y:S02]  /*11390*/  FMUL.FTZ R45, R71.reuse, R129 ;  /* 0x00000081472d7220 */ /* 0x040fe40000410000 */
[C---:B------:R-:W-:Y:S02]  /*113a0*/  FMUL.FTZ R57, R71.reuse, R141 ;  /* 0x0000008d47397220 */ /* 0x040fe40000410000 */
[C---:B------:R-:W-:Y:S01]  /*113b0*/  FMUL.FTZ R56, R71.reuse, R140 ;  /* 0x0000008c47387220 */ /* 0x040fe20000410000 */
[----:B------:R3:W-:Y:S01]  /*113c0*/  MUFU.EX2 R234, R3 ;  /* 0x0000000300ea7308 */ /* 0x0007e20000000800 */
[C---:B------:R-:W-:Y:S01]  /*113d0*/  FMUL.FTZ R60, R71.reuse, R144 ;  /* 0x00000090473c7220 */ /* 0x040fe20000410000 */
[----:B-1----:R-:W-:Y:S01]  /*113e0*/  @P0 MOV R4, R220 ;  /* 0x000000dc00040202 */ /* 0x002fe20000000f00 */
[----:B------:R-:W-:Y:S04]  /*113f0*/  FMUL.FTZ R61, R71, R145 ;  /* 0x00000091473d7220 */ /* 0x000fe80000410000 */
[----:B------:R-:W-:Y:S04]  /*11400*/  @P0 IMAD.WIDE.U32 R4, R6, 0x50, R4 ;  /* 0x0000005006040825 */ /* 0x000fe800078e0004 */
[--C-:B------:R-:W-:Y:S01]  /*11410*/  FFMA.FTZ R6, R13, c[0x0][0x2d0], -R153.reuse ;  /* 0x0000b4000d067a23 */ /* 0x100fe20000010899 */
[----:B------:R-:W-:Y:S01]  /*11420*/  @P0 LEA R10, P2, R4, c[0x0][0x1c8], 0x1 ;  /* 0x00007200040a0a11 */ /* 0x000fe200078408ff */
[----:B------:R-:W-:Y:S01]  /*11430*/  FMUL.FTZ R13, R71, R97 ;  /* 0x00000061470d7220 */ /* 0x000fe20000410000 */
[----:B------:R-:W-:Y:S01]  /*11440*/  MOV R97, R30 ;  /* 0x0000001e00617202 */ /* 0x000fe20000000f00 */
[----:B------:R-:W-:Y:S01]  /*11450*/  MUFU.EX2 R227, R6 ;  /* 0x0000000600e37308 */ /* 0x000fe20000000800 */
[----:B--2---:R-:W-:Y:S01]  /*11460*/  FFMA.FTZ R2, R87, c[0x0][0x2d0], -R153 ;  /* 0x0000b40057027a23 */ /* 0x004fe20000010899 */
[----:B----4-:R-:W-:Y:S01]  /*11470*/  F2FP.PACK_AB R76, R240, R238 ;  /* 0x000000eef04c723e */ /* 0x010fe200000000ff */
[--C-:B---3--:R-:W-:Y:S07]  /*11480*/  FFMA.FTZ R3, R167, c[0x0][0x2d0], -R154.reuse ;  /* 0x0000b400a7037a23 */ /* 0x108fee000001089a */
[----:B------:R1:W2:Y:S10]  /*11490*/  MUFU.EX2 R239, R2 ;  /* 0x0000000200ef7308 */ /* 0x0002b40000000800 */
[----:B------:R3:W4:Y:S01]  /*114a0*/  MUFU.EX2 R235, R3 ;  /* 0x0000000300eb7308 */ /* 0x0007220000000800 */
[----:B-1----:R-:W1:Y:S01]  /*114b0*/  SHFL.BFLY PT, R2, R0, 0x1, 0x1f ;  /* 0x0c201f0000027f89 */ /* 0x002e6200000e0000 */
[----:B--2---:R-:W-:Y:S01]  /*114c0*/  F2FP.PACK_AB R78, R241, R239 ;  /* 0x000000eff14e723e */ /* 0x004fe200000000ff */
[--C-:B---3--:R-:W-:Y:S01]  /*114d0*/  FFMA.FTZ R3, R17, c[0x0][0x2d0], -R154.reuse ;  /* 0x0000b40011037a23 */ /* 0x108fe2000001089a */
[----:B----4-:R-:W-:Y:S01]  /*114e0*/  F2FP.PACK_AB R77, R235, R234 ;  /* 0x000000eaeb4d723e */ /* 0x010fe200000000ff */
[C---:B------:R-:W-:Y:S01]  /*114f0*/  FMUL.FTZ R17, R73.reuse, R101 ;  /* 0x0000006549117220 */ /* 0x040fe20000410000 */
[----:B------:R-:W-:Y:S04]  /*11500*/  MOV R101, R198 ;  /* 0x000000c600657202 */ /* 0x000fe80000000f00 */
[----:B------:R2:W-:Y:S01]  /*11510*/  MUFU.EX2 R236, R3 ;  /* 0x0000000300ec7308 */ /* 0x0005e20000000800 */
[----:B-1----:R-:W-:Y:S01]  /*11520*/  FMNMX.FTZ R2, R0, R2, !PT ;  /* 0x0000000200027209 */ /* 0x002fe20007810000 */
[----:B------:R-:W-:Y:S02]  /*11530*/  FFMA.FTZ R0, R16, c[0x0][0x2d0], -R154 ;  /* 0x0000b40010007a23 */ /* 0x000fe4000001089a */
[----:B------:R-:W-:Y:S01]  /*11540*/  FMUL.FTZ R16, R73, R100 ;  /* 0x0000006449107220 */ /* 0x000fe20000410000 */
[----:B------:R-:W-:Y:S05]  /*11550*/  MOV R100, R193 ;  /* 0x000000c100647202 */ /* 0x000fea0000000f00 */
[----:B------:R1:W3:Y:S01]  /*11560*/  MUFU.EX2 R237, R0 ;  /* 0x0000000000ed7308 */ /* 0x0002e20000000800 */
[--C-:B--2---:R-:W-:Y:S09]  /*11570*/  FFMA.FTZ R3, R173, c[0x0][0x2d0], -R159.reuse ;  /* 0x0000b400ad037a23 */ /* 0x104ff2000001089f */
[----:B------:R2:W-:Y:S01]  /*11580*/  MUFU.EX2 R228, R3 ;  /* 0x0000000300e47308 */ /* 0x0005e20000000800 */
[----:B-1----:R-:W-:Y:S01]  /*11590*/  FADD.FTZ R0, -R2, R86 ;  /* 0x0000005602007221 */ /* 0x002fe20000010100 */
[----:B---3--:R-:W-:Y:S03]  /*115a0*/  F2FP.PACK_AB R79, R237, R236 ;  /* 0x000000eced4f723e */ /* 0x008fe600000000ff */
[----:B------:R-:W-:Y:S06]  /*115b0*/  FMUL.FTZ R0, R0, c[0x0][0x2d0] ;  /* 0x0000b40000007a20 */ /* 0x000fec0000410000 */
[----:B------:R-:W1:Y:S01]  /*115c0*/  MUFU.EX2 R0, R0 ;  /* 0x0000000000007308 */ /* 0x000e620000000800 */
[--C-:B--2---:R-:W-:Y:S09]  /*115d0*/  FFMA.FTZ R3, R168, c[0x0][0x2d0], -R159.reuse ;  /* 0x0000b400a8037a23 */ /* 0x104ff2000001089f */
[----:B------:R2:W3:Y:S01]  /*115e0*/  MUFU.EX2 R229, R3 ;  /* 0x0000000300e57308 */ /* 0x0004e20000000800 */
[C---:B-1----:R-:W-:Y:S01]  /*115f0*/  FMUL.FTZ R14, R0.reuse, R98 ;  /* 0x00000062000e7220 */ /* 0x042fe20000410000 */
[----:B------:R-:W-:Y:S01]  /*11600*/  MOV R98, R199 ;  /* 0x000000c700627202 */ /* 0x000fe20000000f00 */
[C---:B------:R-:W-:Y:S02]  /*11610*/  FMUL.FTZ R30, R0.reuse, R114 ;  /* 0x00000072001e7220 */ /* 0x040fe40000410000 */
[C---:B------:R-:W-:Y:S02]  /*11620*/  FMUL.FTZ R42, R0.reuse, R126 ;  /* 0x0000007e002a7220 */ /* 0x040fe40000410000 */
[C---:B------:R-:W-:Y:S02]  /*11630*/  FMUL.FTZ R43, R0.reuse, R127 ;  /* 0x0000007f002b7220 */ /* 0x040fe40000410000 */
[C---:B------:R-:W-:Y:S02]  /*11640*/  FMUL.FTZ R46, R0.reuse, R130 ;  /* 0x00000082002e7220 */ /* 0x040fe40000410000 */
[--C-:B--2---:R-:W-:Y:S01]  /*11650*/  FFMA.FTZ R3, R155, c[0x0][0x2d0], -R159.reuse ;  /* 0x0000b4009b037a23 */ /* 0x104fe2000001089f */
[----:B---3--:R-:W-:Y:S01]  /*11660*/  F2FP.PACK_AB R64, R229, R228 ;  /* 0x000000e4e540723e */ /* 0x008fe200000000ff */
[C---:B------:R-:W-:Y:S01]  /*11670*/  FMUL.FTZ R47, R0.reuse, R131 ;  /* 0x00000083002f7220 */ /* 0x040fe20000410000 */
[----:B------:R-:W-:Y:S01]  /*11680*/  MOV R155, R190 ;  /* 0x000000be009b7202 */ /* 0x000fe20000000f00 */
[----:B------:R1:W-:Y:S01]  /*11690*/  MUFU.EX2 R232, R3 ;  /* 0x0000000300e87308 */ /* 0x0003e20000000800 */
[C---:B------:R-:W-:Y:S02]  /*116a0*/  FMUL.FTZ R59, R0.reuse, R143 ;  /* 0x0000008f003b7220 */ /* 0x040fe40000410000 */
[C---:B------:R-:W-:Y:S02]  /*116b0*/  FMUL.FTZ R58, R0.reuse, R142 ;  /* 0x0000008e003a7220 */ /* 0x040fe40000410000 */
[C---:B------:R-:W-:Y:S02]  /*116c0*/  FMUL.FTZ R62, R0.reuse, R146 ;  /* 0x00000092003e7220 */ /* 0x040fe40000410000 */
[----:B------:R-:W-:Y:S02]  /*116d0*/  FMUL.FTZ R63, R0, R147 ;  /* 0x00000093003f7220 */ /* 0x000fe40000410000 */
[----:B-1----:R-:W-:Y:S02]  /*116e0*/  FFMA.FTZ R3, R152, c[0x0][0x2d0], -R159 ;  /* 0x0000b40098037a23 */ /* 0x002fe4000001089f */
[----:B------:R-:W-:Y:S02]  /*116f0*/  FMUL.FTZ R152, R2, c[0x0][0x2d0] ;  /* 0x0000b40002987a20 */ /* 0x000fe40000410000 */
[----:B------:R1:W2:Y:S02]  /*11700*/  MUFU.EX2 R233, R3 ;  /* 0x0000000300e97308 */ /* 0x0002a40000000800 */
[--C-:B-1----:R-:W-:Y:S01]  /*11710*/  FFMA.FTZ R3, R171, c[0x0][0x2d0], -R152.reuse ;  /* 0x0000b400ab037a23 */ /* 0x102fe20000010898 */
[----:B--2---:R-:W-:Y:S02]  /*11720*/  F2FP.PACK_AB R66, R233, R232 ;  /* 0x000000e8e942723e */ /* 0x004fe400000000ff */
[----:B------:R-:W-:Y:S05]  /*11730*/  MOV R171, R218 ;  /* 0x000000da00ab7202 */ /* 0x000fea0000000f00 */
[----:B------:R1:W-:Y:S02]  /*11740*/  MUFU.EX2 R173, R3 ;  /* 0x0000000300ad7308 */ /* 0x0003e40000000800 */
[--C-:B-1----:R-:W-:Y:S01]  /*11750*/  FFMA.FTZ R3, R170, c[0x0][0x2d0], -R152.reuse ;  /* 0x0000b400aa037a23 */ /* 0x102fe20000010898 */
[----:B------:R-:W-:Y:S07]  /*11760*/  MOV R170, R191 ;  /* 0x000000bf00aa7202 */ /* 0x000fee0000000f00 */
[----:B------:R1:W2:Y:S02]  /*11770*/  MUFU.EX2 R174, R3 ;  /* 0x0000000300ae7308 */ /* 0x0002a40000000800 */
[--C-:B-1----:R-:W-:Y:S01]  /*11780*/  FFMA.FTZ R3, R165, c[0x0][0x2d0], -R152.reuse ;  /* 0x0000b400a5037a23 */ /* 0x102fe20000010898 */
[----:B--2---:R-:W-:Y:S07]  /*11790*/  F2FP.PACK_AB R65, R174, R173 ;  /* 0x000000adae41723e */ /* 0x004fee00000000ff */
[----:B------:R1:W-:Y:S02]  /*117a0*/  MUFU.EX2 R175, R3 ;  /* 0x0000000300af7308 */ /* 0x0003e40000000800 */
[----:B-1----:R-:W-:Y:S01]  /*117b0*/  FFMA.FTZ R3, R164, c[0x0][0x2d0], -R152 ;  /* 0x0000b400a4037a23 */ /* 0x002fe20000010898 */
[----:B------:R-:W-:Y:S07]  /*117c0*/  MOV R164, R195 ;  /* 0x000000c300a47202 */ /* 0x000fee0000000f00 */
        /* <DEDUP_REMOVED lines=17> */
[-C--:B------:R-:W-:Y:S02]  /*118e0*/  @P0 IADD3 R4, P3, R6, R3.reuse, RZ ;  /* 0x0000000306040210 */ /* 0x080fe40007f7e0ff */
[-C--:B------:R-:W-:Y:S01]  /*118f0*/  @P0 IADD3.X R9, R11, R12.reuse, RZ, P4, !PT ;  /* 0x0000000c0b090210 */ /* 0x080fe200027fe4ff */
[----:B------:R2:W-:Y:S03]  /*11900*/  MUFU.EX2 R225, R5 ;  /* 0x0000000500e17308 */ /* 0x0005e60000000800 */
[-C--:B------:R-:W-:Y:S01]  /*11910*/  @P0 IADD3.X R7, R9, R12.reuse, RZ, P2, !PT ;  /* 0x0000000c09070210 */ /* 0x080fe200017fe4ff */
[----:B------:R3:W-:Y:S08]  /*11920*/  @P0 LDGSTS.E.BYPASS.LTC128B.128 [R216+0x3100], [R8.64], !P1 ;  /* 0x0310000008d80fae */ /* 0x0007f0000c901d48 */
[----:B------:R4:W-:Y:S01]  /*11930*/  @P0 LDGSTS.E.BYPASS.LTC128B.128 [R216+0x3900], [R6.64], !P1 ;  /* 0x0390000006d80fae */ /* 0x0009e2000c901d48 */
[----:B-1----:R-:W-:Y:S01]  /*11940*/  @P0 IADD3 R10, P2, R4, R3, RZ ;  /* 0x00000003040a0210 */ /* 0x002fe20007f5e0ff */
[--C-:B------:R-:W-:Y:S02]  /*11950*/  FFMA.FTZ R3, R15, c[0x0][0x2d0], -R154.reuse ;  /* 0x0000b4000f037a23 */ /* 0x100fe4000001089a */
[----:B------:R-:W-:Y:S01]  /*11960*/  FMUL.FTZ R15, R0, R99 ;  /* 0x00000063000f7220 */ /* 0x000fe20000410000 */
[----:B------:R-:W-:Y:S01]  /*11970*/  MOV R99, R197 ;  /* 0x000000c500637202 */ /* 0x000fe20000000f00 */
[----:B------:R1:W-:Y:S01]  /*11980*/  MUFU.EX2 R222, R3 ;  /* 0x0000000300de7308 */ /* 0x0003e20000000800 */
[--C-:B------:R-:W-:Y:S01]  /*11990*/  FFMA.FTZ R11, R22, c[0x0][0x2d0], -R154.reuse ;  /* 0x0000b400160b7a23 */ /* 0x100fe2000001089a */
[----:B--2---:R-:W-:Y:S01]  /*119a0*/  @P0 IADD3.X R5, R7, R12, RZ, P3, !PT ;  /* 0x0000000c07050210 */ /* 0x004fe20001ffe4ff */
[C---:B---3--:R-:W-:Y:S04]  /*119b0*/  FMUL.FTZ R8, R71.reuse, R88 ;  /* 0x0000005847087220 */ /* 0x048fe80000410000 */
[----:B------:R2:W-:Y:S01]  /*119c0*/  @P0 LDGSTS.E.BYPASS.LTC128B.128 [R216+0x4100], [R4.64], !P1 ;  /* 0x0410000004d80fae */ /* 0x0005e2000c901d48 */
[----:B------:R-:W-:Y:S02]  /*119d0*/  FMUL.FTZ R9, R71, R89 ;  /* 0x0000005947097220 */ /* 0x000fe40000410000 */
[----:B------:R3:W-:Y:S01]  /*119e0*/  MUFU.EX2 R224, R11 ;  /* 0x0000000b00e07308 */ /* 0x0007e20000000800 */
[C---:B----4-:R-:W-:Y:S02]  /*119f0*/  FMUL.FTZ R6, R72.reuse, R94 ;  /* 0x0000005e48067220 */ /* 0x050fe40000410000 */
[----:B------:R-:W-:Y:S02]  /*11a00*/  FMUL.FTZ R7, R72, R95 ;  /* 0x0000005f48077220 */ /* 0x000fe40000410000 */
[----:B-1----:R-:W-:Y:S02]  /*11a10*/  FFMA.FTZ R3, R18, c[0x0][0x2d0], -R154 ;  /* 0x0000b40012037a23 */ /* 0x002fe4000001089a */
[----:B------:R-:W-:Y:S01]  /*11a20*/  FMUL.FTZ R18, R72, R102 ;  /* 0x0000006648127220 */ /* 0x000fe20000410000 */
[----:B------:R-:W-:Y:S02]  /*11a30*/  MOV R102, R194 ;  /* 0x000000c200667202 */ /* 0x000fe40000000f00 */
[----:B------:R1:W-:Y:S01]  /*11a40*/  MUFU.EX2 R223, R3 ;  /* 0x0000000300df7308 */ /* 0x0003e20000000800 */
[----:B---3--:R-:W-:Y:S01]  /*11a50*/  @P0 IADD3.X R11, R5, R12, RZ, P2, !PT ;  /* 0x0000000c050b0210 */ /* 0x008fe200017fe4ff */
[C---:B--2---:R-:W-:Y:S02]  /*11a60*/  FMUL.FTZ R4, R73.reuse, R92 ;  /* 0x0000005c49047220 */ /* 0x044fe40000410000 */
[----:B------:R-:W-:Y:S02]  /*11a70*/  FMUL.FTZ R5, R73, R93 ;  /* 0x0000005d49057220 */ /* 0x000fe40000410000 */
[----:B------:R2:W-:Y:S01]  /*11a80*/  @P0 LDGSTS.E.BYPASS.LTC128B.128 [R216+0x4900], [R10.64], !P1 ;  /* 0x049000000ad80fae */ /* 0x0005e2000c901d48 */
[----:B------:R-:W-:Y:S01]  /*11a90*/  FMUL.FTZ R12, R71, R96 ;  /* 0x00000060470c7220 */ /* 0x000fe20000410000 */
[----:B------:R-:W-:Y:S01]  /*11aa0*/  MOV R96, R32 ;  /* 0x0000002000607202 */ /* 0x000fe20000000f00 */
[----:B------:R-:W-:Y:S05]  /*11ab0*/  FMUL.FTZ R32, R73, R116 ;  /* 0x0000007449207220 */ /* 0x000fea0000410000 */
[----:B------:R-:W3:Y:S01]  /*11ac0*/  LDSM.16.MT88.4 R20, [R201] ;  /* 0x00000000c914783b */ /* 0x000ee20000004200 */
[--C-:B-1----:R-:W-:Y:S01]  /*11ad0*/  FFMA.FTZ R3, R172, c[0x0][0x2d0], -R159.reuse ;  /* 0x0000b400ac037a23 */ /* 0x102fe2000001089f */
[----:B------:R-:W-:Y:S01]  /*11ae0*/  MOV R172, R31 ;  /* 0x0000001f00ac7202 */ /* 0x000fe20000000f00 */
[C---:B------:R-:W-:Y:S05]  /*11af0*/  FMUL.FTZ R31, R0.reuse, R115 ;  /* 0x00000073001f7220 */ /* 0x040fea0000410000 */
[----:B------:R-:W1:Y:S01]  /*11b00*/  LDSM.16.MT88.4 R36, [R205] ;  /* 0x00000000cd24783b */ /* 0x000e620000004200 */
[----:B------:R4:W-:Y:S07]  /*11b10*/  MUFU.EX2 R218, R3 ;  /* 0x0000000300da7308 */ /* 0x0009ee0000000800 */
[----:B------:R-:W5:Y:S01]  /*11b20*/  LDSM.16.MT88.4 R52, [R202] ;  /* 0x00000000ca34783b */ /* 0x000f620000004200 */
[C---:B--2---:R-:W-:Y:S02]  /*11b30*/  FMUL.FTZ R10, R0.reuse, R90 ;  /* 0x0000005a000a7220 */ /* 0x044fe40000410000 */
[----:B------:R-:W-:Y:S05]  /*11b40*/  FMUL.FTZ R11, R0, R91 ;  /* 0x0000005b000b7220 */ /* 0x000fea0000410000 */
[----:B------:R-:W2:Y:S08]  /*11b50*/  LDSM.16.MT88.4 R80, [R204] ;  /* 0x00000000cc50783b */ /* 0x000eb00000004200 */
[----:B------:R-:W1:Y:S01]  /*11b60*/  LDSM.16.MT88.4 R84, [R201+0x800] ;  /* 0x00080000c954783b */ /* 0x000e620000004200 */
[--C-:B----4-:R-:W-:Y:S02]  /*11b70*/  FFMA.FTZ R3, R25, c[0x0][0x2d0], -R159.reuse ;  /* 0x0000b40019037a23 */ /* 0x110fe4000001089f */
[----:B------:R-:W-:Y:S02]  /*11b80*/  FMUL.FTZ R25, R71, R109 ;  /* 0x0000006d47197220 */ /* 0x000fe40000410000 */
[----:B------:R4:W1:Y:S01]  /*11b90*/  MUFU.EX2 R219, R3 ;  /* 0x0000000300db7308 */ /* 0x0008620000000800 */
[-C--:B---3--:R-:W-:Y:S02]  /*11ba0*/  HMMA.16816.F32 R4, R76, R20.reuse, R4 ;  /* 0x000000144c04723c */ /* 0x088fe40000001804 */
[----:B------:R-:W3:Y:S06]  /*11bb0*/  LDSM.16.MT88.4 R88, [R205+0x800] ;  /* 0x00080000cd58783b */ /* 0x000eec0000004200 */
[C---:B------:R-:W-:Y:S02]  /*11bc0*/  HMMA.16816.F32 R8, R64.reuse, R20, R8 ;  /* 0x000000144008723c */ /* 0x040fe40000001808 */
[----:B------:R-:W2:Y:S05]  /*11bd0*/  LDSM.16.MT88.4 R92, [R202+0x800] ;  /* 0x00080000ca5c783b */ /* 0x000eaa0000004200 */
[C---:B------:R-:W-:Y:S01]  /*11be0*/  FMUL.FTZ R20, R73.reuse, R104 ;  /* 0x0000006849147220 */ /* 0x040fe20000410000 */
[-C--:B------:R-:W-:Y:S02]  /*11bf0*/  HMMA.16816.F32 R12, R64, R22.reuse, R12 ;  /* 0x00000016400c723c */ /* 0x080fe4000000180c */
[----:B------:R-:W3:Y:S02]  /*11c00*/  LDL.LU R115, [R1] ;  /* 0x0000000001737983 */ /* 0x000ee40000300800 */
[----:B------:R-:W-:Y:S02]  /*11c10*/  FMUL.FTZ R21, R73, R105 ;  /* 0x0000006949157220 */ /* 0x000fe40000410000 */
[----:B------:R-:W3:Y:S01]  /*11c20*/  LDL.LU R114, [R1+0x4] ;  /* 0x0000040001727983 */ /* 0x000ee20000300800 */
[--C-:B----4-:R-:W-:Y:S01]  /*11c30*/  FFMA.FTZ R3, R24, c[0x0][0x2d0], -R159.reuse ;  /* 0x0000b40018037a23 */ /* 0x110fe2000001089f */
[C---:B------:R-:W-:Y:S02]  /*11c40*/  HMMA.16816.F32 R16, R76.reuse, R22, R16 ;  /* 0x000000164c10723c */ /* 0x040fe40000001810 */
[----:B------:R-:W-:Y:S01]  /*11c50*/  LDSM.16.MT88.4 R116, [R205+0x2000] ;  /* 0x00200000cd74783b */ /* 0x000fe20000004200 */
[----:B------:R4:W-:Y:S01]  /*11c60*/  MUFU.EX2 R221, R3 ;  /* 0x0000000300dd7308 */ /* 0x0009e20000000800 */
[----:B------:R-:W-:Y:S03]  /*11c70*/  FMUL.FTZ R24, R71, R108 ;  /* 0x0000006c47187220 */ /* 0x000fe60000410000 */
[C---:B------:R-:W-:Y:S02]  /*11c80*/  FMUL.FTZ R22, R72.reuse, R106 ;  /* 0x0000006a48167220 */ /* 0x040fe40000410000 */
[----:B------:R-:W-:Y:S01]  /*11c90*/  FMUL.FTZ R23, R72, R107 ;  /* 0x0000006b48177220 */ /* 0x000fe20000410000 */
[----:B------:R-:W-:Y:S06]  /*11ca0*/  LDSM.16.MT88.4 R132, [R202+0x2000] ;  /* 0x00200000ca84783b */ /* 0x000fec0000004200 */
[-C--:B-1----:R-:W-:Y:S02]  /*11cb0*/  HMMA.16816.F32 R20, R76, R36.reuse, R20 ;  /* 0x000000244c14723c */ /* 0x082fe40000001814 */
[----:B------:R-:W0:Y:S01]  /*11cc0*/  LDGDEPBAR ;  /* 0x00000000000079af */ /* 0x000e220000000000 */
[----:B----4-:R-:W-:Y:S02]  /*11cd0*/  FFMA.FTZ R3, R26, c[0x0][0x2d0], -R159 ;  /* 0x0000b4001a037a23 */ /* 0x010fe4000001089f */
[----:B------:R-:W-:Y:S02]  /*11ce0*/  FMUL.FTZ R26, R0, R110 ;  /* 0x0000006e001a7220 */ /* 0x000fe40000410000 */
[----:B------:R1:W-:Y:S02]  /*11cf0*/  MUFU.EX2 R220, R3 ;  /* 0x0000000300dc7308 */ /* 0x0003e40000000800 */
[--C-:B-1----:R-:W-:Y:S03]  /*11d00*/  FFMA.FTZ R3, R176, c[0x0][0x2d0], -R152.reuse ;  /* 0x0000b400b0037a23 */ /* 0x102fe60000010898 */
[----:B------:R-:W-:Y:S05]  /*11d10*/  MOV R176, R196 ;  /* 0x000000c400b07202 */ /* 0x000fea0000000f00 */
[----:B------:R1:W-:Y:S02]  /*11d20*/  MUFU.EX2 R168, R3 ;  /* 0x0000000300a87308 */ /* 0x0003e40000000800 */
[--C-:B-1----:R-:W-:Y:S08]  /*11d30*/  FFMA.FTZ R3, R178, c[0x0][0x2d0], -R152.reuse ;  /* 0x0000b400b2037a23 */ /* 0x102ff00000010898 */
[----:B------:R1:W4:Y:S02]  /*11d40*/  MUFU.EX2 R167, R3 ;  /* 0x0000000300a77308 */ /* 0x0003240000000800 */
[--C-:B-1----:R-:W-:Y:S02]  /*11d50*/  FFMA.FTZ R3, R27, c[0x0][0x2d0], -R152.reuse ;  /* 0x0000b4001b037a23 */ /* 0x102fe40000010898 */
[----:B------:R-:W-:Y:S06]  /*11d60*/  FMUL.FTZ R27, R0, R111 ;  /* 0x0000006f001b7220 */ /* 0x000fec0000410000 */
[----:B------:R1:W-:Y:S01]  /*11d70*/  MUFU.EX2 R166, R3 ;  /* 0x0000000300a67308 */ /* 0x0003e20000000800 */
[C---:B------:R-:W-:Y:S07]  /*11d80*/  HMMA.16816.F32 R24, R64.reuse, R36, R24 ;  /* 0x000000244018723c */ /* 0x040fee0000001818 */
[C---:B------:R-:W-:Y:S02]  /*11d90*/  FMUL.FTZ R36, R73.reuse, R120 ;  /* 0x0000007849247220 */ /* 0x040fe40000410000 */
[----:B------:R-:W-:Y:S03]  /*11da0*/  FMUL.FTZ R37, R73, R121 ;  /* 0x0000007949257220 */ /* 0x000fe60000410000 */
[----:B-1----:R-:W-:Y:S02]  /*11db0*/  FFMA.FTZ R3, R29, c[0x0][0x2d0], -R152 ;  /* 0x0000b4001d037a23 */ /* 0x002fe40000010898 */
[C---:B------:R-:W-:Y:S02]  /*11dc0*/  FMUL.FTZ R29, R71.reuse, R113 ;  /* 0x00000071471d7220 */ /* 0x040fe40000410000 */
[----:B------:R1:W1:Y:S01]  /*11dd0*/  MUFU.EX2 R165, R3 ;  /* 0x0000000300a57308 */ /* 0x0002620000000800 */
[----:B------:R-:W3:Y:S01]  /*11de0*/  LDL.LU R113, [R1+0x8] ;  /* 0x0000080001717983 */ /* 0x000ee20000300800 */
[--C-:B-1----:R-:W-:Y:S02]  /*11df0*/  FFMA.FTZ R3, R28, c[0x0][0x2d0], -R153.reuse ;  /* 0x0000b4001c037a23 */ /* 0x102fe40000010899 */
[----:B------:R-:W-:Y:S06]  /*11e00*/  FMUL.FTZ R28, R71, R112 ;  /* 0x00000070471c7220 */ /* 0x000fec0000410000 */
[----:B------:R1:W-:Y:S01]  /*11e10*/  MUFU.EX2 R199, R3 ;  /* 0x0000000300c77308 */ /* 0x0003e20000000800 */
[----:B------:R-:W3:Y:S01]  /*11e20*/  LDL.LU R112, [R1+0xc] ;  /* 0x00000c0001707983 */ /* 0x000ee20000300800 */
[-C--:B------:R-:W-:Y:S08]  /*11e30*/  HMMA.16816.F32 R28, R64, R38.reuse, R28 ;  /* 0x00000026401c723c */ /* 0x080ff0000000181c */
[C---:B------:R-:W-:Y:S07]  /*11e40*/  HMMA.16816.F32 R32, R76.reuse, R38, R32 ;  /* 0x000000264c20723c */ /* 0x040fee0000001820 */
[C---:B------:R-:W-:Y:S02]  /*11e50*/  FMUL.FTZ R38, R72.reuse, R122 ;  /* 0x0000007a48267220 */ /* 0x040fe40000410000 */
[----:B------:R-:W-:Y:S03]  /*11e60*/  FMUL.FTZ R39, R72, R123 ;  /* 0x0000007b48277220 */ /* 0x000fe60000410000 */
[--C-:B-1----:R-:W-:Y:S04]  /*11e70*/  FFMA.FTZ R3, R179, c[0x0][0x2d0], -R153.reuse ;  /* 0x0000b400b3037a23 */ /* 0x102fe80000010899 */
[-C--:B-----5:R-:W-:Y:S01]  /*11e80*/  HMMA.16816.F32 R36, R76, R52.reuse, R36 ;  /* 0x000000344c24723c */ /* 0x0a0fe20000001824 */
[----:B------:R1:W-:Y:S02]  /*11e90*/  MUFU.EX2 R198, R3 ;  /* 0x0000000300c67308 */ /* 0x0003e40000000800 */
[--C-:B-1----:R-:W-:Y:S02]  /*11ea0*/  FFMA.FTZ R3, R40, c[0x0][0x2d0], -R153.reuse ;  /* 0x0000b40028037a23 */ /* 0x102fe40000010899 */
[----:B------:R-:W-:Y:S06]  /*11eb0*/  FMUL.FTZ R40, R71, R124 ;  /* 0x0000007c47287220 */ /* 0x000fec0000410000 */
[----:B------:R1:W-:Y:S01]  /*11ec0*/  MUFU.EX2 R197, R3 ;  /* 0x0000000300c57308 */ /* 0x0003e20000000800 */
[C---:B------:R-:W-:Y:S07]  /*11ed0*/  HMMA.16816.F32 R40, R64.reuse, R52, R40 ;  /* 0x000000344028723c */ /* 0x040fee0000001828 */
[C---:B------:R-:W-:Y:S02]  /*11ee0*/  FMUL.FTZ R53, R73.reuse, R137 ;  /* 0x0000008949357220 */ /* 0x040fe40000410000 */
[----:B------:R-:W-:Y:S03]  /*11ef0*/  FMUL.FTZ R52, R73, R136 ;  /* 0x0000008849347220 */ /* 0x000fe60000410000 */
[--C-:B-1----:R-:W-:Y:S02]  /*11f00*/  FFMA.FTZ R3, R44, c[0x0][0x2d0], -R153.reuse ;  /* 0x0000b4002c037a23 */ /* 0x102fe40000010899 */
[----:B------:R-:W-:Y:S02]  /*11f10*/  FMUL.FTZ R44, R71, R128 ;  /* 0x00000080472c7220 */ /* 0x000fe40000410000 */
[----:B------:R1:W-:Y:S05]  /*11f20*/  MUFU.EX2 R196, R3 ;  /* 0x0000000300c47308 */ /* 0x0003ea0000000800 */
[-C--:B------:R-:W-:Y:S08]  /*11f30*/  HMMA.16816.F32 R44, R64, R54.reuse, R44 ;  /* 0x00000036402c723c */ /* 0x080ff0000000182c */
[C---:B------:R-:W-:Y:S07]  /*11f40*/  HMMA.16816.F32 R48, R76.reuse, R54, R48 ;  /* 0x000000364c30723c */ /* 0x040fee0000001830 */
[C---:B------:R-:W-:Y:S02]  /*11f50*/  FMUL.FTZ R54, R72.reuse, R138 ;  /* 0x0000008a48367220 */ /* 0x040fe40000410000 */
[----:B------:R-:W-:Y:S03]  /*11f60*/  FMUL.FTZ R55, R72, R139 ;  /* 0x0000008b48377220 */ /* 0x000fe60000410000 */
[--C-:B-1----:R-:W-:Y:S04]  /*11f70*/  FFMA.FTZ R3, R182, c[0x0][0x2d0], -R154.reuse ;  /* 0x0000b400b6037a23 */ /* 0x102fe8000001089a */
[-C--:B--2---:R-:W-:Y:S01]  /*11f80*/  HMMA.16816.F32 R52, R76, R80.reuse, R52 ;  /* 0x000000504c34723c */ /* 0x084fe20000001834 */
[----:B------:R1:W-:Y:S07]  /*11f90*/  MUFU.EX2 R195, R3 ;  /* 0x0000000300c37308 */ /* 0x0003ee0000000800 */
[C---:B------:R-:W-:Y:S07]  /*11fa0*/  HMMA.16816.F32 R56, R64.reuse, R80, R56 ;  /* 0x000000504038723c */ /* 0x040fee0000001838 */
[----:B------:R-:W-:Y:S01]  /*11fb0*/  F2FP.PACK_AB R80, R219, R218 ;  /* 0x000000dadb50723e */ /* 0x000fe200000000ff */
[-C--:B------:R-:W-:Y:S04]  /*11fc0*/  HMMA.16816.F32 R60, R64, R82.reuse, R60 ;  /* 0x00000052403c723c */ /* 0x080fe8000000183c */
[----:B----4-:R-:W-:Y:S03]  /*11fd0*/  F2FP.PACK_AB R81, R167, R168 ;  /* 0x000000a8a751723e */ /* 0x010fe600000000ff */
        /* <DEDUP_REMOVED lines=13> */
[----:B------:R1:W-:Y:S01]  /*120b0*/  MUFU.EX2 R193, R3 ;  /* 0x0000000300c17308 */ /* 0x0003e20000000800 */
[----:B------:R-:W-:Y:S03]  /*120c0*/  F2FP.PACK_AB R83, R165, R166 ;  /* 0x000000a6a553723e */ /* 0x000fe600000000ff */
[-C--:B------:R-:W-:Y:S08]  /*120d0*/  HMMA.16816.F32 R4, R76, R84.reuse, R4 ;  /* 0x000000544c04723c */ /* 0x080ff00000001804 */
[C---:B------:R-:W-:Y:S08]  /*120e0*/  HMMA.16816.F32 R8, R80.reuse, R84, R8 ;  /* 0x000000545008723c */ /* 0x040ff00000001808 */
[-C--:B------:R-:W-:Y:S04]  /*120f0*/  HMMA.16816.F32 R12, R80, R86.reuse, R12 ;  /* 0x00000056500c723c */ /* 0x080fe8000000180c */
[----:B-1----:R-:W-:Y:S04]  /*12100*/  FFMA.FTZ R3, R181, c[0x0][0x2d0], -R154 ;  /* 0x0000b400b5037a23 */ /* 0x002fe8000001089a */
[C---:B------:R-:W-:Y:S01]  /*12110*/  HMMA.16816.F32 R16, R76.reuse, R86, R16 ;  /* 0x000000564c10723c */ /* 0x040fe20000001810 */
[----:B------:R1:W-:Y:S01]  /*12120*/  MUFU.EX2 R192, R3 ;  /* 0x0000000300c07308 */ /* 0x0003e20000000800 */
[----:B------:R-:W2:Y:S06]  /*12130*/  LDSM.16.MT88.4 R84, [R204+0x800] ;  /* 0x00080000cc54783b */ /* 0x000eac0000004200 */
[-C--:B---3--:R-:W-:Y:S08]  /*12140*/  HMMA.16816.F32 R20, R76, R88.reuse, R20 ;  /* 0x000000584c14723c */ /* 0x088ff00000001814 */
[C---:B------:R-:W-:Y:S07]  /*12150*/  HMMA.16816.F32 R24, R80.reuse, R88, R24 ;  /* 0x000000585018723c */ /* 0x040fee0000001818 */
[----:B------:R-:W-:Y:S01]  /*12160*/  FFMA.FTZ R88, R243, c[0x0][0x2d0], -R153 ;  /* 0x0000b400f3587a23 */ /* 0x000fe20000010899 */
[-C--:B------:R-:W-:Y:S04]  /*12170*/  HMMA.16816.F32 R28, R80, R90.reuse, R28 ;  /* 0x0000005a501c723c */ /* 0x080fe8000000181c */
[--C-:B-1----:R-:W-:Y:S04]  /*12180*/  FFMA.FTZ R3, R184, c[0x0][0x2d0], -R159.reuse ;  /* 0x0000b400b8037a23 */ /* 0x102fe8000001089f */
[C---:B------:R-:W-:Y:S01]  /*12190*/  HMMA.16816.F32 R32, R76.reuse, R90, R32 ;  /* 0x0000005a4c20723c */ /* 0x040fe20000001820 */
[----:B------:R1:W-:Y:S07]  /*121a0*/  MUFU.EX2 R191, R3 ;  /* 0x0000000300bf7308 */ /* 0x0003ee0000000800 */
[-C--:B------:R-:W-:Y:S08]  /*121b0*/  HMMA.16816.F32 R36, R76, R92.reuse, R36 ;  /* 0x0000005c4c24723c */ /* 0x080ff00000001824 */
[C---:B------:R-:W-:Y:S08]  /*121c0*/  HMMA.16816.F32 R40, R80.reuse, R92, R40 ;  /* 0x0000005c5028723c */ /* 0x040ff00000001828 */
[-C--:B------:R-:W-:Y:S04]  /*121d0*/  HMMA.16816.F32 R44, R80, R94.reuse, R44 ;  /* 0x0000005e502c723c */ /* 0x080fe8000000182c */
[----:B-1----:R-:W-:Y:S04]  /*121e0*/  FFMA.FTZ R3, R185, c[0x0][0x2d0], -R159 ;  /* 0x0000b400b9037a23 */ /* 0x002fe8000001089f */
[C---:B------:R-:W-:Y:S01]  /*121f0*/  HMMA.16816.F32 R48, R76.reuse, R94, R48 ;  /* 0x0000005e4c30723c */ /* 0x040fe20000001830 */
[----:B------:R1:W3:Y:S01]  /*12200*/  MUFU.EX2 R190, R3 ;  /* 0x0000000300be7308 */ /* 0x0002e20000000800 */
[----:B------:R-:W-:Y:S06]  /*12210*/  LDSM.16.MT88.4 R92, [R202+0x1000] ;  /* 0x00100000ca5c783b */ /* 0x000fec0000004200 */
[-C--:B--2---:R-:W-:Y:S08]  /*12220*/  HMMA.16816.F32 R52, R76, R84.reuse, R52 ;  /* 0x000000544c34723c */ /* 0x084ff00000001834 */
[C---:B------:R-:W-:Y:S08]  /*12230*/  HMMA.16816.F32 R56, R80.reuse, R84, R56 ;  /* 0x000000545038723c */ /* 0x040ff00000001838 */
[-C--:B------:R-:W-:Y:S04]  /*12240*/  HMMA.16816.F32 R60, R80, R86.reuse, R60 ;  /* 0x00000056503c723c */ /* 0x080fe8000000183c */
[----:B-1----:R-:W-:Y:S03]  /*12250*/  FFMA.FTZ R3, R186, c[0x0][0x2d0], -R152 ;  /* 0x0000b400ba037a23 */ /* 0x002fe60000010898 */
[----:B---3--:R-:W-:Y:S01]  /*12260*/  F2FP.PACK_AB R80, R190, R191 ;  /* 0x000000bfbe50723e */ /* 0x008fe200000000ff */
[----:B------:R-:W-:Y:S01]  /*12270*/  HMMA.16816.F32 R64, R76, R86, R64 ;  /* 0x000000564c40723c */ /* 0x000fe20000001840 */
[----:B------:R1:W-:Y:S01]  /*12280*/  MUFU.EX2 R138, R3 ;  /* 0x00000003008a7308 */ /* 0x0003e20000000800 */
[----:B------:R-:W-:Y:S02]  /*12290*/  LDSM.16.MT88.4 R84, [R205+0x1000] ;  /* 0x00100000cd54783b */ /* 0x000fe40000004200 */
[----:B------:R-:W-:Y:S03]  /*122a0*/  FFMA.FTZ R0, R0, R112, R173 ;  /* 0x0000007000007223 */ /* 0x000fe600000100ad */
[----:B------:R-:W-:Y:S02]  /*122b0*/  F2FP.PACK_AB R76, R198, R199 ;  /* 0x000000c7c64c723e */ /* 0x000fe400000000ff */
[----:B------:R-:W-:Y:S03]  /*122c0*/  F2FP.PACK_AB R78, R196, R197 ;  /* 0x000000c5c44e723e */ /* 0x000fe600000000ff */
[----:B------:R-:W-:Y:S01]  /*122d0*/  F2FP.PACK_AB R77, R194, R195 ;  /* 0x000000c3c24d723e */ /* 0x000fe200000000ff */
[----:B------:R-:W-:Y:S01]  /*122e0*/  FADD.FTZ R0, R174, R0 ;  /* 0x00000000ae007221 */ /* 0x000fe20000010000 */
[----:B------:R-:W-:Y:S01]  /*122f0*/  F2FP.PACK_AB R79, R192, R193 ;  /* 0x000000c1c04f723e */ /* 0x000fe200000000ff */
[--C-:B-1----:R-:W-:Y:S02]  /*12300*/  FFMA.FTZ R3, R188, c[0x0][0x2d0], -R152.reuse ;  /* 0x0000b400bc037a23 */ /* 0x102fe40000010898 */
[----:B------:R1:W-:Y:S10]  /*12310*/  MUFU.EX2 R188, R88 ;  /* 0x0000005800bc7308 */ /* 0x0003f40000000800 */
[----:B------:R2:W3:Y:S01]  /*12320*/  MUFU.EX2 R137, R3 ;  /* 0x0000000300897308 */ /* 0x0004e20000000800 */
[----:B-1----:R-:W1:Y:S01]  /*12330*/  LDSM.16.MT88.4 R88, [R201+0x1000] ;  /* 0x00100000c958783b */ /* 0x002e620000004200 */
[--C-:B--2---:R-:W-:Y:S01]  /*12340*/  FFMA.FTZ R3, R187, c[0x0][0x2d0], -R159.reuse ;  /* 0x0000b400bb037a23 */ /* 0x104fe2000001089f */
[----:B---3--:R-:W-:Y:S07]  /*12350*/  F2FP.PACK_AB R81, R137, R138 ;  /* 0x0000008a8951723e */ /* 0x008fee00000000ff */
[----:B------:R2:W-:Y:S02]  /*12360*/  MUFU.EX2 R189, R3 ;  /* 0x0000000300bd7308 */ /* 0x0005e40000000800 */
[----:B--2---:R-:W-:Y:S01]  /*12370*/  FFMA.FTZ R3, R245, c[0x0][0x2d0], -R159 ;  /* 0x0000b400f5037a23 */ /* 0x004fe2000001089f */
[-C--:B-1----:R-:W-:Y:S07]  /*12380*/  HMMA.16816.F32 R4, R76, R88.reuse, R4 ;  /* 0x000000584c04723c */ /* 0x082fee0000001804 */
[----:B------:R1:W2:Y:S02]  /*12390*/  MUFU.EX2 R139, R3 ;  /* 0x00000003008b7308 */ /* 0x0002a40000000800 */
[--C-:B-1----:R-:W-:Y:S03]  /*123a0*/  FFMA.FTZ R3, R248, c[0x0][0x2d0], -R152.reuse ;  /* 0x0000b400f8037a23 */ /* 0x102fe60000010898 */
[----:B--2---:R-:W-:Y:S05]  /*123b0*/  F2FP.PACK_AB R82, R139, R189 ;  /* 0x000000bd8b52723e */ /* 0x004fea00000000ff */
[----:B------:R1:W-:Y:S02]  /*123c0*/  MUFU.EX2 R136, R3 ;  /* 0x0000000300887308 */ /* 0x0003e40000000800 */
[----:B-1----:R-:W-:Y:S08]  /*123d0*/  FFMA.FTZ R3, R251, c[0x0][0x2d0], -R152 ;  /* 0x0000b400fb037a23 */ /* 0x002ff00000010898 */
[----:B------:R1:W2:Y:S02]  /*123e0*/  MUFU.EX2 R141, R3 ;  /* 0x00000003008d7308 */ /* 0x0002a40000000800 */
[--C-:B-1----:R-:W-:Y:S01]  /*123f0*/  FFMA.FTZ R3, R246, c[0x0][0x2d0], -R153.reuse ;  /* 0x0000b400f6037a23 */ /* 0x102fe20000010899 */
[----:B--2---:R-:W-:Y:S07]  /*12400*/  F2FP.PACK_AB R83, R141, R136 ;  /* 0x000000888d53723e */ /* 0x004fee00000000ff */
[----:B------:R1:W2:Y:S01]  /*12410*/  MUFU.EX2 R187, R3 ;  /* 0x0000000300bb7308 */ /* 0x0002a20000000800 */
[C---:B------:R-:W-:Y:S08]  /*12420*/  HMMA.16816.F32 R8, R80.reuse, R88, R8 ;  /* 0x000000585008723c */ /* 0x040ff00000001808 */
[-C--:B------:R-:W-:Y:S08]  /*12430*/  HMMA.16816.F32 R12, R80, R90.reuse, R12 ;  /* 0x0000005a500c723c */ /* 0x080ff0000000180c */
[C---:B------:R-:W-:Y:S01]  /*12440*/  HMMA.16816.F32 R16, R76.reuse, R90, R16 ;  /* 0x0000005a4c10723c */ /* 0x040fe20000001810 */
[----:B------:R-:W3:Y:S03]  /*12450*/  LDSM.16.MT88.4 R88, [R204+0x1000] ;  /* 0x00100000cc58783b */ /* 0x000ee60000004200 */
[--C-:B-1----:R-:W-:Y:S04]  /*12460*/  FFMA.FTZ R3, R249, c[0x0][0x2d0], -R154.reuse ;  /* 0x0000b400f9037a23 */ /* 0x102fe8000001089a */
[-C--:B------:R-:W-:Y:S01]  /*12470*/  HMMA.16816.F32 R20, R76, R84.reuse, R20 ;  /* 0x000000544c14723c */ /* 0x080fe20000001814 */
[----:B------:R1:W-:Y:S07]  /*12480*/  MUFU.EX2 R186, R3 ;  /* 0x0000000300ba7308 */ /* 0x0003ee0000000800 */
[C---:B------:R-:W-:Y:S07]  /*12490*/  HMMA.16816.F32 R24, R80.reuse, R84, R24 ;  /* 0x000000545018723c */ /* 0x040fee0000001818 */
[--C-:B------:R-:W-:Y:S01]  /*124a0*/  FFMA.FTZ R84, R98, c[0x0][0x2d0], -R153.reuse ;  /* 0x0000b40062547a23 */ /* 0x100fe20000010899 */
[-C--:B------:R-:W-:Y:S04]  /*124b0*/  HMMA.16816.F32 R28, R80, R86.reuse, R28 ;  /* 0x00000056501c723c */ /* 0x080fe8000000181c */
[----:B------:R-:W-:Y:S04]  /*124c0*/  MOV R98, R171 ;  /* 0x000000ab00627202 */ /* 0x000fe80000000f00 */
[C---:B------:R-:W-:Y:S04]  /*124d0*/  HMMA.16816.F32 R32, R76.reuse, R86, R32 ;  /* 0x000000564c20723c */ /* 0x040fe80000001820 */
[--C-:B-1----:R-:W-:Y:S04]  /*124e0*/  FFMA.FTZ R3, R252, c[0x0][0x2d0], -R154.reuse ;  /* 0x0000b400fc037a23 */ /* 0x102fe8000001089a */
[-C--:B------:R-:W-:Y:S01]  /*124f0*/  HMMA.16816.F32 R36, R76, R92.reuse, R36 ;  /* 0x0000005c4c24723c */ /* 0x080fe20000001824 */
[----:B------:R1:W4:Y:S07]  /*12500*/  MUFU.EX2 R143, R3 ;  /* 0x00000003008f7308 */ /* 0x00032e0000000800 */
[C---:B------:R-:W-:Y:S08]  /*12510*/  HMMA.16816.F32 R40, R80.reuse, R92, R40 ;  /* 0x0000005c5028723c */ /* 0x040ff00000001828 */
[-C--:B------:R-:W-:Y:S08]  /*12520*/  HMMA.16816.F32 R44, R80, R94.reuse, R44 ;  /* 0x0000005e502c723c */ /* 0x080ff0000000182c */
[C---:B------:R-:W-:Y:S01]  /*12530*/  HMMA.16816.F32 R48, R76.reuse, R94, R48 ;  /* 0x0000005e4c30723c */ /* 0x040fe20000001830 */
[----:B------:R-:W-:Y:S03]  /*12540*/  LDSM.16.MT88.4 R92, [R202+0x1800] ;  /* 0x00180000ca5c783b */ /* 0x000fe60000004200 */
[--C-:B-1----:R-:W-:Y:S04]  /*12550*/  FFMA.FTZ R3, R242, c[0x0][0x2d0], -R153.reuse ;  /* 0x0000b400f2037a23 */ /* 0x102fe80000010899 */
[-C--:B---3--:R-:W-:Y:S01]  /*12560*/  HMMA.16816.F32 R52, R76, R88.reuse, R52 ;  /* 0x000000584c34723c */ /* 0x088fe20000001834 */
[----:B------:R1:W-:Y:S07]  /*12570*/  MUFU.EX2 R185, R3 ;  /* 0x0000000300b97308 */ /* 0x0003ee0000000800 */
[C---:B------:R-:W-:Y:S08]  /*12580*/  HMMA.16816.F32 R56, R80.reuse, R88, R56 ;  /* 0x000000585038723c */ /* 0x040ff00000001838 */
[-C--:B------:R-:W-:Y:S08]  /*12590*/  HMMA.16816.F32 R60, R80, R90.reuse, R60 ;  /* 0x0000005a503c723c */ /* 0x080ff0000000183c */
[----:B------:R-:W-:Y:S01]  /*125a0*/  HMMA.16816.F32 R64, R76, R90, R64 ;  /* 0x0000005a4c40723c */ /* 0x000fe20000001840 */
[----:B------:R-:W-:Y:S03]  /*125b0*/  LDSM.16.MT88.4 R88, [R205+0x1800] ;  /* 0x00180000cd58783b */ /* 0x000fe60000004200 */
[----:B-1----:R-:W-:Y:S03]  /*125c0*/  FFMA.FTZ R3, R244, c[0x0][0x2d0], -R153 ;  /* 0x0000b400f4037a23 */ /* 0x002fe60000010899 */
[----:B--2---:R-:W-:Y:S01]  /*125d0*/  F2FP.PACK_AB R76, R187, R188 ;  /* 0x000000bcbb4c723e */ /* 0x004fe200000000ff */
[----:B------:R1:W2:Y:S01]  /*125e0*/  MUFU.EX2 R184, R3 ;  /* 0x0000000300b87308 */ /* 0x0002a20000000800 */
[----:B----4-:R-:W-:Y:S03]  /*125f0*/  F2FP.PACK_AB R77, R143, R186 ;  /* 0x000000ba8f4d723e */ /* 0x010fe600000000ff */
[--C-:B-1----:R-:W-:Y:S01]  /*12600*/  FFMA.FTZ R3, R247, c[0x0][0x2d0], -R154.reuse ;  /* 0x0000b400f7037a23 */ /* 0x102fe2000001089a */
[----:B--2---:R-:W-:Y:S05]  /*12610*/  F2FP.PACK_AB R78, R184, R185 ;  /* 0x000000b9b84e723e */ /* 0x004fea00000000ff */
[----:B------:R1:W-:Y:S02]  /*12620*/  MUFU.EX2 R182, R3 ;  /* 0x0000000300b67308 */ /* 0x0003e40000000800 */
[----:B-1----:R-:W-:Y:S08]  /*12630*/  FFMA.FTZ R3, R250, c[0x0][0x2d0], -R154 ;  /* 0x0000b400fa037a23 */ /* 0x002ff0000001089a */
[----:B------:R1:W2:Y:S02]  /*12640*/  MUFU.EX2 R183, R3 ;  /* 0x0000000300b77308 */ /* 0x0002a40000000800 */
[--C-:B-1----:R-:W-:Y:S01]  /*12650*/  FFMA.FTZ R3, R103, c[0x0][0x2d0], -R159.reuse ;  /* 0x0000b40067037a23 */ /* 0x102fe2000001089f */
[----:B--2---:R-:W-:Y:S07]  /*12660*/  F2FP.PACK_AB R79, R183, R182 ;  /* 0x000000b6b74f723e */ /* 0x004fee00000000ff */
[----:B------:R1:W-:Y:S02]  /*12670*/  MUFU.EX2 R142, R3 ;  /* 0x00000003008e7308 */ /* 0x0003e40000000800 */
[--C-:B-1----:R-:W-:Y:S08]  /*12680*/  FFMA.FTZ R3, R102, c[0x0][0x2d0], -R159.reuse ;  /* 0x0000b40066037a23 */ /* 0x102ff0000001089f */
[----:B------:R1:W2:Y:S02]  /*12690*/  MUFU.EX2 R181, R3 ;  /* 0x0000000300b57308 */ /* 0x0002a40000000800 */
[--C-:B-1----:R-:W-:Y:S01]  /*126a0*/  FFMA.FTZ R3, R101, c[0x0][0x2d0], -R152.reuse ;  /* 0x0000b40065037a23 */ /* 0x102fe20000010898 */
[----:B--2---:R-:W-:Y:S07]  /*126b0*/  F2FP.PACK_AB R80, R181, R142 ;  /* 0x0000008eb550723e */ /* 0x004fee00000000ff */
[----:B------:R1:W-:Y:S02]  /*126c0*/  MUFU.EX2 R140, R3 ;  /* 0x00000003008c7308 */ /* 0x0003e40000000800 */
[--C-:B-1----:R-:W-:Y:S01]  /*126d0*/  FFMA.FTZ R3, R96, c[0x0][0x2d0], -R152.reuse ;  /* 0x0000b40060037a23 */ /* 0x102fe20000010898 */
[----:B------:R-:W-:Y:S07]  /*126e0*/  MOV R96, R158 ;  /* 0x0000009e00607202 */ /* 0x000fee0000000f00 */
[----:B------:R1:W2:Y:S02]  /*126f0*/  MUFU.EX2 R158, R3 ;  /* 0x00000003009e7308 */ /* 0x0002a40000000800 */
[--C-:B-1----:R-:W-:Y:S01]  /*12700*/  FFMA.FTZ R3, R100, c[0x0][0x2d0], -R159.reuse ;  /* 0x0000b40064037a23 */ /* 0x102fe2000001089f */
[----:B--2---:R-:W-:Y:S01]  /*12710*/  F2FP.PACK_AB R81, R158, R140 ;  /* 0x0000008c9e51723e */ /* 0x004fe200000000ff */
[----:B------:R-:W-:Y:S06]  /*12720*/  LDSM.16.MT88.4 R100, [R201+0x2000] ;  /* 0x00200000c964783b */ /* 0x000fec0000004200 */
[----:B------:R1:W-:Y:S02]  /*12730*/  MUFU.EX2 R179, R3 ;  /* 0x0000000300b37308 */ /* 0x0003e40000000800 */
[----:B-1----:R-:W-:Y:S01]  /*12740*/  FFMA.FTZ R3, R99, c[0x0][0x2d0], -R159 ;  /* 0x0000b40063037a23 */ /* 0x002fe2000001089f */
[----:B------:R-:W-:Y:S07]  /*12750*/  MOV R99, R176 ;  /* 0x000000b000637202 */ /* 0x000fee0000000f00 */
        /* <DEDUP_REMOVED lines=10> */
[----:B------:R-:W-:Y:S02]  /*12800*/  MOV R97, R169 ;  /* 0x000000a900617202 */ /* 0x000fe40000000f00 */
[----:B--2---:R-:W-:Y:S03]  /*12810*/  F2FP.PACK_AB R83, R157, R156 ;  /* 0x0000009c9d53723e */ /* 0x004fe600000000ff */
[----:B------:R1:W2:Y:S04]  /*12820*/  MUFU.EX2 R178, R3 ;  /* 0x0000000300b27308 */ /* 0x0002a80000000800 */
[C---:B------:R-:W-:Y:S08]  /*12830*/  HMMA.16816.F32 R8, R80.reuse, R84, R8 ;  /* 0x000000545008723c */ /* 0x040ff00000001808 */
[-C--:B------:R-:W-:Y:S08]  /*12840*/  HMMA.16816.F32 R12, R80, R86.reuse, R12 ;  /* 0x00000056500c723c */ /* 0x080ff0000000180c */
[C---:B------:R-:W-:Y:S01]  /*12850*/  HMMA.16816.F32 R16, R76.reuse, R86, R16 ;  /* 0x000000564c10723c */ /* 0x040fe20000001810 */
[----:B------:R-:W3:Y:S03]  /*12860*/  LDSM.16.MT88.4 R84, [R204+0x1800] ;  /* 0x00180000cc54783b */ /* 0x000ee60000004200 */
[--C-:B-1----:R-:W-:Y:S01]  /*12870*/  FFMA.FTZ R3, R172, c[0x0][0x2d0], -R154.reuse ;  /* 0x0000b400ac037a23 */ /* 0x102fe2000001089a */
[----:B--2---:R-:W-:Y:S03]  /*12880*/  F2FP.PACK_AB R148, R178, R176 ;  /* 0x000000b0b294723e */ /* 0x004fe600000000ff */
[-C--:B------:R-:W-:Y:S01]  /*12890*/  HMMA.16816.F32 R20, R76, R88.reuse, R20 ;  /* 0x000000584c14723c */ /* 0x080fe20000001814 */
[----:B------:R1:W-:Y:S07]  /*128a0*/  MUFU.EX2 R172, R3 ;  /* 0x0000000300ac7308 */ /* 0x0003ee0000000800 */
[C---:B------:R-:W-:Y:S08]  /*128b0*/  HMMA.16816.F32 R24, R80.reuse, R88, R24 ;  /* 0x000000585018723c */ /* 0x040ff00000001818 */
[-C--:B------:R-:W-:Y:S08]  /*128c0*/  HMMA.16816.F32 R28, R80, R90.reuse, R28 ;  /* 0x0000005a501c723c */ /* 0x080ff0000000181c */
[C---:B------:R-:W-:Y:S04]  /*128d0*/  HMMA.16816.F32 R32, R76.reuse, R90, R32 ;  /* 0x0000005a4c20723c */ /* 0x040fe80000001820 */
[--C-:B-1----:R-:W-:Y:S01]  /*128e0*/  FFMA.FTZ R3, R96, c[0x0][0x2d0], -R154.reuse ;  /* 0x0000b40060037a23 */ /* 0x102fe2000001089a */
[----:B------:R-:W-:Y:S03]  /*128f0*/  MOV R96, R170 ;  /* 0x000000aa00607202 */ /* 0x000fe60000000f00 */
[-C--:B------:R-:W-:Y:S01]  /*12900*/  HMMA.16816.F32 R36, R76, R92.reuse, R36 ;  /* 0x0000005c4c24723c */ /* 0x080fe20000001824 */
[----:B------:R1:W2:Y:S07]  /*12910*/  MUFU.EX2 R171, R3 ;  /* 0x0000000300ab7308 */ /* 0x0002ae0000000800 */
[C---:B------:R-:W-:Y:S08]  /*12920*/  HMMA.16816.F32 R40, R80.reuse, R92, R40 ;  /* 0x0000005c5028723c */ /* 0x040ff00000001828 */
[-C--:B------:R-:W-:Y:S08]  /*12930*/  HMMA.16816.F32 R44, R80, R94.reuse, R44 ;  /* 0x0000005e502c723c */ /* 0x080ff0000000182c */
[C---:B------:R-:W-:Y:S04]  /*12940*/  HMMA.16816.F32 R48, R76.reuse, R94, R48 ;  /* 0x0000005e4c30723c */ /* 0x040fe80000001830 */
[--C-:B-1----:R-:W-:Y:S01]  /*12950*/  FFMA.FTZ R3, R164, c[0x0][0x2d0], -R153.reuse ;  /* 0x0000b400a4037a23 */ /* 0x102fe20000010899 */
[----:B--2---:R-:W-:Y:S03]  /*12960*/  F2FP.PACK_AB R149, R171, R172 ;  /* 0x000000acab95723e */ /* 0x004fe600000000ff */
[----:B------:R1:W-:Y:S01]  /*12970*/  MUFU.EX2 R170, R3 ;  /* 0x0000000300aa7308 */ /* 0x0003e20000000800 */
[-C--:B---3--:R-:W-:Y:S08]  /*12980*/  HMMA.16816.F32 R52, R76, R84.reuse, R52 ;  /* 0x000000544c34723c */ /* 0x088ff00000001834 */
[C---:B------:R-:W-:Y:S07]  /*12990*/  HMMA.16816.F32 R56, R80.reuse, R84, R56 ;  /* 0x000000545038723c */ /* 0x040fee0000001838 */
[----:B------:R-:W-:Y:S01]  /*129a0*/  MOV R84, R69 ;  /* 0x0000004500547202 */ /* 0x000fe20000000f00 */
[-C--:B------:R-:W-:Y:S04]  /*129b0*/  HMMA.16816.F32 R60, R80, R86.reuse, R60 ;  /* 0x00000056503c723c */ /* 0x080fe8000000183c */
[----:B------:R-:W-:Y:S01]  /*129c0*/  MOV R85, R68 ;  /* 0x0000004400557202 */ /* 0x000fe20000000f00 */
[----:B-1----:R-:W-:Y:S03]  /*129d0*/  FFMA.FTZ R3, R163, c[0x0][0x2d0], -R153 ;  /* 0x0000b400a3037a23 */ /* 0x002fe60000010899 */
[----:B------:R-:W-:Y:S01]  /*129e0*/  HMMA.16816.F32 R64, R76, R86, R64 ;  /* 0x000000564c40723c */ /* 0x000fe20000001840 */
[----:B------:R1:W2:Y:S06]  /*129f0*/  MUFU.EX2 R169, R3 ;  /* 0x0000000300a97308 */ /* 0x0002ac0000000800 */
[----:B------:R-:W-:Y:S01]  /*12a00*/  MOV R86, R2 ;  /* 0x0000000200567202 */ /* 0x000fe20000000f00 */
[--C-:B-1----:R-:W-:Y:S01]  /*12a10*/  FFMA.FTZ R3, R162, c[0x0][0x2d0], -R154.reuse ;  /* 0x0000b400a2037a23 */ /* 0x102fe2000001089a */
[----:B--2---:R-:W-:Y:S03]  /*12a20*/  F2FP.PACK_AB R150, R169, R170 ;  /* 0x000000aaa996723e */ /* 0x004fe600000000ff */
[----:B------:R1:W-:Y:S02]  /*12a30*/  MUFU.EX2 R164, R3 ;  /* 0x0000000300a47308 */ /* 0x0003e40000000800 */
[----:B-1----:R-:W-:Y:S08]  /*12a40*/  FFMA.FTZ R3, R161, c[0x0][0x2d0], -R154 ;  /* 0x0000b400a1037a23 */ /* 0x002ff0000001089a */
[----:B------:R1:W2:Y:S02]  /*12a50*/  MUFU.EX2 R163, R3 ;  /* 0x0000000300a37308 */ /* 0x0002a40000000800 */
[----:B-1----:R-:W-:Y:S01]  /*12a60*/  FFMA.FTZ R3, R99, c[0x0][0x2d0], -R159 ;  /* 0x0000b40063037a23 */ /* 0x002fe2000001089f */
[----:B--2---:R-:W-:Y:S07]  /*12a70*/  F2FP.PACK_AB R151, R163, R164 ;  /* 0x000000a4a397723e */ /* 0x004fee00000000ff */
[----:B------:R1:W-:Y:S01]  /*12a80*/  MUFU.EX2 R162, R3 ;  /* 0x0000000300a27308 */ /* 0x0003e20000000800 */
[-C--:B------:R-:W-:Y:S07]  /*12a90*/  HMMA.16816.F32 R92, R148, R100.reuse, R4 ;  /* 0x00000064945c723c */ /* 0x080fee0000001804 */
[----:B------:R-:W-:Y:S02]  /*12aa0*/  FFMA.FTZ R5, R72, R114, R234 ;  /* 0x0000007248057223 */ /* 0x000fe400000100ea */
[----:B------:R-:W-:Y:S03]  /*12ab0*/  FFMA.FTZ R4, R71, R113, R228 ;  /* 0x0000007147047223 */ /* 0x000fe600000100e4 */
[----:B------:R-:W-:Y:S02]  /*12ac0*/  FADD.FTZ R5, R235, R5 ;  /* 0x00000005eb057221 */ /* 0x000fe40000010000 */
[----:B------:R-:W-:Y:S02]  /*12ad0*/  FADD.FTZ R4, R229, R4 ;  /* 0x00000004e5047221 */ /* 0x000fe40000010000 */
[--C-:B-1----:R-:W-:Y:S04]  /*12ae0*/  FFMA.FTZ R3, R98, c[0x0][0x2d0], -R159.reuse ;  /* 0x0000b40062037a23 */ /* 0x102fe8000001089f */
        /* <DEDUP_REMOVED lines=12> */
[----:B--2---:R-:W-:Y:S01]  /*12bb0*/  F2FP.PACK_AB R146, R159, R160 ;  /* 0x000000a09f92723e */ /* 0x004fe200000000ff */
[----:B------:R-:W-:Y:S06]  /*12bc0*/  FFMA.FTZ R152, R75, c[0x0][0x2d0], -R152 ;  /* 0x0000b4004b987a23 */ /* 0x000fec0000010898 */
[----:B------:R1:W-:Y:S10]  /*12bd0*/  MUFU.EX2 R153, R3 ;  /* 0x0000000300997308 */ /* 0x0003f40000000800 */
[----:B------:R-:W2:Y:S01]  /*12be0*/  MUFU.EX2 R74, R152 ;  /* 0x00000098004a7308 */ /* 0x000ea20000000800 */
[----:B-1----:R-:W-:Y:S04]  /*12bf0*/  FFMA.FTZ R3, R73, R115, R238 ;  /* 0x0000007349037223 */ /* 0x002fe800000100ee */
[----:B------:R-:W-:Y:S04]  /*12c00*/  FADD.FTZ R3, R240, R3 ;  /* 0x00000003f0037221 */ /* 0x000fe80000010000 */
[----:B------:R-:W-:Y:S01]  /*12c10*/  FADD.FTZ R3, R239, R3 ;  /* 0x00000003ef037221 */ /* 0x000fe20000010000 */
[----:B--2---:R-:W-:Y:S07]  /*12c20*/  F2FP.PACK_AB R147, R74, R153 ;  /* 0x000000994a93723e */ /* 0x004fee00000000ff */
[C---:B------:R-:W-:Y:S07]  /*12c30*/  HMMA.16816.F32 R88, R144.reuse, R100, R8 ;  /* 0x000000649058723c */ /* 0x040fee0000001808 */
[----:B------:R-:W-:Y:S01]  /*12c40*/  FADD.FTZ R9, R236, R5 ;  /* 0x00000005ec097221 */ /* 0x000fe20000010000 */
[-C--:B------:R-:W-:Y:S04]  /*12c50*/  HMMA.16816.F32 R96, R144, R102.reuse, R12 ;  /* 0x000000669060723c */ /* 0x080fe8000000180c */
[----:B------:R-:W-:Y:S02]  /*12c60*/  FADD.FTZ R11, R232, R4 ;  /* 0x00000004e80b7221 */ /* 0x000fe40000010000 */
[----:B------:R-:W-:Y:S01]  /*12c70*/  FADD.FTZ R10, R175, R0 ;  /* 0x00000000af0a7221 */ /* 0x000fe20000010000 */
[----:B------:R-:W1:Y:S01]  /*12c80*/  LDSM.16.MT88.4 R4, [R204+0x2000] ;  /* 0x00200000cc04783b */ /* 0x000e620000004200 */
        /* <DEDUP_REMOVED lines=77> */
[----:B------:R-:W-:Y:S01]  /*13160*/  STL [R1], R5 ;  /* 0x0000000501007387 */ /* 0x000fe20000100800 */
        /* <DEDUP_REMOVED lines=9> */
.L_x_313:
[----:B------:R-:W-:Y:S05]  /*13200*/  BRA.DIV ~URZ, `(.L_x_315) ;  /* 0x00004d827f007947 */ /* 0x000fea000b800000 */
[----:B------:R-:W3:Y:S04]  /*13210*/  LDL.LU R11, [R1] ;  /* 0x00000000010b7983 */ /* 0x000ee80000300800 */
[----:B------:R-:W4:Y:S04]  /*13220*/  LDL.LU R8, [R1+0x4] ;  /* 0x0000040001087983 */ /* 0x000f280000300800 */
[----:B-1----:R-:W5:Y:S04]  /*13230*/  LDL.LU R4, [R1+0x8] ;  /* 0x0000080001047983 */ /* 0x002f680000300800 */
[----:B--2---:R-:W2:Y:S04]  /*13240*/  LDL.LU R10, [R1+0xc] ;  /* 0x00000c00010a7983 */ /* 0x004ea80000300800 */
[----:B---3--:R-:W1:Y:S04]  /*13250*/  SHFL.BFLY PT, R3, R11, 0x2, 0x1f ;  /* 0x0c401f000b037f89 */ /* 0x008e6800000e0000 */
[----:B----4-:R-:W3:Y:S04]  /*13260*/  SHFL.BFLY PT, R0, R8, 0x2, 0x1f ;  /* 0x0c401f0008007f89 */ /* 0x010ee800000e0000 */
[----:B-----5:R-:W4:Y:S04]  /*13270*/  SHFL.BFLY PT, R6, R4, 0x2, 0x1f ;  /* 0x0c401f0004067f89 */ /* 0x020f2800000e0000 */
[----:B--2---:R-:W2:Y:S01]  /*13280*/  SHFL.BFLY PT, R7, R10, 0x2, 0x1f ;  /* 0x0c401f000a077f89 */ /* 0x004ea200000e0000 */
[----:B-1----:R-:W-:-:S02]  /*13290*/  FADD.FTZ R3, R3, R11 ;  /* 0x0000000b03037221 */ /* 0x002fc40000010000 */
[----:B---3--:R-:W-:Y:S02]  /*132a0*/  FADD.FTZ R0, R0, R8 ;  /* 0x0000000800007221 */ /* 0x008fe40000010000 */
[----:B----4-:R-:W-:-:S03]  /*132b0*/  FADD.FTZ R6, R6, R4 ;  /* 0x0000000406067221 */ /* 0x010fc60000010000 */
[----:B------:R-:W1:Y:S01]  /*132c0*/  SHFL.BFLY PT, R5, R0, 0x1, 0x1f ;  /* 0x0c201f0000057f89 */ /* 0x000e6200000e0000 */
[----:B--2---:R-:W-:-:S03]  /*132d0*/  FADD.FTZ R7, R7, R10 ;  /* 0x0000000a07077221 */ /* 0x004fc60000010000 */
[----:B------:R-:W2:Y:S04]  /*132e0*/  SHFL.BFLY PT, R4, R3, 0x1, 0x1f ;  /* 0x0c201f0003047f89 */ /* 0x000ea800000e0000 */
[----:B------:R-:W3:Y:S04]  /*132f0*/  SHFL.BFLY PT, R8, R6, 0x1, 0x1f ;  /* 0x0c201f0006087f89 */ /* 0x000ee800000e0000 */
[----:B------:R4:W4:Y:S01]  /*13300*/  SHFL.BFLY PT, R9, R7, 0x1, 0x1f ;  /* 0x0c201f0007097f89 */ /* 0x00092200000e0000 */
[----:B-1----:R-:W-:Y:S02]  /*13310*/  FADD.FTZ R5, R0, R5 ;  /* 0x0000000500057221 */ /* 0x002fe40000010000 */
[----:B--2---:R-:W-:-:S02]  /*13320*/  FADD.FTZ R3, R3, R4 ;  /* 0x0000000403037221 */ /* 0x004fc40000010000 */
[----:B---3--:R-:W-:-:S03]  /*13330*/  FADD.FTZ R6, R6, R8 ;  /* 0x0000000806067221 */ /* 0x008fc60000010000 */
.L_x_397:
[----:B------:R-:W-:Y:S01]  /*13340*/  FSETP.NE.FTZ.AND P3, PT, R3, RZ, PT ;  /* 0x000000ff0300720b */ /* 0x000fe20003f75000 */
[----:B----4-:R-:W-:Y:S01]  /*13350*/  FADD.FTZ R7, R9, R7 ;  /* 0x0000000709077221 */ /* 0x010fe20000010000 */
[----:B------:R-:W-:Y:S02]  /*13360*/  MOV R0, RZ ;  /* 0x000000ff00007202 */ /* 0x000fe40000000f00 */
[----:B------:R-:W-:Y:S02]  /*13370*/  FSETP.NE.FTZ.AND P1, PT, R6, RZ, PT ;  /* 0x000000ff0600720b */ /* 0x000fe40003f35000 */
[----:B------:R-:W-:Y:S02]  /*13380*/  FSETP.NE.FTZ.AND P2, PT, R5, RZ, PT ;  /* 0x000000ff0500720b */ /* 0x000fe40003f55000 */
[----:B------:R-:W-:Y:S02]  /*13390*/  MOV R4, RZ ;  /* 0x000000ff00047202 */ /* 0x000fe40000000f00 */
[----:B------:R-:W-:-:S02]  /*133a0*/  FSETP.NE.FTZ.AND P0, PT, R7, RZ, PT ;  /* 0x000000ff0700720b */ /* 0x000fc40003f15000 */
[----:B------:R-:W-:Y:S01]  /*133b0*/  MOV R35, 0xff800000 ;  /* 0xff80000000237802 */ /* 0x000fe20000000f00 */
[----:B------:R-:W1:Y:S01]  /*133c0*/  @P3 MUFU.RCP R0, R3 ;  /* 0x0000000300003308 */ /* 0x000e620000001000 */
[----:B------:R-:W-:Y:S02]  /*133d0*/  MOV R34, 0xff800000 ;  /* 0xff80000000227802 */ /* 0x000fe40000000f00 */
[----:B------:R-:W-:Y:S02]  /*133e0*/  MOV R31, 0xff800000 ;  /* 0xff800000001f7802 */ /* 0x000fe40000000f00 */
[----:B------:R-:W-:-:S03]  /*133f0*/  MOV R26, 0xff800000 ;  /* 0xff800000001a7802 */ /* 0x000fc60000000f00 */
[----:B------:R2:W-:Y:S01]  /*13400*/  @P3 MUFU.LG2 R10, R3 ;  /* 0x00000003000a3308 */ /* 0x0005e20000000c00 */
[----:B-1----:R-:W-:-:S07]  /*13410*/  FMUL.FTZ R76, R0, R92 ;  /* 0x0000005c004c7220 */ /* 0x002fce0000410000 */
[----:B------:R-:W1:Y:S01]  /*13420*/  @P2 MUFU.RCP R4, R5 ;  /* 0x0000000500042308 */ /* 0x000e620000001000 */
[C---:B------:R-:W-:Y:S02]  /*13430*/  FMUL.FTZ R77, R0.reuse, R93 ;  /* 0x0000005d004d7220 */ /* 0x040fe40000410000 */
[C---:B------:R-:W-:Y:S02]  /*13440*/  FMUL.FTZ R78, R0.reuse, R100 ;  /* 0x00000064004e7220 */ /* 0x040fe40000410000 */
[C---:B------:R-:W-:Y:S01]  /*13450*/  FMUL.FTZ R79, R0.reuse, R101 ;  /* 0x00000065004f7220 */ /* 0x040fe20000410000 */
[----:B--2---:R-:W-:Y:S01]  /*13460*/  MOV R3, RZ ;  /* 0x000000ff00037202 */ /* 0x004fe20000000f00 */
[C---:B------:R-:W-:Y:S01]  /*13470*/  FMUL.FTZ R84, R0.reuse, R104 ;  /* 0x0000006800547220 */ /* 0x040fe20000410000 */
[----:B------:R2:W-:Y:S01]  /*13480*/  @P2 MUFU.LG2 R9, R5 ;  /* 0x0000000500092308 */ /* 0x0005e20000000c00 */
[C---:B------:R-:W-:Y:S02]  /*13490*/  FMUL.FTZ R85, R0.reuse, R105 ;  /* 0x0000006900557220 */ /* 0x040fe40000410000 */
[----:B------:R-:W-:-:S02]  /*134a0*/  FMUL.FTZ R86, R0, R116 ;  /* 0x0000007400567220 */ /* 0x000fc40000410000 */
[C---:B------:R-:W-:Y:S02]  /*134b0*/  FMUL.FTZ R87, R0.reuse, R117 ;  /* 0x0000007500577220 */ /* 0x040fe40000410000 */
[C---:B------:R-:W-:Y:S01]  /*134c0*/  FMUL.FTZ R72, R0.reuse, R120 ;  /* 0x0000007800487220 */ /* 0x040fe20000410000 */
[----:B------:R-:W3:Y:S01]  /*134d0*/  @P1 MUFU.RCP R3, R6 ;  /* 0x0000000600031308 */ /* 0x000ee20000001000 */
[C---:B------:R-:W-:Y:S02]  /*134e0*/  FMUL.FTZ R73, R0.reuse, R121 ;  /* 0x0000007900497220 */ /* 0x040fe40000410000 */
[C---:B------:R-:W-:Y:S02]  /*134f0*/  FMUL.FTZ R100, R0.reuse, R132 ;  /* 0x0000008400647220 */ /* 0x040fe40000410000 */
[C---:B------:R-:W-:Y:S02]  /*13500*/  FMUL.FTZ R101, R0.reuse, R133 ;  /* 0x0000008500657220 */ /* 0x040fe40000410000 */
[C---:B------:R-:W-:Y:S01]  /*13510*/  FMUL.FTZ R92, R0.reuse, R136 ;  /* 0x00000088005c7220 */ /* 0x040fe20000410000 */
[----:B--2---:R-:W-:Y:S01]  /*13520*/  @P2 MOV R5, 0x3f317218 ;  /* 0x3f31721800052802 */ /* 0x004fe20000000f00 */
[----:B------:R-:W-:-:S02]  /*13530*/  FMUL.FTZ R93, R0, R137 ;  /* 0x00000089005d7220 */ /* 0x000fc40000410000 */
[C---:B------:R-:W-:Y:S02]  /*13540*/  FMUL.FTZ R66, R0.reuse, R148 ;  /* 0x0000009400427220 */ /* 0x040fe40000410000 */
[----:B------:R-:W-:Y:S02]  /*13550*/  FMUL.FTZ R67, R0, R149 ;  /* 0x0000009500437220 */ /* 0x000fe40000410000 */
[----:B------:R2:W4:Y:S01]  /*13560*/  @P1 MUFU.LG2 R0, R6 ;  /* 0x0000000600001308 */ /* 0x0005220000000c00 */
[C---:B-1----:R-:W-:Y:S02]  /*13570*/  FMUL.FTZ R104, R4.reuse, R94 ;  /* 0x0000005e04687220 */ /* 0x042fe40000410000 */
[----:B------:R-:W-:Y:S02]  /*13580*/  FMUL.FTZ R105, R4, R95 ;  /* 0x0000005f04697220 */ /* 0x000fe40000410000 */
[C---:B---3--:R-:W-:Y:S02]  /*13590*/  FMUL.FTZ R54, R3.reuse, R88 ;  /* 0x0000005803367220 */ /* 0x048fe40000410000 */
[----:B------:R-:W-:-:S02]  /*135a0*/  FMUL.FTZ R55, R3, R89 ;  /* 0x0000005903377220 */ /* 0x000fc40000410000 */
[C---:B------:R-:W-:Y:S02]  /*135b0*/  FMUL.FTZ R42, R3.reuse, R96 ;  /* 0x00000060032a7220 */ /* 0x040fe40000410000 */
[C---:B------:R-:W-:Y:S02]  /*135c0*/  FMUL.FTZ R43, R3.reuse, R97 ;  /* 0x00000061032b7220 */ /* 0x040fe40000410000 */
[C---:B------:R-:W-:Y:S02]  /*135d0*/  FMUL.FTZ R44, R3.reuse, R108 ;  /* 0x0000006c032c7220 */ /* 0x040fe40000410000 */
[C---:B------:R-:W-:Y:S01]  /*135e0*/  FMUL.FTZ R45, R3.reuse, R109 ;  /* 0x0000006d032d7220 */ /* 0x040fe20000410000 */
[----:B--2---:R-:W-:Y:S01]  /*135f0*/  @P3 MOV R6, 0x3f317218 ;  /* 0x3f31721800063802 */ /* 0x004fe20000000f00 */
[----:B----4-:R-:W-:Y:S01]  /*13600*/  @P1 FMUL.FTZ R8, R0, 0.69314718246459960938 ;  /* 0x3f31721800081820 */ /* 0x010fe20000410000 */
[----:B------:R-:W-:Y:S01]  /*13610*/  MOV R0, RZ ;  /* 0x000000ff00007202 */ /* 0x000fe20000000f00 */
[----:B------:R-:W-:-:S02]  /*13620*/  FMUL.FTZ R46, R3, R112 ;  /* 0x00000070032e7220 */ /* 0x000fc40000410000 */
[C---:B------:R-:W-:Y:S02]  /*13630*/  FMUL.FTZ R47, R3.reuse, R113 ;  /* 0x00000071032f7220 */ /* 0x040fe40000410000 */
[C---:B------:R-:W-:Y:S01]  /*13640*/  FMUL.FTZ R60, R3.reuse, R124 ;  /* 0x0000007c033c7220 */ /* 0x040fe20000410000 */
[----:B------:R-:W-:Y:S01]  /*13650*/  @P0 MUFU.RCP R0, R7 ;  /* 0x0000000700000308 */ /* 0x000fe20000001000 */
[C---:B------:R-:W-:Y:S02]  /*13660*/  FMUL.FTZ R61, R3.reuse, R125 ;  /* 0x0000007d033d7220 */ /* 0x040fe40000410000 */
[C---:B------:R-:W-:Y:S02]  /*13670*/  FMUL.FTZ R56, R3.reuse, R128 ;  /* 0x0000008003387220 */ /* 0x040fe40000410000 */
[C---:B------:R-:W-:Y:S02]  /*13680*/  FMUL.FTZ R57, R3.reuse, R129 ;  /* 0x0000008103397220 */ /* 0x040fe40000410000 */
[----:B------:R-:W-:-:S02]  /*13690*/  FMUL.FTZ R50, R3, R140 ;  /* 0x0000008c03327220 */ /* 0x000fc40000410000 */
[C---:B------:R-:W-:Y:S02]  /*136a0*/  FMUL.FTZ R51, R3.reuse, R141 ;  /* 0x0000008d03337220 */ /* 0x040fe40000410000 */
[C---:B------:R-:W-:Y:S02]  /*136b0*/  FMUL.FTZ R36, R3.reuse, R144 ;  /* 0x0000009003247220 */ /* 0x040fe40000410000 */
[----:B------:R-:W-:Y:S02]  /*136c0*/  FMUL.FTZ R37, R3, R145 ;  /* 0x0000009103257220 */ /* 0x000fe40000410000 */
[C---:B------:R-:W-:Y:S01]  /*136d0*/  FMUL.FTZ R102, R4.reuse, R102 ;  /* 0x0000006604667220 */ /* 0x040fe20000410000 */
[----:B------:R-:W1:Y:S01]  /*136e0*/  @P0 MUFU.LG2 R3, R7 ;  /* 0x0000000700030308 */ /* 0x000e620000000c00 */
        /* <DEDUP_REMOVED lines=12> */
[----:B------:R-:W-:Y:S01]  /*137b0*/  FMUL.FTZ R75, R4, R151 ;  /* 0x00000097044b7220 */ /* 0x000fe20000410000 */
[----:B------:R-:W-:Y:S01]  /*137c0*/  @P1 MOV R4, 0x3f317218 ;  /* 0x3f31721800041802 */ /* 0x000fe20000000f00 */
[----:B------:R-:W-:-:S02]  /*137d0*/  @P2 FMUL.FTZ R9, R9, 0.69314718246459960938 ;  /* 0x3f31721809092820 */ /* 0x000fc40000410000 */
[----:B------:R-:W-:Y:S02]  /*137e0*/  @P2 FMUL.FTZ R5, R5, c[0x0][0x2d0] ;  /* 0x0000b40005052a20 */ /* 0x000fe40000410000 */
[----:B------:R-:W-:Y:S02]  /*137f0*/  @P1 FMUL.FTZ R4, R4, c[0x0][0x2d0] ;  /* 0x0000b40004041a20 */ /* 0x000fe40000410000 */
[----:B------:R-:W-:Y:S02]  /*13800*/  @P3 FMUL.FTZ R10, R10, 0.69314718246459960938 ;  /* 0x3f3172180a0a3820 */ /* 0x000fe40000410000 */
[----:B------:R-:W-:Y:S01]  /*13810*/  @P1 FFMA.FTZ R35, R4, R68, R8 ;  /* 0x0000004404231223 */ /* 0x000fe20000010008 */
[----:B------:R-:W-:Y:S01]  /*13820*/  @P0 MOV R4, 0x3f317218 ;  /* 0x3f31721800040802 */ /* 0x000fe20000000f00 */
[----:B------:R-:W-:Y:S02]  /*13830*/  @P3 FMUL.FTZ R6, R6, c[0x0][0x2d0] ;  /* 0x0000b40006063a20 */ /* 0x000fe40000410000 */
[----:B------:R-:W-:Y:S01]  /*13840*/  @P2 FFMA.FTZ R34, R5, R69, R9 ;  /* 0x0000004505222223 */ /* 0x000fe20000010009 */
[----:B------:R-:W-:Y:S01]  /*13850*/  MOV R5, 0x1 ;  /* 0x0000000100057802 */ /* 0x000fe20000000f00 */
[----:B-1----:R-:W-:-:S02]  /*13860*/  @P0 FMUL.FTZ R3, R3, 0.69314718246459960938 ;  /* 0x3f31721803030820 */ /* 0x002fc40000410000 */
[----:B------:R-:W-:Y:S02]  /*13870*/  @P0 FMUL.FTZ R4, R4, c[0x0][0x2d0] ;  /* 0x0000b40004040a20 */ /* 0x000fe40000410000 */
[----:B------:R-:W-:Y:S02]  /*13880*/  @P3 FFMA.FTZ R31, R6, R70, R10 ;  /* 0x00000046061f3223 */ /* 0x000fe4000001000a */
        /* <DEDUP_REMOVED lines=18> */
.L_x_254:
[----:B------:R2:W5:Y:S01]  /*139b0*/  LDL R6, [R1+0x30] ;  /* 0x0000300001067983 */ /* 0x0005620000100800 */
[----:B------:R-:W-:Y:S03]  /*139c0*/  BSSY B0, `(.L_x_316) ;  /* 0x0000012000007945 */ /* 0x000fe60003800000 */
[----:B------:R-:W3:Y:S02]  /*139d0*/  S2R R17, SR_TID.X ;  /* 0x0000000000117919 */ /* 0x000ee40000002100 */
[----:B---3--:R-:W-:-:S13]  /*139e0*/  LOP3.LUT P0, RZ, R17, 0x7f, RZ, 0xc0, !PT ;  /* 0x0000007f11ff7812 */ /* 0x008fda000780c0ff */
[----:B------:R-:W-:Y:S05]  /*139f0*/  @P0 BRA `(.L_x_317) ;  /* 0x000000e000000947 */ /* 0x000fea0003800000 */
[----:B--2---:R-:W2:Y:S01]  /*13a00*/  S2R R4, SR_LANEID ;  /* 0x0000000000047919 */ /* 0x004ea20000000000 */
[----:B------:R-:W-:Y:S01]  /*13a10*/  VOTEU.ANY UR4, UPT, PT ;  /* 0x0000000000047886 */ /* 0x000fe200038e0100 */
[----:B------:R-:W-:Y:S01]  /*13a20*/  IMAD.MOV.U32 R5, RZ, RZ, c[0x0][0x564] ;  /* 0x00015900ff057624 */ /* 0x000fe200078e00ff */
[----:B-1----:R-:W2:Y:S08]  /*13a30*/  FLO.U32 R3, UR4 ;  /* 0x0000000400037d00 */ /* 0x002eb000080e0000 */
        /* <DEDUP_REMOVED lines=10> */
.L_x_317:
[----:B--2---:R-:W-:Y:S05]  /*13ae0*/  BSYNC B0 ;  /* 0x0000000000007941 */ /* 0x004fea0003800000 */
.L_x_316:
[----:B------:R-:W2:Y:S01]  /*13af0*/  LDL R18, [R1+0x10] ;  /* 0x0000100001127983 */ /* 0x000ea20000100800 */
[----:B------:R-:W-:Y:S01]  /*13b00*/  SHF.R.S32.HI R14, RZ, 0x1f, R17 ;  /* 0x0000001fff0e7819 */ /* 0x000fe20000011411 */
[----:B------:R-:W-:Y:S01]  /*13b10*/  BSSY B1, `(.L_x_318) ;  /* 0x00002d9000017945 */ /* 0x000fe20003800000 */
[----:B------:R-:W-:Y:S01]  /*13b20*/  PRMT R0, R0, 0x9910, RZ ;  /* 0x0000991000007816 */ /* 0x000fe200000000ff */
[----:B-----5:R-:W-:Y:S01]  /*13b30*/  IMAD.MOV.U32 R49, RZ, RZ, R6 ;  /* 0x000000ffff317224 */ /* 0x020fe200078e0006 */
[----:B-1----:R-:W-:Y:S02]  /*13b40*/  LEA.HI R3, R14, R17, RZ, 0x3 ;  /* 0x000000110e037211 */ /* 0x002fe400078f18ff */
[----:B------:R-:W-:Y:S02]  /*13b50*/  ISETP.NE.AND P0, PT, R0, RZ, PT ;  /* 0x000000ff0000720c */ /* 0x000fe40003f05270 */
[----:B------:R-:W-:Y:S02]  /*13b60*/  LOP3.LUT R2, R3, 0xfffffff8, RZ, 0xc0, !PT ;  /* 0xfffffff803027812 */ /* 0x000fe400078ec0ff */
[----:B------:R-:W-:-:S03]  /*13b70*/  SHF.R.S32.HI R48, RZ, 0x3, R3 ;  /* 0x00000003ff307819 */ /* 0x000fc60000011403 */
[----:B------:R-:W-:-:S04]  /*13b80*/  IMAD.IADD R2, R17, 0x1, -R2 ;  /* 0x0000000111027824 */ /* 0x000fc800078e0a02 */
[C---:B------:R-:W-:Y:S02]  /*13b90*/  IMAD.SHL.U32 R0, R2.reuse, 0x8, RZ ;  /* 0x0000000802007824 */ /* 0x040fe400078e00ff */
[----:B------:R-:W-:-:S03]  /*13ba0*/  IMAD R28, R2, 0x10, R48 ;  /* 0x00000010021c7824 */ /* 0x000fc600078e0230 */
[----:B------:R-:W-:Y:S02]  /*13bb0*/  SHF.R.S32.HI R80, RZ, 0x1f, R0 ;  /* 0x0000001fff507819 */ /* 0x000fe40000011400 */
[----:B--2---:R-:W-:Y:S01]  /*13bc0*/  SHF.R.S32.HI R11, RZ, 0x1f, R18 ;  /* 0x0000001fff0b7819 */ /* 0x004fe20000011412 */
[----:B------:R-:W-:Y:S05]  /*13bd0*/  @!P0 BRA `(.L_x_319) ;  /* 0x0000215000008947 */ /* 0x000fea0003800000 */
[----:B------:R-:W2:Y:S04]  /*13be0*/  LDL R7, [R1+0x50] ;  /* 0x0000500001077983 */ /* 0x000ea80000100800 */
[----:B------:R-:W3:Y:S04]  /*13bf0*/  LDL R15, [R1+0x58] ;  /* 0x00005800010f7983 */ /* 0x000ee80000100800 */
[----:B------:R-:W4:Y:S04]  /*13c00*/  LDL R13, [R1+0x60] ;  /* 0x00006000010d7983 */ /* 0x000f280000100800 */
[----:B------:R-:W3:Y:S04]  /*13c10*/  LDL R12, [R1+0x64] ;  /* 0x00006400010c7983 */ /* 0x000ee80000100800 */
[----:B------:R-:W1:Y:S01]  /*13c20*/  S2R R4, SR_TID.X ;  /* 0x0000000000047919 */ /* 0x000e620000002100 */
[----:B------:R-:W-:Y:S01]  /*13c30*/  LEA.HI R10, R14, R17, RZ, 0x2 ;  /* 0x000000110e0a7211 */ /* 0x000fe200078f10ff */
[----:B------:R-:W-:Y:S01]  /*13c40*/  WARPSYNC 0xffffffff ;  /* 0xffffffff00007948 */ /* 0x000fe20003800000 */
[----:B-1----:R-:W-:-:S04]  /*13c50*/  SHF.R.S32.HI R5, RZ, 0x1f, R4 ;  /* 0x0000001fff057819 */ /* 0x002fc80000011404 */
[----:B------:R-:W-:Y:S02]  /*13c60*/  LEA.HI R5, R5, R4, RZ, 0x2 ;  /* 0x0000000405057211 */ /* 0x000fe400078f10ff */
[----:B------:R-:W-:Y:S02]  /*13c70*/  SHF.R.S32.HI R4, RZ, 0x1f, R10 ;  /* 0x0000001fff047819 */ /* 0x000fe4000001140a */
[----:B------:R-:W-:-:S04]  /*13c80*/  SHF.R.S32.HI R5, RZ, 0x2, R5 ;  /* 0x00000002ff057819 */ /* 0x000fc80000011405 */
[----:B------:R-:W-:-:S04]  /*13c90*/  LEA.HI R4, R4, R5, RZ, 0x3 ;  /* 0x0000000504047211 */ /* 0x000fc800078f18ff */
[----:B------:R-:W-:-:S05]  /*13ca0*/  LOP3.LUT R4, R4, 0xfffffff8, RZ, 0xc0, !PT ;  /* 0xfffffff804047812 */ /* 0x000fca00078ec0ff */
[----:B------:R-:W-:Y:S02]  /*13cb0*/  IMAD.IADD R4, R5, 0x1, -R4 ;  /* 0x0000000105047824 */ /* 0x000fe400078e0a04 */
[----:B------:R-:W-:-:S03]  /*13cc0*/  IMAD.MOV.U32 R9, RZ, RZ, -0x10 ;  /* 0xfffffff0ff097424 */ /* 0x000fc600078e00ff */
[----:B------:R-:W-:Y:S01]  /*13cd0*/  LOP3.LUT R2, R4, 0x1, RZ, 0xc0, !PT ;  /* 0x0000000104027812 */ /* 0x000fe200078ec0ff */
[----:B------:R-:W-:Y:S03]  /*13ce0*/  BAR.SYNC.DEFER_BLOCKING 0x1, 0x80 ;  /* 0x0042000000007b1d */ /* 0x000fe60000010000 */
[----:B------:R-:W-:Y:S02]  /*13cf0*/  ISETP.NE.U32.AND P0, PT, R2, 0x1, PT ;  /* 0x000000010200780c */ /* 0x000fe40003f05070 */
[----:B------:R-:W-:Y:S02]  /*13d00*/  F2FP.PACK_AB R3, R77, R76 ;  /* 0x0000004c4d03723e */ /* 0x000fe400000000ff */
[----:B------:R-:W-:Y:S02]  /*13d10*/  SEL R9, R9, 0x10, !P0 ;  /* 0x0000001009097807 */ /* 0x000fe40004000000 */
[----:B------:R-:W-:-:S02]  /*13d20*/  F2FP.PACK_AB R6, R105, R104 ;  /* 0x000000686906723e */ /* 0x000fc400000000ff */
[----:B------:R-:W-:Y:S01]  /*13d30*/  F2FP.PACK_AB R5, R79, R78 ;  /* 0x0000004e4f05723e */ /* 0x000fe200000000ff */
[----:B------:R-:W-:Y:S01]  /*13d40*/  IMAD.MOV.U32 R8, RZ, RZ, 0x20 ;  /* 0x00000020ff087424 */ /* 0x000fe200078e00ff */
[----:B------:R-:W-:Y:S02]  /*13d50*/  LOP3.LUT P0, RZ, R4, 0x2, RZ, 0xc0, !PT ;  /* 0x0000000204ff7812 */ /* 0x000fe4000780c0ff */
[----:B------:R-:W-:Y:S02]  /*13d60*/  F2FP.PACK_AB R4, R41, R40 ;  /* 0x000000282904723e */ /* 0x000fe400000000ff */
[----:B------:R-:W-:Y:S02]  /*13d70*/  SEL R8, R8, 0xffffffe0, !P0 ;  /* 0xffffffe008087807 */ /* 0x000fe40004000000 */
[----:B------:R-:W-:-:S04]  /*13d80*/  ISETP.NE.U32.AND P2, PT, RZ, c[0x0][0x500], PT ;  /* 0x00014000ff007a0c */ /* 0x000fc80003f45070 */
[----:B------:R-:W-:Y:S01]  /*13d90*/  ISETP.NE.AND.EX P2, PT, RZ, c[0x0][0x504], PT, P2 ;  /* 0x00014100ff007a0c */ /* 0x000fe20003f45320 */
[----:B--2---:R-:W-:Y:S01]  /*13da0*/  IMAD.IADD R2, R7, 0x1, R9 ;  /* 0x0000000107027824 */ /* 0x004fe200078e0209 */
[----:B------:R1:W-:Y:S04]  /*13db0*/  STS [R7], R3 ;  /* 0x0000000307007388 */ /* 0x0003e80000000800 */
[----:B------:R-:W-:Y:S04]  /*13dc0*/  STS [R7+0x400], R6 ;  /* 0x0004000607007388 */ /* 0x000fe80000000800 */
[----:B------:R2:W-:Y:S01]  /*13dd0*/  STS [R2], R5 ;  /* 0x0000000502007388 */ /* 0x0005e20000000800 */
[----:B-1----:R-:W-:-:S05]  /*13de0*/  F2FP.PACK_AB R3, R103, R102 ;  /* 0x000000666703723e */ /* 0x002fca00000000ff */
[----:B------:R1:W-:Y:S01]  /*13df0*/  STS [R2+0x400], R3 ;  /* 0x0004000302007388 */ /* 0x0003e20000000800 */
[----:B--2---:R-:W-:-:S05]  /*13e00*/  F2FP.PACK_AB R5, R55, R54 ;  /* 0x000000363705723e */ /* 0x004fca00000000ff */
[----:B------:R2:W-:Y:S01]  /*13e10*/  STS [R7+0x2000], R5 ;  /* 0x0020000507007388 */ /* 0x0005e20000000800 */
[----:B------:R-:W-:-:S03]  /*13e20*/  F2FP.PACK_AB R6, R107, R106 ;  /* 0x0000006a6b06723e */ /* 0x000fc600000000ff */
[----:B------:R3:W-:Y:S01]  /*13e30*/  STS [R7+0x2400], R4 ;  /* 0x0024000407007388 */ /* 0x0007e20000000800 */
[----:B-1----:R-:W-:-:S05]  /*13e40*/  F2FP.PACK_AB R3, R43, R42 ;  /* 0x0000002a2b03723e */ /* 0x002fca00000000ff */
[----:B------:R1:W-:Y:S01]  /*13e50*/  STS [R2+0x2000], R3 ;  /* 0x0020000302007388 */ /* 0x0003e20000000800 */
[----:B--2---:R-:W-:Y:S02]  /*13e60*/  F2FP.PACK_AB R5, R71, R70 ;  /* 0x000000464705723e */ /* 0x004fe400000000ff */
[----:B---3--:R-:W-:-:S03]  /*13e70*/  F2FP.PACK_AB R4, R85, R84 ;  /* 0x000000545504723e */ /* 0x008fc600000000ff */
[----:B------:R2:W-:Y:S01]  /*13e80*/  STS [R2+0x2400], R5 ;  /* 0x0024000502007388 */ /* 0x0005e20000000800 */
[----:B-1----:R-:W-:Y:S01]  /*13e90*/  IMAD.IADD R3, R7, 0x1, R8 ;  /* 0x0000000107037824 */ /* 0x002fe200078e0208 */
[----:B------:R-:W-:-:S04]  /*13ea0*/  F2FP.PACK_AB R7, R45, R44 ;  /* 0x0000002c2d07723e */ /* 0x000fc800000000ff */
[----:B------:R1:W-:Y:S01]  /*13eb0*/  STS [R3], R4 ;  /* 0x0000000403007388 */ /* 0x0003e20000000800 */
[----:B--2---:R-:W-:Y:S01]  /*13ec0*/  F2FP.PACK_AB R5, R87, R86 ;  /* 0x000000565705723e */ /* 0x004fe200000000ff */
[----:B------:R-:W-:Y:S02]  /*13ed0*/  IMAD.IADD R2, R2, 0x1, R8 ;  /* 0x0000000102027824 */ /* 0x000fe400078e0208 */
[----:B------:R2:W-:Y:S04]  /*13ee0*/  STS [R3+0x400], R6 ;  /* 0x0004000603007388 */ /* 0x0005e80000000800 */
[----:B------:R3:W-:Y:S01]  /*13ef0*/  STS [R2], R5 ;  /* 0x0000000502007388 */ /* 0x0007e20000000800 */
[----:B-1----:R-:W-:Y:S02]  /*13f00*/  F2FP.PACK_AB R4, R119, R118 ;  /* 0x000000767704723e */ /* 0x002fe400000000ff */
[----:B--2---:R-:W-:-:S03]  /*13f10*/  F2FP.PACK_AB R6, R69, R68 ;  /* 0x000000444506723e */ /* 0x004fc600000000ff */
[----:B------:R1:W-:Y:S01]  /*13f20*/  STS [R2+0x400], R4 ;  /* 0x0004000402007388 */ /* 0x0003e20000000800 */
[----:B---3--:R-:W-:-:S03]  /*13f30*/  F2FP.PACK_AB R5, R47, R46 ;  /* 0x0000002e2f05723e */ /* 0x008fc600000000ff */
[----:B------:R-:W-:Y:S04]  /*13f40*/  STS [R3+0x2000], R7 ;  /* 0x0020000703007388 */ /* 0x000fe80000000800 */
[----:B------:R2:W-:Y:S04]  /*13f50*/  STS [R3+0x2400], R6 ;  /* 0x0024000603007388 */ /* 0x0005e80000000800 */
[----:B------:R3:W-:Y:S01]  /*13f60*/  STS [R2+0x2000], R5 ;  /* 0x0020000502007388 */ /* 0x0007e20000000800 */
[----:B-1----:R-:W-:Y:S02]  /*13f70*/  F2FP.PACK_AB R4, R65, R64 ;  /* 0x000000404104723e */ /* 0x002fe400000000ff */
[----:B--2---:R-:W-:-:S03]  /*13f80*/  F2FP.PACK_AB R3, R73, R72 ;  /* 0x000000484903723e */ /* 0x004fc600000000ff */
[----:B------:R1:W-:Y:S01]  /*13f90*/  STS [R2+0x2400], R4 ;  /* 0x0024000402007388 */ /* 0x0003e20000000800 */
[----:B------:R-:W-:-:S03]  /*13fa0*/  F2FP.PACK_AB R7, R101, R100 ;  /* 0x000000646507723e */ /* 0x000fc600000000ff */
[----:B------:R2:W-:Y:S01]  /*13fb0*/  STS [R15], R3 ;  /* 0x000000030f007388 */ /* 0x0005e20000000800 */
[----:B------:R-:W-:Y:S02]  /*13fc0*/  F2FP.PACK_AB R6, R61, R60 ;  /* 0x0000003c3d06723e */ /* 0x000fe400000000ff */
[----:B---3--:R-:W-:Y:S02]  /*13fd0*/  F2FP.PACK_AB R5, R63, R62 ;  /* 0x0000003e3f05723e */ /* 0x008fe400000000ff */
[----:B-1----:R-:W-:Y:S01]  /*13fe0*/  F2FP.PACK_AB R4, R123, R122 ;  /* 0x0000007a7b04723e */ /* 0x002fe200000000ff */
[----:B------:R-:W-:Y:S02]  /*13ff0*/  IMAD.IADD R2, R9, 0x1, R15 ;  /* 0x0000000109027824 */ /* 0x000fe400078e020f */
[----:B------:R-:W3:Y:S01]  /*14000*/  LDL.LU R9, [R1+0x48] ;  /* 0x0000480001097983 */ /* 0x000ee20000300800 */
[----:B--2---:R-:W-:-:S03]  /*14010*/  F2FP.PACK_AB R3, R117, R116 ;  /* 0x000000747503723e */ /* 0x004fc600000000ff */
[----:B------:R1:W-:Y:S04]  /*14020*/  STS [R15+0x400], R4 ;  /* 0x000400040f007388 */ /* 0x0003e80000000800 */
[----:B------:R2:W-:Y:S04]  /*14030*/  STS [R2+0x400], R3 ;  /* 0x0004000302007388 */ /* 0x0005e80000000800 */
[----:B------:R-:W-:Y:S04]  /*14040*/  STS [R2], R7 ;  /* 0x0000000702007388 */ /* 0x000fe80000000800 */
[----:B------:R4:W-:Y:S04]  /*14050*/  STS [R15+0x2000], R6 ;  /* 0x002000060f007388 */ /* 0x0009e80000000800 */
[----:B------:R4:W-:Y:S01]  /*14060*/  STS [R15+0x2400], R5 ;  /* 0x002400050f007388 */ /* 0x0009e20000000800 */
[----:B-1----:R-:W-:-:S02]  /*14070*/  F2FP.PACK_AB R4, R57, R56 ;  /* 0x000000383904723e */ /* 0x002fc400000000ff */
[----:B--2---:R-:W-:-:S03]  /*14080*/  F2FP.PACK_AB R3, R59, R58 ;  /* 0x0000003a3b03723e */ /* 0x004fc600000000ff */
[----:B------:R1:W-:Y:S04]  /*14090*/  STS [R2+0x2000], R4 ;  /* 0x0020000402007388 */ /* 0x0003e80000000800 */
[----:B------:R2:W-:Y:S01]  /*140a0*/  STS [R2+0x2400], R3 ;  /* 0x0024000302007388 */ /* 0x0005e20000000800 */
[----:B----4-:R-:W-:Y:S01]  /*140b0*/  IMAD.IADD R6, R8, 0x1, R2 ;  /* 0x0000000108067824 */ /* 0x010fe200078e0202 */
[----:B------:R-:W-:Y:S02]  /*140c0*/  F2FP.PACK_AB R5, R37, R36 ;  /* 0x000000242505723e */ /* 0x000fe400000000ff */
[----:B-1----:R-:W-:Y:S02]  /*140d0*/  F2FP.PACK_AB R4, R93, R92 ;  /* 0x0000005c5d04723e */ /* 0x002fe400000000ff */
[----:B--2---:R-:W-:-:S02]  /*140e0*/  F2FP.PACK_AB R3, R95, R94 ;  /* 0x0000005e5f03723e */ /* 0x004fc400000000ff */
[----:B------:R-:W-:Y:S01]  /*140f0*/  F2FP.PACK_AB R2, R67, R66 ;  /* 0x000000424302723e */ /* 0x000fe200000000ff */
[----:B------:R1:W-:Y:S04]  /*14100*/  STS [R13], R4 ;  /* 0x000000040d007388 */ /* 0x0003e80000000800 */
[----:B------:R2:W-:Y:S04]  /*14110*/  STS [R13+0x400], R3 ;  /* 0x000400030d007388 */ /* 0x0005e80000000800 */
[----:B------:R4:W-:Y:S01]  /*14120*/  STS [R6], R2 ;  /* 0x0000000206007388 */ /* 0x0009e20000000800 */
[----:B-1----:R-:W-:-:S02]  /*14130*/  F2FP.PACK_AB R4, R75, R74 ;  /* 0x0000004a4b04723e */ /* 0x002fc400000000ff */
[----:B--2---:R-:W-:-:S03]  /*14140*/  F2FP.PACK_AB R3, R51, R50 ;  /* 0x000000323303723e */ /* 0x004fc600000000ff */
[----:B------:R-:W-:Y:S01]  /*14150*/  STS [R12+0x400], R4 ;  /* 0x000400040c007388 */ /* 0x000fe20000000800 */
[----:B----4-:R-:W-:-:S03]  /*14160*/  F2FP.PACK_AB R2, R53, R52 ;  /* 0x000000343502723e */ /* 0x010fc600000000ff */
[----:B------:R-:W-:Y:S04]  /*14170*/  STS [R13+0x2000], R3 ;  /* 0x002000030d007388 */ /* 0x000fe80000000800 */
[----:B------:R1:W-:Y:S04]  /*14180*/  STS [R13+0x2400], R2 ;  /* 0x002400020d007388 */ /* 0x0003e80000000800 */
[----:B------:R2:W-:Y:S01]  /*14190*/  STS [R6+0x2000], R5 ;  /* 0x0020000506007388 */ /* 0x0005e20000000800 */
[----:B-1----:R-:W-:-:S05]  /*141a0*/  F2FP.PACK_AB R2, R39, R38 ;  /* 0x000000262702723e */ /* 0x002fca00000000ff */
[----:B------:R1:W-:Y:S01]  /*141b0*/  STS [R12+0x2400], R2 ;  /* 0x002400020c007388 */ /* 0x0003e20000000800 */
[----:B--2---:R-:W-:Y:S02]  /*141c0*/  IMAD.MOV.U32 R6, RZ, RZ, 0x4 ;  /* 0x00000004ff067424 */ /* 0x004fe400078e00ff */
[----:B------:R-:W-:Y:S02]  /*141d0*/  IMAD.MOV.U32 R3, RZ, RZ, RZ ;  /* 0x000000ffff037224 */ /* 0x000fe400078e00ff */
[----:B------:R-:W-:Y:S01]  /*141e0*/  IMAD.WIDE R6, R18, R6, c[0x0][0x500] ;  /* 0x0001400012067625 */ /* 0x000fe200078e0206 */
[----:B------:R-:W-:Y:S06]  /*141f0*/  BAR.SYNC.DEFER_BLOCKING 0x1, 0x80 ;  /* 0x0042000000007b1d */ /* 0x000fec0000010000 */
[----:B------:R1:W5:Y:S01]  /*14200*/  @P2 LDG.E R3, [R6.64] ;  /* 0x0000000806032981 */ /* 0x000362000c1e1900 */
[----:B------:R-:W-:-:S04]  /*14210*/  ISETP.NE.U32.AND P0, PT, RZ, c[0x0][0x508], PT ;  /* 0x00014200ff007a0c */ /* 0x000fc80003f05070 */
[----:B------:R-:W-:Y:S01]  /*14220*/  ISETP.NE.AND.EX P1, PT, RZ, c[0x0][0x50c], PT, P0 ;  /* 0x00014300ff007a0c */ /* 0x000fe20003f25300 */
[----:B------:R-:W-:-:S12]  /*14230*/  IMAD.MOV.U32 R15, RZ, RZ, c[0x0][0x388] ;  /* 0x0000e200ff0f7624 */ /* 0x000fd800078e00ff */
[----:B------:R-:W-:-:S04]  /*14240*/  @P1 LEA R4, P0, R18, c[0x0][0x508], 0x2 ;  /* 0x0001420012041a11 */ /* 0x000fc800078010ff */
[----:B------:R-:W-:-:S05]  /*14250*/  @P1 LEA.HI.X R5, R18, c[0x0][0x50c], R11, 0x2, P0 ;  /* 0x0001430012051a11 */ /* 0x000fca00000f140b */
[----:B------:R2:W5:Y:S01]  /*14260*/  @P1 LDG.E R15, [R4.64] ;  /* 0x00000008040f1981 */ /* 0x000562000c1e1900 */
[----:B---3--:R-:W-:-:S04]  /*14270*/  ISETP.NE.AND P0, PT, R9, RZ, PT ;  /* 0x000000ff0900720c */ /* 0x008fc80003f05270 */
[----:B--2---:R-:W-:Y:S01]  /*14280*/  SEL R4, R9, c[0x0][0x3d4], P0 ;  /* 0x0000f50009047a07 */ /* 0x004fe20000000000 */
[----:B------:R-:W-:Y:S05]  /*14290*/  @P1 BRA `(.L_x_320) ;  /* 0x0000004000001947 */ /* 0x000fea0003800000 */
[----:B-1----:R-:W-:Y:S05]  /*142a0*/  @!P2 BRA `(.L_x_320) ;  /* 0x000000300000a947 */ /* 0x002fea0003800000 */
[----:B------:R1:W2:Y:S04]  /*142b0*/  LDG.E R2, [R6.64] ;  /* 0x0000000806027981 */ /* 0x0002a8000c1e1900 */
[----:B-1----:R-:W2:Y:S02]  /*142c0*/  LDG.E R6, [R6.64+0x4] ;  /* 0x0000040806067981 */ /* 0x002ea4000c1e1900 */
[----:B--2--5:R-:W-:Y:S02]  /*142d0*/  IADD3 R15, -R2, R6, RZ ;  /* 0x00000006020f7210 */ /* 0x024fe40007ffe1ff */
.L_x_320:
[----:B-1----:R-:W2:Y:S04]  /*142e0*/  LDL R29, [R1+0x40] ;  /* 0x00004000011d7983 */ /* 0x002ea80000100800 */
[----:B------:R-:W3:Y:S04]  /*142f0*/  LDL R81, [R1+0x34] ;  /* 0x0000340001517983 */ /* 0x000ee80000100800 */
[----:B------:R-:W4:Y:S01]  /*14300*/  LDL R16, [R1+0x4c] ;  /* 0x00004c0001107983 */ /* 0x000f220000100800 */
[----:B------:R-:W-:Y:S01]  /*14310*/  IMAD.MOV.U32 R9, RZ, RZ, 0x368 ;  /* 0x00000368ff097424 */ /* 0x000fe200078e00ff */
[----:B------:R-:W-:-:S04]  /*14320*/  ISETP.GT.AND P2, PT, R4, 0x1, PT ;  /* 0x000000010400780c */ /* 0x000fc80003f44270 */
[----:B------:R-:W-:-:S04]  /*14330*/  SEL R9, R9, 0x328, P2 ;  /* 0x0000032809097807 */ /* 0x000fc80001000000 */
[----:B------:R-:W2:Y:S01]  /*14340*/  LDC.64 R22, c[0x0][R9+0x168] ;  /* 0x00005a0009167b82 */ /* 0x000ea20000000a00 */
[----:B------:R-:W-:-:S04]  /*14350*/  LEA.HI R8, R14, R17, RZ, 0x5 ;  /* 0x000000110e087211 */ /* 0x000fc800078f28ff */
[--C-:B------:R-:W-:Y:S02]  /*14360*/  SHF.R.S32.HI R5, RZ, 0x5, R8.reuse ;  /* 0x00000005ff057819 */ /* 0x100fe40000011408 */
[----:B------:R-:W-:-:S04]  /*14370*/  SHF.R.S32.HI R6, RZ, 0x1f, R8 ;  /* 0x0000001fff067819 */ /* 0x000fc80000011408 */
[----:B------:R-:W-:-:S04]  /*14380*/  LEA.HI R6, R6, R5, RZ, 0x2 ;  /* 0x0000000506067211 */ /* 0x000fc800078f10ff */
[----:B------:R-:W-:Y:S02]  /*14390*/  LOP3.LUT R6, R6, 0xffffffc, RZ, 0xc0, !PT ;  /* 0x0ffffffc06067812 */ /* 0x000fe400078ec0ff */
[----:B------:R-:W-:-:S03]  /*143a0*/  ISETP.NE.U32.AND P0, PT, RZ, c[0x0][0x500], PT ;  /* 0x00014000ff007a0c */ /* 0x000fc60003f05070 */
[----:B------:R-:W-:Y:S02]  /*143b0*/  IMAD.IADD R6, R5, 0x1, -R6 ;  /* 0x0000000105067824 */ /* 0x000fe400078e0a06 */
[----:B------:R-:W-:Y:S01]  /*143c0*/  IMAD.MOV.U32 R5, RZ, RZ, c[0x0][0x4e8] ;  /* 0x00013a00ff057624 */ /* 0x000fe200078e00ff */
[----:B------:R-:W-:Y:S02]  /*143d0*/  ISETP.NE.AND.EX P0, PT, RZ, c[0x0][0x504], PT, P0 ;  /* 0x00014100ff007a0c */ /* 0x000fe40003f05300 */
[----:B------:R-:W-:Y:S02]  /*143e0*/  LOP3.LUT R4, R10, 0xfffffffc, RZ, 0xc0, !PT ;  /* 0xfffffffc0a047812 */ /* 0x000fe400078ec0ff */
[----:B------:R-:W-:Y:S02]  /*143f0*/  ISETP.NE.AND P5, PT, R5, 0x1, PT ;  /* 0x000000010500780c */ /* 0x000fe40003fa5270 */
[----:B------:R-:W-:Y:S01]  /*14400*/  SEL R5, R11, RZ, !P0 ;  /* 0x000000ff0b057207 */ /* 0x000fe20004000000 */
[----:B------:R-:W1:Y:S01]  /*14410*/  LDC.64 R12, c[0x0][R9+0x170] ;  /* 0x00005c00090c7b82 */ /* 0x000e620000000a00 */
[----:B------:R-:W-:Y:S01]  /*14420*/  LOP3.LUT R8, R8, 0xffffffe0, RZ, 0xc0, !PT ;  /* 0xffffffe008087812 */ /* 0x000fe200078ec0ff */
[----:B------:R-:W-:-:S06]  /*14430*/  IMAD.IADD R4, R17, 0x1, -R4 ;  /* 0x0000000111047824 */ /* 0x000fcc00078e0a04 */
[----:B------:R1:W1:Y:S01]  /*14440*/  LDC.64 R24, c[0x0][R9+0x178] ;  /* 0x00005e0009187b82 */ /* 0x0002620000000a00 */
[----:B------:R-:W-:Y:S01]  /*14450*/  IMAD.IADD R19, R17, 0x1, -R8 ;  /* 0x0000000111137824 */ /* 0x000fe200078e0a08 */
[----:B------:R-:W-:-:S04]  /*14460*/  LEA.HI R2, R4, R4, RZ, 0x1 ;  /* 0x0000000404027211 */ /* 0x000fc800078f08ff */
[----:B------:R-:W-:Y:S02]  /*14470*/  SHF.R.S32.HI R27, RZ, 0x1f, R19 ;  /* 0x0000001fff1b7819 */ /* 0x000fe40000011413 */
[----:B------:R1:W1:Y:S01]  /*14480*/  LDC.64 R20, c[0x0][R9+0x160] ;  /* 0x0000580009147b82 */ /* 0x0002620000000a00 */
[C---:B------:R-:W-:Y:S01]  /*14490*/  LOP3.LUT R7, R2.reuse, 0x1ffffffe, RZ, 0xc0, !PT ;  /* 0x1ffffffe02077812 */ /* 0x040fe200078ec0ff */
[----:B------:R-:W-:Y:S01]  /*144a0*/  IMAD.SHL.U32 R2, R2, 0x20, RZ ;  /* 0x0000002002027824 */ /* 0x000fe200078e00ff */
[----:B------:R-:W-:-:S03]  /*144b0*/  LEA.HI R27, R27, R19, RZ, 0x2 ;  /* 0x000000131b1b7211 */ /* 0x000fc600078f10ff */
[----:B------:R-:W-:Y:S01]  /*144c0*/  IMAD.IADD R7, R4, 0x1, -R7 ;  /* 0x0000000104077824 */ /* 0x000fe200078e0a07 */
[----:B------:R-:W-:Y:S02]  /*144d0*/  LOP3.LUT R2, R2, 0xffffffc0, RZ, 0xc0, !PT ;  /* 0xffffffc002027812 */ /* 0x000fe400078ec0ff */
[----:B------:R-:W-:-:S03]  /*144e0*/  SHF.R.S32.HI R4, RZ, 0x2, R27 ;  /* 0x00000002ff047819 */ /* 0x000fc6000001141b */
[----:B------:R-:W-:Y:S02]  /*144f0*/  IMAD R7, R7, 0x8, R2 ;  /* 0x0000000807077824 */ /* 0x000fe400078e0202 */
[----:B------:R-:W-:Y:S01]  /*14500*/  IMAD R17, R6, 0x10, R4 ;  /* 0x0000001006117824 */ /* 0x000fe200078e0204 */
[----:B------:R-:W-:-:S03]  /*14510*/  SEL R2, R18, RZ, !P0 ;  /* 0x000000ff12027207 */ /* 0x000fc60004000000 */
[----:B------:R-:W-:Y:S02]  /*14520*/  IMAD.IADD R7, R17, 0x1, R7 ;  /* 0x0000000111077824 */ /* 0x000fe400078e0207 */
[----:B--2---:R-:W-:Y:S02]  /*14530*/  IMAD.WIDE.U32 R10, R22, R29, RZ ;  /* 0x0000001d160a7225 */ /* 0x004fe400078e00ff */
[----:B------:R-:W2:Y:S02]  /*14540*/  LDL.LU R22, [R1+0x44] ;  /* 0x0000440001167983 */ /* 0x000ea40000300800 */
[----:B-1----:R-:W-:Y:S02]  /*14550*/  IMAD R4, R13, R2, RZ ;  /* 0x000000020d047224 */ /* 0x002fe400078e02ff */
[----:B---3--:R-:W-:Y:S02]  /*14560*/  IMAD R7, R81, 0x80, R7 ;  /* 0x0000008051077824 */ /* 0x008fe400078e0207 */
[----:B------:R-:W-:-:S02]  /*14570*/  IMAD R6, R12, R5, R4 ;  /* 0x000000050c067224 */ /* 0x000fc400078e0204 */
[----:B------:R-:W-:-:S04]  /*14580*/  @P5 IMAD.HI.U32 R5, R7, c[0x0][0x4ec], RZ ;  /* 0x00013b0007055a27 */ /* 0x000fc800078e00ff */
[----:B------:R-:W-:-:S04]  /*14590*/  IMAD.WIDE.U32 R8, R12, R2, RZ ;  /* 0x000000020c087225 */ /* 0x000fc800078e00ff */
[----:B------:R-:W-:Y:S01]  /*145a0*/  IMAD.MOV.U32 R4, RZ, RZ, R7 ;  /* 0x000000ffff047224 */ /* 0x000fe200078e0007 */
[----:B------:R-:W-:Y:S01]  /*145b0*/  @P5 SHF.R.U32.HI R4, RZ, c[0x0][0x4f0], R5 ;  /* 0x00013c00ff045a19 */ /* 0x000fe20000011605 */
[----:B------:R-:W-:Y:S01]  /*145c0*/  IMAD R12, R23, R29, RZ ;  /* 0x0000001d170c7224 */ /* 0x000fe200078e02ff */
[----:B----4-:R-:W-:Y:S01]  /*145d0*/  SEL R5, R16, RZ, P2 ;  /* 0x000000ff10057207 */ /* 0x010fe20001000000 */
[----:B------:R-:W-:Y:S01]  /*145e0*/  IMAD.IADD R13, R9, 0x1, R6 ;  /* 0x00000001090d7824 */ /* 0x000fe200078e0206 */
[--C-:B-----5:R-:W-:Y:S01]  /*145f0*/  IADD3 R14, P1, P0, R8, R10, R3.reuse ;  /* 0x0000000a080e7210 */ /* 0x120fe2000783e003 */
[----:B------:R-:W-:Y:S01]  /*14600*/  IMAD.IADD R10, R11, 0x1, R12 ;  /* 0x000000010b0a7824 */ /* 0x000fe200078e020c */
[----:B------:R-:W-:Y:S01]  /*14610*/  SHF.R.S32.HI R16, RZ, 0x1f, R3 ;  /* 0x0000001fff107819 */ /* 0x000fe20000011403 */
[-C--:B------:R-:W-:Y:S02]  /*14620*/  IMAD R6, R25, R5.reuse, RZ ;  /* 0x0000000519067224 */ /* 0x080fe400078e02ff */
[----:B------:R-:W-:Y:S01]  /*14630*/  IMAD.WIDE.U32 R8, R24, R5, RZ ;  /* 0x0000000518087225 */ /* 0x000fe200078e00ff */
[----:B------:R-:W-:-:S02]  /*14640*/  IADD3.X R11, R13, R10, R16, P1, P0 ;  /* 0x0000000a0d0b7210 */ /* 0x000fc40000fe0410 */
[--C-:B------:R-:W-:Y:S01]  /*14650*/  SHF.R.S32.HI R5, RZ, 0x1f, R4.reuse ;  /* 0x0000001fff057819 */ /* 0x100fe20000011404 */
[----:B------:R-:W-:Y:S01]  /*14660*/  IMAD.MOV R10, RZ, RZ, -R4 ;  /* 0x000000ffff0a7224 */ /* 0x000fe200078e0a04 */
[----:B------:R-:W-:Y:S01]  /*14670*/  IADD3 R8, P1, P0, R4, R14, R8 ;  /* 0x0000000e04087210 */ /* 0x000fe2000783e008 */
[----:B------:R-:W-:Y:S02]  /*14680*/  IMAD.IADD R6, R9, 0x1, R6 ;  /* 0x0000000109067824 */ /* 0x000fe400078e0206 */
[----:B------:R-:W-:-:S03]  /*14690*/  IMAD R4, R10, c[0x0][0x4e8], R7 ;  /* 0x00013a000a047a24 */ /* 0x000fc600078e0207 */
[----:B------:R-:W-:Y:S01]  /*146a0*/  IADD3.X R9, R5, R11, R6, P1, P0 ;  /* 0x0000000b05097210 */ /* 0x000fe20000fe0406 */
[----:B------:R-:W-:Y:S01]  /*146b0*/  IMAD R6, R21, R4, RZ ;  /* 0x0000000415067224 */ /* 0x000fe200078e02ff */
[----:B------:R-:W-:-:S03]  /*146c0*/  SHF.R.S32.HI R10, RZ, 0x1f, R4 ;  /* 0x0000001fff0a7819 */ /* 0x000fc60000011404 */
[----:B------:R-:W-:-:S04]  /*146d0*/  IMAD.WIDE.U32 R4, R20, R4, R8 ;  /* 0x0000000414047225 */ /* 0x000fc800078e0008 */
[----:B------:R-:W-:Y:S02]  /*146e0*/  IMAD.MOV.U32 R8, RZ, RZ, c[0x0][0x4a8] ;  /* 0x00012a00ff087624 */ /* 0x000fe400078e00ff */
[----:B------:R-:W-:Y:S02]  /*146f0*/  IMAD R6, R20, R10, R6 ;  /* 0x0000000a14067224 */ /* 0x000fe400078e0206 */
[----:B------:R-:W-:Y:S01]  /*14700*/  IMAD.MOV.U32 R9, RZ, RZ, c[0x0][0x4ac] ;  /* 0x00012b00ff097624 */ /* 0x000fe200078e00ff */
[----:B------:R-:W-:Y:S01]  /*14710*/  SEL R8, R8, c[0x0][0x450], P2 ;  /* 0x0001140008087a07 */ /* 0x000fe20001000000 */
[----:B------:R-:W-:-:S03]  /*14720*/  IMAD.IADD R5, R5, 0x1, R6 ;  /* 0x0000000105057824 */ /* 0x000fc600078e0206 */
[----:B------:R-:W-:Y:S02]  /*14730*/  SEL R9, R9, c[0x0][0x454], P2 ;  /* 0x0001150009097a07 */ /* 0x000fe40001000000 */
[----:B------:R-:W-:-:S04]  /*14740*/  LEA R6, P0, R4, R8, 0x2 ;  /* 0x0000000804067211 */ /* 0x000fc800078010ff */
[----:B------:R-:W-:Y:S01]  /*14750*/  LEA.HI.X R5, R4, R9, R5, 0x2, P0 ;  /* 0x0000000904057211 */ /* 0x000fe200000f1405 */
[----:B------:R-:W-:Y:S01]  /*14760*/  IMAD R4, R15, c[0x0][0x4e8], RZ ;  /* 0x00013a000f047a24 */ /* 0x000fe200078e02ff */
[----:B------:R-:W-:Y:S04]  /*14770*/  SHFL.IDX PT, R14, R6, RZ, 0x1c1f ;  /* 0x001c1fff060e7589 */ /* 0x000fe800000e0000 */
[----:B------:R-:W1:Y:S04]  /*14780*/  SHFL.IDX PT, R15, R5, RZ, 0x1c1f ;  /* 0x001c1fff050f7589 */ /* 0x000e6800000e0000 */
[----:B------:R-:W-:Y:S04]  /*14790*/  SHFL.IDX PT, R12, R6, 0x1, 0x1c1f ;  /* 0x003c1f00060c7f89 */ /* 0x000fe800000e0000 */
[----:B------:R-:W3:Y:S04]  /*147a0*/  SHFL.IDX PT, R13, R5, 0x1, 0x1c1f ;  /* 0x003c1f00050d7f89 */ /* 0x000ee800000e0000 */
[----:B------:R-:W-:Y:S04]  /*147b0*/  SHFL.IDX PT, R11, R5, 0x2, 0x1c1f ;  /* 0x005c1f00050b7f89 */ /* 0x000fe800000e0000 */
[----:B------:R4:W-:Y:S01]  /*147c0*/  SHFL.IDX PT, R9, R5, 0x3, 0x1c1f ;  /* 0x007c1f0005097f89 */ /* 0x0009e200000e0000 */
[----:B------:R-:W-:-:S03]  /*147d0*/  LOP3.LUT P0, RZ, R19, 0x3, RZ, 0xc0, !PT ;  /* 0x0000000313ff7812 */ /* 0x000fc6000780c0ff */
[----:B------:R-:W1:Y:S01]  /*147e0*/  SHFL.IDX PT, R10, R6, 0x2, 0x1c1f ;  /* 0x005c1f00060a7f89 */ /* 0x000e6200000e0000 */
[----:B----4-:R-:W-:-:S05]  /*147f0*/  IMAD R5, R81, 0x80, R17 ;  /* 0x0000008051057824 */ /* 0x010fca00078e0211 */
[C---:B------:R-:W-:Y:S02]  /*14800*/  IADD3 R18, R5.reuse, 0x8, RZ ;  /* 0x0000000805127810 */ /* 0x040fe40007ffe0ff */
[CC--:B------:R-:W-:Y:S02]  /*14810*/  ISETP.GE.OR P4, PT, R5.reuse, R4.reuse, P0 ;  /* 0x000000040500720c */ /* 0x0c0fe40000786670 */
[----:B------:R-:W-:Y:S02]  /*14820*/  IADD3 R17, R5, 0x40, RZ ;  /* 0x0000004005117810 */ /* 0x000fe40007ffe0ff */
[-C--:B------:R-:W-:Y:S02]  /*14830*/  ISETP.GE.OR P3, PT, R18, R4.reuse, P0 ;  /* 0x000000041200720c */ /* 0x080fe40000766670 */
[CC--:B------:R-:W-:Y:S01]  /*14840*/  ISETP.GE.OR P1, PT, R17.reuse, R4.reuse, P0 ;  /* 0x000000041100720c */ /* 0x0c0fe20000726670 */
[----:B------:R4:W4:Y:S06]  /*14850*/  SHFL.IDX PT, R8, R6, 0x3, 0x1c1f ;  /* 0x007c1f0006087f89 */ /* 0x00092c00000e0000 */
[----:B-1----:R1:W-:Y:S04]  /*14860*/  @!P4 ST.E [R14.64], R31 ;  /* 0x0000001f0e00c985 */ /* 0x0023e8000c101908 */
[----:B---3--:R1:W-:Y:S01]  /*14870*/  @!P3 ST.E [R12.64], R34 ;  /* 0x000000220c00b985 */ /* 0x0083e2000c101908 */
[----:B------:R-:W-:-:S03]  /*14880*/  ISETP.GE.AND P3, PT, R17, R4, PT ;  /* 0x000000041100720c */ /* 0x000fc60003f66270 */
[----:B------:R1:W-:Y:S01]  /*14890*/  @!P1 ST.E [R10.64], R35 ;  /* 0x000000230a009985 */ /* 0x0003e2000c101908 */
[----:B----4-:R-:W-:-:S04]  /*148a0*/  IADD3 R6, R5, 0x48, RZ ;  /* 0x0000004805067810 */ /* 0x010fc80007ffe0ff */
[CC--:B------:R-:W-:Y:S02]  /*148b0*/  ISETP.GE.AND P1, PT, R6.reuse, R4.reuse, PT ;  /* 0x000000040600720c */ /* 0x0c0fe40003f26270 */
[-C--:B------:R-:W-:Y:S02]  /*148c0*/  ISETP.GE.OR P0, PT, R6, R4.reuse, P0 ;  /* 0x000000040600720c */ /* 0x080fe40000706670 */
[----:B------:R-:W-:-:S11]  /*148d0*/  ISETP.GE.AND P6, PT, R18, R4, PT ;  /* 0x000000041200720c */ /* 0x000fd60003fc6270 */
[----:B------:R1:W-:Y:S01]  /*148e0*/  @!P0 ST.E [R8.64], R26 ;  /* 0x0000001a08008985 */ /* 0x0003e2000c101908 */
[----:B------:R-:W-:Y:S02]  /*148f0*/  ISETP.GE.AND P0, PT, R5, R4, PT ;  /* 0x000000040500720c */ /* 0x000fe40003f06270 */
[----:B--2---:R-:W-:-:S04]  /*14900*/  LOP3.LUT R22, R22, 0xfffffffd, RZ, 0xc0, !PT ;  /* 0xfffffffd16167812 */ /* 0x004fc800078ec0ff */
[----:B------:R-:W-:-:S04]  /*14910*/  LOP3.LUT R22, R22, 0xfffffffe, RZ, 0xc0, !PT ;  /* 0xfffffffe16167812 */ /* 0x000fc800078ec0ff */
[----:B------:R-:W-:-:S04]  /*14920*/  @P3 LOP3.LUT R22, R22, 0x1, RZ, 0xfc, !PT ;  /* 0x0000000116163812 */ /* 0x000fc800078efcff */
[----:B------:R-:W-:-:S05]  /*14930*/  @P1 LOP3.LUT R22, R22, 0x2, RZ, 0xfc, !PT ;  /* 0x0000000216161812 */ /* 0x000fca00078efcff */
[----:B------:R1:W-:Y:S01]  /*14940*/  STL [R1+0x44], R22 ;  /* 0x0000441601007387 */ /* 0x0003e20000100800 */
[----:B------:R-:W-:Y:S05]  /*14950*/  @P2 BRA `(.L_x_321) ;  /* 0x000006c000002947 */ /* 0x000fea0003800000 */
[----:B------:R-:W-:Y:S01]  /*14960*/  IMAD R16, R16, c[0x0][0x3a0], RZ ;  /* 0x0000e80010107a24 */ /* 0x000fe200078e02ff */
[----:B------:R-:W-:Y:S01]  /*14970*/  LEA R5, R81, R28, 0x7 ;  /* 0x0000001c51057211 */ /* 0x000fe200078e38ff */
[C---:B------:R-:W-:Y:S01]  /*14980*/  IMAD.WIDE.U32 R6, R3.reuse, c[0x0][0x3a0], RZ ;  /* 0x0000e80003067a25 */ /* 0x040fe200078e00ff */
[----:B-1----:R-:W-:Y:S01]  /*14990*/  SHF.R.S32.HI R8, RZ, 0x1f, R2 ;  /* 0x0000001fff087819 */ /* 0x002fe20000011402 */
[----:B------:R1:W2:Y:S02]  /*149a0*/  LDS.128 R20, [R216+0x880] ;  /* 0x00088000d8147984 */ /* 0x0002a40000000c00 */
[----:B------:R-:W-:Y:S02]  /*149b0*/  IMAD R3, R3, c[0x0][0x3a4], R16 ;  /* 0x0000e90003037a24 */ /* 0x000fe400078e0210 */
[----:B------:R-:W-:Y:S01]  /*149c0*/  @P5 IMAD.HI.U32 R9, R5, c[0x0][0x4ec], RZ ;  /* 0x00013b0005095a27 */ /* 0x000fe200078e00ff */
[----:B------:R1:W3:Y:S02]  /*149d0*/  LDS.128 R16, [R216+0x80] ;  /* 0x00008000d8107984 */ /* 0x0002e40000000c00 */
[----:B------:R-:W-:Y:S01]  /*149e0*/  IADD3 R7, R7, R3, RZ ;  /* 0x0000000307077210 */ /* 0x000fe20007ffe0ff */
[----:B------:R-:W-:Y:S01]  /*149f0*/  IMAD R8, R8, c[0x0][0x3f0], RZ ;  /* 0x0000fc0008087a24 */ /* 0x000fe200078e02ff */
[----:B------:R1:W4:Y:S01]  /*14a00*/  LDS.128 R24, [R216+0x1080] ;  /* 0x00108000d8187984 */ /* 0x0003220000000c00 */
[----:B------:R-:W-:-:S02]  /*14a10*/  MOV R3, R5 ;  /* 0x0000000500037202 */ /* 0x000fc40000000f00 */
[C---:B------:R-:W-:Y:S01]  /*14a20*/  IMAD.WIDE.U32 R6, R29.reuse, c[0x0][0x3e8], R6 ;  /* 0x0000fa001d067a25 */ /* 0x040fe200078e0006 */
[----:B------:R1:W1:Y:S01]  /*14a30*/  LDS.128 R32, [R216+0x2080] ;  /* 0x00208000d8207984 */ /* 0x0002620000000c00 */
[----:B------:R-:W-:Y:S02]  /*14a40*/  @P5 SHF.R.U32.HI R3, RZ, c[0x0][0x4f0], R9 ;  /* 0x00013c00ff035a19 */ /* 0x000fe40000011609 */
[----:B------:R-:W-:Y:S01]  /*14a50*/  IMAD R7, R29, c[0x0][0x3ec], R7 ;  /* 0x0000fb001d077a24 */ /* 0x000fe200078e0207 */
[----:B------:R1:W1:Y:S01]  /*14a60*/  LDS.128 R36, [R216+0x2880] ;  /* 0x00288000d8247984 */ /* 0x0002620000000c00 */
[C---:B------:R-:W-:Y:S01]  /*14a70*/  IMAD R9, R2.reuse, c[0x0][0x3f4], R8 ;  /* 0x0000fd0002097a24 */ /* 0x040fe200078e0208 */
[----:B------:R-:W-:Y:S01]  /*14a80*/  SHF.R.S32.HI R8, RZ, 0x1f, R3 ;  /* 0x0000001fff087819 */ /* 0x000fe20000011403 */
[----:B------:R-:W-:Y:S01]  /*14a90*/  IMAD.WIDE.U32 R6, R2, c[0x0][0x3f0], R6 ;  /* 0x0000fc0002067a25 */ /* 0x000fe200078e0006 */
[----:B------:R1:W1:Y:S01]  /*14aa0*/  LDS.128 R28, [R216+0x1880] ;  /* 0x00188000d81c7984 */ /* 0x0002620000000c00 */
[----:B------:R-:W-:-:S02]  /*14ab0*/  IADD3 R2, -R3, RZ, RZ ;  /* 0x000000ff03027210 */ /* 0x000fc40007ffe1ff */
[----:B------:R-:W-:Y:S01]  /*14ac0*/  IMAD R8, R8, c[0x0][0x3e0], RZ ;  /* 0x0000f80008087a24 */ /* 0x000fe200078e02ff */
[----:B------:R1:W1:Y:S01]  /*14ad0*/  LDS.128 R40, [R216+0x3080] ;  /* 0x00308000d8287984 */ /* 0x0002620000000c00 */
[----:B------:R-:W-:Y:S01]  /*14ae0*/  IADD3 R7, R7, R9, RZ ;  /* 0x0000000907077210 */ /* 0x000fe20007ffe0ff */
[----:B------:R-:W-:Y:S02]  /*14af0*/  IMAD R5, R2, c[0x0][0x4e8], R5 ;  /* 0x00013a0002057a24 */ /* 0x000fe400078e0205 */
[----:B------:R1:W1:Y:S01]  /*14b00*/  LDS.128 R44, [R216+0x3880] ;  /* 0x00388000d82c7984 */ /* 0x0002620000000c00 */
        /* <DEDUP_REMOVED lines=9> */
[----:B------:R-:W-:Y:S02]  /*14ba0*/  LEA R5, R81, R48, 0x7 ;  /* 0x0000003051057211 */ /* 0x000fe400078e38ff */
[----:B------:R-:W-:Y:S01]  /*14bb0*/  LEA.HI.X R6, R2, c[0x0][0x384], R3, 0x1, P0 ;  /* 0x0000e10002067a11 */ /* 0x000fe200000f0c03 */
[----:B------:R-:W-:Y:S05]  /*14bc0*/  BRA.DIV ~URZ, `(.L_x_322) ;  /* 0x000036b27f007947 */ /* 0x000fea000b800000 */
[----:B--234-:R2:W3:Y:S02]  /*14bd0*/  SHFL.IDX PT, R8, R6, RZ, 0x181f ;  /* 0x00181fff06087589 */ /* 0x01c4e400000e0000 */
.L_x_398:
[----:B------:R-:W-:Y:S05]  /*14be0*/  BRA.DIV ~URZ, `(.L_x_323) ;  /* 0x000037027f007947 */ /* 0x000fea000b800000 */
[----:B------:R4:W2:Y:S02]  /*14bf0*/  SHFL.IDX PT, R2, R7, RZ, 0x181f ;  /* 0x00181fff07027589 */ /* 0x0008a400000e0000 */
.L_x_399:
[----:B------:R-:W-:-:S04]  /*14c00*/  ISETP.GE.AND P2, PT, R0, c[0x0][0x3c8], PT ;  /* 0x0000f20000007a0c */ /* 0x000fc80003f46270 */
[----:B------:R-:W-:-:S13]  /*14c10*/  ISETP.GE.OR P0, PT, R5, R4, P2 ;  /* 0x000000040500720c */ /* 0x000fda0001706670 */
[----:B--2---:R-:W-:-:S04]  /*14c20*/  @!P0 LEA R2, P1, R0, R2, 0x1 ;  /* 0x0000000200028211 */ /* 0x004fc800078208ff */
[----:B---3--:R-:W-:-:S05]  /*14c30*/  @!P0 LEA.HI.X R3, R0, R8, R80, 0x1, P1 ;  /* 0x0000000800038211 */ /* 0x008fca00008f0c50 */
[----:B------:R2:W-:Y:S01]  /*14c40*/  @!P0 ST.E.128 [R2.64], R16 ;  /* 0x0000001002008985 */ /* 0x0005e2000c101d08 */
[----:B------:R-:W-:Y:S05]  /*14c50*/  BRA.DIV ~URZ, `(.L_x_324) ;  /* 0x000037027f007947 */ /* 0x000fea000b800000 */
[----:B------:R3:W2:Y:S04]  /*14c60*/  SHFL.IDX PT, R8, R6, 0x1, 0x181f ;  /* 0x00381f0006087f89 */ /* 0x0006a800000e0000 */
[----:B--2---:R3:W2:Y:S02]  /*14c70*/  SHFL.IDX PT, R2, R7, 0x1, 0x181f ;  /* 0x00381f0007027f89 */ /* 0x0046a400000e0000 */
.L_x_400:
[----:B------:R-:W-:-:S04]  /*14c80*/  IADD3 R3, R5, 0x10, RZ ;  /* 0x0000001005037810 */ /* 0x000fc80007ffe0ff */
[----:B------:R-:W-:-:S13]  /*14c90*/  ISETP.GE.OR P0, PT, R3, R4, P2 ;  /* 0x000000040300720c */ /* 0x000fda0001706670 */
[----:B--2---:R-:W-:-:S04]  /*14ca0*/  @!P0 LEA R2, P1, R0, R2, 0x1 ;  /* 0x0000000200028211 */ /* 0x004fc800078208ff */
[----:B------:R-:W-:-:S05]  /*14cb0*/  @!P0 LEA.HI.X R3, R0, R8, R80, 0x1, P1 ;  /* 0x0000000800038211 */ /* 0x000fca00008f0c50 */
[----:B------:R2:W-:Y:S01]  /*14cc0*/  @!P0 ST.E.128 [R2.64], R20 ;  /* 0x0000001402008985 */ /* 0x0005e2000c101d08 */
[----:B------:R-:W-:Y:S05]  /*14cd0*/  BRA.DIV ~URZ, `(.L_x_325) ;  /* 0x000037527f007947 */ /* 0x000fea000b800000 */
[----:B------:R2:W3:Y:S02]  /*14ce0*/  SHFL.IDX PT, R8, R6, 0x2, 0x181f ;  /* 0x00581f0006087f89 */ /* 0x0004e400000e0000 */
.L_x_401:
[----:B------:R-:W-:Y:S05]  /*14cf0*/  BRA.DIV ~URZ, `(.L_x_326) ;  /* 0x000037a27f007947 */ /* 0x000fea000b800000 */
[----:B--2---:R2:W4:Y:S02]  /*14d00*/  SHFL.IDX PT, R2, R7, 0x2, 0x181f ;  /* 0x00581f0007027f89 */ /* 0x00452400000e0000 */
.L_x_402:
[----:B------:R-:W-:-:S04]  /*14d10*/  IADD3 R3, R5, 0x20, RZ ;  /* 0x0000002005037810 */ /* 0x000fc80007ffe0ff */
[----:B------:R-:W-:-:S13]  /*14d20*/  ISETP.GE.OR P0, PT, R3, R4, P2 ;  /* 0x000000040300720c */ /* 0x000fda0001706670 */
[----:B----4-:R-:W-:-:S04]  /*14d30*/  @!P0 LEA R2, P1, R0, R2, 0x1 ;  /* 0x0000000200028211 */ /* 0x010fc800078208ff */
[----:B---3--:R-:W-:-:S05]  /*14d40*/  @!P0 LEA.HI.X R3, R0, R8, R80, 0x1, P1 ;  /* 0x0000000800038211 */ /* 0x008fca00008f0c50 */
[----:B------:R3:W-:Y:S01]  /*14d50*/  @!P0 ST.E.128 [R2.64], R24 ;  /* 0x0000001802008985 */ /* 0x0007e2000c101d08 */
[----:B------:R-:W-:Y:S05]  /*14d60*/  BRA.DIV ~URZ, `(.L_x_327) ;  /* 0x000037a27f007947 */ /* 0x000fea000b800000 */
[----:B------:R4:W2:Y:S04]  /*14d70*/  SHFL.IDX PT, R8, R6, 0x3, 0x181f ;  /* 0x00781f0006087f89 */ /* 0x0008a800000e0000 */
[----:B---3--:R4:W3:Y:S02]  /*14d80*/  SHFL.IDX PT, R2, R7, 0x3, 0x181f ;  /* 0x00781f0007027f89 */ /* 0x0088e400000e0000 */
.L_x_403:
[----:B------:R-:W-:-:S04]  /*14d90*/  IADD3 R3, R5, 0x30, RZ ;  /* 0x0000003005037810 */ /* 0x000fc80007ffe0ff */
[----:B------:R-:W-:-:S13]  /*14da0*/  ISETP.GE.OR P0, PT, R3, R4, P2 ;  /* 0x000000040300720c */ /* 0x000fda0001706670 */
[----:B---3--:R-:W-:-:S04]  /*14db0*/  @!P0 LEA R2, P1, R0, R2, 0x1 ;  /* 0x0000000200028211 */ /* 0x008fc800078208ff */
[----:B--2---:R-:W-:-:S05]  /*14dc0*/  @!P0 LEA.HI.X R3, R0, R8, R80, 0x1, P1 ;  /* 0x0000000800038211 */ /* 0x004fca00008f0c50 */
[----:B-1----:R1:W-:Y:S01]  /*14dd0*/  @!P0 ST.E.128 [R2.64], R28 ;  /* 0x0000001c02008985 */ /* 0x0023e2000c101d08 */
[----:B------:R-:W-:Y:S05]  /*14de0*/  BRA.DIV ~URZ, `(.L_x_328) ;  /* 0x000037f27f007947 */ /* 0x000fea000b800000 */
[----:B------:R2:W3:Y:S02]  /*14df0*/  SHFL.IDX PT, R8, R6, 0x4, 0x181f ;  /* 0x00981f0006087f89 */ /* 0x0004e400000e0000 */
.L_x_404:
[----:B------:R-:W-:Y:S05]  /*14e00*/  BRA.DIV ~URZ, `(.L_x_329) ;  /* 0x000038427f007947 */ /* 0x000fea000b800000 */
[----:B-1----:R1:W2:Y:S02]  /*14e10*/  SHFL.IDX PT, R2, R7, 0x4, 0x181f ;  /* 0x00981f0007027f89 */ /* 0x0022a400000e0000 */
.L_x_405:
[----:B------:R-:W-:-:S04]  /*14e20*/  IADD3 R3, R5, 0x40, RZ ;  /* 0x0000004005037810 */ /* 0x000fc80007ffe0ff */
[----:B------:R-:W-:-:S13]  /*14e30*/  ISETP.GE.OR P0, PT, R3, R4, P2 ;  /* 0x000000040300720c */ /* 0x000fda0001706670 */
[----:B--2---:R-:W-:-:S04]  /*14e40*/  @!P0 LEA R2, P1, R0, R2, 0x1 ;  /* 0x0000000200028211 */ /* 0x004fc800078208ff */
[----:B---3--:R-:W-:-:S05]  /*14e50*/  @!P0 LEA.HI.X R3, R0, R8, R80, 0x1, P1 ;  /* 0x0000000800038211 */ /* 0x008fca00008f0c50 */
[----:B------:R2:W-:Y:S01]  /*14e60*/  @!P0 ST.E.128 [R2.64], R32 ;  /* 0x0000002002008985 */ /* 0x0005e2000c101d08 */
[----:B------:R-:W-:Y:S05]  /*14e70*/  BRA.DIV ~URZ, `(.L_x_330) ;  /* 0x000038427f007947 */ /* 0x000fea000b800000 */
[----:B------:R3:W1:Y:S04]  /*14e80*/  SHFL.IDX PT, R8, R6, 0x5, 0x181f ;  /* 0x00b81f0006087f89 */ /* 0x00066800000e0000 */
[----:B--2---:R3:W2:Y:S02]  /*14e90*/  SHFL.IDX PT, R2, R7, 0x5, 0x181f ;  /* 0x00b81f0007027f89 */ /* 0x0046a400000e0000 */
.L_x_406:
[----:B------:R-:W-:-:S04]  /*14ea0*/  IADD3 R3, R5, 0x50, RZ ;  /* 0x0000005005037810 */ /* 0x000fc80007ffe0ff */
[----:B------:R-:W-:-:S13]  /*14eb0*/  ISETP.GE.OR P0, PT, R3, R4, P2 ;  /* 0x000000040300720c */ /* 0x000fda0001706670 */
[----:B--2---:R-:W-:-:S04]  /*14ec0*/  @!P0 LEA R2, P1, R0, R2, 0x1 ;  /* 0x0000000200028211 */ /* 0x004fc800078208ff */
[----:B-1----:R-:W-:-:S05]  /*14ed0*/  @!P0 LEA.HI.X R3, R0, R8, R80, 0x1, P1 ;  /* 0x0000000800038211 */ /* 0x002fca00008f0c50 */
[----:B------:R1:W-:Y:S01]  /*14ee0*/  @!P0 ST.E.128 [R2.64], R36 ;  /* 0x0000002402008985 */ /* 0x0003e2000c101d08 */
[----:B------:R-:W-:Y:S05]  /*14ef0*/  BRA.DIV ~URZ, `(.L_x_331) ;  /* 0x000038927f007947 */ /* 0x000fea000b800000 */
[----:B------:R2:W1:Y:S02]  /*14f00*/  SHFL.IDX PT, R8, R6, 0x6, 0x181f ;  /* 0x00d81f0006087f89 */ /* 0x00046400000e0000 */
.L_x_407:
[----:B------:R-:W-:Y:S05]  /*14f10*/  BRA.DIV ~URZ, `(.L_x_332) ;  /* 0x000038e27f007947 */ /* 0x000fea000b800000 */
[----:B-1----:R1:W2:Y:S02]  /*14f20*/  SHFL.IDX PT, R2, R7, 0x6, 0x181f ;  /* 0x00d81f0007027f89 */ /* 0x0022a400000e0000 */
.L_x_408:
[----:B------:R-:W-:-:S04]  /*14f30*/  IADD3 R3, R5, 0x60, RZ ;  /* 0x0000006005037810 */ /* 0x000fc80007ffe0ff */
[----:B------:R-:W-:-:S13]  /*14f40*/  ISETP.GE.OR P0, PT, R3, R4, P2 ;  /* 0x000000040300720c */ /* 0x000fda0001706670 */
[----:B--2---:R-:W-:-:S04]  /*14f50*/  @!P0 LEA R2, P1, R0, R2, 0x1 ;  /* 0x0000000200028211 */ /* 0x004fc800078208ff */
[----:B------:R-:W-:-:S05]  /*14f60*/  @!P0 LEA.HI.X R3, R0, R8, R80, 0x1, P1 ;  /* 0x0000000800038211 */ /* 0x000fca00008f0c50 */
[----:B------:R2:W-:Y:S01]  /*14f70*/  @!P0 ST.E.128 [R2.64], R40 ;  /* 0x0000002802008985 */ /* 0x0005e2000c101d08 */
[----:B------:R-:W-:Y:S05]  /*14f80*/  BRA.DIV ~URZ, `(.L_x_333) ;  /* 0x000038e27f007947 */ /* 0x000fea000b800000 */
[----:B---34-:R-:W3:Y:S04]  /*14f90*/  SHFL.IDX PT, R6, R6, 0x7, 0x181f ;  /* 0x00f81f0006067f89 */ /* 0x018ee800000e0000 */
[----:B--2---:R2:W4:Y:S02]  /*14fa0*/  SHFL.IDX PT, R3, R7, 0x7, 0x181f ;  /* 0x00f81f0007037f89 */ /* 0x00452400000e0000 */
.L_x_409:
[----:B------:R-:W-:-:S04]  /*14fb0*/  IADD3 R2, R5, 0x70, RZ ;  /* 0x0000007005027810 */ /* 0x000fc80007ffe0ff */
[----:B------:R-:W-:-:S13]  /*14fc0*/  ISETP.GE.OR P0, PT, R2, R4, P2 ;  /* 0x000000040200720c */ /* 0x000fda0001706670 */
[----:B------:R-:W-:Y:S05]  /*14fd0*/  @P0 BRA `(.L_x_334) ;  /* 0x000018c000000947 */ /* 0x000fea0003800000 */
[----:B----4-:R-:W-:-:S04]  /*14fe0*/  LEA R2, P0, R0, R3, 0x1 ;  /* 0x0000000300027211 */ /* 0x010fc800078008ff */
[----:B---3--:R-:W-:-:S05]  /*14ff0*/  LEA.HI.X R3, R0, R6, R80, 0x1, P0 ;  /* 0x0000000600037211 */ /* 0x008fca00000f0c50 */
[----:B------:R3:W-:Y:S01]  /*15000*/  ST.E.128 [R2.64], R44 ;  /* 0x0000002c02007985 */ /* 0x0007e2000c101d08 */
[----:B------:R-:W-:Y:S05]  /*15010*/  BRA `(.L_x_334) ;  /* 0x0000188000007947 */ /* 0x000fea0003800000 */
.L_x_321:
        /* <DEDUP_REMOVED lines=34> */
.L_x_410:
[----:B------:R-:W-:Y:S05]  /*15240*/  BRA.DIV ~URZ, `(.L_x_336) ;  /* 0x000037627f007947 */ /* 0x000fea000b800000 */
[----:B------:R3:W4:Y:S02]  /*15250*/  SHFL.IDX PT, R2, R21, RZ, 0x1c1f ;  /* 0x001c1fff15027589 */ /* 0x00072400000e0000 */
.L_x_411:
[----:B------:R-:W-:Y:S01]  /*15260*/  LOP3.LUT R0, R27, 0x7ffffffc, RZ, 0xc0, !PT ;  /* 0x7ffffffc1b007812 */ /* 0x000fe200078ec0ff */
[----:B------:R-:W-:Y:S04]  /*15270*/  BSSY B0, `(.L_x_337) ;  /* 0x0000032000007945 */ /* 0x000fe80003800000 */
[----:B------:R-:W-:-:S04]  /*15280*/  IMAD.IADD R0, R19, 0x1, -R0 ;  /* 0x0000000113007824 */ /* 0x000fc800078e0a00 */
[----:B------:R-:W-:-:S05]  /*15290*/  IMAD.SHL.U32 R0, R0, 0x2, RZ ;  /* 0x0000000200007824 */ /* 0x000fca00078e00ff */
[C---:B------:R-:W-:Y:S02]  /*152a0*/  IADD3 R10, R0.reuse, 0x8, RZ ;  /* 0x00000008000a7810 */ /* 0x040fe40007ffe0ff */
[C---:B------:R-:W-:Y:S02]  /*152b0*/  IADD3 R9, R0.reuse, 0x10, RZ ;  /* 0x0000001000097810 */ /* 0x040fe40007ffe0ff */
[C---:B------:R-:W-:Y:S02]  /*152c0*/  IADD3 R8, R0.reuse, 0x20, RZ ;  /* 0x0000002000087810 */ /* 0x040fe40007ffe0ff */
[C---:B------:R-:W-:Y:S02]  /*152d0*/  IADD3 R7, R0.reuse, 0x28, RZ ;  /* 0x0000002800077810 */ /* 0x040fe40007ffe0ff */
[C---:B------:R-:W-:Y:S02]  /*152e0*/  IADD3 R6, R0.reuse, 0x30, RZ ;  /* 0x0000003000067810 */ /* 0x040fe40007ffe0ff */
[----:B------:R-:W-:-:S02]  /*152f0*/  IADD3 R5, R0, 0x38, RZ ;  /* 0x0000003800057810 */ /* 0x000fc40007ffe0ff */
[----:B------:R-:W-:Y:S02]  /*15300*/  IADD3 R4, R0, 0x18, RZ ;  /* 0x0000001800047810 */ /* 0x000fe40007ffe0ff */
[----:B------:R-:W-:Y:S02]  /*15310*/  SHF.R.S32.HI R24, RZ, 0x1f, R9 ;  /* 0x0000001fff187819 */ /* 0x000fe40000011409 */
[----:B------:R-:W-:Y:S02]  /*15320*/  SHF.R.S32.HI R22, RZ, 0x1f, R10 ;  /* 0x0000001fff167819 */ /* 0x000fe4000001140a */
[----:B------:R-:W-:Y:S02]  /*15330*/  SHF.R.S32.HI R26, RZ, 0x1f, R7 ;  /* 0x0000001fff1a7819 */ /* 0x000fe40000011407 */
[----:B------:R-:W-:Y:S02]  /*15340*/  SHF.R.S32.HI R27, RZ, 0x1f, R6 ;  /* 0x0000001fff1b7819 */ /* 0x000fe40000011406 */
[----:B------:R-:W-:-:S02]  /*15350*/  SHF.R.S32.HI R25, RZ, 0x1f, R8 ;  /* 0x0000001fff197819 */ /* 0x000fc40000011408 */
[----:B------:R-:W-:Y:S02]  /*15360*/  SHF.R.S32.HI R23, RZ, 0x1f, R4 ;  /* 0x0000001fff177819 */ /* 0x000fe40000011404 */
[----:B------:R-:W-:Y:S01]  /*15370*/  SHF.R.S32.HI R28, RZ, 0x1f, R5 ;  /* 0x0000001fff1c7819 */ /* 0x000fe20000011405 */
[----:B------:R-:W-:Y:S05]  /*15380*/  @P0 BRA `(.L_x_338) ;  /* 0x0000020000000947 */ /* 0x000fea0003800000 */
[----:B------:R-:W-:Y:S02]  /*15390*/  ISETP.GE.AND P0, PT, R0, c[0x0][0x3c8], PT ;  /* 0x0000f20000007a0c */ /* 0x000fe40003f06270 */
[----:B------:R-:W-:Y:S02]  /*153a0*/  ISETP.GE.AND P1, PT, R10, c[0x0][0x3c8], PT ;  /* 0x0000f2000a007a0c */ /* 0x000fe40003f26270 */
[----:B------:R-:W-:Y:S02]  /*153b0*/  ISETP.GE.AND P2, PT, R9, c[0x0][0x3c8], PT ;  /* 0x0000f20009007a0c */ /* 0x000fe40003f46270 */
[----:B------:R-:W-:Y:S02]  /*153c0*/  ISETP.GE.AND P5, PT, R4, c[0x0][0x3c8], PT ;  /* 0x0000f20004007a0c */ /* 0x000fe40003fa6270 */
[----:B------:R-:W-:-:S05]  /*153d0*/  ISETP.GE.AND P4, PT, R8, c[0x0][0x3c8], PT ;  /* 0x0000f20008007a0c */ /* 0x000fca0003f86270 */
[----:B--2---:R-:W-:Y:S02]  /*153e0*/  @!P0 IMAD.MOV.U32 R3, RZ, RZ, R13 ;  /* 0x000000ffff038224 */ /* 0x004fe400078e000d */
[-C--:B----4-:R-:W-:Y:S02]  /*153f0*/  @!P1 LEA R14, P3, R10, R2.reuse, 0x2 ;  /* 0x000000020a0e9211 */ /* 0x090fe400078610ff */
[----:B------:R-:W-:Y:S02]  /*15400*/  @!P0 IMAD.WIDE R16, R0, 0x4, R2 ;  /* 0x0000000400108825 */ /* 0x000fe400078e0202 */
[----:B------:R-:W-:Y:S02]  /*15410*/  @!P1 LEA.HI.X R15, R10, R13, R22, 0x2, P3 ;  /* 0x0000000d0a0f9211 */ /* 0x000fe400018f1416 */
[----:B------:R-:W-:Y:S01]  /*15420*/  ISETP.GE.AND P3, PT, R7, c[0x0][0x3c8], PT ;  /* 0x0000f20007007a0c */ /* 0x000fe20003f66270 */
[----:B------:R2:W-:Y:S01]  /*15430*/  @!P0 ST.E.64 [R16.64], R76 ;  /* 0x0000004c10008985 */ /* 0x0005e2000c101b08 */
[----:B------:R-:W-:-:S03]  /*15440*/  @!P2 LEA R18, P0, R9, R2, 0x2 ;  /* 0x000000020912a211 */ /* 0x000fc600078010ff */
[----:B------:R4:W-:Y:S01]  /*15450*/  @!P1 ST.E.64 [R14.64], R78 ;  /* 0x0000004e0e009985 */ /* 0x0009e2000c101b08 */
[----:B------:R-:W-:Y:S02]  /*15460*/  @!P2 LEA.HI.X R19, R9, R13, R24, 0x2, P0 ;  /* 0x0000000d0913a211 */ /* 0x000fe400000f1418 */
[----:B------:R-:W-:-:S03]  /*15470*/  ISETP.GE.AND P1, PT, R5, c[0x0][0x3c8], PT ;  /* 0x0000f20005007a0c */ /* 0x000fc60003f26270 */
[----:B------:R-:W-:Y:S01]  /*15480*/  @!P2 ST.E.64 [R18.64], R84 ;  /* 0x000000541200a985 */ /* 0x000fe2000c101b08 */
[----:B------:R-:W-:Y:S02]  /*15490*/  ISETP.GE.AND P2, PT, R6, c[0x0][0x3c8], PT ;  /* 0x0000f20006007a0c */ /* 0x000fe40003f46270 */
[----:B--2---:R-:W-:-:S04]  /*154a0*/  @!P5 LEA R16, P0, R4, R2, 0x2 ;  /* 0x000000020410d211 */ /* 0x004fc800078010ff */
[----:B------:R-:W-:Y:S02]  /*154b0*/  @!P5 LEA.HI.X R17, R4, R13, R23, 0x2, P0 ;  /* 0x0000000d0411d211 */ /* 0x000fe400000f1417 */
[----:B----4-:R-:W-:-:S03]  /*154c0*/  @!P4 LEA R14, P0, R8, R2, 0x2 ;  /* 0x00000002080ec211 */ /* 0x010fc600078010ff */
[----:B------:R2:W-:Y:S01]  /*154d0*/  @!P5 ST.E.64 [R16.64], R86 ;  /* 0x000000561000d985 */ /* 0x0005e2000c101b08 */
[----:B------:R-:W-:-:S05]  /*154e0*/  @!P4 LEA.HI.X R15, R8, R13, R25, 0x2, P0 ;  /* 0x0000000d080fc211 */ /* 0x000fca00000f1419 */
        /* <DEDUP_REMOVED lines=10> */
.L_x_338:
[----:B------:R-:W-:Y:S05]  /*15590*/  BSYNC B0 ;  /* 0x0000000000007941 */ /* 0x000fea0003800000 */
.L_x_337:
[----:B------:R-:W-:Y:S05]  /*155a0*/  BRA.DIV ~URZ, `(.L_x_339) ;  /* 0x000034727f007947 */ /* 0x000fea000b800000 */
[----:B--2---:R2:W1:Y:S04]  /*155b0*/  SHFL.IDX PT, R13, R20, 0x1, 0x1c1f ;  /* 0x003c1f00140d7f89 */ /* 0x00446800000e0000 */
[----:B----4-:R2:W4:Y:S02]  /*155c0*/  SHFL.IDX PT, R2, R21, 0x1, 0x1c1f ;  /* 0x003c1f0015027f89 */ /* 0x01052400000e0000 */
.L_x_412:
[----:B------:R-:W-:Y:S01]  /*155d0*/  BSSY B0, `(.L_x_340) ;  /* 0x0000022000007945 */ /* 0x000fe20003800000 */
[----:B------:R-:W-:Y:S05]  /*155e0*/  @P6 BRA `(.L_x_341) ;  /* 0x0000020000006947 */ /* 0x000fea0003800000 */
[----:B------:R-:W-:Y:S02]  /*155f0*/  ISETP.GE.AND P1, PT, R0, c[0x0][0x3c8], PT ;  /* 0x0000f20000007a0c */ /* 0x000fe40003f26270 */
[----:B------:R-:W-:Y:S02]  /*15600*/  ISETP.GE.AND P0, PT, R10, c[0x0][0x3c8], PT ;  /* 0x0000f2000a007a0c */ /* 0x000fe40003f06270 */
[----:B------:R-:W-:Y:S02]  /*15610*/  ISETP.GE.AND P2, PT, R9, c[0x0][0x3c8], PT ;  /* 0x0000f20009007a0c */ /* 0x000fe40003f46270 */
[----:B------:R-:W-:-:S02]  /*15620*/  ISETP.GE.AND P4, PT, R4, c[0x0][0x3c8], PT ;  /* 0x0000f20004007a0c */ /* 0x000fc40003f86270 */
[----:B------:R-:W-:-:S05]  /*15630*/  ISETP.GE.AND P5, PT, R8, c[0x0][0x3c8], PT ;  /* 0x0000f20008007a0c */ /* 0x000fca0003fa6270 */
[----:B-1----:R-:W-:Y:S02]  /*15640*/  @!P1 IMAD.MOV.U32 R3, RZ, RZ, R13 ;  /* 0x000000ffff039224 */ /* 0x002fe400078e000d */
[-C--:B----4-:R-:W-:Y:S02]  /*15650*/  @!P0 LEA R14, P3, R10, R2.reuse, 0x2 ;  /* 0x000000020a0e8211 */ /* 0x090fe400078610ff */
[----:B------:R-:W-:Y:S02]  /*15660*/  @!P1 IMAD.WIDE R16, R0, 0x4, R2 ;  /* 0x0000000400109825 */ /* 0x000fe400078e0202 */
[----:B------:R-:W-:Y:S02]  /*15670*/  @!P0 LEA.HI.X R15, R10, R13, R22, 0x2, P3 ;  /* 0x0000000d0a0f8211 */ /* 0x000fe400018f1416 */
[----:B------:R-:W-:Y:S01]  /*15680*/  ISETP.GE.AND P3, PT, R7, c[0x0][0x3c8], PT ;  /* 0x0000f20007007a0c */ /* 0x000fe20003f66270 */
[----:B------:R1:W-:Y:S04]  /*15690*/  @!P1 ST.E.64 [R16.64], R104 ;  /* 0x0000006810009985 */ /* 0x0003e8000c101b08 */
[----:B------:R4:W-:Y:S01]  /*156a0*/  @!P0 ST.E.64 [R14.64], R102 ;  /* 0x000000660e008985 */ /* 0x0009e2000c101b08 */
[----:B-1----:R-:W-:-:S04]  /*156b0*/  @!P2 LEA R16, P1, R9, R2, 0x2 ;  /* 0x000000020910a211 */ /* 0x002fc800078210ff */
[-C--:B------:R-:W-:Y:S02]  /*156c0*/  @!P2 LEA.HI.X R17, R9, R13.reuse, R24, 0x2, P1 ;  /* 0x0000000d0911a211 */ /* 0x080fe400008f1418 */
[-C--:B----4-:R-:W-:Y:S02]  /*156d0*/  @!P4 LEA R14, P0, R4, R2.reuse, 0x2 ;  /* 0x00000002040ec211 */ /* 0x090fe400078010ff */
[----:B------:R-:W-:Y:S01]  /*156e0*/  ISETP.GE.AND P1, PT, R5, c[0x0][0x3c8], PT ;  /* 0x0000f20005007a0c */ /* 0x000fe20003f26270 */
[----:B------:R1:W-:Y:S01]  /*156f0*/  @!P2 ST.E.64 [R16.64], R106 ;  /* 0x0000006a1000a985 */ /* 0x0003e2000c101b08 */
[----:B------:R-:W-:Y:S02]  /*15700*/  ISETP.GE.AND P2, PT, R6, c[0x0][0x3c8], PT ;  /* 0x0000f20006007a0c */ /* 0x000fe40003f46270 */
[----:B------:R-:W-:Y:S02]  /*15710*/  @!P4 LEA.HI.X R15, R4, R13, R23, 0x2, P0 ;  /* 0x0000000d040fc211 */ /* 0x000fe400000f1417 */
[----:B------:R-:W-:-:S03]  /*15720*/  @!P5 LEA R18, P0, R8, R2, 0x2 ;  /* 0x000000020812d211 */ /* 0x000fc600078010ff */
[----:B------:R4:W-:Y:S01]  /*15730*/  @!P4 ST.E.64 [R14.64], R118 ;  /* 0x000000760e00c985 */ /* 0x0009e2000c101b08 */
        /* <DEDUP_REMOVED lines=11> */
.L_x_341:
[----:B------:R-:W-:Y:S05]  /*157f0*/  BSYNC B0 ;  /* 0x0000000000007941 */ /* 0x000fea0003800000 */
.L_x_340:
[----:B------:R-:W-:Y:S05]  /*15800*/  BRA.DIV ~URZ, `(.L_x_342) ;  /* 0x000032e27f007947 */ /* 0x000fea000b800000 */
[----:B-1----:R1:W2:Y:S02]  /*15810*/  SHFL.IDX PT, R13, R20, 0x2, 0x1c1f ;  /* 0x005c1f00140d7f89 */ /* 0x0022a400000e0000 */
.L_x_413:
[----:B------:R-:W-:Y:S05]  /*15820*/  BRA.DIV ~URZ, `(.L_x_343) ;  /* 0x000033327f007947 */ /* 0x000fea000b800000 */
[----:B--2-4-:R2:W4:Y:S02]  /*15830*/  SHFL.IDX PT, R2, R21, 0x2, 0x1c1f ;  /* 0x005c1f0015027f89 */ /* 0x01452400000e0000 */
.L_x_414:
[----:B------:R-:W5:Y:S01]  /*15840*/  LDL R3, [R1+0x44] ;  /* 0x0000440001037983 */ /* 0x000f620000100800 */
[----:B------:R-:W-:Y:S01]  /*15850*/  BSSY B0, `(.L_x_344) ;  /* 0x0000023000007945 */ /* 0x000fe20003800000 */
[----:B-----5:R-:W-:-:S13]  /*15860*/  LOP3.LUT P0, RZ, R3, 0x1, RZ, 0xc0, !PT ;  /* 0x0000000103ff7812 */ /* 0x020fda000780c0ff */
[----:B------:R-:W-:Y:S05]  /*15870*/  @P0 BRA `(.L_x_345) ;  /* 0x0000020000000947 */ /* 0x000fea0003800000 */
[----:B------:R-:W-:Y:S02]  /*15880*/  ISETP.GE.AND P1, PT, R0, c[0x0][0x3c8], PT ;  /* 0x0000f20000007a0c */ /* 0x000fe40003f26270 */
[----:B------:R-:W-:Y:S02]  /*15890*/  ISETP.GE.AND P0, PT, R10, c[0x0][0x3c8], PT ;  /* 0x0000f2000a007a0c */ /* 0x000fe40003f06270 */
[----:B------:R-:W-:Y:S02]  /*158a0*/  ISETP.GE.AND P4, PT, R9, c[0x0][0x3c8], PT ;  /* 0x0000f20009007a0c */ /* 0x000fe40003f86270 */
[----:B------:R-:W-:Y:S02]  /*158b0*/  ISETP.GE.AND P5, PT, R4, c[0x0][0x3c8], PT ;  /* 0x0000f20004007a0c */ /* 0x000fe40003fa6270 */
[----:B------:R-:W-:-:S05]  /*158c0*/  ISETP.GE.AND P3, PT, R8, c[0x0][0x3c8], PT ;  /* 0x0000f20008007a0c */ /* 0x000fca0003f66270 */
[----:B------:R-:W-:Y:S02]  /*158d0*/  @!P1 IMAD.MOV.U32 R3, RZ, RZ, R13 ;  /* 0x000000ffff039224 */ /* 0x000fe400078e000d */
[-C--:B----4-:R-:W-:Y:S02]  /*158e0*/  @!P0 LEA R14, P2, R10, R2.reuse, 0x2 ;  /* 0x000000020a0e8211 */ /* 0x090fe400078410ff */
[----:B------:R-:W-:Y:S01]  /*158f0*/  @!P1 IMAD.WIDE R18, R0, 0x4, R2 ;  /* 0x0000000400129825 */ /* 0x000fe200078e0202 */
[----:B------:R-:W-:Y:S02]  /*15900*/  @!P4 LEA R16, P6, R9, R2, 0x2 ;  /* 0x000000020910c211 */ /* 0x000fe400078c10ff */
[----:B------:R-:W-:Y:S02]  /*15910*/  @!P0 LEA.HI.X R15, R10, R13, R22, 0x2, P2 ;  /* 0x0000000d0a0f8211 */ /* 0x000fe400010f1416 */
[----:B------:R-:W-:Y:S01]  /*15920*/  ISETP.GE.AND P2, PT, R7, c[0x0][0x3c8], PT ;  /* 0x0000f20007007a0c */ /* 0x000fe20003f46270 */
[----:B------:R-:W-:Y:S01]  /*15930*/  @!P1 ST.E.64 [R18.64], R54 ;  /* 0x0000003612009985 */ /* 0x000fe2000c101b08 */
[----:B------:R-:W-:-:S02]  /*15940*/  ISETP.GE.AND P1, PT, R6, c[0x0][0x3c8], PT ;  /* 0x0000f20006007a0c */ /* 0x000fc40003f26270 */
[----:B------:R-:W-:Y:S01]  /*15950*/  @!P4 LEA.HI.X R17, R9, R13, R24, 0x2, P6 ;  /* 0x0000000d0911c211 */ /* 0x000fe200030f1418 */
[----:B------:R4:W-:Y:S01]  /*15960*/  @!P0 ST.E.64 [R14.64], R42 ;  /* 0x0000002a0e008985 */ /* 0x0009e2000c101b08 */
[----:B------:R-:W-:-:S03]  /*15970*/  ISETP.GE.AND P0, PT, R5, c[0x0][0x3c8], PT ;  /* 0x0000f20005007a0c */ /* 0x000fc60003f06270 */
[----:B------:R5:W-:Y:S01]  /*15980*/  @!P4 ST.E.64 [R16.64], R44 ;  /* 0x0000002c1000c985 */ /* 0x000be2000c101b08 */
[----:B----4-:R-:W-:-:S04]  /*15990*/  @!P5 LEA R14, P6, R4, R2, 0x2 ;  /* 0x00000002040ed211 */ /* 0x010fc800078c10ff */
[-C--:B------:R-:W-:Y:S02]  /*159a0*/  @!P5 LEA.HI.X R15, R4, R13.reuse, R23, 0x2, P6 ;  /* 0x0000000d040fd211 */ /* 0x080fe400030f1417 */
[CC--:B-----5:R-:W-:Y:S02]  /*159b0*/  @!P2 LEA R16, P4, R7.reuse, R2.reuse, 0x2 ;  /* 0x000000020710a211 */ /* 0x0e0fe400078810ff */
[C---:B------:R-:W-:Y:S01]  /*159c0*/  @!P3 LEA R18, P6, R8.reuse, R2, 0x2 ;  /* 0x000000020812b211 */ /* 0x040fe200078c10ff */
[----:B------:R4:W-:Y:S01]  /*159d0*/  @!P5 ST.E.64 [R14.64], R46 ;  /* 0x0000002e0e00d985 */ /* 0x0009e2000c101b08 */
[-C--:B------:R-:W-:Y:S02]  /*159e0*/  @!P2 LEA.HI.X R17, R7, R13.reuse, R26, 0x2, P4 ;  /* 0x0000000d0711a211 */ /* 0x080fe400020f141a */
[----:B------:R-:W-:-:S05]  /*159f0*/  @!P3 LEA.HI.X R19, R8, R13, R25, 0x2, P6 ;  /* 0x0000000d0813b211 */ /* 0x000fca00030f1419 */
[----:B------:R1:W-:Y:S04]  /*15a00*/  @!P3 ST.E.64 [R18.64], R60 ;  /* 0x0000003c1200b985 */ /* 0x0003e8000c101b08 */
[----:B------:R1:W-:Y:S01]  /*15a10*/  @!P2 ST.E.64 [R16.64], R56 ;  /* 0x000000381000a985 */ /* 0x0003e2000c101b08 */
[CC--:B----4-:R-:W-:Y:S02]  /*15a20*/  @!P1 LEA R14, P5, R6.reuse, R2.reuse, 0x2 ;  /* 0x00000002060e9211 */ /* 0x0d0fe400078a10ff */
[C---:B------:R-:W-:Y:S02]  /*15a30*/  @!P0 LEA R2, P4, R5.reuse, R2, 0x2 ;  /* 0x0000000205028211 */ /* 0x040fe400078810ff */
[-C--:B------:R-:W-:Y:S02]  /*15a40*/  @!P1 LEA.HI.X R15, R6, R13.reuse, R27, 0x2, P5 ;  /* 0x0000000d060f9211 */ /* 0x080fe400028f141b */
[----:B------:R-:W-:-:S03]  /*15a50*/  @!P0 LEA.HI.X R3, R5, R13, R28, 0x2, P4 ;  /* 0x0000000d05038211 */ /* 0x000fc600020f141c */
[----:B------:R1:W-:Y:S04]  /*15a60*/  @!P1 ST.E.64 [R14.64], R50 ;  /* 0x000000320e009985 */ /* 0x0003e8000c101b08 */
[----:B------:R1:W-:Y:S02]  /*15a70*/  @!P0 ST.E.64 [R2.64], R36 ;  /* 0x0000002402008985 */ /* 0x0003e4000c101b08 */
.L_x_345:
[----:B------:R-:W-:Y:S05]  /*15a80*/  BSYNC B0 ;  /* 0x0000000000007941 */ /* 0x000fea0003800000 */
.L_x_344:
[----:B------:R-:W-:Y:S05]  /*15a90*/  BRA.DIV ~URZ, `(.L_x_346) ;  /* 0x000031327f007947 */ /* 0x000fea000b800000 */
[----:B------:R1:W2:Y:S04]  /*15aa0*/  SHFL.IDX PT, R13, R20, 0x3, 0x1c1f ;  /* 0x007c1f00140d7f89 */ /* 0x0002a800000e0000 */
[----:B-1--4-:R1:W4:Y:S02]  /*15ab0*/  SHFL.IDX PT, R2, R21, 0x3, 0x1c1f ;  /* 0x007c1f0015027f89 */ /* 0x01232400000e0000 */
.L_x_415:
[----:B------:R-:W5:Y:S02]  /*15ac0*/  LDL R3, [R1+0x44] ;  /* 0x0000440001037983 */ /* 0x000f640000100800 */
[----:B-----5:R-:W-:-:S13]  /*15ad0*/  LOP3.LUT P0, RZ, R3, 0x2, RZ, 0xc0, !PT ;  /* 0x0000000203ff7812 */ /* 0x020fda000780c0ff */
[----:B------:R-:W-:Y:S05]  /*15ae0*/  @P0 BRA `(.L_x_334) ;  /* 0x00000db000000947 */ /* 0x000fea0003800000 */
[----:B------:R-:W-:Y:S02]  /*15af0*/  ISETP.GE.AND P4, PT, R9, c[0x0][0x3c8], PT ;  /* 0x0000f20009007a0c */ /* 0x000fe40003f86270 */
[----:B------:R-:W-:Y:S02]  /*15b00*/  ISETP.GE.AND P0, PT, R0, c[0x0][0x3c8], PT ;  /* 0x0000f20000007a0c */ /* 0x000fe40003f06270 */
[----:B------:R-:W-:Y:S02]  /*15b10*/  ISETP.GE.AND P5, PT, R10, c[0x0][0x3c8], PT ;  /* 0x0000f2000a007a0c */ /* 0x000fe40003fa6270 */
[----:B------:R-:W-:Y:S02]  /*15b20*/  ISETP.GE.AND P3, PT, R4, c[0x0][0x3c8], PT ;  /* 0x0000f20004007a0c */ /* 0x000fe40003f66270 */
[----:B------:R-:W-:Y:S02]  /*15b30*/  ISETP.GE.AND P2, PT, R8, c[0x0][0x3c8], PT ;  /* 0x0000f20008007a0c */ /* 0x000fe40003f46270 */
[----:B------:R-:W-:-:S03]  /*15b40*/  ISETP.GE.AND P1, PT, R7, c[0x0][0x3c8], PT ;  /* 0x0000f20007007a0c */ /* 0x000fc60003f26270 */
[----:B----4-:R-:W-:Y:S02]  /*15b50*/  @!P4 LEA R18, P6, R9, R2, 0x2 ;  /* 0x000000020912c211 */ /* 0x010fe400078c10ff */
[----:B--2---:R-:W-:-:S04]  /*15b60*/  @!P0 IMAD.MOV.U32 R3, RZ, RZ, R13 ;  /* 0x000000ffff038224 */ /* 0x004fc800078e000d */
[----:B------:R-:W-:-:S05]  /*15b70*/  @!P0 IMAD.WIDE R14, R0, 0x4, R2 ;  /* 0x00000004000e8825 */ /* 0x000fca00078e0202 */
[----:B------:R2:W-:Y:S01]  /*15b80*/  @!P0 ST.E.64 [R14.64], R40 ;  /* 0x000000280e008985 */ /* 0x0005e2000c101b08 */
[CC--:B------:R-:W-:Y:S02]  /*15b90*/  @!P5 LEA R20, P0, R10.reuse, R2.reuse, 0x2 ;  /* 0x000000020a14d211 */ /* 0x0c0fe400078010ff */
[----:B------:R-:W-:Y:S02]  /*15ba0*/  P2R R0, PR, RZ, 0x40 ;  /* 0x00000040ff007803 */ /* 0x000fe40000000000 */
[-C--:B-1-3--:R-:W-:Y:S02]  /*15bb0*/  @!P5 LEA.HI.X R21, R10, R13.reuse, R22, 0x2, P0 ;  /* 0x0000000d0a15d211 */ /* 0x08afe400000f1416 */
[----:B------:R-:W-:Y:S02]  /*15bc0*/  ISETP.NE.AND P0, PT, R0, RZ, PT ;  /* 0x000000ff0000720c */ /* 0x000fe40003f05270 */
[----:B------:R-:W-:Y:S01]  /*15bd0*/  @!P3 LEA R16, P6, R4, R2, 0x2 ;  /* 0x000000020410b211 */ /* 0x000fe200078c10ff */
[----:B------:R1:W-:Y:S01]  /*15be0*/  @!P5 ST.E.64 [R20.64], R70 ;  /* 0x000000461400d985 */ /* 0x0003e2000c101b08 */
[----:B------:R-:W-:-:S02]  /*15bf0*/  @!P4 LEA.HI.X R19, R9, R13, R24, 0x2, P0 ;  /* 0x0000000d0913c211 */ /* 0x000fc400000f1418 */
[----:B------:R-:W-:Y:S02]  /*15c00*/  ISETP.GE.AND P0, PT, R6, c[0x0][0x3c8], PT ;  /* 0x0000f20006007a0c */ /* 0x000fe40003f06270 */
[----:B------:R-:W-:Y:S01]  /*15c10*/  @!P3 LEA.HI.X R17, R4, R13, R23, 0x2, P6 ;  /* 0x0000000d0411b211 */ /* 0x000fe200030f1417 */
[----:B------:R1:W-:Y:S04]  /*15c20*/  @!P4 ST.E.64 [R18.64], R68 ;  /* 0x000000441200c985 */ /* 0x0003e8000c101b08 */
[----:B------:R1:W-:Y:S01]  /*15c30*/  @!P3 ST.E.64 [R16.64], R64 ;  /* 0x000000401000b985 */ /* 0x0003e2000c101b08 */
[----:B--2---:R-:W-:-:S04]  /*15c40*/  @!P2 LEA R14, P6, R8, R2, 0x2 ;  /* 0x00000002080ea211 */ /* 0x004fc800078c10ff */
        /* <DEDUP_REMOVED lines=14> */
.L_x_319:
[----:B------:R-:W2:Y:S04]  /*15d30*/  LDL.LU R3, [R1+0x48] ;  /* 0x0000480001037983 */ /* 0x000ea80000300800 */
[----:B------:R-:W3:Y:S01]  /*15d40*/  LDL R8, [R1+0x10] ;  /* 0x0000100001087983 */ /* 0x000ee20000100800 */
        /* <DEDUP_REMOVED lines=16> */
[----:B------:R2:W3:Y:S04]  /*15e50*/  LDG.E R3, [R6.64] ;  /* 0x0000000806037981 */ /* 0x0004e8000c1e1900 */
[----:B-12---:R-:W3:Y:S02]  /*15e60*/  LDG.E R6, [R6.64+0x4] ;  /* 0x0000040806067981 */ /* 0x006ee4000c1e1900 */
[----:B---3-5:R-:W-:Y:S02]  /*15e70*/  IADD3 R20, -R3, R6, RZ ;  /* 0x0000000603147210 */ /* 0x028fe40007ffe1ff */
.L_x_347:
        /* <DEDUP_REMOVED lines=23> */
[----:B------:R-:W-:Y:S01]  /*15ff0*/  ISETP.NE.AND P0, PT, R3, 0x1, PT ;  /* 0x000000010300780c */ /* 0x000fe20003f05270 */
[----:B------:R-:W-:Y:S01]  /*16000*/  IMAD R9, R8, R21, R9 ;  /* 0x0000001508097224 */ /* 0x000fe200078e0209 */
[----:B------:R-:W-:-:S11]  /*16010*/  MOV R3, R11 ;  /* 0x0000000b00037202 */ /* 0x000fd60000000f00 */
[----:B------:R-:W-:-:S05]  /*16020*/  @P0 IMAD.HI.U32 R17, R11, c[0x0][0x4ec], RZ ;  /* 0x00013b000b110a27 */ /* 0x000fca00078e00ff */
[----:B------:R-:W-:Y:S01]  /*16030*/  @P0 SHF.R.U32.HI R3, RZ, c[0x0][0x4f0], R17 ;  /* 0x00013c00ff030a19 */ /* 0x000fe20000011611 */
[-C--:B--2---:R-:W-:Y:S02]  /*16040*/  IMAD R16, R7, R4.reuse, RZ ;  /* 0x0000000407107224 */ /* 0x084fe400078e02ff */
[----:B------:R-:W-:-:S04]  /*16050*/  IMAD.WIDE.U32 R6, R6, R4, RZ ;  /* 0x0000000406067225 */ /* 0x000fc800078e00ff */
[----:B------:R-:W-:Y:S01]  /*16060*/  IMAD.WIDE.U32 R4, R8, R10, RZ ;  /* 0x0000000a08047225 */ /* 0x000fe200078e00ff */
[----:B---3--:R-:W-:-:S03]  /*16070*/  SEL R8, R22, RZ, P2 ;  /* 0x000000ff16087207 */ /* 0x008fc60001000000 */
[----:B------:R-:W-:Y:S01]  /*16080*/  IMAD.IADD R16, R7, 0x1, R16 ;  /* 0x0000000107107824 */ /* 0x000fe200078e0210 */
[----:B------:R-:W-:Y:S01]  /*16090*/  IADD3 R17, P1, P0, R4, R6, R2 ;  /* 0x0000000604117210 */ /* 0x000fe2000783e002 */
[----:B------:R-:W-:Y:S01]  /*160a0*/  IMAD.MOV R4, RZ, RZ, -R3 ;  /* 0x000000ffff047224 */ /* 0x000fe200078e0a03 */
[----:B------:R-:W-:Y:S01]  /*160b0*/  IADD3 R5, R5, R9, RZ ;  /* 0x0000000905057210 */ /* 0x000fe20007ffe0ff */
[-C--:B-----5:R-:W-:Y:S02]  /*160c0*/  IMAD R9, R15, R8.reuse, RZ ;  /* 0x000000080f097224 */ /* 0x0a0fe400078e02ff */
[----:B------:R-:W-:-:S04]  /*160d0*/  IMAD.WIDE.U32 R6, R14, R8, RZ ;  /* 0x000000080e067225 */ /* 0x000fc800078e00ff */
[----:B------:R-:W-:Y:S01]  /*160e0*/  IMAD R4, R4, c[0x0][0x4e8], R11 ;  /* 0x00013a0004047a24 */ /* 0x000fe200078e020b */
[----:B------:R-:W-:Y:S02]  /*160f0*/  IADD3.X R11, R5, R16, R18, P1, P0 ;  /* 0x00000010050b7210 */ /* 0x000fe40000fe0412 */
[----:B------:R-:W-:Y:S01]  /*16100*/  IADD3 R7, R7, R9, RZ ;  /* 0x0000000907077210 */ /* 0x000fe20007ffe0ff */
[----:B------:R-:W-:Y:S01]  /*16110*/  IMAD.MOV.U32 R9, RZ, RZ, c[0x0][0x4a8] ;  /* 0x00012a00ff097624 */ /* 0x000fe200078e00ff */
[----:B------:R-:W-:Y:S02]  /*16120*/  IADD3 R6, P1, P0, R3, R17, R6 ;  /* 0x0000001103067210 */ /* 0x000fe4000783e006 */
[----:B------:R-:W-:Y:S01]  /*16130*/  SHF.R.S32.HI R5, RZ, 0x1f, R3 ;  /* 0x0000001fff057819 */ /* 0x000fe20000011403 */
[----:B------:R-:W-:Y:S01]  /*16140*/  IMAD R3, R13, R4, RZ ;  /* 0x000000040d037224 */ /* 0x000fe200078e02ff */
[----:B------:R-:W-:Y:S02]  /*16150*/  SHF.R.S32.HI R8, RZ, 0x1f, R4 ;  /* 0x0000001fff087819 */ /* 0x000fe40000011404 */
[----:B------:R-:W-:-:S03]  /*16160*/  IADD3.X R7, R5, R11, R7, P1, P0 ;  /* 0x0000000b05077210 */ /* 0x000fc60000fe0407 */
        /* <DEDUP_REMOVED lines=10> */
.L_x_349:
[----:B------:R-:W-:Y:S05]  /*16210*/  BSYNC B0 ;  /* 0x0000000000007941 */ /* 0x000fea0003800000 */
.L_x_348:
[----:B------:R-:W-:-:S13]  /*16220*/  ISETP.GT.AND P0, PT, R19, 0x1, PT ;  /* 0x000000011300780c */ /* 0x000fda0003f04270 */
[----:B------:R-:W-:Y:S05]  /*16230*/  @P0 BRA `(.L_x_334) ;  /* 0x0000066000000947 */ /* 0x000fea0003800000 */
[----:B------:R-:W2:Y:S04]  /*16240*/  LDL.LU R8, [R1+0x40] ;  /* 0x0000400001087983 */ /* 0x000ea80000300800 */
[----:B------:R-:W3:Y:S01]  /*16250*/  LDL.LU R9, [R1+0x34] ;  /* 0x0000340001097983 */ /* 0x000ee20000300800 */
[----:B------:R-:W-:Y:S01]  /*16260*/  MOV R4, c[0x0][0x4e8] ;  /* 0x00013a0000047a02 */ /* 0x000fe20000000f00 */
[----:B-1----:R-:W-:Y:S01]  /*16270*/  IMAD R3, R18, c[0x0][0x3a0], RZ ;  /* 0x0000e80012037a24 */ /* 0x002fe200078e02ff */
[----:B------:R-:W-:Y:S01]  /*16280*/  ISETP.GE.AND P2, PT, R0, c[0x0][0x3c8], PT ;  /* 0x0000f20000007a0c */ /* 0x000fe20003f46270 */
[----:B------:R-:W-:Y:S01]  /*16290*/  IMAD R6, R21, c[0x0][0x3f0], RZ ;  /* 0x0000fc0015067a24 */ /* 0x000fe200078e02ff */
[----:B------:R-:W-:Y:S01]  /*162a0*/  ISETP.NE.AND P0, PT, R4, 0x1, PT ;  /* 0x000000010400780c */ /* 0x000fe20003f05270 */
[----:B------:R-:W-:-:S04]  /*162b0*/  IMAD.WIDE.U32 R4, R2, c[0x0][0x3a0], RZ ;  /* 0x0000e80002047a25 */ /* 0x000fc800078e00ff */
[----:B------:R-:W-:-:S05]  /*162c0*/  IMAD R2, R2, c[0x0][0x3a4], R3 ;  /* 0x0000e90002027a24 */ /* 0x000fca00078e0203 */
[----:B------:R-:W-:-:S05]  /*162d0*/  IADD3 R5, R5, R2, RZ ;  /* 0x0000000205057210 */ /* 0x000fca0007ffe0ff */
[----:B--2---:R-:W-:Y:S01]  /*162e0*/  IMAD.WIDE.U32 R4, R8, c[0x0][0x3e8], R4 ;  /* 0x0000fa0008047a25 */ /* 0x004fe200078e0004 */
[----:B---3--:R-:W-:-:S03]  /*162f0*/  LEA R3, R9, R28, 0x7 ;  /* 0x0000001c09037211 */ /* 0x008fc600078e38ff */
[----:B------:R-:W-:Y:S02]  /*16300*/  IMAD R5, R8, c[0x0][0x3ec], R5 ;  /* 0x0000fb0008057a24 */ /* 0x000fe400078e0205 */
[----:B------:R-:W-:Y:S01]  /*16310*/  IMAD R8, R10, c[0x0][0x3f4], R6 ;  /* 0x0000fd000a087a24 */ /* 0x000fe200078e0206 */
[----:B------:R-:W-:Y:S01]  /*16320*/  MOV R2, R3 ;  /* 0x0000000300027202 */ /* 0x000fe20000000f00 */
[----:B------:R-:W-:-:S04]  /*16330*/  @P0 IMAD.HI.U32 R7, R3, c[0x0][0x4ec], RZ ;  /* 0x00013b0003070a27 */ /* 0x000fc800078e00ff */
[----:B------:R-:W-:Y:S01]  /*16340*/  IMAD.WIDE.U32 R4, R10, c[0x0][0x3f0], R4 ;  /* 0x0000fc000a047a25 */ /* 0x000fe200078e0004 */
[----:B------:R-:W-:-:S04]  /*16350*/  @P0 SHF.R.U32.HI R2, RZ, c[0x0][0x4f0], R7 ;  /* 0x00013c00ff020a19 */ /* 0x000fc80000011607 */
        /* <DEDUP_REMOVED lines=17> */
[----:B------:R1:W2:Y:S02]  /*16470*/  SHFL.IDX PT, R8, R6, RZ, 0x181f ;  /* 0x00181fff06087589 */ /* 0x0002a400000e0000 */
.L_x_416:
[----:B------:R-:W-:Y:S05]  /*16480*/  BRA.DIV ~URZ, `(.L_x_351) ;  /* 0x000028827f007947 */ /* 0x000fea000b800000 */
[----:B------:R3:W4:Y:S02]  /*16490*/  SHFL.IDX PT, R2, R7, RZ, 0x181f ;  /* 0x00181fff07027589 */ /* 0x00072400000e0000 */
.L_x_417:
[----:B------:R-:W-:-:S05]  /*164a0*/  IMAD R5, R20, c[0x0][0x4e8], RZ ;  /* 0x00013a0014057a24 */ /* 0x000fca00078e02ff */
[----:B------:R-:W-:-:S13]  /*164b0*/  ISETP.GE.OR P0, PT, R4, R5, P2 ;  /* 0x000000050400720c */ /* 0x000fda0001706670 */
[----:B----4-:R-:W-:-:S04]  /*164c0*/  @!P0 LEA R2, P1, R0, R2, 0x1 ;  /* 0x0000000200028211 */ /* 0x010fc800078208ff */
[----:B--2---:R-:W-:-:S05]  /*164d0*/  @!P0 LEA.HI.X R3, R0, R8, R80, 0x1, P1 ;  /* 0x0000000800038211 */ /* 0x004fca00008f0c50 */
[----:B------:R2:W-:Y:S01]  /*164e0*/  @!P0 ST.E.128 [R2.64], RZ ;  /* 0x000000ff02008985 */ /* 0x0005e2000c101d08 */
[----:B------:R-:W-:Y:S05]  /*164f0*/  BRA.DIV ~URZ, `(.L_x_352) ;  /* 0x000028827f007947 */ /* 0x000fea000b800000 */
[----:B------:R4:W1:Y:S04]  /*16500*/  SHFL.IDX PT, R8, R6, 0x1, 0x181f ;  /* 0x00381f0006087f89 */ /* 0x00086800000e0000 */
[----:B--2---:R4:W2:Y:S02]  /*16510*/  SHFL.IDX PT, R2, R7, 0x1, 0x181f ;  /* 0x00381f0007027f89 */ /* 0x0048a400000e0000 */
.L_x_418:
[----:B------:R-:W-:-:S04]  /*16520*/  IADD3 R3, R4, 0x10, RZ ;  /* 0x0000001004037810 */ /* 0x000fc80007ffe0ff */
[----:B------:R-:W-:-:S13]  /*16530*/  ISETP.GE.OR P0, PT, R3, R5, P2 ;  /* 0x000000050300720c */ /* 0x000fda0001706670 */
[----:B--2---:R-:W-:-:S04]  /*16540*/  @!P0 LEA R2, P1, R0, R2, 0x1 ;  /* 0x0000000200028211 */ /* 0x004fc800078208ff */
[----:B-1----:R-:W-:-:S05]  /*16550*/  @!P0 LEA.HI.X R3, R0, R8, R80, 0x1, P1 ;  /* 0x0000000800038211 */ /* 0x002fca00008f0c50 */
[----:B------:R1:W-:Y:S01]  /*16560*/  @!P0 ST.E.128 [R2.64], RZ ;  /* 0x000000ff02008985 */ /* 0x0003e2000c101d08 */
[----:B------:R-:W-:Y:S05]  /*16570*/  BRA.DIV ~URZ, `(.L_x_353) ;  /* 0x000028d27f007947 */ /* 0x000fea000b800000 */
[----:B------:R2:W1:Y:S02]  /*16580*/  SHFL.IDX PT, R8, R6, 0x2, 0x181f ;  /* 0x00581f0006087f89 */ /* 0x00046400000e0000 */
.L_x_419:
[----:B------:R-:W-:Y:S05]  /*16590*/  BRA.DIV ~URZ, `(.L_x_354) ;  /* 0x000029227f007947 */ /* 0x000fea000b800000 */
[----:B-1----:R1:W2:Y:S02]  /*165a0*/  SHFL.IDX PT, R2, R7, 0x2, 0x181f ;  /* 0x00581f0007027f89 */ /* 0x0022a400000e0000 */
.L_x_420:
[----:B------:R-:W-:-:S04]  /*165b0*/  IADD3 R3, R4, 0x20, RZ ;  /* 0x0000002004037810 */ /* 0x000fc80007ffe0ff */
[----:B------:R-:W-:-:S13]  /*165c0*/  ISETP.GE.OR P0, PT, R3, R5, P2 ;  /* 0x000000050300720c */ /* 0x000fda0001706670 */
[----:B--2---:R-:W-:-:S04]  /*165d0*/  @!P0 LEA R2, P1, R0, R2, 0x1 ;  /* 0x0000000200028211 */ /* 0x004fc800078208ff */
[----:B------:R-:W-:-:S05]  /*165e0*/  @!P0 LEA.HI.X R3, R0, R8, R80, 0x1, P1 ;  /* 0x0000000800038211 */ /* 0x000fca00008f0c50 */
[----:B------:R2:W-:Y:S01]  /*165f0*/  @!P0 ST.E.128 [R2.64], RZ ;  /* 0x000000ff02008985 */ /* 0x0005e2000c101d08 */
[----:B------:R-:W-:Y:S05]  /*16600*/  BRA.DIV ~URZ, `(.L_x_355) ;  /* 0x000029227f007947 */ /* 0x000fea000b800000 */
[----:B------:R1:W2:Y:S04]  /*16610*/  SHFL.IDX PT, R8, R6, 0x3, 0x181f ;  /* 0x00781f0006087f89 */ /* 0x0002a800000e0000 */
[----:B--2---:R1:W2:Y:S02]  /*16620*/  SHFL.IDX PT, R2, R7, 0x3, 0x181f ;  /* 0x00781f0007027f89 */ /* 0x0042a400000e0000 */
.L_x_421:
[----:B------:R-:W-:-:S04]  /*16630*/  IADD3 R3, R4, 0x30, RZ ;  /* 0x0000003004037810 */ /* 0x000fc80007ffe0ff */
[----:B------:R-:W-:-:S13]  /*16640*/  ISETP.GE.OR P0, PT, R3, R5, P2 ;  /* 0x000000050300720c */ /* 0x000fda0001706670 */
[----:B--2---:R-:W-:-:S04]  /*16650*/  @!P0 LEA R2, P1, R0, R2, 0x1 ;  /* 0x0000000200028211 */ /* 0x004fc800078208ff */
[----:B------:R-:W-:-:S05]  /*16660*/  @!P0 LEA.HI.X R3, R0, R8, R80, 0x1, P1 ;  /* 0x0000000800038211 */ /* 0x000fca00008f0c50 */
[----:B------:R2:W-:Y:S01]  /*16670*/  @!P0 ST.E.128 [R2.64], RZ ;  /* 0x000000ff02008985 */ /* 0x0005e2000c101d08 */
[----:B------:R-:W-:Y:S05]  /*16680*/  BRA.DIV ~URZ, `(.L_x_356) ;  /* 0x000029727f007947 */ /* 0x000fea000b800000 */
[----:B------:R1:W2:Y:S02]  /*16690*/  SHFL.IDX PT, R8, R6, 0x4, 0x181f ;  /* 0x00981f0006087f89 */ /* 0x0002a400000e0000 */
.L_x_422:
[----:B------:R-:W-:Y:S05]  /*166a0*/  BRA.DIV ~URZ, `(.L_x_357) ;  /* 0x000029c27f007947 */ /* 0x000fea000b800000 */
[----:B--2---:R2:W1:Y:S02]  /*166b0*/  SHFL.IDX PT, R2, R7, 0x4, 0x181f ;  /* 0x00981f0007027f89 */ /* 0x00446400000e0000 */
.L_x_423:
[----:B------:R-:W-:-:S04]  /*166c0*/  IADD3 R3, R4, 0x40, RZ ;  /* 0x0000004004037810 */ /* 0x000fc80007ffe0ff */
[----:B------:R-:W-:-:S13]  /*166d0*/  ISETP.GE.OR P0, PT, R3, R5, P2 ;  /* 0x000000050300720c */ /* 0x000fda0001706670 */
[----:B-1----:R-:W-:-:S04]  /*166e0*/  @!P0 LEA R2, P1, R0, R2, 0x1 ;  /* 0x0000000200028211 */ /* 0x002fc800078208ff */
[----:B------:R-:W-:-:S05]  /*166f0*/  @!P0 LEA.HI.X R3, R0, R8, R80, 0x1, P1 ;  /* 0x0000000800038211 */ /* 0x000fca00008f0c50 */
[----:B------:R1:W-:Y:S01]  /*16700*/  @!P0 ST.E.128 [R2.64], RZ ;  /* 0x000000ff02008985 */ /* 0x0003e2000c101d08 */
[----:B------:R-:W-:Y:S05]  /*16710*/  BRA.DIV ~URZ, `(.L_x_358) ;  /* 0x000029c27f007947 */ /* 0x000fea000b800000 */
[----:B------:R1:W2:Y:S04]  /*16720*/  SHFL.IDX PT, R8, R6, 0x5, 0x181f ;  /* 0x00b81f0006087f89 */ /* 0x0002a800000e0000 */
[----:B-1----:R1:W3:Y:S02]  /*16730*/  SHFL.IDX PT, R2, R7, 0x5, 0x181f ;  /* 0x00b81f0007027f89 */ /* 0x0022e400000e0000 */
.L_x_424:
[----:B------:R-:W-:-:S04]  /*16740*/  IADD3 R3, R4, 0x50, RZ ;  /* 0x0000005004037810 */ /* 0x000fc80007ffe0ff */
[----:B------:R-:W-:-:S13]  /*16750*/  ISETP.GE.OR P0, PT, R3, R5, P2 ;  /* 0x000000050300720c */ /* 0x000fda0001706670 */
[----:B---3--:R-:W-:-:S04]  /*16760*/  @!P0 LEA R2, P1, R0, R2, 0x1 ;  /* 0x0000000200028211 */ /* 0x008fc800078208ff */
[----:B--2---:R-:W-:-:S05]  /*16770*/  @!P0 LEA.HI.X R3, R0, R8, R80, 0x1, P1 ;  /* 0x0000000800038211 */ /* 0x004fca00008f0c50 */
[----:B------:R2:W-:Y:S01]  /*16780*/  @!P0 ST.E.128 [R2.64], RZ ;  /* 0x000000ff02008985 */ /* 0x0005e2000c101d08 */
[----:B------:R-:W-:Y:S05]  /*16790*/  BRA.DIV ~URZ, `(.L_x_359) ;  /* 0x00002a127f007947 */ /* 0x000fea000b800000 */
[----:B------:R3:W1:Y:S02]  /*167a0*/  SHFL.IDX PT, R8, R6, 0x6, 0x181f ;  /* 0x00d81f0006087f89 */ /* 0x00066400000e0000 */
.L_x_425:
[----:B------:R-:W-:Y:S05]  /*167b0*/  BRA.DIV ~URZ, `(.L_x_360) ;  /* 0x00002a627f007947 */ /* 0x000fea000b800000 */
[----:B--2---:R2:W3:Y:S02]  /*167c0*/  SHFL.IDX PT, R2, R7, 0x6, 0x181f ;  /* 0x00d81f0007027f89 */ /* 0x0044e400000e0000 */
.L_x_426:
[----:B------:R-:W-:-:S04]  /*167d0*/  IADD3 R3, R4, 0x60, RZ ;  /* 0x0000006004037810 */ /* 0x000fc80007ffe0ff */
[----:B------:R-:W-:-:S13]  /*167e0*/  ISETP.GE.OR P0, PT, R3, R5, P2 ;  /* 0x000000050300720c */ /* 0x000fda0001706670 */
[----:B---3--:R-:W-:-:S04]  /*167f0*/  @!P0 LEA R2, P1, R0, R2, 0x1 ;  /* 0x0000000200028211 */ /* 0x008fc800078208ff */
[----:B-1----:R-:W-:-:S05]  /*16800*/  @!P0 LEA.HI.X R3, R0, R8, R80, 0x1, P1 ;  /* 0x0000000800038211 */ /* 0x002fca00008f0c50 */
[----:B------:R1:W-:Y:S01]  /*16810*/  @!P0 ST.E.128 [R2.64], RZ ;  /* 0x000000ff02008985 */ /* 0x0003e2000c101d08 */
[----:B------:R-:W-:Y:S05]  /*16820*/  BRA.DIV ~URZ, `(.L_x_361) ;  /* 0x00002a627f007947 */ /* 0x000fea000b800000 */
[----:B----4-:R-:W3:Y:S04]  /*16830*/  SHFL.IDX PT, R6, R6, 0x7, 0x181f ;  /* 0x00f81f0006067f89 */ /* 0x010ee800000e0000 */
[----:B-1----:R1:W4:Y:S02]  /*16840*/  SHFL.IDX PT, R2, R7, 0x7, 0x181f ;  /* 0x00f81f0007027f89 */ /* 0x00232400000e0000 */
.L_x_427:
[----:B------:R-:W-:-:S04]  /*16850*/  IADD3 R4, R4, 0x70, RZ ;  /* 0x0000007004047810 */ /* 0x000fc80007ffe0ff */
[----:B------:R-:W-:-:S13]  /*16860*/  ISETP.GE.OR P0, PT, R4, R5, P2 ;  /* 0x000000050400720c */ /* 0x000fda0001706670 */
[----:B----4-:R-:W-:-:S04]  /*16870*/  @!P0 LEA R2, P1, R0, R2, 0x1 ;  /* 0x0000000200028211 */ /* 0x010fc800078208ff */
[----:B---3--:R-:W-:-:S05]  /*16880*/  @!P0 LEA.HI.X R3, R0, R6, R80, 0x1, P1 ;  /* 0x0000000600038211 */ /* 0x008fca00008f0c50 */
[----:B------:R3:W-:Y:S04]  /*16890*/  @!P0 ST.E.128 [R2.64], RZ ;  /* 0x000000ff02008985 */ /* 0x0007e8000c101d08 */
.L_x_334:
[----:B------:R-:W-:Y:S05]  /*168a0*/  BSYNC B1 ;  /* 0x0000000000017941 */ /* 0x000fea0003800000 */
.L_x_318:
        /* <DEDUP_REMOVED lines=15> */
.L_x_428:
[----:B------:R-:W-:Y:S05]  /*169a0*/  BRA.DIV ~URZ, `(.L_x_364) ;  /* 0x00002a227f007947 */ /* 0x000fea000b800000 */
[----:B------:R3:W1:Y:S02]  /*169b0*/  SHFL.IDX PT, R8, R49, 0x1, 0x1f ;  /* 0x00201f0031087f89 */ /* 0x00066400000e0000 */
.L_x_429:
        /* <DEDUP_REMOVED lines=19> */
.L_x_430:
        /* <DEDUP_REMOVED lines=16> */
.L_x_431:
[----:B----4-:R-:W-:Y:S01]  /*16bf0*/  IMAD R0, R0, c[0x0][0x538], RZ ;  /* 0x00014e0000007a24 */ /* 0x010fe200078e02ff */
[----:B------:R-:W-:Y:S04]  /*16c00*/  BSSY B1, `(.L_x_367) ;  /* 0x0000084000017945 */ /* 0x000fe80003800000 */
[----:B-1----:R-:W-:-:S04]  /*16c10*/  IADD3 R8, R0, R8, RZ ;  /* 0x0000000800087210 */ /* 0x002fc80007ffe0ff */
[----:B--2---:R-:W-:-:S13]  /*16c20*/  ISETP.GT.AND P0, PT, R8, R9, PT ;  /* 0x000000090800720c */ /* 0x004fda0003f04270 */
[----:B------:R-:W-:Y:S05]  /*16c30*/  @P0 BRA `(.L_x_368) ;  /* 0x0000025000000947 */ /* 0x000fea0003800000 */
.L_x_372:
        /* <DEDUP_REMOVED lines=17> */
.L_x_432:
        /* <DEDUP_REMOVED lines=16> */
.L_x_433:
[----:B--2---:R-:W-:-:S05]  /*16e50*/  IMAD R0, R0, c[0x0][0x538], RZ ;  /* 0x00014e0000007a24 */ /* 0x004fca00078e02ff */
[----:B------:R-:W-:-:S04]  /*16e60*/  IADD3 R8, R0, R8, RZ ;  /* 0x0000000800087210 */ /* 0x000fc80007ffe0ff */
[----:B------:R-:W-:-:S13]  /*16e70*/  ISETP.GT.AND P0, PT, R8, R9, PT ;  /* 0x000000090800720c */ /* 0x000fda0003f04270 */
[----:B-1----:R-:W-:Y:S05]  /*16e80*/  @!P0 BRA `(.L_x_372) ;  /* 0xfffffdb000008947 */ /* 0x002fea000383ffff */
.L_x_368:
[----:B------:R-:W-:-:S05]  /*16e90*/  IADD3 R10, -R0, R8, RZ ;  /* 0x00000008000a7210 */ /* 0x000fca0007ffe1ff */
[----:B------:R-:W-:-:S05]  /*16ea0*/  IMAD R0, R4, c[0x0][0x538], R10 ;  /* 0x00014e0004007a24 */ /* 0x000fca00078e020a */
[----:B------:R-:W-:Y:S01]  /*16eb0*/  ISETP.GT.AND P0, PT, R0, R9, PT ;  /* 0x000000090000720c */ /* 0x000fe20003f04270 */
[----:B------:R-:W-:-:S12]  /*16ec0*/  BRA.DIV ~URZ, `(.L_x_373) ;  /* 0x000029627f007947 */ /* 0x000fd8000b800000 */
[----:B------:R-:W-:-:S04]  /*16ed0*/  VOTE.ANY R0, PT, !P0 ;  /* 0x0000000000007806 */ /* 0x000fc800040e0100 */
.L_x_434:
[----:B------:R1:W2:Y:S01]  /*16ee0*/  POPC R13, R0 ;  /* 0x00000000000d7309 */ /* 0x0002a20000000000 */
[----:B------:R-:W-:Y:S05]  /*16ef0*/  BRA.DIV ~URZ, `(.L_x_374) ;  /* 0x000029727f007947 */ /* 0x000fea000b800000 */
[----:B--2---:R2:W4:Y:S04]  /*16f00*/  SHFL.IDX PT, R8, R6, R13, 0x1f ;  /* 0x00001f0d06087589 */ /* 0x00452800000e0000 */
[----:B------:R2:W1:Y:S02]  /*16f10*/  SHFL.IDX PT, R7, R7, R13, 0x1f ;  /* 0x00001f0d07077589 */ /* 0x00046400000e0000 */
.L_x_435:
[----:B------:R-:W-:Y:S01]  /*16f20*/  ISETP.NE.AND P0, PT, R0, RZ, PT ;  /* 0x000000ff0000720c */ /* 0x000fe20003f05270 */
[----:B------:R-:W-:-:S12]  /*16f30*/  BSSY B0, `(.L_x_375) ;  /* 0x0000005000007945 */ /* 0x000fd80003800000 */
[----:B------:R-:W-:Y:S05]  /*16f40*/  @!P0 BRA `(.L_x_376) ;  /* 0x0000003000008947 */ /* 0x000fea0003800000 */
[----:B------:R-:W-:Y:S01]  /*16f50*/  IADD3 R11, R13, -0x1, RZ ;  /* 0xffffffff0d0b7810 */ /* 0x000fe20007ffe0ff */
[----:B------:R-:W-:Y:S05]  /*16f60*/  BRA.DIV ~URZ, `(.L_x_377) ;  /* 0x000029d27f007947 */ /* 0x000fea000b800000 */
[----:B------:R2:W3:Y:S02]  /*16f70*/  SHFL.IDX PT, R14, R4, R11, 0x1f ;  /* 0x00001f0b040e7589 */ /* 0x0004e400000e0000 */
.L_x_376:
[----:B------:R-:W-:Y:S05]  /*16f80*/  BSYNC B0 ;  /* 0x0000000000007941 */ /* 0x000fea0003800000 */
.L_x_375:
        /* <DEDUP_REMOVED lines=70> */
.L_x_369:
[----:B------:R-:W-:Y:S01]  /*173f0*/  MOV R0, c[0x0][0x53c] ;  /* 0x00014f0000007a02 */ /* 0x000fe20000000f00 */
[----:B------:R1:W-:Y:S04]  /*17400*/  STL [R1+0x30], R9 ;  /* 0x0000300901007387 */ /* 0x0003e80000100800 */
[----:B------:R1:W-:Y:S04]  /*17410*/  STL [R1+0x34], RZ ;  /* 0x000034ff01007387 */ /* 0x0003e80000100800 */
[----:B------:R1:W-:Y:S04]  /*17420*/  STL [R1+0x38], RZ ;  /* 0x000038ff01007387 */ /* 0x0003e80000100800 */
[----:B------:R1:W-:Y:S02]  /*17430*/  STL [R1+0x3c], R0 ;  /* 0x00003c0001007387 */ /* 0x0003e40000100800 */
.L_x_378:
[----:B------:R-:W-:Y:S05]  /*17440*/  BSYNC B1 ;  /* 0x0000000000017941 */ /* 0x000fea0003800000 */
.L_x_367:
        /* <DEDUP_REMOVED lines=9> */
.L_x_362:
[----:B-1----:R-:W3:Y:S02]  /*174e0*/  LDL R0, [R1+0x3c] ;  /* 0x00003c0001007983 */ /* 0x002ee40000100800 */
[----:B---3--:R-:W-:-:S13]  /*174f0*/  ISETP.GE.AND P0, PT, R0, c[0x0][0x53c], PT ;  /* 0x00014f0000007a0c */ /* 0x008fda0003f06270 */
[----:B--2-4-:R-:W-:Y:S01]  /*17500*/  @P0 CALL.REL.NOINC `(.L_x_379) ;  /* 0x0000001000000944 */ /* 0x014fe20003c00000 */
[----:B------:R-:W-:Y:S05]  /*17510*/  BRA `(.L_x_380) ;  /* 0xfffe9d8000007947 */ /* 0x000fea000383ffff */
.L_x_379:
[----:B------:R-:W-:Y:S05]  /*17520*/  EXIT ;  /* 0x000000000000794d */ /* 0x000fea0003800000 */
.L_x_202:
[----:B------:R-:W-:Y:S01]  /*17530*/  IMAD.MOV.U32 R0, RZ, RZ, R5 ;  /* 0x000000ffff007224 */ /* 0x000fe200078e0005 */
[----:B------:R-:W-:Y:S02]  /*17540*/  MOV R2, 0x1 ;  /* 0x0000000100027802 */ /* 0x000fe40000000f00 */
[----:B------:R-:W-:Y:S02]  /*17550*/  MOV R3, 0x17570 ;  /* 0x0001757000037802 */ /* 0x000fe40000000f00 */
[----:B------:R-:W-:Y:S05]  /*17560*/  CALL.REL.NOINC `($__internal_6_$__cuda_sm70_shflsync_up_p) ;  /* 0x000024d000007944 */ /* 0x000fea0003c00000 */
[----:B------:R-:W-:Y:S01]  /*17570*/  MOV R0, R4 ;  /* 0x0000000400007202 */ /* 0x000fe20000000f00 */
[----:B------:R-:W-:Y:S05]  /*17580*/  BRA `(.L_x_381) ;  /* 0xfffe8ee000007947 */ /* 0x000fea000383ffff */
.L_x_203:
[----:B------:R-:W-:Y:S01]  /*17590*/  IMAD.MOV.U32 R0, RZ, RZ, R5 ;  /* 0x000000ffff007224 */ /* 0x000fe200078e0005 */
[----:B------:R-:W-:Y:S02]  /*175a0*/  MOV R2, 0x2 ;  /* 0x0000000200027802 */ /* 0x000fe40000000f00 */
[----:B------:R-:W-:Y:S02]  /*175b0*/  MOV R3, 0x175d0 ;  /* 0x000175d000037802 */ /* 0x000fe40000000f00 */
[----:B------:R-:W-:Y:S05]  /*175c0*/  CALL.REL.NOINC `($__internal_6_$__cuda_sm70_shflsync_up_p) ;  /* 0x0000247000007944 */ /* 0x000fea0003c00000 */
[----:B------:R-:W-:Y:S01]  /*175d0*/  SEL R0, R4, RZ, P4 ;  /* 0x000000ff04007207 */ /* 0x000fe20002000000 */
[----:B------:R-:W-:Y:S01]  /*175e0*/  IMAD.MOV.U32 R2, RZ, RZ, 0x4 ;  /* 0x00000004ff027424 */ /* 0x000fe200078e00ff */
[----:B------:R-:W-:-:S03]  /*175f0*/  MOV R3, 0x17620 ;  /* 0x0001762000037802 */ /* 0x000fc60000000f00 */
[----:B------:R-:W-:Y:S02]  /*17600*/  IMAD.IADD R0, R5, 0x1, R0 ;  /* 0x0000000105007824 */ /* 0x000fe400078e0200 */
        /* <DEDUP_REMOVED lines=13> */
[----:B------:R-:W-:Y:S02]  /*176e0*/  MOV R3, 0x1f ;  /* 0x0000001f00037802 */ /* 0x000fe40000000f00 */
[----:B------:R-:W-:Y:S01]  /*176f0*/  MOV R2, 0x17730 ;  /* 0x0001773000027802 */ /* 0x000fe20000000f00 */
[----:B------:R-:W-:-:S04]  /*17700*/  IMAD.IADD R4, R0, 0x1, R4 ;  /* 0x0000000100047824 */ /* 0x000fc800078e0204 */
[----:B------:R-:W-:Y:S02]  /*17710*/  IMAD.MOV.U32 R12, RZ, RZ, R4 ;  /* 0x000000ffff0c7224 */ /* 0x000fe400078e0004 */
[----:B------:R-:W-:Y:S05]  /*17720*/  CALL.REL.NOINC `($__internal_5_$__cuda_sm70_shflsync_idx_p) ;  /* 0x000022c000007944 */ /* 0x000fea0003c00000 */
[----:B------:R-:W-:Y:S01]  /*17730*/  MOV R0, R11 ;  /* 0x0000000b00007202 */ /* 0x000fe20000000f00 */
[----:B------:R-:W-:Y:S05]  /*17740*/  BRA `(.L_x_382) ;  /* 0xfffe8e2000007947 */ /* 0x000fea000383ffff */
.L_x_205:
[----:B------:R-:W-:Y:S02]  /*17750*/  SEL R0, RZ, 0x1, P0 ;  /* 0x00000001ff007807 */ /* 0x000fe40000000000 */
[----:B------:R-:W-:Y:S02]  /*17760*/  MOV R2, 0x17780 ;  /* 0x0001778000027802 */ /* 0x000fe40000000f00 */
[----:B------:R-:W-:Y:S05]  /*17770*/  CALL.REL.NOINC `($__internal_7_$__cuda_sm70_votesync_ballot) ;  /* 0x0000233000007944 */ /* 0x000fea0003c00000 */
[----:B------:R-:W-:Y:S05]  /*17780*/  BRA `(.L_x_383) ;  /* 0xfffe8e7000007947 */ /* 0x000fea000383ffff */
.L_x_206:
[----:B------:R-:W-:Y:S01]  /*17790*/  IMAD.MOV.U32 R12, RZ, RZ, R8 ;  /* 0x000000ffff0c7224 */ /* 0x000fe200078e0008 */
[----:B--2---:R-:W-:Y:S01]  /*177a0*/  MOV R11, R15 ;  /* 0x0000000f000b7202 */ /* 0x004fe20000000f00 */
[----:B------:R-:W-:Y:S01]  /*177b0*/  IMAD.MOV.U32 R3, RZ, RZ, 0x1f ;  /* 0x0000001fff037424 */ /* 0x000fe200078e00ff */
[----:B------:R-:W-:Y:S02]  /*177c0*/  MOV R2, 0x177e0 ;  /* 0x000177e000027802 */ /* 0x000fe40000000f00 */
[----:B-1----:R-:W-:Y:S05]  /*177d0*/  CALL.REL.NOINC `($__internal_5_$__cuda_sm70_shflsync_idx_p) ;  /* 0x0000221000007944 */ /* 0x002fea0003c00000 */
[----:B------:R-:W-:Y:S01]  /*177e0*/  IMAD.MOV.U32 R13, RZ, RZ, R11 ;  /* 0x000000ffff0d7224 */ /* 0x000fe200078e000b */
[----:B------:R-:W-:Y:S01]  /*177f0*/  MOV R12, R7 ;  /* 0x00000007000c7202 */ /* 0x000fe20000000f00 */
[----:B------:R-:W-:Y:S01]  /*17800*/  IMAD.MOV.U32 R6, RZ, RZ, RZ ;  /* 0x000000ffff067224 */ /* 0x000fe200078e00ff */
[----:B------:R-:W-:Y:S01]  /*17810*/  MOV R11, R15 ;  /* 0x0000000f000b7202 */ /* 0x000fe20000000f00 */
[----:B------:R-:W-:Y:S01]  /*17820*/  IMAD.MOV.U32 R3, RZ, RZ, 0x1f ;  /* 0x0000001fff037424 */ /* 0x000fe200078e00ff */
[----:B------:R-:W-:-:S02]  /*17830*/  MOV R2, 0x17850 ;  /* 0x0001785000027802 */ /* 0x000fc40000000f00 */
[----:B------:R-:W-:Y:S05]  /*17840*/  CALL.REL.NOINC `($__internal_5_$__cuda_sm70_shflsync_idx_p) ;  /* 0x000021a000007944 */ /* 0x000fea0003c00000 */
[----:B------:R-:W-:Y:S01]  /*17850*/  MOV R10, R11 ;  /* 0x0000000b000a7202 */ /* 0x000fe20000000f00 */
[----:B------:R-:W-:Y:S05]  /*17860*/  BRA `(.L_x_384) ;  /* 0xfffe8de000007947 */ /* 0x000fea000383ffff */
.L_x_209:
[----:B------:R-:W-:Y:S01]  /*17870*/  IMAD.MOV.U32 R12, RZ, RZ, R4 ;  /* 0x000000ffff0c7224 */ /* 0x000fe200078e0004 */
[----:B------:R-:W-:-:S02]  /*17880*/  MOV R3, 0x1f ;  /* 0x0000001f00037802 */ /* 0x000fc40000000f00 */
[----:B------:R-:W-:Y:S02]  /*17890*/  MOV R2, 0x178b0 ;  /* 0x000178b000027802 */ /* 0x000fe40000000f00 */
[----:B-1234-:R-:W-:Y:S05]  /*178a0*/  CALL.REL.NOINC `($__internal_5_$__cuda_sm70_shflsync_idx_p) ;  /* 0x0000214000007944 */ /* 0x01efea0003c00000 */
[----:B------:R-:W-:Y:S01]  /*178b0*/  MOV R6, R11 ;  /* 0x0000000b00067202 */ /* 0x000fe20000000f00 */
[----:B------:R-:W-:Y:S05]  /*178c0*/  BRA `(.L_x_208) ;  /* 0xfffe8de000007947 */ /* 0x000fea000383ffff */
.L_x_255:
[----:B------:R-:W-:Y:S01]  /*178d0*/  IMAD.MOV.U32 R12, RZ, RZ, R4 ;  /* 0x000000ffff0c7224 */ /* 0x000fe200078e0004 */
[----:B------:R-:W-:Y:S01]  /*178e0*/  MOV R11, RZ ;  /* 0x000000ff000b7202 */ /* 0x000fe20000000f00 */
[----:B-1----:R-:W-:Y:S01]  /*178f0*/  IMAD.MOV.U32 R3, RZ, RZ, 0x181f ;  /* 0x0000181fff037424 */ /* 0x002fe200078e00ff */
[----:B------:R-:W-:Y:S02]  /*17900*/  MOV R2, 0x17920 ;  /* 0x0001792000027802 */ /* 0x000fe40000000f00 */
[----:B-----5:R-:W-:Y:S05]  /*17910*/  CALL.REL.NOINC `($__internal_5_$__cuda_sm70_shflsync_idx_p) ;  /* 0x000020d000007944 */ /* 0x020fea0003c00000 */
[----:B------:R-:W-:Y:S01]  /*17920*/  MOV R6, R11 ;  /* 0x0000000b00067202 */ /* 0x000fe20000000f00 */
[----:B------:R-:W-:Y:S05]  /*17930*/  BRA `(.L_x_385) ;  /* 0xffff040000007947 */ /* 0x000fea000383ffff */
.L_x_256:
[----:B------:R-:W-:Y:S01]  /*17940*/  IMAD.MOV.U32 R12, RZ, RZ, R5 ;  /* 0x000000ffff0c7224 */ /* 0x000fe200078e0005 */
[----:B------:R-:W-:Y:S01]  /*17950*/  MOV R11, RZ ;  /* 0x000000ff000b7202 */ /* 0x000fe20000000f00 */
[----:B-1----:R-:W-:Y:S01]  /*17960*/  IMAD.MOV.U32 R3, RZ, RZ, 0x181f ;  /* 0x0000181fff037424 */ /* 0x002fe200078e00ff */
[----:B------:R-:W-:Y:S02]  /*17970*/  MOV R2, 0x17990 ;  /* 0x0001799000027802 */ /* 0x000fe40000000f00 */
[----:B--23-5:R-:W-:Y:S05]  /*17980*/  CALL.REL.NOINC `($__internal_5_$__cuda_sm70_shflsync_idx_p) ;  /* 0x0000206000007944 */ /* 0x02cfea0003c00000 */
[----:B------:R-:W-:Y:S01]  /*17990*/  MOV R2, R11 ;  /* 0x0000000b00027202 */ /* 0x000fe20000000f00 */
[----:B------:R-:W-:Y:S05]  /*179a0*/  BRA `(.L_x_386) ;  /* 0xffff03b000007947 */ /* 0x000fea000383ffff */
.L_x_259:
[----:B------:R-:W-:Y:S01]  /*179b0*/  IMAD.MOV.U32 R12, RZ, RZ, R4 ;  /* 0x000000ffff0c7224 */ /* 0x000fe200078e0004 */
[----:B------:R-:W-:Y:S01]  /*179c0*/  MOV R11, 0x1 ;  /* 0x00000001000b7802 */ /* 0x000fe20000000f00 */
[----:B---3--:R-:W-:Y:S01]  /*179d0*/  IMAD.MOV.U32 R3, RZ, RZ, 0x181f ;  /* 0x0000181fff037424 */ /* 0x008fe200078e00ff */
[----:B----4-:R-:W-:-:S02]  /*179e0*/  MOV R2, 0x17a00 ;  /* 0x00017a0000027802 */ /* 0x010fc40000000f00 */
[----:B-12--5:R-:W-:Y:S05]  /*179f0*/  CALL.REL.NOINC `($__internal_5_$__cuda_sm70_shflsync_idx_p) ;  /* 0x00001ff000007944 */ /* 0x026fea0003c00000 */
[----:B------:R-:W-:Y:S01]  /*17a00*/  IMAD.MOV.U32 R6, RZ, RZ, R11 ;  /* 0x000000ffff067224 */ /* 0x000fe200078e000b */
[----:B------:R-:W-:Y:S01]  /*17a10*/  MOV R11, 0x1 ;  /* 0x00000001000b7802 */ /* 0x000fe20000000f00 */
[----:B------:R-:W-:Y:S01]  /*17a20*/  IMAD.MOV.U32 R12, RZ, RZ, R5 ;  /* 0x000000ffff0c7224 */ /* 0x000fe200078e0005 */
[----:B------:R-:W-:-:S02]  /*17a30*/  MOV R3, 0x181f ;  /* 0x0000181f00037802 */ /* 0x000fc40000000f00 */
[----:B------:R-:W-:Y:S02]  /*17a40*/  MOV R2, 0x17a60 ;  /* 0x00017a6000027802 */ /* 0x000fe40000000f00 */
[----:B------:R-:W-:Y:S05]  /*17a50*/  CALL.REL.NOINC `($__internal_5_$__cuda_sm70_shflsync_idx_p) ;  /* 0x00001f9000007944 */ /* 0x000fea0003c00000 */
[----:B------:R-:W-:Y:S01]  /*17a60*/  MOV R2, R11 ;  /* 0x0000000b00027202 */ /* 0x000fe20000000f00 */
[----:B------:R-:W-:Y:S05]  /*17a70*/  BRA `(.L_x_387) ;  /* 0xffff03c000007947 */ /* 0x000fea000383ffff */
.L_x_262:
[----:B------:R-:W-:Y:S01]  /*17a80*/  IMAD.MOV.U32 R12, RZ, RZ, R4 ;  /* 0x000000ffff0c7224 */ /* 0x000fe200078e0004 */
[----:B------:R-:W-:Y:S01]  /*17a90*/  MOV R11, 0x2 ;  /* 0x00000002000b7802 */ /* 0x000fe20000000f00 */
[----:B-1----:R-:W-:Y:S01]  /*17aa0*/  IMAD.MOV.U32 R3, RZ, RZ, 0x181f ;  /* 0x0000181fff037424 */ /* 0x002fe200078e00ff */
[----:B----4-:R-:W-:Y:S02]  /*17ab0*/  MOV R2, 0x17ad0 ;  /* 0x00017ad000027802 */ /* 0x010fe40000000f00 */
[----:B--23-5:R-:W-:Y:S05]  /*17ac0*/  CALL.REL.NOINC `($__internal_5_$__cuda_sm70_shflsync_idx_p) ;  /* 0x00001f2000007944 */ /* 0x02cfea0003c00000 */
[----:B------:R-:W-:Y:S01]  /*17ad0*/  MOV R6, R11 ;  /* 0x0000000b00067202 */ /* 0x000fe20000000f00 */
[----:B------:R-:W-:Y:S05]  /*17ae0*/  BRA `(.L_x_388) ;  /* 0xffff042000007947 */ /* 0x000fea000383ffff */
.L_x_263:
[----:B------:R-:W-:Y:S01]  /*17af0*/  IMAD.MOV.U32 R12, RZ, RZ, R5 ;  /* 0x000000ffff0c7224 */ /* 0x000fe200078e0005 */
[----:B------:R-:W-:Y:S01]  /*17b00*/  MOV R11, 0x2 ;  /* 0x00000002000b7802 */ /* 0x000fe20000000f00 */
[----:B------:R-:W-:Y:S01]  /*17b10*/  IMAD.MOV.U32 R3, RZ, RZ, 0x181f ;  /* 0x0000181fff037424 */ /* 0x000fe200078e00ff */
[----:B----4-:R-:W-:Y:S02]  /*17b20*/  MOV R2, 0x17b40 ;  /* 0x00017b4000027802 */ /* 0x010fe40000000f00 */
[----:B-123-5:R-:W-:Y:S05]  /*17b30*/  CALL.REL.NOINC `($__internal_5_$__cuda_sm70_shflsync_idx_p) ;  /* 0x00001eb000007944 */ /* 0x02efea0003c00000 */
[----:B------:R-:W-:Y:S01]  /*17b40*/  MOV R2, R11 ;  /* 0x0000000b00027202 */ /* 0x000fe20000000f00 */
[----:B------:R-:W-:Y:S05]  /*17b50*/  BRA `(.L_x_389) ;  /* 0xffff03d000007947 */ /* 0x000fea000383ffff */
.L_x_266:
[----:B------:R-:W-:Y:S01]  /*17b60*/  IMAD.MOV.U32 R12, RZ, RZ, R4 ;  /* 0x000000ffff0c7224 */ /* 0x000fe200078e0004 */
[----:B------:R-:W-:Y:S01]  /*17b70*/  MOV R11, 0x3 ;  /* 0x00000003000b7802 */ /* 0x000fe20000000f00 */
[----:B-1----:R-:W-:Y:S01]  /*17b80*/  IMAD.MOV.U32 R3, RZ, RZ, 0x181f ;  /* 0x0000181fff037424 */ /* 0x002fe200078e00ff */
[----:B------:R-:W-:-:S02]  /*17b90*/  MOV R2, 0x17bb0 ;  /* 0x00017bb000027802 */ /* 0x000fc40000000f00 */
[----:B--2345:R-:W-:Y:S05]  /*17ba0*/  CALL.REL.NOINC `($__internal_5_$__cuda_sm70_shflsync_idx_p) ;  /* 0x00001e4000007944 */ /* 0x03cfea0003c00000 */
        /* <DEDUP_REMOVED lines=8> */
.L_x_269:
[----:B------:R-:W-:Y:S01]  /*17c30*/  IMAD.MOV.U32 R12, RZ, RZ, R4 ;  /* 0x000000ffff0c7224 */ /* 0x000fe200078e0004 */
[----:B------:R-:W-:Y:S01]  /*17c40*/  MOV R11, 0x4 ;  /* 0x00000004000b7802 */ /* 0x000fe20000000f00 */
[----:B-1----:R-:W-:Y:S01]  /*17c50*/  IMAD.MOV.U32 R3, RZ, RZ, 0x181f ;  /* 0x0000181fff037424 */ /* 0x002fe200078e00ff */
[----:B------:R-:W-:Y:S02]  /*17c60*/  MOV R2, 0x17c80 ;  /* 0x00017c8000027802 */ /* 0x000fe40000000f00 */
[----:B--2345:R-:W-:Y:S05]  /*17c70*/  CALL.REL.NOINC `($__internal_5_$__cuda_sm70_shflsync_idx_p) ;  /* 0x00001d7000007944 */ /* 0x03cfea0003c00000 */
[----:B------:R-:W-:Y:S01]  /*17c80*/  MOV R6, R11 ;  /* 0x0000000b00067202 */ /* 0x000fe20000000f00 */
[----:B------:R-:W-:Y:S05]  /*17c90*/  BRA `(.L_x_391) ;  /* 0xffff044000007947 */ /* 0x000fea000383ffff */
.L_x_270:
[----:B------:R-:W-:Y:S01]  /*17ca0*/  IMAD.MOV.U32 R12, RZ, RZ, R5 ;  /* 0x000000ffff0c7224 */ /* 0x000fe200078e0005 */
[----:B------:R-:W-:Y:S01]  /*17cb0*/  MOV R11, 0x4 ;  /* 0x00000004000b7802 */ /* 0x000fe20000000f00 */
[----:B-1----:R-:W-:Y:S01]  /*17cc0*/  IMAD.MOV.U32 R3, RZ, RZ, 0x181f ;  /* 0x0000181fff037424 */ /* 0x002fe200078e00ff */
[----:B------:R-:W-:Y:S02]  /*17cd0*/  MOV R2, 0x17cf0 ;  /* 0x00017cf000027802 */ /* 0x000fe40000000f00 */
[----:B--2345:R-:W-:Y:S05]  /*17ce0*/  CALL.REL.NOINC `($__internal_5_$__cuda_sm70_shflsync_idx_p) ;  /* 0x00001d0000007944 */ /* 0x03cfea0003c00000 */
[----:B------:R-:W-:Y:S01]  /*17cf0*/  MOV R2, R11 ;  /* 0x0000000b00027202 */ /* 0x000fe20000000f00 */
[----:B------:R-:W-:Y:S05]  /*17d00*/  BRA `(.L_x_392) ;  /* 0xffff03f000007947 */ /* 0x000fea000383ffff */
.L_x_273:
[----:B------:R-:W-:Y:S01]  /*17d10*/  IMAD.MOV.U32 R12, RZ, RZ, R4 ;  /* 0x000000ffff0c7224 */ /* 0x000fe200078e0004 */
[----:B------:R-:W-:Y:S01]  /*17d20*/  MOV R11, 0x5 ;  /* 0x00000005000b7802 */ /* 0x000fe20000000f00 */
[----:B--2---:R-:W-:Y:S01]  /*17d30*/  IMAD.MOV.U32 R3, RZ, RZ, 0x181f ;  /* 0x0000181fff037424 */ /* 0x004fe200078e00ff */
[----:B---3--:R-:W-:-:S02]  /*17d40*/  MOV R2, 0x17d60 ;  /* 0x00017d6000027802 */ /* 0x008fc40000000f00 */
        /* <DEDUP_REMOVED lines=9> */
.L_x_276:
[----:B------:R-:W-:Y:S01]  /*17de0*/  IMAD.MOV.U32 R12, RZ, RZ, R4 ;  /* 0x000000ffff0c7224 */ /* 0x000fe200078e0004 */
[----:B------:R-:W-:Y:S01]  /*17df0*/  MOV R11, 0x6 ;  /* 0x00000006000b7802 */ /* 0x000fe20000000f00 */
[----:B-1----:R-:W-:Y:S01]  /*17e00*/  IMAD.MOV.U32 R3, RZ, RZ, 0x181f ;  /* 0x0000181fff037424 */ /* 0x002fe200078e00ff */
[----:B---3--:R-:W-:Y:S02]  /*17e10*/  MOV R2, 0x17e30 ;  /* 0x00017e3000027802 */ /* 0x008fe40000000f00 */
[----:B--2-45:R-:W-:Y:S05]  /*17e20*/  CALL.REL.NOINC `($__internal_5_$__cuda_sm70_shflsync_idx_p) ;  /* 0x00001bc000007944 */ /* 0x034fea0003c00000 */
[----:B------:R-:W-:Y:S01]  /*17e30*/  MOV R6, R11 ;  /* 0x0000000b00067202 */ /* 0x000fe20000000f00 */
[----:B------:R-:W-:Y:S05]  /*17e40*/  BRA `(.L_x_394) ;  /* 0xffff046000007947 */ /* 0x000fea000383ffff */
.L_x_277:
[----:B------:R-:W-:Y:S01]  /*17e50*/  IMAD.MOV.U32 R12, RZ, RZ, R5 ;  /* 0x000000ffff0c7224 */ /* 0x000fe200078e0005 */
[----:B------:R-:W-:Y:S01]  /*17e60*/  MOV R11, 0x6 ;  /* 0x00000006000b7802 */ /* 0x000fe20000000f00 */
[----:B------:R-:W-:Y:S01]  /*17e70*/  IMAD.MOV.U32 R3, RZ, RZ, 0x181f ;  /* 0x0000181fff037424 */ /* 0x000fe200078e00ff */
[----:B---3--:R-:W-:Y:S02]  /*17e80*/  MOV R2, 0x17ea0 ;  /* 0x00017ea000027802 */ /* 0x008fe40000000f00 */
[----:B-12-45:R-:W-:Y:S05]  /*17e90*/  CALL.REL.NOINC `($__internal_5_$__cuda_sm70_shflsync_idx_p) ;  /* 0x00001b5000007944 */ /* 0x036fea0003c00000 */
[----:B------:R-:W-:Y:S01]  /*17ea0*/  MOV R2, R11 ;  /* 0x0000000b00027202 */ /* 0x000fe20000000f00 */
[----:B------:R-:W-:Y:S05]  /*17eb0*/  BRA `(.L_x_395) ;  /* 0xffff041000007947 */ /* 0x000fea000383ffff */
.L_x_280:
        /* <DEDUP_REMOVED lines=13> */
.L_x_315:
[----:B--2---:R2:W5:Y:S01]  /*17f90*/  LDL R0, [R1] ;  /* 0x0000000001007983 */ /* 0x0045620000100800 */
[----:B------:R-:W-:Y:S01]  /*17fa0*/  IMAD.MOV.U32 R8, RZ, RZ, 0x2 ;  /* 0x00000002ff087424 */ /* 0x000fe200078e00ff */
[----:B------:R-:W-:Y:S01]  /*17fb0*/  MOV R11, 0x1f ;  /* 0x0000001f000b7802 */ /* 0x000fe20000000f00 */
[----:B------:R-:W-:Y:S01]  /*17fc0*/  IMAD.MOV.U32 R10, RZ, RZ, -0x1 ;  /* 0xffffffffff0a7424 */ /* 0x000fe200078e00ff */
[----:B-1----:R-:W-:Y:S02]  /*17fd0*/  MOV R4, 0x17ff0 ;  /* 0x00017ff000047802 */ /* 0x002fe40000000f00 */
[----:B--2--5:R-:W-:Y:S05]  /*17fe0*/  CALL.REL.NOINC `($__internal_4_$__cuda_sm70_shflsync_bfly_p) ;  /* 0x000019b000007944 */ /* 0x024fea0003c00000 */
[----:B------:R-:W2:Y:S01]  /*17ff0*/  LDL.LU R3, [R1] ;  /* 0x0000000001037983 */ /* 0x000ea20000300800 */
[----:B------:R-:W-:Y:S02]  /*18000*/  MOV R8, 0x1 ;  /* 0x0000000100087802 */ /* 0x000fe40000000f00 */
[----:B------:R-:W-:Y:S01]  /*18010*/  MOV R4, 0x18050 ;  /* 0x0001805000047802 */ /* 0x000fe20000000f00 */
[----:B--2---:R-:W-:-:S05]  /*18020*/  FADD.FTZ R3, R3, R0 ;  /* 0x0000000003037221 */ /* 0x004fca0000010000 */
[----:B------:R-:W-:Y:S02]  /*18030*/  MOV R0, R3 ;  /* 0x0000000300007202 */ /* 0x000fe40000000f00 */
[----:B------:R-:W-:Y:S05]  /*18040*/  CALL.REL.NOINC `($__internal_4_$__cuda_sm70_shflsync_bfly_p) ;  /* 0x0000195000007944 */ /* 0x000fea0003c00000 */
[----:B------:R-:W-:Y:S02]  /*18050*/  FADD.FTZ R3, R3, R0 ;  /* 0x0000000003037221 */ /* 0x000fe40000010000 */
[----:B------:R1:W5:Y:S01]  /*18060*/  LDL R0, [R1+0x4] ;  /* 0x0000040001007983 */ /* 0x0003620000100800 */
[----:B------:R-:W-:Y:S02]  /*18070*/  MOV R8, 0x2 ;  /* 0x0000000200087802 */ /* 0x000fe40000000f00 */
[----:B------:R-:W-:Y:S02]  /*18080*/  MOV R4, 0x180a0 ;  /* 0x000180a000047802 */ /* 0x000fe40000000f00 */
[----:B-1---5:R-:W-:Y:S05]  /*18090*/  CALL.REL.NOINC `($__internal_4_$__cuda_sm70_shflsync_bfly_p) ;  /* 0x0000190000007944 */ /* 0x022fea0003c00000 */
[----:B------:R-:W2:Y:S01]  /*180a0*/  LDL.LU R4, [R1+0x4] ;  /* 0x0000040001047983 */ /* 0x000ea20000300800 */
[----:B------:R-:W-:Y:S01]  /*180b0*/  MOV R8, 0x1 ;  /* 0x0000000100087802 */ /* 0x000fe20000000f00 */
[----:B--2---:R-:W-:Y:S01]  /*180c0*/  FADD.FTZ R5, R4, R0 ;  /* 0x0000000004057221 */ /* 0x004fe20000010000 */
[----:B------:R-:W-:-:S04]  /*180d0*/  MOV R4, 0x18100 ;  /* 0x0001810000047802 */ /* 0x000fc80000000f00 */
        /* <DEDUP_REMOVED lines=24> */
[----:B------:R-:W-:Y:S01]  /*18260*/  MOV R9, R0 ;  /* 0x0000000000097202 */ /* 0x000fe20000000f00 */
[----:B------:R-:W-:Y:S05]  /*18270*/  BRA `(.L_x_397) ;  /* 0xffffb0c000007947 */ /* 0x000fea000383ffff */
.L_x_322:
[----:B--234-:R-:W-:Y:S01]  /*18280*/  IMAD.MOV.U32 R12, RZ, RZ, R6 ;  /* 0x000000ffff0c7224 */ /* 0x01cfe200078e0006 */
[----:B------:R-:W-:Y:S01]  /*18290*/  MOV R11, RZ ;  /* 0x000000ff000b7202 */ /* 0x000fe20000000f00 */
[----:B------:R-:W-:Y:S01]  /*182a0*/  IMAD.MOV.U32 R3, RZ, RZ, 0x181f ;  /* 0x0000181fff037424 */ /* 0x000fe200078e00ff */
[----:B------:R-:W-:Y:S02]  /*182b0*/  MOV R2, 0x182d0 ;  /* 0x000182d000027802 */ /* 0x000fe40000000f00 */
[----:B-1----:R-:W-:Y:S05]  /*182c0*/  CALL.REL.NOINC `($__internal_5_$__cuda_sm70_shflsync_idx_p) ;  /* 0x0000172000007944 */ /* 0x002fea0003c00000 */
[----:B------:R-:W-:Y:S01]  /*182d0*/  MOV R8, R11 ;  /* 0x0000000b00087202 */ /* 0x000fe20000000f00 */
[----:B------:R-:W-:Y:S05]  /*182e0*/  BRA `(.L_x_398) ;  /* 0xffffc8f000007947 */ /* 0x000fea000383ffff */
.L_x_323:
[----:B------:R-:W-:Y:S01]  /*182f0*/  IMAD.MOV.U32 R12, RZ, RZ, R7 ;  /* 0x000000ffff0c7224 */ /* 0x000fe200078e0007 */
[----:B------:R-:W-:Y:S01]  /*18300*/  MOV R11, RZ ;  /* 0x000000ff000b7202 */ /* 0x000fe20000000f00 */
[----:B------:R-:W-:Y:S01]  /*18310*/  IMAD.MOV.U32 R3, RZ, RZ, 0x181f ;  /* 0x0000181fff037424 */ /* 0x000fe200078e00ff */
[----:B------:R-:W-:Y:S02]  /*18320*/  MOV R2, 0x18340 ;  /* 0x0001834000027802 */ /* 0x000fe40000000f00 */
[----:B-123--:R-:W-:Y:S05]  /*18330*/  CALL.REL.NOINC `($__internal_5_$__cuda_sm70_shflsync_idx_p) ;  /* 0x000016b000007944 */ /* 0x00efea0003c00000 */
[----:B------:R-:W-:Y:S01]  /*18340*/  MOV R2, R11 ;  /* 0x0000000b00027202 */ /* 0x000fe20000000f00 */
[----:B------:R-:W-:Y:S05]  /*18350*/  BRA `(.L_x_399) ;  /* 0xffffc8a000007947 */ /* 0x000fea000383ffff */
.L_x_324:
[----:B------:R-:W-:Y:S01]  /*18360*/  IMAD.MOV.U32 R12, RZ, RZ, R6 ;  /* 0x000000ffff0c7224 */ /* 0x000fe200078e0006 */
[----:B------:R-:W-:Y:S01]  /*18370*/  MOV R11, 0x1 ;  /* 0x00000001000b7802 */ /* 0x000fe20000000f00 */
[----:B--2---:R-:W-:Y:S01]  /*18380*/  IMAD.MOV.U32 R3, RZ, RZ, 0x181f ;  /* 0x0000181fff037424 */ /* 0x004fe200078e00ff */
[----:B------:R-:W-:-:S02]  /*18390*/  MOV R2, 0x183b0 ;  /* 0x000183b000027802 */ /* 0x000fc40000000f00 */
[----:B-1--4-:R-:W-:Y:S05]  /*183a0*/  CALL.REL.NOINC `($__internal_5_$__cuda_sm70_shflsync_idx_p) ;  /* 0x0000164000007944 */ /* 0x012fea0003c00000 */
        /* <DEDUP_REMOVED lines=8> */
.L_x_325:
[----:B------:R-:W-:Y:S01]  /*18430*/  IMAD.MOV.U32 R12, RZ, RZ, R6 ;  /* 0x000000ffff0c7224 */ /* 0x000fe200078e0006 */
[----:B------:R-:W-:Y:S01]  /*18440*/  MOV R11, 0x2 ;  /* 0x00000002000b7802 */ /* 0x000fe20000000f00 */
[----:B--2---:R-:W-:Y:S01]  /*18450*/  IMAD.MOV.U32 R3, RZ, RZ, 0x181f ;  /* 0x0000181fff037424 */ /* 0x004fe200078e00ff */
[----:B------:R-:W-:Y:S02]  /*18460*/  MOV R2, 0x18480 ;  /* 0x0001848000027802 */ /* 0x000fe40000000f00 */
[----:B-1-34-:R-:W-:Y:S05]  /*18470*/  CALL.REL.NOINC `($__internal_5_$__cuda_sm70_shflsync_idx_p) ;  /* 0x0000157000007944 */ /* 0x01afea0003c00000 */
[----:B------:R-:W-:Y:S01]  /*18480*/  MOV R8, R11 ;  /* 0x0000000b00087202 */ /* 0x000fe20000000f00 */
[----:B------:R-:W-:Y:S05]  /*18490*/  BRA `(.L_x_401) ;  /* 0xffffc85000007947 */ /* 0x000fea000383ffff */
.L_x_326:
[----:B------:R-:W-:Y:S01]  /*184a0*/  IMAD.MOV.U32 R12, RZ, RZ, R7 ;  /* 0x000000ffff0c7224 */ /* 0x000fe200078e0007 */
[----:B------:R-:W-:Y:S01]  /*184b0*/  MOV R11, 0x2 ;  /* 0x00000002000b7802 */ /* 0x000fe20000000f00 */
[----:B--2---:R-:W-:Y:S01]  /*184c0*/  IMAD.MOV.U32 R3, RZ, RZ, 0x181f ;  /* 0x0000181fff037424 */ /* 0x004fe200078e00ff */
[----:B------:R-:W-:Y:S02]  /*184d0*/  MOV R2, 0x184f0 ;  /* 0x000184f000027802 */ /* 0x000fe40000000f00 */
[----:B-1-34-:R-:W-:Y:S05]  /*184e0*/  CALL.REL.NOINC `($__internal_5_$__cuda_sm70_shflsync_idx_p) ;  /* 0x0000150000007944 */ /* 0x01afea0003c00000 */
[----:B------:R-:W-:Y:S01]  /*184f0*/  MOV R2, R11 ;  /* 0x0000000b00027202 */ /* 0x000fe20000000f00 */
[----:B------:R-:W-:Y:S05]  /*18500*/  BRA `(.L_x_402) ;  /* 0xffffc80000007947 */ /* 0x000fea000383ffff */
.L_x_327:
[----:B------:R-:W-:Y:S01]  /*18510*/  IMAD.MOV.U32 R12, RZ, RZ, R6 ;  /* 0x000000ffff0c7224 */ /* 0x000fe200078e0006 */
[----:B------:R-:W-:Y:S01]  /*18520*/  MOV R11, 0x3 ;  /* 0x00000003000b7802 */ /* 0x000fe20000000f00 */
[----:B---3--:R-:W-:Y:S01]  /*18530*/  IMAD.MOV.U32 R3, RZ, RZ, 0x181f ;  /* 0x0000181fff037424 */ /* 0x008fe200078e00ff */
[----:B------:R-:W-:-:S02]  /*18540*/  MOV R2, 0x18560 ;  /* 0x0001856000027802 */ /* 0x000fc40000000f00 */
[----:B-12---:R-:W-:Y:S05]  /*18550*/  CALL.REL.NOINC `($__internal_5_$__cuda_sm70_shflsync_idx_p) ;  /* 0x0000149000007944 */ /* 0x006fea0003c00000 */
        /* <DEDUP_REMOVED lines=8> */
.L_x_328:
[----:B------:R-:W-:Y:S01]  /*185e0*/  IMAD.MOV.U32 R12, RZ, RZ, R6 ;  /* 0x000000ffff0c7224 */ /* 0x000fe200078e0006 */
[----:B------:R-:W-:Y:S01]  /*185f0*/  MOV R11, 0x4 ;  /* 0x00000004000b7802 */ /* 0x000fe20000000f00 */
[----:B-1----:R-:W-:Y:S01]  /*18600*/  IMAD.MOV.U32 R3, RZ, RZ, 0x181f ;  /* 0x0000181fff037424 */ /* 0x002fe200078e00ff */
[----:B------:R-:W-:Y:S02]  /*18610*/  MOV R2, 0x18630 ;  /* 0x0001863000027802 */ /* 0x000fe40000000f00 */
[----:B----4-:R-:W-:Y:S05]  /*18620*/  CALL.REL.NOINC `($__internal_5_$__cuda_sm70_shflsync_idx_p) ;  /* 0x000013c000007944 */ /* 0x010fea0003c00000 */
[----:B------:R-:W-:Y:S01]  /*18630*/  MOV R8, R11 ;  /* 0x0000000b00087202 */ /* 0x000fe20000000f00 */
[----:B------:R-:W-:Y:S05]  /*18640*/  BRA `(.L_x_404) ;  /* 0xffffc7b000007947 */ /* 0x000fea000383ffff */
.L_x_329:
[----:B------:R-:W-:Y:S01]  /*18650*/  IMAD.MOV.U32 R12, RZ, RZ, R7 ;  /* 0x000000ffff0c7224 */ /* 0x000fe200078e0007 */
[----:B------:R-:W-:Y:S01]  /*18660*/  MOV R11, 0x4 ;  /* 0x00000004000b7802 */ /* 0x000fe20000000f00 */
[----:B-1----:R-:W-:Y:S01]  /*18670*/  IMAD.MOV.U32 R3, RZ, RZ, 0x181f ;  /* 0x0000181fff037424 */ /* 0x002fe200078e00ff */
[----:B------:R-:W-:Y:S02]  /*18680*/  MOV R2, 0x186a0 ;  /* 0x000186a000027802 */ /* 0x000fe40000000f00 */
[----:B--234-:R-:W-:Y:S05]  /*18690*/  CALL.REL.NOINC `($__internal_5_$__cuda_sm70_shflsync_idx_p) ;  /* 0x0000135000007944 */ /* 0x01cfea0003c00000 */
[----:B------:R-:W-:Y:S01]  /*186a0*/  MOV R2, R11 ;  /* 0x0000000b00027202 */ /* 0x000fe20000000f00 */
[----:B------:R-:W-:Y:S05]  /*186b0*/  BRA `(.L_x_405) ;  /* 0xffffc76000007947 */ /* 0x000fea000383ffff */
.L_x_330:
        /* <DEDUP_REMOVED lines=13> */
.L_x_331:
[----:B------:R-:W-:Y:S01]  /*18790*/  IMAD.MOV.U32 R12, RZ, RZ, R6 ;  /* 0x000000ffff0c7224 */ /* 0x000fe200078e0006 */
[----:B------:R-:W-:Y:S01]  /*187a0*/  MOV R11, 0x6 ;  /* 0x00000006000b7802 */ /* 0x000fe20000000f00 */
[----:B-1----:R-:W-:Y:S01]  /*187b0*/  IMAD.MOV.U32 R3, RZ, RZ, 0x181f ;  /* 0x0000181fff037424 */ /* 0x002fe200078e00ff */
[----:B------:R-:W-:Y:S02]  /*187c0*/  MOV R2, 0x187e0 ;  /* 0x000187e000027802 */ /* 0x000fe40000000f00 */
[----:B---34-:R-:W-:Y:S05]  /*187d0*/  CALL.REL.NOINC `($__internal_5_$__cuda_sm70_shflsync_idx_p) ;  /* 0x0000121000007944 */ /* 0x018fea0003c00000 */
[----:B------:R-:W-:Y:S01]  /*187e0*/  MOV R8, R11 ;  /* 0x0000000b00087202 */ /* 0x000fe20000000f00 */
[----:B------:R-:W-:Y:S05]  /*187f0*/  BRA `(.L_x_407) ;  /* 0xffffc71000007947 */ /* 0x000fea000383ffff */
.L_x_332:
[----:B------:R-:W-:Y:S01]  /*18800*/  IMAD.MOV.U32 R12, RZ, RZ, R7 ;  /* 0x000000ffff0c7224 */ /* 0x000fe200078e0007 */
[----:B------:R-:W-:Y:S01]  /*18810*/  MOV R11, 0x6 ;  /* 0x00000006000b7802 */ /* 0x000fe20000000f00 */
[----:B-1----:R-:W-:Y:S01]  /*18820*/  IMAD.MOV.U32 R3, RZ, RZ, 0x181f ;  /* 0x0000181fff037424 */ /* 0x002fe200078e00ff */
[----:B------:R-:W-:Y:S02]  /*18830*/  MOV R2, 0x18850 ;  /* 0x0001885000027802 */ /* 0x000fe40000000f00 */
[----:B--234-:R-:W-:Y:S05]  /*18840*/  CALL.REL.NOINC `($__internal_5_$__cuda_sm70_shflsync_idx_p) ;  /* 0x000011a000007944 */ /* 0x01cfea0003c00000 */
[----:B------:R-:W-:Y:S01]  /*18850*/  MOV R2, R11 ;  /* 0x0000000b00027202 */ /* 0x000fe20000000f00 */
[----:B------:R-:W-:Y:S05]  /*18860*/  BRA `(.L_x_408) ;  /* 0xffffc6c000007947 */ /* 0x000fea000383ffff */
.L_x_333:
[----:B------:R-:W-:Y:S01]  /*18870*/  IMAD.MOV.U32 R12, RZ, RZ, R6 ;  /* 0x000000ffff0c7224 */ /* 0x000fe200078e0006 */
[----:B------:R-:W-:Y:S01]  /*18880*/  MOV R11, 0x7 ;  /* 0x00000007000b7802 */ /* 0x000fe20000000f00 */
[----:B--2---:R-:W-:Y:S01]  /*18890*/  IMAD.MOV.U32 R3, RZ, RZ, 0x181f ;  /* 0x0000181fff037424 */ /* 0x004fe200078e00ff */
[----:B------:R-:W-:-:S02]  /*188a0*/  MOV R2, 0x188c0 ;  /* 0x000188c000027802 */ /* 0x000fc40000000f00 */
[----:B-1-34-:R-:W-:Y:S05]  /*188b0*/  CALL.REL.NOINC `($__internal_5_$__cuda_sm70_shflsync_idx_p) ;  /* 0x0000113000007944 */ /* 0x01afea0003c00000 */
        /* <DEDUP_REMOVED lines=8> */
.L_x_335:
[----:B------:R-:W-:Y:S01]  /*18940*/  IMAD.MOV.U32 R12, RZ, RZ, R20 ;  /* 0x000000ffff0c7224 */ /* 0x000fe200078e0014 */
[----:B------:R-:W-:Y:S01]  /*18950*/  MOV R11, RZ ;  /* 0x000000ff000b7202 */ /* 0x000fe20000000f00 */
[----:B------:R-:W-:Y:S01]  /*18960*/  IMAD.MOV.U32 R3, RZ, RZ, 0x1c1f ;  /* 0x00001c1fff037424 */ /* 0x000fe200078e00ff */
[----:B------:R-:W-:Y:S02]  /*18970*/  MOV R2, 0x18990 ;  /* 0x0001899000027802 */ /* 0x000fe40000000f00 */
[----:B------:R-:W-:Y:S05]  /*18980*/  CALL.REL.NOINC `($__internal_5_$__cuda_sm70_shflsync_idx_p) ;  /* 0x0000106000007944 */ /* 0x000fea0003c00000 */
[----:B------:R-:W-:Y:S01]  /*18990*/  MOV R13, R11 ;  /* 0x0000000b000d7202 */ /* 0x000fe20000000f00 */
[----:B------:R-:W-:Y:S05]  /*189a0*/  BRA `(.L_x_410) ;  /* 0xffffc89000007947 */ /* 0x000fea000383ffff */
.L_x_336:
[----:B------:R-:W-:Y:S01]  /*189b0*/  IMAD.MOV.U32 R12, RZ, RZ, R21 ;  /* 0x000000ffff0c7224 */ /* 0x000fe200078e0015 */
[----:B------:R-:W-:Y:S01]  /*189c0*/  MOV R11, RZ ;  /* 0x000000ff000b7202 */ /* 0x000fe20000000f00 */
[----:B------:R-:W-:Y:S01]  /*189d0*/  IMAD.MOV.U32 R3, RZ, RZ, 0x1c1f ;  /* 0x00001c1fff037424 */ /* 0x000fe200078e00ff */
[----:B------:R-:W-:Y:S02]  /*189e0*/  MOV R2, 0x18a00 ;  /* 0x00018a0000027802 */ /* 0x000fe40000000f00 */
[----:B-12---:R-:W-:Y:S05]  /*189f0*/  CALL.REL.NOINC `($__internal_5_$__cuda_sm70_shflsync_idx_p) ;  /* 0x00000ff000007944 */ /* 0x006fea0003c00000 */
[----:B------:R-:W-:Y:S01]  /*18a00*/  MOV R2, R11 ;  /* 0x0000000b00027202 */ /* 0x000fe20000000f00 */
[----:B------:R-:W-:Y:S05]  /*18a10*/  BRA `(.L_x_411) ;  /* 0xffffc84000007947 */ /* 0x000fea000383ffff */
.L_x_339:
[----:B------:R-:W-:Y:S01]  /*18a20*/  IMAD.MOV.U32 R12, RZ, RZ, R20 ;  /* 0x000000ffff0c7224 */ /* 0x000fe200078e0014 */
[----:B------:R-:W-:Y:S01]  /*18a30*/  MOV R11, 0x1 ;  /* 0x00000001000b7802 */ /* 0x000fe20000000f00 */
[----:B--2---:R-:W-:Y:S01]  /*18a40*/  IMAD.MOV.U32 R3, RZ, RZ, 0x1c1f ;  /* 0x00001c1fff037424 */ /* 0x004fe200078e00ff */
[----:B----4-:R-:W-:-:S02]  /*18a50*/  MOV R2, 0x18a70 ;  /* 0x00018a7000027802 */ /* 0x010fc40000000f00 */
[----:B-1-3--:R-:W-:Y:S05]  /*18a60*/  CALL.REL.NOINC `($__internal_5_$__cuda_sm70_shflsync_idx_p) ;  /* 0x00000f8000007944 */ /* 0x00afea0003c00000 */
        /* <DEDUP_REMOVED lines=8> */
.L_x_342:
[----:B------:R-:W-:Y:S01]  /*18af0*/  IMAD.MOV.U32 R12, RZ, RZ, R20 ;  /* 0x000000ffff0c7224 */ /* 0x000fe200078e0014 */
[----:B------:R-:W-:Y:S01]  /*18b00*/  MOV R11, 0x2 ;  /* 0x00000002000b7802 */ /* 0x000fe20000000f00 */
[----:B--2---:R-:W-:Y:S01]  /*18b10*/  IMAD.MOV.U32 R3, RZ, RZ, 0x1c1f ;  /* 0x00001c1fff037424 */ /* 0x004fe200078e00ff */
[----:B----4-:R-:W-:Y:S02]  /*18b20*/  MOV R2, 0x18b40 ;  /* 0x00018b4000027802 */ /* 0x010fe40000000f00 */
[----:B-1-3--:R-:W-:Y:S05]  /*18b30*/  CALL.REL.NOINC `($__internal_5_$__cuda_sm70_shflsync_idx_p) ;  /* 0x00000eb000007944 */ /* 0x00afea0003c00000 */
[----:B------:R-:W-:Y:S01]  /*18b40*/  MOV R13, R11 ;  /* 0x0000000b000d7202 */ /* 0x000fe20000000f00 */
[----:B------:R-:W-:Y:S05]  /*18b50*/  BRA `(.L_x_413) ;  /* 0xffffccc000007947 */ /* 0x000fea000383ffff */
.L_x_343:
[----:B------:R-:W-:Y:S01]  /*18b60*/  IMAD.MOV.U32 R12, RZ, RZ, R21 ;  /* 0x000000ffff0c7224 */ /* 0x000fe200078e0015 */
[----:B------:R-:W-:Y:S01]  /*18b70*/  MOV R11, 0x2 ;  /* 0x00000002000b7802 */ /* 0x000fe20000000f00 */
[----:B--2---:R-:W-:Y:S01]  /*18b80*/  IMAD.MOV.U32 R3, RZ, RZ, 0x1c1f ;  /* 0x00001c1fff037424 */ /* 0x004fe200078e00ff */
[----:B----4-:R-:W-:Y:S02]  /*18b90*/  MOV R2, 0x18bb0 ;  /* 0x00018bb000027802 */ /* 0x010fe40000000f00 */
[----:B-1-3--:R-:W-:Y:S05]  /*18ba0*/  CALL.REL.NOINC `($__internal_5_$__cuda_sm70_shflsync_idx_p) ;  /* 0x00000e4000007944 */ /* 0x00afea0003c00000 */
[----:B------:R-:W-:Y:S01]  /*18bb0*/  MOV R2, R11 ;  /* 0x0000000b00027202 */ /* 0x000fe20000000f00 */
[----:B------:R-:W-:Y:S05]  /*18bc0*/  BRA `(.L_x_414) ;  /* 0xffffcc7000007947 */ /* 0x000fea000383ffff */
.L_x_346:
[----:B------:R-:W-:Y:S01]  /*18bd0*/  IMAD.MOV.U32 R12, RZ, RZ, R20 ;  /* 0x000000ffff0c7224 */ /* 0x000fe200078e0014 */
[----:B------:R-:W-:Y:S01]  /*18be0*/  MOV R11, 0x3 ;  /* 0x00000003000b7802 */ /* 0x000fe20000000f00 */
[----:B-1----:R-:W-:Y:S01]  /*18bf0*/  IMAD.MOV.U32 R3, RZ, RZ, 0x1c1f ;  /* 0x00001c1fff037424 */ /* 0x002fe200078e00ff */
[----:B----4-:R-:W-:-:S02]  /*18c00*/  MOV R2, 0x18c20 ;  /* 0x00018c2000027802 */ /* 0x010fc40000000f00 */
[----:B--23--:R-:W-:Y:S05]  /*18c10*/  CALL.REL.NOINC `($__internal_5_$__cuda_sm70_shflsync_idx_p) ;  /* 0x00000dd000007944 */ /* 0x00cfea0003c00000 */
        /* <DEDUP_REMOVED lines=8> */
.L_x_350:
[----:B------:R-:W-:Y:S01]  /*18ca0*/  IMAD.MOV.U32 R12, RZ, RZ, R6 ;  /* 0x000000ffff0c7224 */ /* 0x000fe200078e0006 */
[----:B------:R-:W-:Y:S01]  /*18cb0*/  MOV R11, RZ ;  /* 0x000000ff000b7202 */ /* 0x000fe20000000f00 */
[----:B------:R-:W-:Y:S01]  /*18cc0*/  IMAD.MOV.U32 R3, RZ, RZ, 0x181f ;  /* 0x0000181fff037424 */ /* 0x000fe200078e00ff */
[----:B------:R-:W-:Y:S02]  /*18cd0*/  MOV R2, 0x18cf0 ;  /* 0x00018cf000027802 */ /* 0x000fe40000000f00 */
[----:B------:R-:W-:Y:S05]  /*18ce0*/  CALL.REL.NOINC `($__internal_5_$__cuda_sm70_shflsync_idx_p) ;  /* 0x00000d0000007944 */ /* 0x000fea0003c00000 */
[----:B------:R-:W-:Y:S01]  /*18cf0*/  MOV R8, R11 ;  /* 0x0000000b00087202 */ /* 0x000fe20000000f00 */
[----:B------:R-:W-:Y:S05]  /*18d00*/  BRA `(.L_x_416) ;  /* 0xffffd77000007947 */ /* 0x000fea000383ffff */
.L_x_351:
[----:B------:R-:W-:Y:S01]  /*18d10*/  IMAD.MOV.U32 R12, RZ, RZ, R7 ;  /* 0x000000ffff0c7224 */ /* 0x000fe200078e0007 */
[----:B------:R-:W-:Y:S01]  /*18d20*/  MOV R11, RZ ;  /* 0x000000ff000b7202 */ /* 0x000fe20000000f00 */
[----:B------:R-:W-:Y:S01]  /*18d30*/  IMAD.MOV.U32 R3, RZ, RZ, 0x181f ;  /* 0x0000181fff037424 */ /* 0x000fe200078e00ff */
[----:B------:R-:W-:Y:S02]  /*18d40*/  MOV R2, 0x18d60 ;  /* 0x00018d6000027802 */ /* 0x000fe40000000f00 */
[----:B-12---:R-:W-:Y:S05]  /*18d50*/  CALL.REL.NOINC `($__internal_5_$__cuda_sm70_shflsync_idx_p) ;  /* 0x00000c9000007944 */ /* 0x006fea0003c00000 */
[----:B------:R-:W-:Y:S01]  /*18d60*/  MOV R2, R11 ;  /* 0x0000000b00027202 */ /* 0x000fe20000000f00 */
[----:B------:R-:W-:Y:S05]  /*18d70*/  BRA `(.L_x_417) ;  /* 0xffffd72000007947 */ /* 0x000fea000383ffff */
.L_x_352:
[----:B------:R-:W-:Y:S01]  /*18d80*/  IMAD.MOV.U32 R12, RZ, RZ, R6 ;  /* 0x000000ffff0c7224 */ /* 0x000fe200078e0006 */
[----:B------:R-:W-:Y:S01]  /*18d90*/  MOV R11, 0x1 ;  /* 0x00000001000b7802 */ /* 0x000fe20000000f00 */
[----:B--2---:R-:W-:Y:S01]  /*18da0*/  IMAD.MOV.U32 R3, RZ, RZ, 0x181f ;  /* 0x0000181fff037424 */ /* 0x004fe200078e00ff */
[----:B------:R-:W-:-:S02]  /*18db0*/  MOV R2, 0x18dd0 ;  /* 0x00018dd000027802 */ /* 0x000fc40000000f00 */
        /* <DEDUP_REMOVED lines=9> */
.L_x_353:
[----:B------:R-:W-:Y:S01]  /*18e50*/  IMAD.MOV.U32 R12, RZ, RZ, R6 ;  /* 0x000000ffff0c7224 */ /* 0x000fe200078e0006 */
[----:B------:R-:W-:Y:S01]  /*18e60*/  MOV R11, 0x2 ;  /* 0x00000002000b7802 */ /* 0x000fe20000000f00 */
[----:B-1----:R-:W-:Y:S01]  /*18e70*/  IMAD.MOV.U32 R3, RZ, RZ, 0x181f ;  /* 0x0000181fff037424 */ /* 0x002fe200078e00ff */
[----:B------:R-:W-:Y:S02]  /*18e80*/  MOV R2, 0x18ea0 ;  /* 0x00018ea000027802 */ /* 0x000fe40000000f00 */
[----:B---34-:R-:W-:Y:S05]  /*18e90*/  CALL.REL.NOINC `($__internal_5_$__cuda_sm70_shflsync_idx_p) ;  /* 0x00000b5000007944 */ /* 0x018fea0003c00000 */
[----:B------:R-:W-:Y:S01]  /*18ea0*/  MOV R8, R11 ;  /* 0x0000000b00087202 */ /* 0x000fe20000000f00 */
[----:B------:R-:W-:Y:S05]  /*18eb0*/  BRA `(.L_x_419) ;  /* 0xffffd6d000007947 */ /* 0x000fea000383ffff */
.L_x_354:
[----:B------:R-:W-:Y:S01]  /*18ec0*/  IMAD.MOV.U32 R12, RZ, RZ, R7 ;  /* 0x000000ffff0c7224 */ /* 0x000fe200078e0007 */
[----:B------:R-:W-:Y:S01]  /*18ed0*/  MOV R11, 0x2 ;  /* 0x00000002000b7802 */ /* 0x000fe20000000f00 */
[----:B-1----:R-:W-:Y:S01]  /*18ee0*/  IMAD.MOV.U32 R3, RZ, RZ, 0x181f ;  /* 0x0000181fff037424 */ /* 0x002fe200078e00ff */
[----:B------:R-:W-:Y:S02]  /*18ef0*/  MOV R2, 0x18f10 ;  /* 0x00018f1000027802 */ /* 0x000fe40000000f00 */
[----:B--234-:R-:W-:Y:S05]  /*18f00*/  CALL.REL.NOINC `($__internal_5_$__cuda_sm70_shflsync_idx_p) ;  /* 0x00000ae000007944 */ /* 0x01cfea0003c00000 */
[----:B------:R-:W-:Y:S01]  /*18f10*/  MOV R2, R11 ;  /* 0x0000000b00027202 */ /* 0x000fe20000000f00 */
[----:B------:R-:W-:Y:S05]  /*18f20*/  BRA `(.L_x_420) ;  /* 0xffffd68000007947 */ /* 0x000fea000383ffff */
.L_x_355:
        /* <DEDUP_REMOVED lines=13> */
.L_x_356:
[----:B------:R-:W-:Y:S01]  /*19000*/  IMAD.MOV.U32 R12, RZ, RZ, R6 ;  /* 0x000000ffff0c7224 */ /* 0x000fe200078e0006 */
[----:B------:R-:W-:Y:S01]  /*19010*/  MOV R11, 0x4 ;  /* 0x00000004000b7802 */ /* 0x000fe20000000f00 */
[----:B--2---:R-:W-:Y:S01]  /*19020*/  IMAD.MOV.U32 R3, RZ, RZ, 0x181f ;  /* 0x0000181fff037424 */ /* 0x004fe200078e00ff */
[----:B------:R-:W-:Y:S02]  /*19030*/  MOV R2, 0x19050 ;  /* 0x0001905000027802 */ /* 0x000fe40000000f00 */
[----:B-1-34-:R-:W-:Y:S05]  /*19040*/  CALL.REL.NOINC `($__internal_5_$__cuda_sm70_shflsync_idx_p) ;  /* 0x000009a000007944 */ /* 0x01afea0003c00000 */
[----:B------:R-:W-:Y:S01]  /*19050*/  MOV R8, R11 ;  /* 0x0000000b00087202 */ /* 0x000fe20000000f00 */
[----:B------:R-:W-:Y:S05]  /*19060*/  BRA `(.L_x_422) ;  /* 0xffffd63000007947 */ /* 0x000fea000383ffff */
.L_x_357:
[----:B------:R-:W-:Y:S01]  /*19070*/  IMAD.MOV.U32 R12, RZ, RZ, R7 ;  /* 0x000000ffff0c7224 */ /* 0x000fe200078e0007 */
[----:B------:R-:W-:Y:S01]  /*19080*/  MOV R11, 0x4 ;  /* 0x00000004000b7802 */ /* 0x000fe20000000f00 */
[----:B--2---:R-:W-:Y:S01]  /*19090*/  IMAD.MOV.U32 R3, RZ, RZ, 0x181f ;  /* 0x0000181fff037424 */ /* 0x004fe200078e00ff */
[----:B------:R-:W-:Y:S02]  /*190a0*/  MOV R2, 0x190c0 ;  /* 0x000190c000027802 */ /* 0x000fe40000000f00 */
[----:B-1-34-:R-:W-:Y:S05]  /*190b0*/  CALL.REL.NOINC `($__internal_5_$__cuda_sm70_shflsync_idx_p) ;  /* 0x0000093000007944 */ /* 0x01afea0003c00000 */
[----:B------:R-:W-:Y:S01]  /*190c0*/  MOV R2, R11 ;  /* 0x0000000b00027202 */ /* 0x000fe20000000f00 */
[----:B------:R-:W-:Y:S05]  /*190d0*/  BRA `(.L_x_423) ;  /* 0xffffd5e000007947 */ /* 0x000fea000383ffff */
.L_x_358:
[----:B------:R-:W-:Y:S01]  /*190e0*/  IMAD.MOV.U32 R12, RZ, RZ, R6 ;  /* 0x000000ffff0c7224 */ /* 0x000fe200078e0006 */
[----:B------:R-:W-:Y:S01]  /*190f0*/  MOV R11, 0x5 ;  /* 0x00000005000b7802 */ /* 0x000fe20000000f00 */
[----:B-1----:R-:W-:Y:S01]  /*19100*/  IMAD.MOV.U32 R3, RZ, RZ, 0x181f ;  /* 0x0000181fff037424 */ /* 0x002fe200078e00ff */
[----:B------:R-:W-:-:S02]  /*19110*/  MOV R2, 0x19130 ;  /* 0x0001913000027802 */ /* 0x000fc40000000f00 */
[----:B--234-:R-:W-:Y:S05]  /*19120*/  CALL.REL.NOINC `($__internal_5_$__cuda_sm70_shflsync_idx_p) ;  /* 0x000008c000007944 */ /* 0x01cfea0003c00000 */
        /* <DEDUP_REMOVED lines=8> */
.L_x_359:
[----:B------:R-:W-:Y:S01]  /*191b0*/  IMAD.MOV.U32 R12, RZ, RZ, R6 ;  /* 0x000000ffff0c7224 */ /* 0x000fe200078e0006 */
[----:B------:R-:W-:Y:S01]  /*191c0*/  MOV R11, 0x6 ;  /* 0x00000006000b7802 */ /* 0x000fe20000000f00 */
[----:B--2---:R-:W-:Y:S01]  /*191d0*/  IMAD.MOV.U32 R3, RZ, RZ, 0x181f ;  /* 0x0000181fff037424 */ /* 0x004fe200078e00ff */
[----:B------:R-:W-:Y:S02]  /*191e0*/  MOV R2, 0x19200 ;  /* 0x0001920000027802 */ /* 0x000fe40000000f00 */
[----:B-1--4-:R-:W-:Y:S05]  /*191f0*/  CALL.REL.NOINC `($__internal_5_$__cuda_sm70_shflsync_idx_p) ;  /* 0x000007f000007944 */ /* 0x012fea0003c00000 */
[----:B------:R-:W-:Y:S01]  /*19200*/  MOV R8, R11 ;  /* 0x0000000b00087202 */ /* 0x000fe20000000f00 */
[----:B------:R-:W-:Y:S05]  /*19210*/  BRA `(.L_x_425) ;  /* 0xffffd59000007947 */ /* 0x000fea000383ffff */
.L_x_360:
[----:B------:R-:W-:Y:S01]  /*19220*/  IMAD.MOV.U32 R12, RZ, RZ, R7 ;  /* 0x000000ffff0c7224 */ /* 0x000fe200078e0007 */
[----:B------:R-:W-:Y:S01]  /*19230*/  MOV R11, 0x6 ;  /* 0x00000006000b7802 */ /* 0x000fe20000000f00 */
[----:B--2---:R-:W-:Y:S01]  /*19240*/  IMAD.MOV.U32 R3, RZ, RZ, 0x181f ;  /* 0x0000181fff037424 */ /* 0x004fe200078e00ff */
[----:B------:R-:W-:Y:S02]  /*19250*/  MOV R2, 0x19270 ;  /* 0x0001927000027802 */ /* 0x000fe40000000f00 */
[----:B-1-34-:R-:W-:Y:S05]  /*19260*/  CALL.REL.NOINC `($__internal_5_$__cuda_sm70_shflsync_idx_p) ;  /* 0x0000078000007944 */ /* 0x01afea0003c00000 */
[----:B------:R-:W-:Y:S01]  /*19270*/  MOV R2, R11 ;  /* 0x0000000b00027202 */ /* 0x000fe20000000f00 */
[----:B------:R-:W-:Y:S05]  /*19280*/  BRA `(.L_x_426) ;  /* 0xffffd54000007947 */ /* 0x000fea000383ffff */
.L_x_361:
[----:B------:R-:W-:Y:S01]  /*19290*/  IMAD.MOV.U32 R12, RZ, RZ, R6 ;  /* 0x000000ffff0c7224 */ /* 0x000fe200078e0006 */
[----:B------:R-:W-:Y:S01]  /*192a0*/  MOV R11, 0x7 ;  /* 0x00000007000b7802 */ /* 0x000fe20000000f00 */
[----:B-1----:R-:W-:Y:S01]  /*192b0*/  IMAD.MOV.U32 R3, RZ, RZ, 0x181f ;  /* 0x0000181fff037424 */ /* 0x002fe200078e00ff */
[----:B------:R-:W-:-:S02]  /*192c0*/  MOV R2, 0x192e0 ;  /* 0x000192e000027802 */ /* 0x000fc40000000f00 */
[----:B--2-4-:R-:W-:Y:S05]  /*192d0*/  CALL.REL.NOINC `($__internal_5_$__cuda_sm70_shflsync_idx_p) ;  /* 0x0000071000007944 */ /* 0x014fea0003c00000 */
        /* <DEDUP_REMOVED lines=8> */
.L_x_363:
[----:B------:R-:W-:Y:S01]  /*19360*/  IMAD.MOV.U32 R12, RZ, RZ, R49 ;  /* 0x000000ffff0c7224 */ /* 0x000fe200078e0031 */
[----:B------:R-:W-:Y:S01]  /*19370*/  MOV R11, RZ ;  /* 0x000000ff000b7202 */ /* 0x000fe20000000f00 */
[----:B----4-:R-:W-:Y:S01]  /*19380*/  IMAD.MOV.U32 R3, RZ, RZ, 0x1f ;  /* 0x0000001fff037424 */ /* 0x010fe200078e00ff */
[----:B------:R-:W-:Y:S02]  /*19390*/  MOV R2, 0x193b0 ;  /* 0x000193b000027802 */ /* 0x000fe40000000f00 */
[----:B------:R-:W-:Y:S05]  /*193a0*/  CALL.REL.NOINC `($__internal_5_$__cuda_sm70_shflsync_idx_p) ;  /* 0x0000064000007944 */ /* 0x000fea0003c00000 */
[----:B------:R-:W-:Y:S01]  /*193b0*/  MOV R9, R11 ;  /* 0x0000000b00097202 */ /* 0x000fe20000000f00 */
[----:B------:R-:W-:Y:S05]  /*193c0*/  BRA `(.L_x_428) ;  /* 0xffffd5d000007947 */ /* 0x000fea000383ffff */
.L_x_364:
[----:B------:R-:W-:Y:S01]  /*193d0*/  IMAD.MOV.U32 R12, RZ, RZ, R49 ;  /* 0x000000ffff0c7224 */ /* 0x000fe200078e0031 */
[----:B------:R-:W-:Y:S01]  /*193e0*/  MOV R11, 0x1 ;  /* 0x00000001000b7802 */ /* 0x000fe20000000f00 */
[----:B----4-:R-:W-:Y:S01]  /*193f0*/  IMAD.MOV.U32 R3, RZ, RZ, 0x1f ;  /* 0x0000001fff037424 */ /* 0x010fe200078e00ff */
[----:B------:R-:W-:Y:S02]  /*19400*/  MOV R2, 0x19420 ;  /* 0x0001942000027802 */ /* 0x000fe40000000f00 */
[----:B-12---:R-:W-:Y:S05]  /*19410*/  CALL.REL.NOINC `($__internal_5_$__cuda_sm70_shflsync_idx_p) ;  /* 0x000005d000007944 */ /* 0x006fea0003c00000 */
[----:B------:R-:W-:Y:S01]  /*19420*/  MOV R8, R11 ;  /* 0x0000000b00087202 */ /* 0x000fe20000000f00 */
[----:B------:R-:W-:Y:S05]  /*19430*/  BRA `(.L_x_429) ;  /* 0xffffd58000007947 */ /* 0x000fea000383ffff */
.L_x_365:
[----:B------:R-:W-:Y:S02]  /*19440*/  MOV R2, 0x1 ;  /* 0x0000000100027802 */ /* 0x000fe40000000f00 */
[----:B------:R-:W-:-:S02]  /*19450*/  MOV R3, 0x19470 ;  /* 0x0001947000037802 */ /* 0x000fc40000000f00 */
[----:B-123--:R-:W-:Y:S05]  /*19460*/  CALL.REL.NOINC `($__internal_6_$__cuda_sm70_shflsync_up_p) ;  /* 0x000005d000007944 */ /* 0x00efea0003c00000 */
[----:B------:R-:W-:Y:S05]  /*19470*/  BRA `(.L_x_430) ;  /* 0xffffd67000007947 */ /* 0x000fea000383ffff */
.L_x_366:
[----:B------:R-:W-:Y:S02]  /*19480*/  MOV R2, 0x2 ;  /* 0x0000000200027802 */ /* 0x000fe40000000f00 */
[----:B------:R-:W-:-:S02]  /*19490*/  MOV R3, 0x194b0 ;  /* 0x000194b000037802 */ /* 0x000fc40000000f00 */
[----:B-12---:R-:W-:Y:S05]  /*194a0*/  CALL.REL.NOINC `($__internal_6_$__cuda_sm70_shflsync_up_p) ;  /* 0x0000059000007944 */ /* 0x006fea0003c00000 */
        /* <DEDUP_REMOVED lines=24> */
.L_x_370:
[----:B------:R-:W-:Y:S02]  /*19630*/  MOV R2, 0x1 ;  /* 0x0000000100027802 */ /* 0x000fe40000000f00 */
[----:B------:R-:W-:Y:S02]  /*19640*/  MOV R3, 0x19660 ;  /* 0x0001966000037802 */ /* 0x000fe40000000f00 */
[----:B------:R-:W-:Y:S05]  /*19650*/  CALL.REL.NOINC `($__internal_6_$__cuda_sm70_shflsync_up_p) ;  /* 0x000003e000007944 */ /* 0x000fea0003c00000 */
[----:B------:R-:W-:Y:S01]  /*19660*/  MOV R2, R4 ;  /* 0x0000000400027202 */ /* 0x000fe20000000f00 */
[----:B------:R-:W-:Y:S05]  /*19670*/  BRA `(.L_x_432) ;  /* 0xffffd6d000007947 */ /* 0x000fea000383ffff */
.L_x_371:
        /* <DEDUP_REMOVED lines=27> */
.L_x_373:
[----:B------:R-:W-:Y:S02]  /*19830*/  SEL R0, RZ, 0x1, P0 ;  /* 0x00000001ff007807 */ /* 0x000fe40000000000 */
[----:B------:R-:W-:Y:S02]  /*19840*/  MOV R2, 0x19860 ;  /* 0x0001986000027802 */ /* 0x000fe40000000f00 */
[----:B---3--:R-:W-:Y:S05]  /*19850*/  CALL.REL.NOINC `($__internal_7_$__cuda_sm70_votesync_ballot) ;  /* 0x0000025000007944 */ /* 0x008fea0003c00000 */
[----:B------:R-:W-:Y:S05]  /*19860*/  BRA `(.L_x_434) ;  /* 0xffffd67000007947 */ /* 0x000fea000383ffff */
.L_x_374:
[----:B------:R-:W-:Y:S01]  /*19870*/  IMAD.MOV.U32 R12, RZ, RZ, R6 ;  /* 0x000000ffff0c7224 */ /* 0x000fe200078e0006 */
[----:B--2---:R-:W-:Y:S01]  /*19880*/  MOV R11, R13 ;  /* 0x0000000d000b7202 */ /* 0x004fe20000000f00 */
[----:B------:R-:W-:Y:S01]  /*19890*/  IMAD.MOV.U32 R3, RZ, RZ, 0x1f ;  /* 0x0000001fff037424 */ /* 0x000fe200078e00ff */
[----:B------:R-:W-:Y:S02]  /*198a0*/  MOV R2, 0x198c0 ;  /* 0x000198c000027802 */ /* 0x000fe40000000f00 */
[----:B-1-3--:R-:W-:Y:S05]  /*198b0*/  CALL.REL.NOINC `($__internal_5_$__cuda_sm70_shflsync_idx_p) ;  /* 0x0000013000007944 */ /* 0x00afea0003c00000 */
[----:B------:R-:W-:Y:S01]  /*198c0*/  IMAD.MOV.U32 R8, RZ, RZ, R11 ;  /* 0x000000ffff087224 */ /* 0x000fe200078e000b */
[----:B------:R-:W-:Y:S01]  /*198d0*/  MOV R11, R13 ;  /* 0x0000000d000b7202 */ /* 0x000fe20000000f00 */
[----:B------:R-:W-:Y:S01]  /*198e0*/  IMAD.MOV.U32 R12, RZ, RZ, R7 ;  /* 0x000000ffff0c7224 */ /* 0x000fe200078e0007 */
[----:B------:R-:W-:Y:S02]  /*198f0*/  MOV R3, 0x1f ;  /* 0x0000001f00037802 */ /* 0x000fe40000000f00 */
[----:B------:R-:W-:-:S02]  /*19900*/  MOV R2, 0x19920 ;  /* 0x0001992000027802 */ /* 0x000fc40000000f00 */
[----:B------:R-:W-:Y:S05]  /*19910*/  CALL.REL.NOINC `($__internal_5_$__cuda_sm70_shflsync_idx_p) ;  /* 0x000000d000007944 */ /* 0x000fea0003c00000 */
[----:B------:R-:W-:Y:S01]  /*19920*/  MOV R7, R11 ;  /* 0x0000000b00077202 */ /* 0x000fe20000000f00 */
[----:B------:R-:W-:Y:S05]  /*19930*/  BRA `(.L_x_435) ;  /* 0xffffd5e000007947 */ /* 0x000fea000383ffff */
.L_x_377:
[----:B------:R-:W-:Y:S01]  /*19940*/  IMAD.MOV.U32 R12, RZ, RZ, R4 ;  /* 0x000000ffff0c7224 */ /* 0x000fe200078e0004 */
[----:B------:R-:W-:-:S02]  /*19950*/  MOV R3, 0x1f ;  /* 0x0000001f00037802 */ /* 0x000fc40000000f00 */
[----:B------:R-:W-:Y:S02]  /*19960*/  MOV R2, 0x19980 ;  /* 0x0001998000027802 */ /* 0x000fe40000000f00 */
[----:B-1234-:R-:W-:Y:S05]  /*19970*/  CALL.REL.NOINC `($__internal_5_$__cuda_sm70_shflsync_idx_p) ;  /* 0x0000007000007944 */ /* 0x01efea0003c00000 */
[----:B------:R-:W-:Y:S01]  /*19980*/  MOV R14, R11 ;  /* 0x0000000b000e7202 */ /* 0x000fe20000000f00 */
[----:B------:R-:W-:Y:S05]  /*19990*/  BRA `(.L_x_376) ;  /* 0xffffd5e000007947 */ /* 0x000fea000383ffff */
        .weak           $__internal_4_$__cuda_sm70_shflsync_bfly_p
        .type           $__internal_4_$__cuda_sm70_shflsync_bfly_p,@function
        .size           $__internal_4_$__cuda_sm70_shflsync_bfly_p,($__internal_5_$__cuda_sm70_shflsync_idx_p - $__internal_4_$__cuda_sm70_shflsync_bfly_p)
$__internal_4_$__cuda_sm70_shflsync_bfly_p:
[----:B------:R-:W-:Y:S04]  /*199a0*/  WARPSYNC R10 ;  /* 0x0000000a00007348 */ /* 0x000fe80003800000 */
[----:B------:R1:W2:Y:S01]  /*199b0*/  SHFL.BFLY PT, R0, R0, R8, R11 ;  /* 0x0c00000800007389 */ /* 0x0002a200000e000b */
[----:B------:R-:W-:Y:S02]  /*199c0*/  MOV R9, 0x0 ;  /* 0x0000000000097802 */ /* 0x000fe40000000f00 */
[----:B-1----:R-:W-:-:S04]  /*199d0*/  MOV R8, R4 ;  /* 0x0000000400087202 */ /* 0x002fc80000000f00 */
[----:B--2---:R-:W-:Y:S05]  /*199e0*/  RET.REL.NODEC R8 `(_ZN7cutlass13device_kernelIN5flash19enable_sm80_to_sm89INS1_16FlashAttnFwdSm80INS1_25CollectiveMainloopFwdSm80ILi4ELi1ELb0EN4cute5tupleIJNS5_1CILi128EEENS7_ILi80EEENS7_ILi64EEEEEELi64ENS_6half_tEfNS_4arch4Sm80ELb0ELb0ELb1ELb1ELb0ELb1ELb1ELb1EEENS1_21CollectiveEpilogueFwdINS6_IJS8_SA_S9_EEENS6_IJNS7_ILi1EEESI_SI_EEESC_SE_Li128ELb1ELb1ELb1ELb0EEENS1_36VarlenDynamicPersistentTileSchedulerILi128ELi80ELi128ELi128ELb1ELb1ELb0ELb0ELb1ELb1EEEEEEEEEvNT_6ParamsE) ;  /* 0xfffe661008007950 */ /* 0x004fea0003c3ffff */
        .weak           $__internal_5_$__cuda_sm70_shflsync_idx_p
        .type           $__internal_5_$__cuda_sm70_shflsync_idx_p,@function
        .size           $__internal_5_$__cuda_sm70_shflsync_idx_p,($__internal_6_$__cuda_sm70_shflsync_up_p - $__internal_5_$__cuda_sm70_shflsync_idx_p)
$__internal_5_$__cuda_sm70_shflsync_idx_p:
[----:B------:R-:W-:-:S04]  /*199f0*/  MOV R48, 0xffffffff ;  /* 0xffffffff00307802 */ /* 0x000fc80000000f00 */
[----:B------:R-:W-:Y:S04]  /*19a00*/  WARPSYNC R48 ;  /* 0x0000003000007348 */ /* 0x000fe80003800000 */
[----:B------:R1:W2:Y:S02]  /*19a10*/  SHFL.IDX PT, R11, R12, R11, R3 ;  /* 0x0000000b0c0b7389 */ /* 0x0002a400000e0003 */
[----:B-1----:R-:W-:-:S04]  /*19a20*/  MOV R3, 0x0 ;  /* 0x0000000000037802 */ /* 0x002fc80000000f00 */
[----:B--2---:R-:W-:Y:S05]  /*19a30*/  RET.REL.NODEC R2 `(_ZN7cutlass13device_kernelIN5flash19enable_sm80_to_sm89INS1_16FlashAttnFwdSm80INS1_25CollectiveMainloopFwdSm80ILi4ELi1ELb0EN4cute5tupleIJNS5_1CILi128EEENS7_ILi80EEENS7_ILi64EEEEEELi64ENS_6half_tEfNS_4arch4Sm80ELb0ELb0ELb1ELb1ELb0ELb1ELb1ELb1EEENS1_21CollectiveEpilogueFwdINS6_IJS8_SA_S9_EEENS6_IJNS7_ILi1EEESI_SI_EEESC_SE_Li128ELb1ELb1ELb1ELb0EEENS1_36VarlenDynamicPersistentTileSchedulerILi128ELi80ELi128ELi128ELb1ELb1ELb0ELb0ELb1ELb1EEEEEEEEEvNT_6ParamsE) ;  /* 0xfffe65c002007950 */ /* 0x004fea0003c3ffff */
        .weak           $__internal_6_$__cuda_sm70_shflsync_up_p
        .type           $__internal_6_$__cuda_sm70_shflsync_up_p,@function
        .size           $__internal_6_$__cuda_sm70_shflsync_up_p,($__internal_7_$__cuda_sm70_votesync_ballot - $__internal_6_$__cuda_sm70_shflsync_up_p)
$__internal_6_$__cuda_sm70_shflsync_up_p:
[----:B------:R-:W-:Y:S02]  /*19a40*/  IMAD.MOV.U32 R4, RZ, RZ, RZ ;  /* 0x000000ffff047224 */ /* 0x000fe400078e00ff */
[----:B------:R-:W-:-:S04]  /*19a50*/  IMAD.MOV.U32 R10, RZ, RZ, -0x1 ;  /* 0xffffffffff0a7424 */ /* 0x000fc800078e00ff */
[----:B------:R-:W-:Y:S04]  /*19a60*/  WARPSYNC R10 ;  /* 0x0000000a00007348 */ /* 0x000fe80003800000 */
[----:B------:R1:W2:Y:S02]  /*19a70*/  SHFL.UP PT, R4, R0, R2, R4 ;  /* 0x0400000200047389 */ /* 0x0002a400000e0004 */
[----:B-1----:R-:W-:Y:S02]  /*19a80*/  MOV R2, R3 ;  /* 0x0000000300027202 */ /* 0x002fe40000000f00 */
[----:B------:R-:W-:-:S04]  /*19a90*/  MOV R3, 0x0 ;  /* 0x0000000000037802 */ /* 0x000fc80000000f00 */
[----:B--2---:R-:W-:Y:S05]  /*19aa0*/  RET.REL.NODEC R2 `(_ZN7cutlass13device_kernelIN5flash19enable_sm80_to_sm89INS1_16FlashAttnFwdSm80INS1_25CollectiveMainloopFwdSm80ILi4ELi1ELb0EN4cute5tupleIJNS5_1CILi128EEENS7_ILi80EEENS7_ILi64EEEEEELi64ENS_6half_tEfNS_4arch4Sm80ELb0ELb0ELb1ELb1ELb0ELb1ELb1ELb1EEENS1_21CollectiveEpilogueFwdINS6_IJS8_SA_S9_EEENS6_IJNS7_ILi1EEESI_SI_EEESC_SE_Li128ELb1ELb1ELb1ELb0EEENS1_36VarlenDynamicPersistentTileSchedulerILi128ELi80ELi128ELi128ELb1ELb1ELb0ELb0ELb1ELb1EEEEEEEEEvNT_6ParamsE) ;  /* 0xfffe655002007950 */ /* 0x004fea0003c3ffff */
        .weak           $__internal_7_$__cuda_sm70_votesync_ballot
        .type           $__internal_7_$__cuda_sm70_votesync_ballot,@function
        .size           $__internal_7_$__cuda_sm70_votesync_ballot,(.L_x_1620 - $__internal_7_$__cuda_sm70_votesync_ballot)
$__internal_7_$__cuda_sm70_votesync_ballot:
[----:B------:R-:W-:Y:S01]  /*19ab0*/  ISETP.NE.U32.AND P0, PT, R0, 0x1, PT ;  /* 0x000000010000780c */ /* 0x000fe20003f05070 */
[----:B------:R-:W-:-:S04]  /*19ac0*/  IMAD.MOV.U32 R3, RZ, RZ, -0x1 ;  /* 0xffffffffff037424 */ /* 0x000fc800078e00ff */
[----:B------:R-:W-:Y:S08]  /*19ad0*/  WARPSYNC R3 ;  /* 0x0000000300007348 */ /* 0x000ff00003800000 */
[----:B------:R-:W-:-:S04]  /*19ae0*/  VOTE.ANY R0, PT, !P0 ;  /* 0x0000000000007806 */ /* 0x000fc800040e0100 */
[----:B------:R-:W-:Y:S01]  /*19af0*/  LOP3.LUT R0, R0, R3, RZ, 0xc0, !PT ;  /* 0x0000000300007212 */ /* 0x000fe200078ec0ff */
[----:B------:R-:W-:-:S04]  /*19b00*/  IMAD.MOV.U32 R3, RZ, RZ, 0x0 ;  /* 0x00000000ff037424 */ /* 0x000fc800078e00ff */
[----:B------:R-:W-:Y:S05]  /*19b10*/  RET.REL.NODEC R2 `(_ZN7cutlass13device_kernelIN5flash19enable_sm80_to_sm89INS1_16FlashAttnFwdSm80INS1_25CollectiveMainloopFwdSm80ILi4ELi1ELb0EN4cute5tupleIJNS5_1CILi128EEENS7_ILi80EEENS7_ILi64EEEEEELi64ENS_6half_tEfNS_4arch4Sm80ELb0ELb0ELb1ELb1ELb0ELb1ELb1ELb1EEENS1_21CollectiveEpilogueFwdINS6_IJS8_SA_S9_EEENS6_IJNS7_ILi1EEESI_SI_EEESC_SE_Li128ELb1ELb1ELb1ELb0EEENS1_36VarlenDynamicPersistentTileSchedulerILi128ELi80ELi128ELi128ELb1ELb1ELb0ELb0ELb1ELb1EEEEEEEEEvNT_6ParamsE) ;  /* 0xfffe64e002007950 */ /* 0x000fea0003c3ffff */
.L_x_436:
        /* <DEDUP_REMOVED lines=14> */
.L_x_1620:


//--------------------- .text._ZN7cutlass13device_kernelIN5flash19enable_sm80_to_sm89INS1_16FlashAttnFwdSm80INS1_25CollectiveMainloopFwdSm80ILi4ELi1ELb0EN4cute5tupleIJNS5_1CILi128EEENS7_ILi96EEENS7_ILi64EEEEEELi64ENS_6half_tEfNS_4arch4Sm80ELb0ELb1ELb1ELb0ELb0ELb0ELb1ELb1EEENS1_21CollectiveEpilogueFwdINS6_IJS8_SA_S9_EEENS6_IJNS7_ILi1EEESI_SI_EEESC_SE_Li128ELb0ELb1ELb1ELb0EEENS1_19SingleTileSchedulerILb0ELb1ELb1ELi128EEEEEEEEEvNT_6ParamsE --------------------------
	.section	.text._ZN7cutlass13device_kernelIN5flash19enable_sm80_to_sm89INS1_16FlashAttnFwdSm80INS1_25CollectiveMainloopFwdSm80ILi4ELi1ELb0EN4cute5tupleIJNS5_1CILi128EEENS7_ILi96EEENS7_ILi64EEEEEELi64ENS_6half_tEfNS_4arch4Sm80ELb0ELb1ELb1ELb0ELb0ELb0ELb1ELb1EEENS1_21CollectiveEpilogueFwdINS6_IJS8_SA_S9_EEENS6_IJNS7_ILi1EEESI_SI_EEESC_SE_Li128ELb0ELb1ELb1ELb0EEENS1_19SingleTileSchedulerILb0ELb1ELb1ELi128EEEEEEEEEvNT_6ParamsE,"ax",@progbits
	.sectioninfo	@"SHI_REGISTERS=255"
	.align	128
.text._ZN7cutlass13device_kernelIN5flash19enable_sm80_to_sm89INS1_16FlashAttnFwdSm80INS1_25CollectiveMainloopFwdSm80ILi4ELi1ELb0EN4cute5tupleIJNS5_1CILi128EEENS7_ILi96EEENS7_ILi64EEEEEELi64ENS_6half_tEfNS_4arch4Sm80ELb0ELb1ELb1ELb0ELb0ELb0ELb1ELb1EEENS1_21CollectiveEpilogueFwdINS6_IJS8_SA_S9_EEENS6_IJNS7_ILi1EEESI_SI_EEESC_SE_Li128ELb0ELb1ELb1ELb0EEENS1_19SingleTileSchedulerILb0ELb1ELb1ELi128EEEEEEEEEvNT_6ParamsE:
        .type           _ZN7cutlass13device_kernelIN5flash19enable_sm80_to_sm89INS1_16FlashAttnFwdSm80INS1_25CollectiveMainloopFwdSm80ILi4ELi1ELb0EN4cute5tupleIJNS5_1CILi128EEENS7_ILi96EEENS7_ILi64EEEEEELi64ENS_6half_tEfNS_4arch4Sm80ELb0ELb1ELb1ELb0ELb0ELb0ELb1ELb1EEENS1_21CollectiveEpilogueFwdINS6_IJS8_SA_S9_EEENS6_IJNS7_ILi1EEESI_SI_EEESC_SE_Li128ELb0ELb1ELb1ELb0EEENS1_19SingleTileSchedulerILb0ELb1ELb1ELi128EEEEEEEEEvNT_6ParamsE,@function
        .size           _ZN7cutlass13device_kernelIN5flash19enable_sm80_to_sm89INS1_16FlashAttnFwdSm80INS1_25CollectiveMainloopFwdSm80ILi4ELi1ELb0EN4cute5tupleIJNS5_1CILi128EEENS7_ILi96EEENS7_ILi64EEEEEELi64ENS_6half_tEfNS_4arch4Sm80ELb0ELb1ELb1ELb0ELb0ELb0ELb1ELb1EEENS1_21CollectiveEpilogueFwdINS6_IJS8_SA_S9_EEENS6_IJNS7_ILi1EEESI_SI_EEESC_SE_Li128ELb0ELb1ELb1ELb0EEENS1_19SingleTileSchedulerILb0ELb1ELb1ELi128EEEEEEEEEvNT_6ParamsE,(.L_x_1625 - _ZN7cutlass13device_kernelIN5flash19enable_sm80_to_sm89INS1_16FlashAttnFwdSm80INS1_25CollectiveMainloopFwdSm80ILi4ELi1ELb0EN4cute5tupleIJNS5_1CILi128EEENS7_ILi96EEENS7_ILi64EEEEEELi64ENS_6half_tEfNS_4arch4Sm80ELb0ELb1ELb1ELb0ELb0ELb0ELb1ELb1EEENS1_21CollectiveEpilogueFwdINS6_IJS8_SA_S9_EEENS6_IJNS7_ILi1EEESI_SI_EEESC_SE_Li128ELb0ELb1ELb1ELb0EEENS1_19SingleTileSchedulerILb0ELb1ELb1ELi128EEEEEEEEEvNT_6ParamsE)
        .other          _ZN7cutlass13device_kernelIN5flash19enable_sm80_to_sm89INS1_16FlashAttnFwdSm80INS1_25CollectiveMainloopFwdSm80ILi4ELi1ELb0EN4cute5tupleIJNS5_1CILi128EEENS7_ILi96EEENS7_ILi64EEEEEELi64ENS_6half_tEfNS_4arch4Sm80ELb0ELb1ELb1ELb0ELb0ELb0ELb1ELb1EEENS1_21CollectiveEpilogueFwdINS6_IJS8_SA_S9_EEENS6_IJNS7_ILi1EEESI_SI_EEESC_SE_Li128ELb0ELb1ELb1ELb0EEENS1_19SingleTileSchedulerILb0ELb1ELb1ELi128EEEEEEEEEvNT_6ParamsE,@"STO_CUDA_ENTRY STV_DEFAULT"
_ZN7cutlass13device_kernelIN5flash19enable_sm80_to_sm89INS1_16FlashAttnFwdSm80INS1_25CollectiveMainloopFwdSm80ILi4ELi1ELb0EN4cute5tupleIJNS5_1CILi128EEENS7_ILi96EEENS7_ILi64EEEEEELi64ENS_6half_tEfNS_4arch4Sm80ELb0ELb1ELb1ELb0ELb0ELb0ELb1ELb1EEENS1_21CollectiveEpilogueFwdINS6_IJS8_SA_S9_EEENS6_IJNS7_ILi1EEESI_SI_EEESC_SE_Li128ELb0ELb1ELb1ELb0EEENS1_19SingleTileSchedulerILb0ELb1ELb1ELi128EEEEEEEEEvNT_6ParamsE:
[----:B------:R-:W-:Y:S02]  /*0000*/  MOV R1, c[0x0][0x28] ;  /* 0x00000a0000017a02 */ /* 0x000fe40000000f00 */
[----:B------:R-:W1:Y:S01]  /*0010*/  S2R R210, SR_TID.X ;  /* 0x0000000000d27919 */ /* 0x000e620000002100 */
[----:B------:R-:W2:Y:S01]  /*0020*/  S2UR UR6, SR_CTAID.Y ;  /* 0x00000000000679c3 */ /* 0x000ea20000002600 */
[----:B------:R-:W-:Y:S02]  /*0030*/  IADD3 R1, R1, -0x78, RZ ;  /* 0xffffff8801017810 */ /* 0x000fe40007ffe0ff */
[----:B------:R-:W3:Y:S01]  /*0040*/  S2R R19, SR_CTAID.Z ;  /* 0x0000000000137919 */ /* 0x000ee20000002700 */
[----:B-1----:R-:W-:-:S06]  /*0050*/  SHF.R.U32.HI R0, RZ, 0x5, R210 ;  /* 0x00000005ff007819 */ /* 0x002fcc00000116d2 */
[----:B------:R-:W1:Y:S02]  /*0060*/  SHFL.IDX PT, R0, R0, RZ, 0x1f ;  /* 0x00001fff00007589 */ /* 0x000e6400000e0000 */
[----:B-1----:R-:W-:-:S13]  /*0070*/  ISETP.NE.AND P0, PT, R0, RZ, PT ;  /* 0x000000ff0000720c */ /* 0x002fda0003f05270 */
[----:B--2---:R-:W-:Y:S05]  /*0080*/  @!P0 BRA `(.L_x_437) ;  /* 0x0000009000008947 */ /* 0x004fea0003800000 */
[----:B---3--:R-:W-:Y:S01]  /*0090*/  MOV R0, c[0x0][0x550] ;  /* 0x0001540000007a02 */ /* 0x008fe20000000f00 */
[----:B------:R-:W-:-:S03]  /*00a0*/  UMOV UR11, UR6 ;  /* 0x00000006000b7c82 */ /* 0x000fc60008000000 */
[----:B------:R-:W-:-:S13]  /*00b0*/  ISETP.NE.AND P0, PT, R0, 0x1, PT ;  /* 0x000000010000780c */ /* 0x000fda0003f05270 */
[----:B------:R-:W-:Y:S05]  /*00c0*/  @!P0 BRA `(.L_x_438) ;  /* 0x000000b000008947 */ /* 0x000fea0003800000 */
[----:B------:R-:W-:Y:S02]  /*00d0*/  ULDC UR4, c[0x0][0x554] ;  /* 0x0001550000047ab9 */ /* 0x000fe40000000800 */
[----:B------:R-:W-:Y:S02]  /*00e0*/  UIMAD.WIDE.U32 UR4, UR6, UR4, URZ ;  /* 0x00000004060472a5 */ /* 0x000fe4000f8e003f */
[----:B------:R-:W-:Y:S02]  /*00f0*/  ULDC UR11, c[0x0][0x558] ;  /* 0x00015600000b7ab9 */ /* 0x000fe40000000800 */
[----:B------:R-:W-:Y:S01]  /*0100*/  USHF.R.U32.HI UR11, URZ, UR11, UR5 ;  /* 0x0000000b3f0b7299 */ /* 0x000fe20008011605 */
[----:B------:R-:W-:Y:S05]  /*0110*/  BRA `(.L_x_438) ;  /* 0x0000006000007947 */ /* 0x000fea0003800000 */
.L_x_437:
[----:B---3--:R-:W-:Y:S02]  /*0120*/  ULDC.64 UR4, c[0x0][0x550] ;  /* 0x0001540000047ab9 */ /* 0x008fe40000000a00 */
[----:B------:R-:W-:Y:S02]  /*0130*/  UISETP.NE.AND UP0, UPT, UR4, 0x1, UPT ;  /* 0x000000010400788c */ /* 0x000fe4000bf05270 */
[----:B------:R-:W-:-:S02]  /*0140*/  UIMAD.WIDE.U32 UR8, UR6, UR5, URZ ;  /* 0x00000005060872a5 */ /* 0x000fc4000f8e003f */
[----:B------:R-:W-:Y:S02]  /*0150*/  ULDC UR4, c[0x0][0x558] ;  /* 0x0001560000047ab9 */ /* 0x000fe40000000800 */
[----:B------:R-:W-:-:S05]  /*0160*/  UMOV UR11, UR6 ;  /* 0x00000006000b7c82 */ /* 0x000fca0008000000 */
[----:B------:R-:W-:-:S03]  /*0170*/  @UP0 USHF.R.U32.HI UR11, URZ, UR4, UR9 ;  /* 0x000000043f0b0299 */ /* 0x000fc60008011609 */
.L_x_438:
[----:B------:R-:W-:Y:S01]  /*0180*/  ISETP.GE.AND P0, PT, R19, RZ, PT ;  /* 0x000000ff1300720c */ /* 0x000fe20003f06270 */
[----:B------:R-:W-:Y:S02]  /*0190*/  UIADD3 UR4, -UR11, URZ, URZ ;  /* 0x0000003f0b047290 */ /* 0x000fe4000fffe13f */
[----:B------:R-:W-:Y:S02]  /*01a0*/  ULDC UR10, c[0x0][0x550] ;  /* 0x00015400000a7ab9 */ /* 0x000fe40000000800 */
[----:B------:R-:W-:-:S08]  /*01b0*/  UIMAD UR10, UR4, UR10, UR6 ;  /* 0x0000000a040a72a4 */ /* 0x000fd0000f8e0206 */
[----:B------:R-:W-:Y:S05]  /*01c0*/  @!P0 EXIT ;  /* 0x000000000000894d */ /* 0x000fea0003800000 */
[----:B------:R-:W1:Y:S01]  /*01d0*/  S2UR UR7, SR_CTAID.X ;  /* 0x00000000000779c3 */ /* 0x000e620000002500 */
[----:B------:R-:W-:Y:S02]  /*01e0*/  ULDC UR4, c[0x0][0x2c4] ;  /* 0x0000b10000047ab9 */ /* 0x000fe40000000800 */
[----:B------:R-:W-:Y:S02]  /*01f0*/  UISETP.NE.AND UP2, UPT, UR4, 0x1, UPT ;  /* 0x000000010400788c */ /* 0x000fe4000bf45270 */
[----:B------:R-:W-:Y:S02]  /*0200*/  UMOV UR6, 0x1 ;  /* 0x0000000100067882 */ /* 0x000fe40000000000 */
[----:B------:R-:W-:Y:S02]  /*0210*/  ULDC.64 UR4, c[0x0][0x328] ;  /* 0x0000ca0000047ab9 */ /* 0x000fe40000000a00 */
[----:B------:R-:W-:Y:S02]  /*0220*/  UISETP.LE.AND UP1, UPT, UR6, UR5, UPT ;  /* 0x000000050600728c */ /* 0x000fe4000bf23270 */
[----:B------:R-:W-:-:S02]  /*0230*/  ULDC.64 UR8, c[0x0][0x2c8] ;  /* 0x0000b20000087ab9 */ /* 0x000fc40000000a00 */
[----:B------:R-:W-:Y:S02]  /*0240*/  ULDC UR12, c[0x0][0x168] ;  /* 0x00005a00000c7ab9 */ /* 0x000fe40000000800 */
[----:B------:R-:W-:Y:S01]  /*0250*/  PLOP3.LUT P0, PT, PT, PT, UP1, 0x40, 0x0 ;  /* 0x000000000000781c */ /* 0x000fe20003f0e818 */
[----:B------:R-:W-:Y:S02]  /*0260*/  UIADD3 UR12, UR6, -UR12, URZ ;  /* 0x8000000c060c7290 */ /* 0x000fe4000fffe03f */
[----:B------:R-:W-:Y:S02]  /*0270*/  ULDC UR5, c[0x0][0x1d0] ;  /* 0x0000740000057ab9 */ /* 0x000fe40000000800 */
[----:B-1----:R-:W-:-:S04]  /*0280*/  USHF.L.U32 UR7, UR7, 0x7, URZ ;  /* 0x0000000707077899 */ /* 0x002fc8000800063f */
[----:B------:R-:W-:-:S04]  /*0290*/  @UP2 UIADD3 UR14, UR7, 0x7f, URZ ;  /* 0x0000007f070e2890 */ /* 0x000fc8000fffe03f */
[----:B------:R-:W-:Y:S02]  /*02a0*/  UIMAD.WIDE.U32 UR14, UR14, UR8, URZ ;  /* 0x000000080e0e72a5 */ /* 0x000fe4000f8e003f */
[----:B------:R-:W-:Y:S02]  /*02b0*/  UIADD3 UR8, UR7, 0x7f, URZ ;  /* 0x0000007f07087890 */ /* 0x000fe4000fffe03f */
[----:B------:R-:W-:-:S04]  /*02c0*/  @UP2 USHF.R.U32.HI UR8, URZ, UR9, UR15 ;  /* 0x000000093f082299 */ /* 0x000fc8000801160f */
[----:B------:R-:W-:-:S04]  /*02d0*/  UIADD3 UR5, UR8, UR5, UR12 ;  /* 0x0000000508057290 */ /* 0x000fc8000fffe00c */
[----:B------:R-:W-:Y:S01]  /*02e0*/  UIADD3 UR8, UR5, UR4, URZ ;  /* 0x0000000405087290 */ /* 0x000fe2000fffe03f */
[----:B------:R-:W-:Y:S05]  /*02f0*/  @P0 BRA `(.L_x_439) ;  /* 0x0000014000000947 */ /* 0x000fea0003800000 */
[----:B------:R-:W-:Y:S01]  /*0300*/  ISETP.LT.AND P0, PT, RZ, UR5, PT ;  /* 0x00000005ff007c0c */ /* 0x000fe2000bf01270 */
[----:B------:R-:W-:-:S12]  /*0310*/  UIADD3 UR9, UR5, -0x1, URZ ;  /* 0xffffffff05097890 */ /* 0x000fd8000fffe03f */
[----:B------:R-:W-:Y:S05]  /*0320*/  @P0 BRA `(.L_x_440) ;  /* 0x0000008000000947 */ /* 0x000fea0003800000 */
[----:B------:R-:W-:Y:S02]  /*0330*/  ULDC UR4, c[0x0][0x32c] ;  /* 0x0000cb0000047ab9 */ /* 0x000fe40000000800 */
[----:B------:R-:W-:Y:S02]  /*0340*/  UISETP.NE.AND UP0, UPT, UR6, UR4, UPT ;  /* 0x000000040600728c */ /* 0x000fe4000bf05270 */
[----:B------:R-:W-:-:S03]  /*0350*/  UIADD3 UR9, -UR5, URZ, URZ ;  /* 0x0000003f05097290 */ /* 0x000fc6000fffe13f */
[----:B------:R-:W-:Y:S02]  /*0360*/  ULDC.64 UR4, c[0x0][0x330] ;  /* 0x0000cc0000047ab9 */ /* 0x000fe40000000a00 */
[----:B------:R-:W-:-:S04]  /*0370*/  UIMAD.WIDE.U32 UR12, UR9, UR4, URZ ;  /* 0x00000004090c72a5 */ /* 0x000fc8000f8e003f */
[----:B------:R-:W-:-:S04]  /*0380*/  @UP0 USHF.R.U32.HI UR9, URZ, UR5, UR13 ;  /* 0x000000053f090299 */ /* 0x000fc8000801160d */
[----:B------:R-:W-:Y:S01]  /*0390*/  ULOP3.LUT UR9, URZ, UR9, URZ, 0x33, !UPT ;  /* 0x000000093f097292 */ /* 0x000fe2000f8e333f */
[----:B------:R-:W-:Y:S05]  /*03a0*/  BRA `(.L_x_441) ;  /* 0x0000005000007947 */ /* 0x000fea0003800000 */
.L_x_440:
[----:B------:R-:W-:Y:S02]  /*03b0*/  ULDC UR4, c[0x0][0x32c] ;  /* 0x0000cb0000047ab9 */ /* 0x000fe40000000800 */
[----:B------:R-:W-:-:S03]  /*03c0*/  UISETP.NE.AND UP0, UPT, UR6, UR4, UPT ;  /* 0x000000040600728c */ /* 0x000fc6000bf05270 */
[----:B------:R-:W-:Y:S02]  /*03d0*/  ULDC.64 UR4, c[0x0][0x330] ;  /* 0x0000cc0000047ab9 */ /* 0x000fe40000000a00 */
[----:B------:R-:W-:-:S06]  /*03e0*/  UIMAD.WIDE.U32 UR12, UR9, UR4, URZ ;  /* 0x00000004090c72a5 */ /* 0x000fcc000f8e003f */
[----:B------:R-:W-:Y:S02]  /*03f0*/  @UP0 USHF.R.U32.HI UR9, URZ, UR5, UR13 ;  /* 0x000000053f090299 */ /* 0x000fe4000801160d */
.L_x_441:
[----:B------:R-:W-:Y:S02]  /*0400*/  ULDC UR4, c[0x0][0x32c] ;  /* 0x0000cb0000047ab9 */ /* 0x000fe40000000800 */
[----:B------:R-:W-:-:S04]  /*0410*/  UIMAD UR4, UR9, UR4, UR4 ;  /* 0x00000004090472a4 */ /* 0x000fc8000f8e0204 */
[----:B------:R-:W-:-:S04]  /*0420*/  UISETP.LT.AND UP0, UPT, UR8, UR4, UPT ;  /* 0x000000040800728c */ /* 0x000fc8000bf01270 */
[----:B------:R-:W-:-:S03]  /*0430*/  USEL UR8, UR8, UR4, UP0 ;  /* 0x0000000408087287 */ /* 0x000fc60008000000 */
.L_x_439:
[----:B------:R-:W-:Y:S01]  /*0440*/  ULDC.64 UR4, c[0x0][0x2c8] ;  /* 0x0000b20000047ab9 */ /* 0x000fe20000000a00 */
[----:B------:R-:W-:Y:S01]  /*0450*/  PLOP3.LUT P0, PT, PT, PT, UP1, 0x40, 0x0 ;  /* 0x000000000000781c */ /* 0x000fe20003f0e818 */
[----:B------:R-:W-:Y:S02]  /*0460*/  UIMAD.WIDE.U32 UR14, UR7, UR4, URZ ;  /* 0x00000004070e72a5 */ /* 0x000fe4000f8e003f */
[----:B------:R-:W-:Y:S02]  /*0470*/  UMOV UR12, 0x5f ;  /* 0x0000005f000c7882 */ /* 0x000fe40000000000 */
[----:B------:R-:W-:Y:S02]  /*0480*/  ULDC UR6, c[0x0][0x1d0] ;  /* 0x0000740000067ab9 */ /* 0x000fe40000000800 */
[----:B------:R-:W-:Y:S02]  /*0490*/  UIADD3 UR8, UR8, 0x5f, URZ ;  /* 0x0000005f08087890 */ /* 0x000fe4000fffe03f */
[----:B------:R-:W-:-:S02]  /*04a0*/  UIADD3 UR12, UR12, UR6, URZ ;  /* 0x000000060c0c7290 */ /* 0x000fc4000fffe03f */
[----:B------:R-:W-:Y:S02]  /*04b0*/  UIMAD.WIDE UR8, UR8, 0x2aaaaaab, URZ ;  /* 0x2aaaaaab080878a5 */ /* 0x000fe4000f8e023f */
[----:B------:R-:W-:Y:S02]  /*04c0*/  UIMAD.WIDE UR12, UR12, 0x2aaaaaab, URZ ;  /* 0x2aaaaaab0c0c78a5 */ /* 0x000fe4000f8e023f */
[----:B------:R-:W-:Y:S02]  /*04d0*/  ULDC UR14, c[0x0][0x168] ;  /* 0x00005a00000e7ab9 */ /* 0x000fe40000000800 */
[----:B------:R-:W-:Y:S02]  /*04e0*/  UMOV UR4, UR7 ;  /* 0x0000000700047c82 */ /* 0x000fe40008000000 */
[----:B------:R-:W-:Y:S02]  /*04f0*/  @UP2 USHF.R.U32.HI UR4, URZ, UR5, UR15 ;  /* 0x000000053f042299 */ /* 0x000fe4000801160f */
[----:B------:R-:W-:-:S02]  /*0500*/  UIADD3 UR6, UR6, -UR14, URZ ;  /* 0x8000000e06067290 */ /* 0x000fc4000fffe03f */
[----:B------:R-:W-:Y:S02]  /*0510*/  USHF.R.U32.HI UR8, URZ, 0x1f, UR9 ;  /* 0x0000001f3f087899 */ /* 0x000fe40008011609 */
[----:B------:R-:W-:Y:S02]  /*0520*/  USHF.R.U32.HI UR12, URZ, 0x1f, UR13 ;  /* 0x0000001f3f0c7899 */ /* 0x000fe4000801160d */
[----:B------:R-:W-:Y:S02]  /*0530*/  UIADD3 UR4, UR6, UR4, URZ ;  /* 0x0000000406047290 */ /* 0x000fe4000fffe03f */
[----:B------:R-:W-:Y:S02]  /*0540*/  ULDC UR5, c[0x0][0x324] ;  /* 0x0000c90000057ab9 */ /* 0x000fe40000000800 */
[----:B------:R-:W-:Y:S02]  /*0550*/  ULEA.HI.SX32 UR8, UR9, UR8, 0x1c ;  /* 0x0000000809087291 */ /* 0x000fe4000f8fe23f */
[----:B------:R-:W-:-:S02]  /*0560*/  ULEA.HI.SX32 UR12, UR13, UR12, 0x1c ;  /* 0x0000000c0d0c7291 */ /* 0x000fc4000f8fe23f */
[----:B------:R-:W-:Y:S02]  /*0570*/  UIADD3 UR5, UR4, -UR5, URZ ;  /* 0x8000000504057290 */ /* 0x000fe4000fffe03f */
[----:B------:R-:W-:-:S04]  /*0580*/  UISETP.LT.AND UP0, UPT, UR12, UR8, UPT ;  /* 0x000000080c00728c */ /* 0x000fc8000bf01270 */
[----:B------:R-:W-:Y:S01]  /*0590*/  USEL UR8, UR12, UR8, UP0 ;  /* 0x000000080c087287 */ /* 0x000fe20008000000 */
[----:B------:R-:W-:Y:S01]  /*05a0*/  MOV R3, UR5 ;  /* 0x0000000500037c02 */ /* 0x000fe20008000f00 */
[----:B------:R-:W-:Y:S05]  /*05b0*/  @P0 BRA `(.L_x_442) ;  /* 0x0000010000000947 */ /* 0x000fea0003800000 */
[----:B------:R-:W-:-:S04]  /*05c0*/  MOV R0, UR4 ;  /* 0x0000000400007c02 */ /* 0x000fc80008000f00 */
[----:B------:R-:W-:-:S13]  /*05d0*/  ISETP.GT.AND P0, PT, R0, -0x1, PT ;  /* 0xffffffff0000780c */ /* 0x000fda0003f04270 */
[----:B------:R-:W-:Y:S05]  /*05e0*/  @P0 BRA `(.L_x_443) ;  /* 0x0000007000000947 */ /* 0x000fea0003800000 */
[----:B------:R-:W-:Y:S01]  /*05f0*/  IMAD.MOV.U32 R2, RZ, RZ, c[0x0][0x32c] ;  /* 0x0000cb00ff027624 */ /* 0x000fe200078e00ff */
[----:B------:R-:W-:-:S04]  /*0600*/  LOP3.LUT R0, RZ, R0, RZ, 0x33, !PT ;  /* 0x00000000ff007212 */ /* 0x000fc800078e33ff */
[----:B------:R-:W-:-:S13]  /*0610*/  ISETP.NE.AND P0, PT, R2, 0x1, PT ;  /* 0x000000010200780c */ /* 0x000fda0003f05270 */
[----:B------:R-:W-:-:S05]  /*0620*/  @P0 IMAD.HI.U32 R2, R0, c[0x0][0x330], RZ ;  /* 0x0000cc0000020a27 */ /* 0x000fca00078e00ff */
[----:B------:R-:W-:-:S04]  /*0630*/  @P0 SHF.R.U32.HI R0, RZ, c[0x0][0x334], R2 ;  /* 0x0000cd00ff000a19 */ /* 0x000fc80000011602 */
[----:B------:R-:W-:Y:S01]  /*0640*/  LOP3.LUT R0, RZ, R0, RZ, 0x33, !PT ;  /* 0x00000000ff007212 */ /* 0x000fe200078e33ff */
[----:B------:R-:W-:Y:S05]  /*0650*/  BRA `(.L_x_444) ;  /* 0x0000004000007947 */ /* 0x000fea0003800000 */
.L_x_443:
[----:B------:R-:W-:-:S04]  /*0660*/  MOV R2, c[0x0][0x32c] ;  /* 0x0000cb0000027a02 */ /* 0x000fc80000000f00 */
[----:B------:R-:W-:-:S13]  /*0670*/  ISETP.NE.AND P0, PT, R2, 0x1, PT ;  /* 0x000000010200780c */ /* 0x000fda0003f05270 */
[----:B------:R-:W-:-:S05]  /*0680*/  @P0 IMAD.HI.U32 R2, R0, c[0x0][0x330], RZ ;  /* 0x0000cc0000020a27 */ /* 0x000fca00078e00ff */
[----:B------:R-:W-:-:S05]  /*0690*/  @P0 SHF.R.U32.HI R0, RZ, c[0x0][0x334], R2 ;  /* 0x0000cd00ff000a19 */ /* 0x000fca0000011602 */
.L_x_444:
[----:B------:R-:W-:-:S05]  /*06a0*/  IMAD R0, R0, c[0x0][0x32c], RZ ;  /* 0x0000cb0000007a24 */ /* 0x000fca00078e02ff */
[----:B------:R-:W-:-:S05]  /*06b0*/  IMNMX R3, R3, R0, !PT ;  /* 0x0000000003037217 */ /* 0x000fca0007800200 */
.L_x_442:
[----:B------:R-:W-:Y:S01]  /*06c0*/  IMAD.HI R0, R3, 0x2aaaaaab, RZ ;  /* 0x2aaaaaab03007827 */ /* 0x000fe200078e02ff */
[----:B------:R-:W-:Y:S02]  /*06d0*/  USHF.R.U32.HI UR5, URZ, 0x10, UR10 ;  /* 0x000000103f057899 */ /* 0x000fe4000801160a */
[----:B------:R-:W-:Y:S02]  /*06e0*/  ULDC UR4, c[0x0][0x338] ;  /* 0x0000ce0000047ab9 */ /* 0x000fe40000000800 */
[----:B------:R-:W-:Y:S01]  /*06f0*/  SHF.R.U32.HI R2, RZ, 0x1f, R0 ;  /* 0x0000001fff027819 */ /* 0x000fe20000011600 */
[----:B------:R-:W-:-:S03]  /*0700*/  UISETP.NE.AND UP0, UPT, UR5, URZ, UPT ;  /* 0x0000003f0500728c */ /* 0x000fc6000bf05270 */
[----:B------:R-:W-:Y:S01]  /*0710*/  LEA.HI.SX32 R0, R0, R2, 0x1c ;  /* 0x0000000200007211 */ /* 0x000fe200078fe2ff */
[----:B------:R-:W-:-:S03]  /*0720*/  USEL UR4, UR5, UR4, UP0 ;  /* 0x0000000405047287 */ /* 0x000fc60008000000 */
[----:B------:R-:W-:Y:S01]  /*0730*/  IMNMX R9, RZ, R0, !PT ;  /* 0x00000000ff097217 */ /* 0x000fe20007800200 */
[----:B------:R-:W-:-:S03]  /*0740*/  IMAD.MOV.U32 R0, RZ, RZ, RZ ;  /* 0x000000ffff007224 */ /* 0x000fc600078e00ff */
[----:B------:R-:W-:-:S13]  /*0750*/  ISETP.LT.AND P0, PT, R9, UR8, PT ;  /* 0x0000000809007c0c */ /* 0x000fda000bf01270 */
[----:B------:R-:W-:Y:S05]  /*0760*/  @!P0 BRA `(.L_x_445) ;  /* 0x000001f000008947 */ /* 0x000fea0003800000 */
[----:B------:R-:W-:Y:S01]  /*0770*/  IMAD.U32 R5, RZ, RZ, UR4 ;  /* 0x00000004ff057e24 */ /* 0x000fe2000f8e00ff */
[----:B------:R-:W-:-:S04]  /*0780*/  UIADD3 UR5, UR4, -0x1, UR8 ;  /* 0xffffffff04057890 */ /* 0x000fc8000fffe008 */
[----:B------:R-:W-:Y:S02]  /*0790*/  IABS R0, R5 ;  /* 0x0000000500007213 */ /* 0x000fe40000000000 */
[----:B------:R-:W-:-:S03]  /*07a0*/  IADD3 R8, -R9, UR5, RZ ;  /* 0x0000000509087c10 */ /* 0x000fc6000fffe1ff */
[----:B------:R-:W-:Y:S01]  /*07b0*/  IMAD.MOV.U32 R4, RZ, RZ, R0 ;  /* 0x000000ffff047224 */ /* 0x000fe200078e0000 */
[----:B------:R-:W-:-:S03]  /*07c0*/  IABS R7, R8 ;  /* 0x0000000800077213 */ /* 0x000fc60000000000 */
[----:B------:R-:W1:Y:S08]  /*07d0*/  I2F.RP R2, R4 ;  /* 0x0000000400027306 */ /* 0x000e700000209400 */
[----:B-1----:R-:W1:Y:S02]  /*07e0*/  MUFU.RCP R2, R2 ;  /* 0x0000000200027308 */ /* 0x002e640000001000 */
[----:B-1----:R-:W-:-:S06]  /*07f0*/  IADD3 R2, R2, 0xffffffe, RZ ;  /* 0x0ffffffe02027810 */ /* 0x002fcc0007ffe0ff */
[----:B------:R-:W1:Y:S02]  /*0800*/  F2I.FTZ.U32.TRUNC.NTZ R3, R2 ;  /* 0x0000000200037305 */ /* 0x000e64000021f000 */
[----:B-1----:R-:W-:-:S04]  /*0810*/  IMAD.MOV R0, RZ, RZ, -R3 ;  /* 0x000000ffff007224 */ /* 0x002fc800078e0a03 */
[----:B------:R-:W-:Y:S01]  /*0820*/  IMAD.MOV.U32 R2, RZ, RZ, R0 ;  /* 0x000000ffff027224 */ /* 0x000fe200078e0000 */
[----:B------:R-:W-:-:S03]  /*0830*/  IABS R0, R5 ;  /* 0x0000000500007213 */ /* 0x000fc60000000000 */
[----:B------:R-:W-:Y:S01]  /*0840*/  IMAD R5, R2, R4, RZ ;  /* 0x0000000402057224 */ /* 0x000fe200078e02ff */
[----:B------:R-:W-:Y:S01]  /*0850*/  MOV R2, RZ ;  /* 0x000000ff00027202 */ /* 0x000fe20000000f00 */
[----:B------:R-:W-:-:S04]  /*0860*/  IMAD.MOV R6, RZ, RZ, -R0 ;  /* 0x000000ffff067224 */ /* 0x000fc800078e0a00 */
[----:B------:R-:W-:-:S04]  /*0870*/  IMAD.HI.U32 R0, R3, R5, R2 ;  /* 0x0000000503007227 */ /* 0x000fc800078e0002 */
[----:B------:R-:W-:Y:S02]  /*0880*/  IMAD.MOV.U32 R2, RZ, RZ, R7 ;  /* 0x000000ffff027224 */ /* 0x000fe400078e0007 */
[----:B------:R-:W-:Y:S02]  /*0890*/  IMAD.MOV.U32 R3, RZ, RZ, R6 ;  /* 0x000000ffff037224 */ /* 0x000fe400078e0006 */
[----:B------:R-:W-:-:S04]  /*08a0*/  IMAD.HI.U32 R0, R0, R2, RZ ;  /* 0x0000000200007227 */ /* 0x000fc800078e00ff */
[----:B------:R-:W-:-:S05]  /*08b0*/  IMAD R2, R0, R3, R2 ;  /* 0x0000000300027224 */ /* 0x000fca00078e0202 */
[----:B------:R-:W-:-:S13]  /*08c0*/  ISETP.GT.U32.AND P0, PT, R4, R2, PT ;  /* 0x000000020400720c */ /* 0x000fda0003f04070 */
[-C--:B------:R-:W-:Y:S02]  /*08d0*/  @!P0 IADD3 R2, R2, -R4.reuse, RZ ;  /* 0x8000000402028210 */ /* 0x080fe40007ffe0ff */
[----:B------:R-:W-:Y:S02]  /*08e0*/  @!P0 IADD3 R0, R0, 0x1, RZ ;  /* 0x0000000100008810 */ /* 0x000fe40007ffe0ff */
[----:B------:R-:W-:Y:S02]  /*08f0*/  ISETP.GE.U32.AND P2, PT, R2, R4, PT ;  /* 0x000000040200720c */ /* 0x000fe40003f46070 */
[----:B------:R-:W-:Y:S02]  /*0900*/  LOP3.LUT R2, R8, UR4, RZ, 0x3c, !PT ;  /* 0x0000000408027c12 */ /* 0x000fe4000f8e3cff */
[----:B------:R-:W-:Y:S02]  /*0910*/  ISETP.NE.AND P0, PT, RZ, UR4, PT ;  /* 0x00000004ff007c0c */ /* 0x000fe4000bf05270 */
[----:B------:R-:W-:-:S07]  /*0920*/  ISETP.GE.AND P1, PT, R2, RZ, PT ;  /* 0x000000ff0200720c */ /* 0x000fce0003f26270 */
[----:B------:R-:W-:-:S06]  /*0930*/  @P2 IADD3 R0, R0, 0x1, RZ ;  /* 0x0000000100002810 */ /* 0x000fcc0007ffe0ff */
[----:B------:R-:W-:Y:S01]  /*0940*/  @!P1 IMAD.MOV R0, RZ, RZ, -R0 ;  /* 0x000000ffff009224 */ /* 0x000fe200078e0a00 */
[----:B------:R-:W-:Y:S02]  /*0950*/  @!P0 LOP3.LUT R0, RZ, UR4, RZ, 0x33, !PT ;  /* 0x00000004ff008c12 */ /* 0x000fe4000f8e33ff */
.L_x_445:
[----:B------:R-:W-:Y:S01]  /*0960*/  ULOP3.LUT UR10, UR10, 0xffff, URZ, 0xc0, !UPT ;  /* 0x0000ffff0a0a7892 */ /* 0x000fe2000f8ec03f */
[----:B------:R-:W-:Y:S01]  /*0970*/  PLOP3.LUT P4, PT, PT, PT, PT, 0x80, 0x0 ;  /* 0x000000000000781c */ /* 0x000fe20003f8f070 */
[----:B------:R-:W-:Y:S01]  /*0980*/  ULDC.64 UR12, c[0x0][0x118] ;  /* 0x00004600000c7ab9 */ /* 0x000fe20000000a00 */
[----:B------:R-:W-:Y:S01]  /*0990*/  CS2R R22, SRZ ;  /* 0x0000000000167805 */ /* 0x000fe2000001ff00 */
[----:B------:R-:W-:Y:S01]  /*09a0*/  CS2R R20, SRZ ;  /* 0x0000000000147805 */ /* 0x000fe2000001ff00 */
[----:B------:R-:W-:Y:S01]  /*09b0*/  CS2R R162, SRZ ;  /* 0x0000000000a27805 */ /* 0x000fe2000001ff00 */
[----:B------:R-:W-:Y:S01]  /*09c0*/  IMAD R220, R0, UR10, R9 ;  /* 0x0000000a00dc7c24 */ /* 0x000fe2000f8e0209 */
[----:B------:R-:W-:Y:S01]  /*09d0*/  CS2R R160, SRZ ;  /* 0x0000000000a07805 */ /* 0x000fe2000001ff00 */
[----:B------:R-:W-:Y:S01]  /*09e0*/  CS2R R166, SRZ ;  /* 0x0000000000a67805 */ /* 0x000fe2000001ff00 */
[----:B------:R-:W-:Y:S01]  /*09f0*/  CS2R R164, SRZ ;  /* 0x0000000000a47805 */ /* 0x000fe2000001ff00 */
[----:B------:R-:W-:Y:S01]  /*0a00*/  IMAD.IADD R0, R220, 0x1, R0 ;  /* 0x00000001dc007824 */ /* 0x000fe200078e0200 */
[----:B------:R1:W-:Y:S01]  /*0a10*/  STL [R1], R220 ;  /* 0x000000dc01007387 */ /* 0x0003e20000100800 */
[----:B------:R-:W-:Y:S01]  /*0a20*/  CS2R R158, SRZ ;  /* 0x00000000009e7805 */ /* 0x000fe2000001ff00 */
[----:B------:R-:W-:Y:S01]  /*0a30*/  CS2R R156, SRZ ;  /* 0x00000000009c7805 */ /* 0x000fe2000001ff00 */
[----:B------:R-:W-:Y:S01]  /*0a40*/  CS2R R154, SRZ ;  /* 0x00000000009a7805 */ /* 0x000fe2000001ff00 */
[----:B------:R-:W-:Y:S01]  /*0a50*/  IMNMX R225, R0, UR8, PT ;  /* 0x0000000800e17c17 */ /* 0x000fe2000b800200 */
        /* <DEDUP_REMOVED lines=27> */
[----:B-1----:R-:W-:Y:S02]  /*0c10*/  ISETP.NE.U32.AND P0, PT, RZ, c[0x0][0x340], PT ;  /* 0x0000d000ff007a0c */ /* 0x002fe40003f05070 */
[----:B------:R-:W-:Y:S01]  /*0c20*/  SHF.R.S32.HI R209, RZ, 0x1f, R210 ;  /* 0x0000001fffd17819 */ /* 0x000fe200000114d2 */
[----:B------:R-:W-:Y:S01]  /*0c30*/  USHF.R.S32.HI UR8, URZ, 0x1f, UR11 ;  /* 0x0000001f3f087899 */ /* 0x000fe2000801140b */
[----:B------:R-:W-:Y:S01]  /*0c40*/  ISETP.NE.AND.EX P2, PT, RZ, c[0x0][0x344], PT, P0 ;  /* 0x0000d100ff007a0c */ /* 0x000fe20003f45300 */
[----:B------:R-:W-:-:S12]  /*0c50*/  ULDC.64 UR4, c[0x0][0x1b8] ;  /* 0x00006e0000047ab9 */ /* 0x000fd80000000a00 */
[----:B------:R-:W-:-:S04]  /*0c60*/  @P2 IMAD.MOV.U32 R2, RZ, RZ, 0x4 ;  /* 0x00000004ff022424 */ /* 0x000fc800078e00ff */
[----:B------:R-:W-:-:S05]  /*0c70*/  @P2 IMAD.WIDE R2, R19, R2, c[0x0][0x340] ;  /* 0x0000d00013022625 */ /* 0x000fca00078e0202 */
[----:B------:R1:W2:Y:S01]  /*0c80*/  @P2 LDG.E R13, [R2.64] ;  /* 0x0000000c020d2981 */ /* 0x0002a2000c1e1900 */
[----:B------:R-:W-:Y:S01]  /*0c90*/  PLOP3.LUT P1, PT, PT, PT, UP2, 0x80, 0x0 ;  /* 0x000000000000781c */ /* 0x000fe20003f2f028 */
[----:B------:R-:W-:Y:S01]  /*0ca0*/  UIMAD UR9, UR8, UR4, URZ ;  /* 0x00000004080972a4 */ /* 0x000fe2000f8e023f */
[----:B------:R-:W-:Y:S01]  /*0cb0*/  PLOP3.LUT P0, PT, PT, PT, UP2, 0x80, 0x0 ;  /* 0x000000000000781c */ /* 0x000fe20003f0f028 */
[----:B------:R-:W-:Y:S01]  /*0cc0*/  UIMAD.WIDE.U32 UR14, UR11, UR4, URZ ;  /* 0x000000040b0e72a5 */ /* 0x000fe2000f8e003f */
[----:B------:R-:W-:Y:S01]  /*0cd0*/  SHF.R.S32.HI R14, RZ, 0x1f, R19 ;  /* 0x0000001fff0e7819 */ /* 0x000fe20000011413 */
[----:B------:R-:W-:Y:S01]  /*0ce0*/  UIMAD UR4, UR11, UR5, UR9 ;  /* 0x000000050b0472a4 */ /* 0x000fe2000f8e0209 */
[----:B------:R-:W-:Y:S01]  /*0cf0*/  LEA.HI R20, R209, R210, RZ, 0x4 ;  /* 0x000000d2d1147211 */ /* 0x000fe200078f20ff */
[----:B------:R-:W-:Y:S01]  /*0d00*/  IMAD.MOV.U32 R23, RZ, RZ, 0x20 ;  /* 0x00000020ff177424 */ /* 0x000fe200078e00ff */
[----:B------:R-:W-:Y:S01]  /*0d10*/  BSSY B0, `(.L_x_447) ;  /* 0x0000067000007945 */ /* 0x000fe20003800000 */
[----:B------:R-:W-:Y:S01]  /*0d20*/  UIADD3 UR4, UR15, UR4, URZ ;  /* 0x000000040f047290 */ /* 0x000fe2000fffe03f */
[----:B------:R-:W-:-:S04]  /*0d30*/  IMAD R10, R14, c[0x0][0x1c0], RZ ;  /* 0x000070000e0a7a24 */ /* 0x000fc800078e02ff */
[----:B------:R-:W-:Y:S01]  /*0d40*/  IMAD R10, R19, c[0x0][0x1c4], R10 ;  /* 0x00007100130a7a24 */ /* 0x000fe200078e020a */
[----:B-1----:R-:W-:Y:S01]  /*0d50*/  LEA.HI R2, R209, R210, RZ, 0x3 ;  /* 0x000000d2d1027211 */ /* 0x002fe200078f18ff */
[----:B------:R-:W-:Y:S02]  /*0d60*/  IMAD.U32 R3, RZ, RZ, UR15 ;  /* 0x0000000fff037e24 */ /* 0x000fe4000f8e00ff */
[----:B------:R-:W-:Y:S01]  /*0d70*/  IMAD.U32 R3, RZ, RZ, UR4 ;  /* 0x00000004ff037e24 */ /* 0x000fe2000f8e00ff */
[----:B------:R-:W-:Y:S01]  /*0d80*/  LOP3.LUT R0, R2, 0xfffffff8, RZ, 0xc0, !PT ;  /* 0xfffffff802007812 */ /* 0x000fe200078ec0ff */
[----:B------:R-:W-:Y:S01]  /*0d90*/  ULDC.64 UR4, c[0x0][0x1e8] ;  /* 0x00007a0000047ab9 */ /* 0x000fe20000000a00 */
[----:B------:R-:W-:Y:S01]  /*0da0*/  SHF.R.S32.HI R18, RZ, 0x3, R2 ;  /* 0x00000003ff127819 */ /* 0x000fe20000011402 */
[----:B------:R-:W-:Y:S01]  /*0db0*/  UIMAD UR4, UR8, UR4, URZ ;  /* 0x00000004080472a4 */ /* 0x000fe2000f8e023f */
[----:B------:R-:W-:Y:S01]  /*0dc0*/  MOV R2, UR14 ;  /* 0x0000000e00027c02 */ /* 0x000fe20008000f00 */
[----:B------:R-:W-:Y:S01]  /*0dd0*/  IMAD.IADD R25, R210, 0x1, -R0 ;  /* 0x00000001d2197824 */ /* 0x000fe200078e0a00 */
[----:B------:R-:W-:Y:S01]  /*0de0*/  SHF.R.S32.HI R4, RZ, 0x1f, R18 ;  /* 0x0000001fff047819 */ /* 0x000fe20000011412 */
[----:B------:R-:W-:-:S02]  /*0df0*/  UIMAD UR9, UR11, UR5, UR4 ;  /* 0x000000050b0972a4 */ /* 0x000fc4000f8e0204 */
[C---:B------:R-:W-:Y:S01]  /*0e00*/  IMAD R0, R25.reuse, 0x10, R18 ;  /* 0x0000001019007824 */ /* 0x040fe200078e0212 */
[----:B------:R-:W-:Y:S01]  /*0e10*/  ULDC.64 UR4, c[0x0][0x210] ;  /* 0x0000840000047ab9 */ /* 0x000fe20000000a00 */
[----:B------:R-:W-:Y:S01]  /*0e20*/  IMAD.SHL.U32 R16, R25, 0x8, RZ ;  /* 0x0000000819107824 */ /* 0x000fe200078e00ff */
[----:B------:R-:W-:Y:S01]  /*0e30*/  UIMAD UR4, UR8, UR4, URZ ;  /* 0x00000004080472a4 */ /* 0x000fe2000f8e023f */
[----:B------:R-:W-:Y:S01]  /*0e40*/  IMAD.WIDE.U32 R2, R19, c[0x0][0x1c0], R2 ;  /* 0x0000700013027a25 */ /* 0x000fe200078e0002 */
[----:B------:R-:W-:Y:S02]  /*0e50*/  IADD3 R9, R0, UR7, RZ ;  /* 0x0000000700097c10 */ /* 0x000fe4000fffe0ff */
[----:B------:R-:W-:Y:S01]  /*0e60*/  SHF.R.S32.HI R17, RZ, 0x1f, R16 ;  /* 0x0000001fff117819 */ /* 0x000fe20000011410 */
[----:B------:R-:W-:Y:S01]  /*0e70*/  IMAD.IADD R3, R3, 0x1, R10 ;  /* 0x0000000103037824 */ /* 0x000fe200078e020a */
[----:B------:R-:W-:Y:S01]  /*0e80*/  MOV R8, R9 ;  /* 0x0000000900087202 */ /* 0x000fe20000000f00 */
[----:B------:R-:W-:Y:S01]  /*0e90*/  @P1 IMAD.HI.U32 R0, R9, c[0x0][0x2c8], RZ ;  /* 0x0000b20009001a27 */ /* 0x000fe200078e00ff */
[----:B------:R-:W-:Y:S01]  /*0ea0*/  UIMAD UR4, UR11, UR5, UR4 ;  /* 0x000000050b0472a4 */ /* 0x000fe2000f8e0204 */
[----:B------:R-:W-:-:S02]  /*0eb0*/  ISETP.GE.AND P3, PT, R16, c[0x0][0x198], PT ;  /* 0x0000660010007a0c */ /* 0x000fc40003f66270 */
[----:B------:R-:W-:Y:S01]  /*0ec0*/  IMAD.WIDE.U32 R6, R18, c[0x0][0x1e0], R16 ;  /* 0x0000780012067a25 */ /* 0x000fe200078e0010 */
[----:B------:R-:W-:Y:S01]  /*0ed0*/  @P0 SHF.R.U32.HI R8, RZ, c[0x0][0x2cc], R0 ;  /* 0x0000b300ff080a19 */ /* 0x000fe20000011600 */
[----:B------:R-:W-:Y:S02]  /*0ee0*/  ULDC UR5, c[0x0][0x2c4] ;  /* 0x0000b10000057ab9 */ /* 0x000fe40000000800 */
[----:B------:R-:W-:Y:S01]  /*0ef0*/  IMAD R0, R4, c[0x0][0x1e0], RZ ;  /* 0x0000780004007a24 */ /* 0x000fe200078e02ff */
[----:B------:R-:W-:Y:S01]  /*0f00*/  IADD3 R11, -R8, RZ, RZ ;  /* 0x000000ff080b7210 */ /* 0x000fe20007ffe1ff */
[----:B------:R-:W-:Y:S02]  /*0f10*/  IMAD R4, R4, c[0x0][0x208], RZ ;  /* 0x0000820004047a24 */ /* 0x000fe400078e02ff */
[C---:B------:R-:W-:Y:S02]  /*0f20*/  IMAD R12, R18.reuse, c[0x0][0x1e4], R0 ;  /* 0x00007900120c7a24 */ /* 0x040fe400078e0200 */
[----:B------:R-:W-:-:S02]  /*0f30*/  IMAD R0, R18, c[0x0][0x20c], R4 ;  /* 0x0000830012007a24 */ /* 0x000fc400078e0204 */
[----:B------:R-:W-:-:S04]  /*0f40*/  IMAD.WIDE.U32 R4, R18, c[0x0][0x208], R16 ;  /* 0x0000820012047a25 */ /* 0x000fc800078e0010 */
[----:B------:R-:W-:Y:S01]  /*0f50*/  IMAD.IADD R5, R5, 0x1, R0 ;  /* 0x0000000105057824 */ /* 0x000fe200078e0200 */
[----:B------:R-:W-:Y:S01]  /*0f60*/  SHF.R.S32.HI R0, RZ, 0x1f, R8 ;  /* 0x0000001fff007819 */ /* 0x000fe20000011408 */
[----:B------:R-:W-:Y:S01]  /*0f70*/  IMAD R11, R11, c[0x0][0x2c4], R9 ;  /* 0x0000b1000b0b7a24 */ /* 0x000fe200078e0209 */
[----:B------:R-:W-:Y:S01]  /*0f80*/  MOV R9, UR11 ;  /* 0x0000000b00097c02 */ /* 0x000fe20008000f00 */
[----:B------:R-:W-:Y:S02]  /*0f90*/  IMAD.IADD R7, R7, 0x1, R12 ;  /* 0x0000000107077824 */ /* 0x000fe400078e020c */
[----:B------:R-:W-:Y:S02]  /*0fa0*/  IMAD R0, R0, c[0x0][0x1b0], RZ ;  /* 0x00006c0000007a24 */ /* 0x000fe400078e02ff */
[----:B------:R-:W-:-:S04]  /*0fb0*/  IMAD.WIDE.U32 R2, R8, c[0x0][0x1b0], R2 ;  /* 0x00006c0008027a25 */ /* 0x000fc800078e0002 */
[----:B------:R-:W-:-:S04]  /*0fc0*/  IMAD.WIDE.U32 R6, R9, c[0x0][0x1e8], R6 ;  /* 0x00007a0009067a25 */ /* 0x000fc800078e0006 */
[----:B------:R-:W-:Y:S01]  /*0fd0*/  IMAD R8, R8, c[0x0][0x1b4], R0 ;  /* 0x00006d0008087a24 */ /* 0x000fe200078e0200 */
[----:B------:R-:W-:Y:S01]  /*0fe0*/  LOP3.LUT R0, R20, 0xfffffff0, RZ, 0xc0, !PT ;  /* 0xfffffff014007812 */ /* 0x000fe200078ec0ff */
[----:B------:R-:W-:Y:S01]  /*0ff0*/  IMAD.SHL.U32 R9, R18, 0x40, RZ ;  /* 0x0000004012097824 */ /* 0x000fe200078e00ff */
[----:B------:R-:W-:Y:S01]  /*1000*/  IADD3 R7, R7, UR9, RZ ;  /* 0x0000000907077c10 */ /* 0x000fe2000fffe0ff */
[----:B------:R-:W-:Y:S01]  /*1010*/  IMAD.IADD R3, R3, 0x1, R8 ;  /* 0x0000000103037824 */ /* 0x000fe200078e0208 */
[----:B------:R-:W-:Y:S01]  /*1020*/  IADD3 R0, -R0, R210, RZ ;  /* 0x000000d200007210 */ /* 0x000fe20007ffe1ff */
[----:B------:R-:W-:Y:S01]  /*1030*/  IMAD.U32 R10, RZ, RZ, UR11 ;  /* 0x0000000bff0a7e24 */ /* 0x000fe2000f8e00ff */
[----:B------:R-:W-:Y:S01]  /*1040*/  LOP3.LUT R8, R9, 0x1c0, RZ, 0xc0, !PT ;  /* 0x000001c009087812 */ /* 0x000fe200078ec0ff */
[----:B------:R-:W-:Y:S01]  /*1050*/  IMAD.WIDE.U32 R2, R11, c[0x0][0x1a8], R2 ;  /* 0x00006a000b027a25 */ /* 0x000fe200078e0002 */
[----:B------:R-:W-:Y:S02]  /*1060*/  SHF.R.S32.HI R9, RZ, 0x1f, R11 ;  /* 0x0000001fff097819 */ /* 0x000fe4000001140b */
[----:B------:R-:W-:Y:S01]  /*1070*/  LOP3.LUT R12, R8, 0x38, R16, 0xf8, !PT ;  /* 0x00000038080c7812 */ /* 0x000fe200078ef810 */
[----:B------:R-:W-:Y:S01]  /*1080*/  IMAD.WIDE.U32 R4, R10, c[0x0][0x210], R4 ;  /* 0x000084000a047a25 */ /* 0x000fe200078e0004 */
[----:B------:R-:W-:-:S03]  /*1090*/  SHF.R.S32.HI R10, RZ, 0x1f, R0 ;  /* 0x0000001fff0a7819 */ /* 0x000fc60000011400 */
[----:B------:R-:W-:Y:S01]  /*10a0*/  IMAD R9, R9, c[0x0][0x1a8], RZ ;  /* 0x00006a0009097a24 */ /* 0x000fe200078e02ff */
[----:B------:R-:W-:Y:S02]  /*10b0*/  LEA.HI R22, R10, R0, RZ, 0x3 ;  /* 0x000000000a167211 */ /* 0x000fe400078f18ff */
[----:B------:R-:W-:Y:S01]  /*10c0*/  SHF.R.U32.HI R10, RZ, 0x3, R8 ;  /* 0x00000003ff0a7819 */ /* 0x000fe20000011608 */
[----:B------:R-:W-:Y:S01]  /*10d0*/  IMAD R9, R11, c[0x0][0x1ac], R9 ;  /* 0x00006b000b097a24 */ /* 0x000fe200078e0209 */
[----:B------:R-:W-:Y:S02]  /*10e0*/  LOP3.LUT R8, R22, 0xfffffff8, RZ, 0xc0, !PT ;  /* 0xfffffff816087812 */ /* 0x000fe400078ec0ff */
[----:B------:R-:W-:Y:S02]  /*10f0*/  LOP3.LUT R15, R12, R10, RZ, 0x3c, !PT ;  /* 0x0000000a0c0f7212 */ /* 0x000fe400078e3cff */
[----:B------:R-:W-:Y:S01]  /*1100*/  IADD3 R10, R3, R9, RZ ;  /* 0x00000009030a7210 */ /* 0x000fe20007ffe0ff */
[----:B------:R-:W-:Y:S01]  /*1110*/  IMAD.IADD R21, R0, 0x1, -R8 ;  /* 0x0000000100157824 */ /* 0x000fe200078e0a08 */
[----:B------:R-:W-:-:S02]  /*1120*/  LEA R11, P0, R2, c[0x0][0x160], 0x1 ;  /* 0x00005800020b7a11 */ /* 0x000fc400078008ff */
[----:B------:R-:W-:Y:S01]  /*1130*/  IADD3 R5, R5, UR4, RZ ;  /* 0x0000000405057c10 */ /* 0x000fe2000fffe0ff */
[----:B------:R-:W-:Y:S01]  /*1140*/  ULDC UR4, c[0x0][0x168] ;  /* 0x00005a0000047ab9 */ /* 0x000fe20000000800 */
[----:B------:R-:W-:Y:S01]  /*1150*/  LEA.HI.X R10, R2, c[0x0][0x164], R10, 0x1, P0 ;  /* 0x00005900020a7a11 */ /* 0x000fe200000f0c0a */
[----:B------:R-:W-:Y:S01]  /*1160*/  UIMAD UR4, UR5, UR4, URZ ;  /* 0x00000004050472a4 */ /* 0x000fe2000f8e023f */
[----:B------:R-:W-:Y:S02]  /*1170*/  IADD3 R9, R18, UR7, RZ ;  /* 0x0000000712097c10 */ /* 0x000fe4000fffe0ff */
[----:B------:R-:W-:-:S03]  /*1180*/  LEA.HI R12, R209, R210, RZ, 0x6 ;  /* 0x000000d2d10c7211 */ /* 0x000fc600078f30ff */
[----:B------:R-:W-:Y:S02]  /*1190*/  ISETP.GE.AND P0, PT, R9, UR4, PT ;  /* 0x0000000409007c0c */ /* 0x000fe4000bf06270 */
[----:B------:R-:W-:Y:S02]  /*11a0*/  SHF.L.U32 R12, R12, 0x3, RZ ;  /* 0x000000030c0c7819 */ /* 0x000fe400000006ff */
[--C-:B--2---:R-:W-:Y:S01]  /*11b0*/  @P2 SHF.R.S32.HI R3, RZ, 0x1f, R13.reuse ;  /* 0x0000001fff032819 */ /* 0x104fe2000001140d */
[----:B------:R-:W-:Y:S01]  /*11c0*/  @P2 IMAD.MOV.U32 R2, RZ, RZ, R13 ;  /* 0x000000ffff022224 */ /* 0x000fe200078e000d */
[----:B------:R-:W-:Y:S01]  /*11d0*/  @!P2 MOV R3, R14 ;  /* 0x0000000e0003a202 */ /* 0x000fe20000000f00 */
[----:B------:R-:W-:Y:S01]  /*11e0*/  @!P2 IMAD.MOV.U32 R2, RZ, RZ, R19 ;  /* 0x000000ffff02a224 */ /* 0x000fe200078e0013 */
[----:B------:R-:W-:Y:S01]  /*11f0*/  R2P PR, R21, 0x6 ;  /* 0x0000000615007804 */ /* 0x000fe20000000000 */
[----:B------:R-:W-:Y:S01]  /*1200*/  IMAD.MOV.U32 R19, RZ, RZ, 0x10 ;  /* 0x00000010ff137424 */ /* 0x000fe200078e00ff */
[----:B------:R1:W2:Y:S01]  /*1210*/  SHFL.IDX PT, R13, R11, RZ, 0x181f ;  /* 0x00181fff0b0d7589 */ /* 0x0002a200000e0000 */
[----:B------:R-:W-:-:S02]  /*1220*/  IMAD R0, R3, c[0x0][0x218], RZ ;  /* 0x0000860003007a24 */ /* 0x000fc400078e02ff */
[----:B------:R-:W-:Y:S01]  /*1230*/  IMAD R8, R3, c[0x0][0x1f0], RZ ;  /* 0x00007c0003087a24 */ /* 0x000fe200078e02ff */
[----:B------:R1:W3:Y:S01]  /*1240*/  SHFL.IDX PT, R14, R10, RZ, 0x181f ;  /* 0x00181fff0a0e7589 */ /* 0x0002e200000e0000 */
[C---:B------:R-:W-:Y:S02]  /*1250*/  IMAD R0, R2.reuse, c[0x0][0x21c], R0 ;  /* 0x0000870002007a24 */ /* 0x040fe400078e0200 */
[C---:B------:R-:W-:Y:S01]  /*1260*/  IMAD.WIDE.U32 R74, R2.reuse, c[0x0][0x218], R4 ;  /* 0x00008600024a7a25 */ /* 0x040fe200078e0004 */
[----:B------:R-:W-:Y:S02]  /*1270*/  LOP3.LUT R5, R15, 0xfffffe00, R12, 0xf8, !PT ;  /* 0xfffffe000f057812 */ /* 0x000fe400078ef80c */
[----:B------:R-:W-:Y:S01]  /*1280*/  SEL R4, R23, 0xffffffe0, !P2 ;  /* 0xffffffe017047807 */ /* 0x000fe20005000000 */
[C---:B------:R-:W-:Y:S01]  /*1290*/  IMAD R8, R2.reuse, c[0x0][0x1f4], R8 ;  /* 0x00007d0002087a24 */ /* 0x040fe200078e0208 */
[----:B------:R-:W-:Y:S01]  /*12a0*/  IADD3 R29, R75, R0, RZ ;  /* 0x000000004b1d7210 */ /* 0x000fe20007ffe0ff */
[----:B------:R-:W-:Y:S01]  /*12b0*/  IMAD.WIDE.U32 R30, R2, c[0x0][0x1f0], R6 ;  /* 0x00007c00021e7a25 */ /* 0x000fe200078e0006 */
[----:B------:R-:W-:-:S03]  /*12c0*/  SEL R2, R19, 0xfffffff0, !P1 ;  /* 0xfffffff013027807 */ /* 0x000fc60004800000 */
[----:B------:R-:W-:Y:S01]  /*12d0*/  IMAD.IADD R27, R31, 0x1, R8 ;  /* 0x000000011f1b7824 */ /* 0x000fe200078e0208 */
[----:B------:R1:W-:Y:S04]  /*12e0*/  STL.64 [R1+0x38], R30 ;  /* 0x0000381e01007387 */ /* 0x0003e80000100a00 */
[----:B------:R1:W-:Y:S04]  /*12f0*/  STL.64 [R1+0x48], R74 ;  /* 0x0000484a01007387 */ /* 0x0003e80000100a00 */
[----:B------:R1:W-:Y:S04]  /*1300*/  STL [R1+0x44], R29 ;  /* 0x0000441d01007387 */ /* 0x0003e80000100800 */
[----:B------:R1:W-:Y:S01]  /*1310*/  STL [R1+0x34], R27 ;  /* 0x0000341b01007387 */ /* 0x0003e20000100800 */
[----:B------:R-:W-:Y:S05]  /*1320*/  @P0 BRA `(.L_x_448) ;  /* 0x0000005000000947 */ /* 0x000fea0003800000 */
[----:B--23--:R-:W-:Y:S01]  /*1330*/  LEA R6, P0, R16, R13, 0x1 ;  /* 0x0000000d10067211 */ /* 0x00cfe200078008ff */
[----:B------:R-:W-:-:S03]  /*1340*/  IMAD.SHL.U32 R0, R5, 0x2, RZ ;  /* 0x0000000205007824 */ /* 0x000fc600078e00ff */
[----:B------:R-:W-:-:S05]  /*1350*/  LEA.HI.X R7, R16, R14, R17, 0x1, P0 ;  /* 0x0000000e10077211 */ /* 0x000fca00000f0c11 */
[----:B------:R-:W-:Y:S01]  /*1360*/  @!PT LDS RZ, [RZ] ;  /* 0x00000000fffff984 */ /* 0x000fe20000000800 */
[----:B------:R2:W-:Y:S04]  /*1370*/  LDGSTS.E.BYPASS.LTC128B.128 [R0+0x6100], [R6.64], !P3 ;  /* 0x0610000006007fae */ /* 0x0005e8000d901d4c */
.L_x_448:
[----:B--23--:R-:W-:Y:S05]  /*1380*/  BSYNC B0 ;  /* 0x0000000000007941 */ /* 0x00cfea0003800000 */
.L_x_447:
[----:B------:R-:W-:Y:S01]  /*1390*/  IADD3 R0, R9, 0x10, RZ ;  /* 0x0000001009007810 */ /* 0x000fe20007ffe0ff */
[----:B------:R2:W3:Y:S01]  /*13a0*/  SHFL.IDX PT, R3, R10, 0x1, 0x181f ;  /* 0x00381f000a037f89 */ /* 0x0004e200000e0000 */
[----:B------:R-:W-:Y:S02]  /*13b0*/  BSSY B0, `(.L_x_449) ;  /* 0x0000009000007945 */ /* 0x000fe40003800000 */
[----:B------:R-:W-:Y:S01]  /*13c0*/  ISETP.GE.AND P0, PT, R0, UR4, PT ;  /* 0x0000000400007c0c */ /* 0x000fe2000bf06270 */
[----:B------:R2:W4:-:S12]  /*13d0*/  SHFL.IDX PT, R6, R11, 0x1, 0x181f ;  /* 0x00381f000b067f89 */ /* 0x00051800000e0000 */
[----:B------:R-:W-:Y:S05]  /*13e0*/  @P0 BRA `(.L_x_450) ;  /* 0x0000005000000947 */ /* 0x000fea0003800000 */
[----:B----4-:R-:W-:Y:S01]  /*13f0*/  LEA R6, P0, R16, R6, 0x1 ;  /* 0x0000000610067211 */ /* 0x010fe200078008ff */
[----:B------:R-:W-:-:S03]  /*1400*/  IMAD.SHL.U32 R0, R5, 0x2, RZ ;  /* 0x0000000205007824 */ /* 0x000fc600078e00ff */
[----:B---3--:R-:W-:-:S05]  /*1410*/  LEA.HI.X R7, R16, R3, R17, 0x1, P0 ;  /* 0x0000000310077211 */ /* 0x008fca00000f0c11 */
[----:B------:R-:W-:Y:S01]  /*1420*/  @!PT LDS RZ, [RZ] ;  /* 0x00000000fffff984 */ /* 0x000fe20000000800 */
[----:B------:R3:W-:Y:S04]  /*1430*/  LDGSTS.E.BYPASS.LTC128B.128 [R0+0x6900], [R6.64], !P3 ;  /* 0x0690000006007fae */ /* 0x0007e8000d901d4c */
.L_x_450:
[----:B------:R-:W-:Y:S05]  /*1440*/  BSYNC B0 ;  /* 0x0000000000007941 */ /* 0x000fea0003800000 */
.L_x_449:
[----:B---3--:R-:W-:Y:S01]  /*1450*/  IADD3 R0, R9, 0x20, RZ ;  /* 0x0000002009007810 */ /* 0x008fe20007ffe0ff */
[----:B------:R3:W1:Y:S01]  /*1460*/  SHFL.IDX PT, R3, R10, 0x2, 0x181f ;  /* 0x00581f000a037f89 */ /* 0x00066200000e0000 */
[----:B------:R-:W-:Y:S02]  /*1470*/  BSSY B0, `(.L_x_451) ;  /* 0x0000009000007945 */ /* 0x000fe40003800000 */
[----:B------:R-:W-:Y:S01]  /*1480*/  ISETP.GE.AND P0, PT, R0, UR4, PT ;  /* 0x0000000400007c0c */ /* 0x000fe2000bf06270 */
[----:B----4-:R3:W4:-:S12]  /*1490*/  SHFL.IDX PT, R6, R11, 0x2, 0x181f ;  /* 0x00581f000b067f89 */ /* 0x01071800000e0000 */
[----:B------:R-:W-:Y:S05]  /*14a0*/  @P0 BRA `(.L_x_452) ;  /* 0x0000005000000947 */ /* 0x000fea0003800000 */
[----:B----4-:R-:W-:Y:S01]  /*14b0*/  LEA R6, P0, R16, R6, 0x1 ;  /* 0x0000000610067211 */ /* 0x010fe200078008ff */
[----:B------:R-:W-:-:S03]  /*14c0*/  IMAD.SHL.U32 R0, R5, 0x2, RZ ;  /* 0x0000000205007824 */ /* 0x000fc600078e00ff */
[----:B-1----:R-:W-:-:S05]  /*14d0*/  LEA.HI.X R7, R16, R3, R17, 0x1, P0 ;  /* 0x0000000310077211 */ /* 0x002fca00000f0c11 */
[----:B------:R-:W-:Y:S01]  /*14e0*/  @!PT LDS RZ, [RZ] ;  /* 0x00000000fffff984 */ /* 0x000fe20000000800 */
[----:B------:R1:W-:Y:S04]  /*14f0*/  LDGSTS.E.BYPASS.LTC128B.128 [R0+0x7100], [R6.64], !P3 ;  /* 0x0710000006007fae */ /* 0x0003e8000d901d4c */
.L_x_452:
[----:B------:R-:W-:Y:S05]  /*1500*/  BSYNC B0 ;  /* 0x0000000000007941 */ /* 0x000fea0003800000 */
.L_x_451:
[----:B-1----:R-:W-:Y:S01]  /*1510*/  IADD3 R0, R9, 0x30, RZ ;  /* 0x0000003009007810 */ /* 0x002fe20007ffe0ff */
[----:B------:R1:W2:Y:S01]  /*1520*/  SHFL.IDX PT, R3, R10, 0x3, 0x181f ;  /* 0x00781f000a037f89 */ /* 0x0002a200000e0000 */
[----:B------:R-:W-:Y:S02]  /*1530*/  BSSY B0, `(.L_x_453) ;  /* 0x0000009000007945 */ /* 0x000fe40003800000 */
[----:B------:R-:W-:Y:S01]  /*1540*/  ISETP.GE.AND P0, PT, R0, UR4, PT ;  /* 0x0000000400007c0c */ /* 0x000fe2000bf06270 */
[----:B----4-:R1:W4:-:S12]  /*1550*/  SHFL.IDX PT, R6, R11, 0x3, 0x181f ;  /* 0x00781f000b067f89 */ /* 0x01031800000e0000 */
[----:B------:R-:W-:Y:S05]  /*1560*/  @P0 BRA `(.L_x_454) ;  /* 0x0000005000000947 */ /* 0x000fea0003800000 */
[----:B----4-:R-:W-:Y:S01]  /*1570*/  LEA R6, P0, R16, R6, 0x1 ;  /* 0x0000000610067211 */ /* 0x010fe200078008ff */
[----:B------:R-:W-:-:S03]  /*1580*/  IMAD.SHL.U32 R0, R5, 0x2, RZ ;  /* 0x0000000205007824 */ /* 0x000fc600078e00ff */
[----:B--2---:R-:W-:-:S05]  /*1590*/  LEA.HI.X R7, R16, R3, R17, 0x1, P0 ;  /* 0x0000000310077211 */ /* 0x004fca00000f0c11 */
[----:B------:R-:W-:Y:S01]  /*15a0*/  @!PT LDS RZ, [RZ] ;  /* 0x00000000fffff984 */ /* 0x000fe20000000800 */
[----:B------:R2:W-:Y:S04]  /*15b0*/  LDGSTS.E.BYPASS.LTC128B.128 [R0+0x7900], [R6.64], !P3 ;  /* 0x0790000006007fae */ /* 0x0005e8000d901d4c */
.L_x_454:
[----:B------:R-:W-:Y:S05]  /*15c0*/  BSYNC B0 ;  /* 0x0000000000007941 */ /* 0x000fea0003800000 */
.L_x_453:
[----:B--2---:R-:W-:Y:S01]  /*15d0*/  IADD3 R0, R9, 0x40, RZ ;  /* 0x0000004009007810 */ /* 0x004fe20007ffe0ff */
        /* <DEDUP_REMOVED lines=10> */
.L_x_456:
[----:B------:R-:W-:Y:S05]  /*1680*/  BSYNC B0 ;  /* 0x0000000000007941 */ /* 0x000fea0003800000 */
.L_x_455:
        /* <DEDUP_REMOVED lines=11> */
.L_x_458:
[----:B------:R-:W-:Y:S05]  /*1740*/  BSYNC B0 ;  /* 0x0000000000007941 */ /* 0x000fea0003800000 */
.L_x_457:
        /* <DEDUP_REMOVED lines=11> */
.L_x_460:
[----:B------:R-:W-:Y:S05]  /*1800*/  BSYNC B0 ;  /* 0x0000000000007941 */ /* 0x000fea0003800000 */
.L_x_459:
[----:B-1--4-:R-:W1:Y:S01]  /*1810*/  SHFL.IDX PT, R6, R11, 0x7, 0x181f ;  /* 0x00f81f000b067f89 */ /* 0x012e6200000e0000 */
[----:B------:R-:W-:Y:S01]  /*1820*/  IADD3 R0, R9, 0x70, RZ ;  /* 0x0000007009007810 */ /* 0x000fe20007ffe0ff */
[----:B------:R-:W-:Y:S01]  /*1830*/  IMAD.SHL.U32 R227, R5, 0x2, RZ ;  /* 0x0000000205e37824 */ /* 0x000fe200078e00ff */
[C---:B------:R-:W-:Y:S01]  /*1840*/  IADD3 R204, R225.reuse, -0x1, RZ ;  /* 0xffffffffe1cc7810 */ /* 0x040fe20007ffe0ff */
[----:B------:R-:W4:Y:S01]  /*1850*/  SHFL.IDX PT, R3, R10, 0x7, 0x181f ;  /* 0x00f81f000a037f89 */ /* 0x000f2200000e0000 */
[----:B------:R-:W-:Y:S01]  /*1860*/  ISETP.GE.AND P0, PT, R0, UR4, PT ;  /* 0x0000000400007c0c */ /* 0x000fe2000bf06270 */
[----:B------:R-:W-:Y:S01]  /*1870*/  IMAD.MOV.U32 R0, RZ, RZ, 0x60 ;  /* 0x00000060ff007424 */ /* 0x000fe200078e00ff */
[----:B------:R-:W-:Y:S01]  /*1880*/  ISETP.GE.AND P6, PT, R16, c[0x0][0x1d4], PT ;  /* 0x0000750010007a0c */ /* 0x000fe20003fc6270 */
[----:B------:R-:W-:Y:S01]  /*1890*/  IMAD.MOV.U32 R230, RZ, RZ, R26 ;  /* 0x000000ffffe67224 */ /* 0x000fe200078e001a */
[----:B------:R-:W-:Y:S01]  /*18a0*/  SHF.R.S32.HI R26, RZ, 0x1f, R204 ;  /* 0x0000001fff1a7819 */ /* 0x000fe200000114cc */
[----:B------:R-:W-:Y:S01]  /*18b0*/  IMAD R24, R225, -0x60, R0 ;  /* 0xffffffa0e1187824 */ /* 0x000fe200078e0200 */
[----:B------:R-:W-:Y:S01]  /*18c0*/  LEA.HI R206, R209, R210, RZ, 0x5 ;  /* 0x000000d2d1ce7211 */ /* 0x000fe200078f28ff */
[C---:B------:R-:W-:Y:S01]  /*18d0*/  IMAD R8, R0.reuse, c[0x0][0x1e4], RZ ;  /* 0x0000790000087a24 */ /* 0x040fe200078e02ff */
[----:B------:R-:W-:Y:S01]  /*18e0*/  ULDC.64 UR4, c[0x0][0x208] ;  /* 0x0000820000047ab9 */ /* 0x000fe20000000a00 */
[----:B------:R-:W-:Y:S01]  /*18f0*/  IMAD.WIDE.U32 R228, R0, c[0x0][0x1e0], RZ ;  /* 0x0000780000e47a25 */ /* 0x000fe200078e00ff */
[----:B------:R-:W-:Y:S01]  /*1900*/  IADD3 R19, R24, c[0x0][0x1d0], -R18 ;  /* 0x0000740018137a10 */ /* 0x000fe20007ffe812 */
[----:B------:R-:W-:Y:S01]  /*1910*/  USHF.L.U32 UR9, UR4, 0x5, URZ ;  /* 0x0000000504097899 */ /* 0x000fe2000800063f */
[----:B------:R-:W-:Y:S01]  /*1920*/  SHF.R.S32.HI R205, RZ, 0x5, R206 ;  /* 0x00000005ffcd7819 */ /* 0x000fe200000114ce */
[----:B------:R-:W-:Y:S01]  /*1930*/  IMAD.IADD R207, R229, 0x1, R8 ;  /* 0x00000001e5cf7824 */ /* 0x000fe200078e0208 */
[----:B------:R-:W-:Y:S01]  /*1940*/  ISETP.GE.AND P4, PT, R19, 0x11, PT ;  /* 0x000000111300780c */ /* 0x000fe20003f86270 */
[----:B------:R-:W-:Y:S01]  /*1950*/  IMAD.MOV.U32 R231, RZ, RZ, R27 ;  /* 0x000000ffffe77224 */ /* 0x000fe200078e001b */
[----:B------:R-:W-:Y:S01]  /*1960*/  UMOV UR8, 0x5 ;  /* 0x0000000500087882 */ /* 0x000fe20000000000 */
[----:B------:R-:W-:Y:S01]  /*1970*/  IMAD R0, R207, R204, RZ ;  /* 0x000000cccf007224 */ /* 0x000fe200078e02ff */
[----:B------:R-:W-:Y:S01]  /*1980*/  USHF.L.U64.HI UR8, UR4, UR8, UR5 ;  /* 0x0000000804087299 */ /* 0x000fe20008010205 */
[----:B-1----:R-:W-:Y:S01]  /*1990*/  @!P0 LEA R6, P1, R16, R6, 0x1 ;  /* 0x0000000610068211 */ /* 0x002fe200078208ff */
[----:B------:R-:W-:-:S02]  /*19a0*/  IMAD.MOV.U32 R211, RZ, RZ, c[0x0][0x1e0] ;  /* 0x00007800ffd37624 */ /* 0x000fc400078e00ff */
[----:B------:R-:W-:Y:S01]  /*19b0*/  IMAD.MOV.U32 R230, RZ, RZ, R30 ;  /* 0x000000ffffe67224 */ /* 0x000fe200078e001e */
[----:B----4-:R-:W-:Y:S01]  /*19c0*/  @!P0 LEA.HI.X R7, R16, R3, R17, 0x1, P1 ;  /* 0x0000000310078211 */ /* 0x010fe200008f0c11 */
[----:B------:R-:W-:Y:S01]  /*19d0*/  IMAD R0, R26, R228, R0 ;  /* 0x000000e41a007224 */ /* 0x000fe200078e0200 */
[----:B------:R-:W-:Y:S01]  /*19e0*/  SHF.R.S32.HI R17, RZ, 0x4, R20 ;  /* 0x00000004ff117819 */ /* 0x000fe20000011414 */
[----:B------:R-:W-:Y:S01]  /*19f0*/  IMAD.WIDE.U32 R8, R211, 0x20, RZ ;  /* 0x00000020d3087825 */ /* 0x000fe200078e00ff */
[----:B------:R-:W-:Y:S02]  /*1a00*/  STL.64 [R1+0x30], R230 ;  /* 0x000030e601007387 */ /* 0x000fe40000100a00 */
[----:B------:R-:W-:Y:S01]  /*1a10*/  LEA.HI R20, R20, R17, RZ, 0x1 ;  /* 0x0000001114147211 */ /* 0x000fe200078f08ff */
[----:B------:R-:W-:Y:S01]  /*1a20*/  IMAD.MOV.U32 R212, RZ, RZ, c[0x0][0x1e4] ;  /* 0x00007900ffd47624 */ /* 0x000fe200078e00ff */
[----:B------:R-:W-:Y:S01]  /*1a30*/  @!PT LDS RZ, [RZ] ;  /* 0x00000000fffff984 */ /* 0x000fe20000000800 */
[----:B------:R1:W-:Y:S01]  /*1a40*/  @!P0 LDGSTS.E.BYPASS.LTC128B.128 [R227+0x9900], [R6.64], !P3 ;  /* 0x0990000006e38fae */ /* 0x0003e2000d901d4c */
[C---:B------:R-:W-:Y:S01]  /*1a50*/  ISETP.GE.AND P3, PT, R19.reuse, 0x21, PT ;  /* 0x000000211300780c */ /* 0x040fe20003f66270 */
[----:B------:R-:W-:Y:S01]  /*1a60*/  IMAD.MOV.U32 R72, RZ, RZ, R28 ;  /* 0x000000ffff487224 */ /* 0x000fe200078e001c */
[----:B------:R-:W-:Y:S01]  /*1a70*/  ISETP.GE.AND P0, PT, R19, 0x1, PT ;  /* 0x000000011300780c */ /* 0x000fe20003f06270 */
[----:B------:R-:W0:Y:S01]  /*1a80*/  LDGDEPBAR ;  /* 0x00000000000079af */ /* 0x000e220000000000 */
[----:B--23--:R-:W-:-:S02]  /*1a90*/  IMAD.SHL.U32 R11, R212, 0x20, RZ ;  /* 0x00000020d40b7824 */ /* 0x00cfc400078e00ff */
[----:B------:R-:W-:Y:S02]  /*1aa0*/  IMAD.MOV.U32 R73, RZ, RZ, R29 ;  /* 0x000000ffff497224 */ /* 0x000fe400078e001d */
[----:B------:R-:W-:-:S05]  /*1ab0*/  IMAD.MOV.U32 R72, RZ, RZ, R74 ;  /* 0x000000ffff487224 */ /* 0x000fca00078e004a */
[----:B------:R-:W-:Y:S01]  /*1ac0*/  STL.64 [R1+0x40], R72 ;  /* 0x0000404801007387 */ /* 0x000fe20000100a00 */
[----:B-1----:R-:W-:-:S04]  /*1ad0*/  IMAD.WIDE.U32 R6, R204, R228, R230 ;  /* 0x000000e4cc067225 */ /* 0x002fc800078e00e6 */
[----:B------:R-:W-:Y:S01]  /*1ae0*/  IMAD.IADD R7, R7, 0x1, R0 ;  /* 0x0000000107077824 */ /* 0x000fe200078e0200 */
[----:B------:R-:W-:Y:S01]  /*1af0*/  BAR.SYNC.DEFER_BLOCKING 0x0 ;  /* 0x0000000000007b1d */ /* 0x000fe20000010000 */
[C---:B------:R-:W-:Y:S02]  /*1b00*/  @P3 IADD3 R0, P1, R6.reuse, R8, RZ ;  /* 0x0000000806003210 */ /* 0x040fe40007f3e0ff */
[----:B------:R-:W-:Y:S02]  /*1b10*/  @P0 LEA R8, P5, R6, c[0x0][0x1c8], 0x1 ;  /* 0x0000720006080a11 */ /* 0x000fe400078a08ff */
[----:B------:R-:W-:-:S04]  /*1b20*/  @P4 LEA R3, P2, R211, R6, 0x4 ;  /* 0x00000006d3034211 */ /* 0x000fc800078420ff */
[----:B------:R-:W-:-:S07]  /*1b30*/  @P4 LEA.HI.X R10, R211, R7, R212, 0x4, P2 ;  /* 0x00000007d30a4211 */ /* 0x000fce00010f24d4 */
[----:B------:R-:W-:Y:S02]  /*1b40*/  P2R R5, PR, RZ, 0x20 ;  /* 0x00000020ff057803 */ /* 0x000fe40000000000 */
[----:B------:R-:W-:Y:S02]  /*1b50*/  @P4 LEA R12, P5, R3, c[0x0][0x1c8], 0x1 ;  /* 0x00007200030c4a11 */ /* 0x000fe400078a08ff */
[----:B------:R-:W-:Y:S02]  /*1b60*/  ISETP.NE.AND P2, PT, R5, RZ, PT ;  /* 0x000000ff0500720c */ /* 0x000fe40003f45270 */
[----:B------:R-:W-:Y:S02]  /*1b70*/  @P3 IADD3.X R5, R7, R9, R11, P1, !PT ;  /* 0x0000000907053210 */ /* 0x000fe40000ffe40b */
[----:B------:R-:W-:Y:S02]  /*1b80*/  ISETP.GE.AND P1, PT, R19, 0x41, PT ;  /* 0x000000411300780c */ /* 0x000fe40003f26270 */
[----:B------:R-:W-:-:S02]  /*1b90*/  @P0 LEA.HI.X R9, R6, c[0x0][0x1cc], R7, 0x1, P2 ;  /* 0x0000730006090a11 */ /* 0x000fc400010f0c07 */
[----:B------:R-:W-:Y:S02]  /*1ba0*/  ISETP.GE.AND P2, PT, R19, 0x31, PT ;  /* 0x000000311300780c */ /* 0x000fe40003f46270 */
[----:B------:R-:W-:Y:S01]  /*1bb0*/  @P4 LEA.HI.X R13, R3, c[0x0][0x1cc], R10, 0x1, P5 ;  /* 0x00007300030d4a11 */ /* 0x000fe200028f0c0a */
[----:B------:R-:W-:Y:S01]  /*1bc0*/  @!PT LDS RZ, [RZ] ;  /* 0x00000000fffff984 */ /* 0x000fe20000000800 */
[----:B------:R-:W-:Y:S01]  /*1bd0*/  @!PT LDS RZ, [RZ] ;  /* 0x00000000fffff984 */ /* 0x000fe20000000800 */
[----:B------:R-:W-:Y:S01]  /*1be0*/  @!PT LDS RZ, [RZ] ;  /* 0x00000000fffff984 */ /* 0x000fe20000000800 */
[----:B------:R1:W-:Y:S01]  /*1bf0*/  @P0 LDGSTS.E.BYPASS.LTC128B.128 [R227+0x3100], [R8.64], !P6 ;  /* 0x0310000008e30fae */ /* 0x0003e2000f101d4c */
[C---:B------:R-:W-:Y:S02]  /*1c00*/  @P3 LEA R14, P5, R0.reuse, c[0x0][0x1c8], 0x1 ;  /* 0x00007200000e3a11 */ /* 0x040fe400078a08ff */
[----:B------:R-:W-:Y:S01]  /*1c10*/  ISETP.GE.AND P0, PT, R19, 0x51, PT ;  /* 0x000000511300780c */ /* 0x000fe20003f06270 */
[----:B------:R2:W-:Y:S01]  /*1c20*/  @P4 LDGSTS.E.BYPASS.LTC128B.128 [R227+0x3900], [R12.64], !P6 ;  /* 0x039000000ce34fae */ /* 0x0005e2000f101d4c */
[----:B------:R-:W-:Y:S02]  /*1c30*/  @P3 LEA.HI.X R15, R0, c[0x0][0x1cc], R5, 0x1, P5 ;  /* 0x00007300000f3a11 */ /* 0x000fe400028f0c05 */
[----:B------:R-:W-:-:S03]  /*1c40*/  @P1 LEA R0, P5, R211, R6, 0x6 ;  /* 0x00000006d3001211 */ /* 0x000fc600078a30ff */
[----:B------:R-:W-:Y:S01]  /*1c50*/  @P2 IMAD R3, R212, 0x30, RZ ;  /* 0x00000030d4032824 */ /* 0x000fe200078e02ff */
[----:B------:R3:W-:Y:S01]  /*1c60*/  @P3 LDGSTS.E.BYPASS.LTC128B.128 [R227+0x4100], [R14.64], !P6 ;  /* 0x041000000ee33fae */ /* 0x0007e2000f101d4c */
[----:B------:R-:W-:-:S04]  /*1c70*/  @P2 IMAD.WIDE.U32 R10, R211, 0x30, R6 ;  /* 0x00000030d30a2825 */ /* 0x000fc800078e0006 */
[----:B------:R-:W-:Y:S02]  /*1c80*/  @P2 IMAD.IADD R3, R11, 0x1, R3 ;  /* 0x000000010b032824 */ /* 0x000fe400078e0203 */
[----:B------:R-:W-:Y:S02]  /*1c90*/  @P0 IMAD R11, R212, 0x50, RZ ;  /* 0x00000050d40b0824 */ /* 0x000fe400078e02ff */
[----:B------:R-:W-:Y:S01]  /*1ca0*/  P2R R5, PR, RZ, 0x20 ;  /* 0x00000020ff057803 */ /* 0x000fe20000000000 */
[----:B-1----:R-:W-:Y:S02]  /*1cb0*/  @P0 IMAD.MOV.U32 R8, RZ, RZ, R6 ;  /* 0x000000ffff080224 */ /* 0x002fe400078e0006 */
[----:B------:R-:W-:Y:S01]  /*1cc0*/  @P0 IMAD.MOV.U32 R9, RZ, RZ, R7 ;  /* 0x000000ffff090224 */ /* 0x000fe200078e0007 */
[----:B--2---:R-:W-:-:S03]  /*1cd0*/  @P2 LEA R12, P4, R10, c[0x0][0x1c8], 0x1 ;  /* 0x000072000a0c2a11 */ /* 0x004fc600078808ff */
[----:B------:R-:W-:Y:S01]  /*1ce0*/  @P0 IMAD.WIDE.U32 R8, R211, 0x50, R8 ;  /* 0x00000050d3080825 */ /* 0x000fe200078e0008 */
[----:B------:R-:W-:Y:S02]  /*1cf0*/  @P2 LEA.HI.X R13, R10, c[0x0][0x1cc], R3, 0x1, P4 ;  /* 0x000073000a0d2a11 */ /* 0x000fe400020f0c03 */
[----:B------:R-:W-:Y:S01]  /*1d00*/  ISETP.NE.AND P4, PT, R5, RZ, PT ;  /* 0x000000ff0500720c */ /* 0x000fe20003f85270 */
[----:B------:R-:W-:Y:S01]  /*1d10*/  @P0 IMAD.IADD R3, R9, 0x1, R11 ;  /* 0x0000000109030824 */ /* 0x000fe200078e020b */
[----:B------:R-:W-:Y:S01]  /*1d20*/  @P1 LEA R10, P5, R0, c[0x0][0x1c8], 0x1 ;  /* 0x00007200000a1a11 */ /* 0x000fe200078a08ff */
[----:B------:R3:W-:Y:S01]  /*1d30*/  @P2 LDGSTS.E.BYPASS.LTC128B.128 [R227+0x4900], [R12.64], !P6 ;  /* 0x049000000ce32fae */ /* 0x0007e2000f101d4c */
[----:B------:R-:W-:Y:S02]  /*1d40*/  @P1 LEA.HI.X R7, R211, R7, R212, 0x6, P4 ;  /* 0x00000007d3071211 */ /* 0x000fe400020f34d4 */
[----:B------:R-:W-:Y:S02]  /*1d50*/  @P0 LEA R6, P4, R8, c[0x0][0x1c8], 0x1 ;  /* 0x0000720008060a11 */ /* 0x000fe400078808ff */
[----:B------:R-:W-:Y:S01]  /*1d60*/  @P1 LEA.HI.X R11, R0, c[0x0][0x1cc], R7, 0x1, P5 ;  /* 0x00007300000b1a11 */ /* 0x000fe200028f0c07 */
[----:B------:R-:W-:Y:S01]  /*1d70*/  IMAD.SHL.U32 R0, R25, 0x40, RZ ;  /* 0x0000004019007824 */ /* 0x000fe200078e00ff */
[----:B------:R-:W-:Y:S01]  /*1d80*/  @P0 LEA.HI.X R7, R8, c[0x0][0x1cc], R3, 0x1, P4 ;  /* 0x0000730008070a11 */ /* 0x000fe200020f0c03 */
[----:B------:R-:W-:Y:S01]  /*1d90*/  IMAD.SHL.U32 R3, R21, 0x40, RZ ;  /* 0x0000004015037824 */ /* 0x000fe200078e00ff */
[----:B------:R-:W-:Y:S01]  /*1da0*/  LOP3.LUT R5, R20, 0xfffffffe, RZ, 0xc0, !PT ;  /* 0xfffffffe14057812 */ /* 0x000fe200078ec0ff */
[----:B------:R1:W-:Y:S01]  /*1db0*/  @P1 LDGSTS.E.BYPASS.LTC128B.128 [R227+0x5100], [R10.64], !P6 ;  /* 0x051000000ae31fae */ /* 0x0003e2000f101d4c */
[----:B------:R-:W-:-:S02]  /*1dc0*/  LOP3.LUT R0, R0, 0x1c0, RZ, 0xc0, !PT ;  /* 0x000001c000007812 */ /* 0x000fc400078ec0ff */
[----:B------:R-:W-:Y:S01]  /*1dd0*/  LOP3.LUT R3, R3, 0x1c0, RZ, 0xc0, !PT ;  /* 0x000001c003037812 */ /* 0x000fe200078ec0ff */
[----:B------:R2:W-:Y:S01]  /*1de0*/  @P0 LDGSTS.E.BYPASS.LTC128B.128 [R227+0x5900], [R6.64], !P6 ;  /* 0x0590000006e30fae */ /* 0x0005e2000f101d4c */
[----:B------:R-:W-:Y:S01]  /*1df0*/  IMAD.IADD R9, R17, 0x1, -R5 ;  /* 0x0000000111097824 */ /* 0x000fe200078e0a05 */
[----:B------:R-:W-:Y:S01]  /*1e00*/  LOP3.LUT P0, RZ, R25, 0x2, RZ, 0xc0, !PT ;  /* 0x0000000219ff7812 */ /* 0x000fe2000780c0ff */
[----:B------:R-:W-:Y:S01]  /*1e10*/  IMAD.SHL.U32 R5, R22, 0x40, RZ ;  /* 0x0000004016057824 */ /* 0x000fe200078e00ff */
[----:B------:R-:W0:Y:S01]  /*1e20*/  LDGDEPBAR ;  /* 0x00000000000079af */ /* 0x000e220000000000 */
[----:B------:R-:W-:-:S03]  /*1e30*/  ISETP.GE.AND P1, PT, R16, c[0x0][0x1d4], PT ;  /* 0x0000750010007a0c */ /* 0x000fc60003f26270 */
[----:B------:R-:W-:Y:S02]  /*1e40*/  LOP3.LUT R27, R5, 0xfffffe00, RZ, 0xc0, !PT ;  /* 0xfffffe00051b7812 */ /* 0x000fe400078ec0ff */
[C---:B------:R-:W-:Y:S02]  /*1e50*/  ISETP.LT.OR P3, PT, R19.reuse, 0x1, P1 ;  /* 0x000000011300780c */ /* 0x040fe40000f61670 */
[C---:B------:R-:W-:Y:S02]  /*1e60*/  ISETP.LT.OR P5, PT, R19.reuse, 0x11, P1 ;  /* 0x000000111300780c */ /* 0x040fe40000fa1670 */
[----:B------:R-:W-:Y:S01]  /*1e70*/  ISETP.LT.OR P4, PT, R19, 0x21, P1 ;  /* 0x000000211300780c */ /* 0x000fe20000f81670 */
[----:B--2---:R-:W-:Y:S01]  /*1e80*/  IMAD.SHL.U32 R7, R18, 0x8, RZ ;  /* 0x0000000812077824 */ /* 0x004fe200078e00ff */
[----:B------:R-:W-:-:S04]  /*1e90*/  DEPBAR.LE SB0, 0x1 ;  /* 0x000080400000791a */ /* 0x000fc80000000000 */
[----:B------:R-:W-:-:S04]  /*1ea0*/  DEPBAR.LE SB0, 0x0 ;  /* 0x000080000000791a */ /* 0x000fc80000000000 */
[----:B------:R-:W-:Y:S01]  /*1eb0*/  IMAD.SHL.U32 R6, R9, 0x8, RZ ;  /* 0x0000000809067824 */ /* 0x000fe200078e00ff */
[----:B------:R-:W-:Y:S02]  /*1ec0*/  LOP3.LUT R7, R0, 0x8, R7, 0xf8, !PT ;  /* 0x0000000800077812 */ /* 0x000fe400078ef807 */
[----:B------:R-:W-:Y:S02]  /*1ed0*/  SHF.R.U32.HI R0, RZ, 0x3, R0 ;  /* 0x00000003ff007819 */ /* 0x000fe40000011600 */
[----:B------:R-:W-:Y:S02]  /*1ee0*/  LOP3.LUT R5, R3, 0x8, R6, 0xf8, !PT ;  /* 0x0000000803057812 */ /* 0x000fe400078ef806 */
[----:B------:R-:W-:Y:S02]  /*1ef0*/  SHF.R.U32.HI R3, RZ, 0x3, R3 ;  /* 0x00000003ff037819 */ /* 0x000fe40000011603 */
[----:B------:R-:W-:Y:S01]  /*1f00*/  LOP3.LUT R0, R7, R0, RZ, 0x3c, !PT ;  /* 0x0000000007007212 */ /* 0x000fe200078e3cff */
[----:B------:R-:W-:Y:S01]  /*1f10*/  IMAD.WIDE.U32 R6, R204, c[0x0][0x208], RZ ;  /* 0x00008200cc067a25 */ /* 0x000fe200078e00ff */
[----:B------:R-:W-:-:S03]  /*1f20*/  LOP3.LUT R5, R5, R3, RZ, 0x3c, !PT ;  /* 0x0000000305057212 */ /* 0x000fc600078e3cff */
[----:B------:R-:W-:Y:S02]  /*1f30*/  IMAD R3, R205, 0x400, R27 ;  /* 0x00000400cd037824 */ /* 0x000fe400078e021b */
[----:B------:R-:W-:Y:S02]  /*1f40*/  IMAD R0, R9, 0x200, R0 ;  /* 0x0000020009007824 */ /* 0x000fe400078e0200 */
[----:B------:R-:W-:Y:S02]  /*1f50*/  IMAD.IADD R3, R5, 0x1, R3 ;  /* 0x0000000105037824 */ /* 0x000fe400078e0203 */
[----:B------:R-:W-:Y:S01]  /*1f60*/  IMAD.SHL.U32 R208, R0, 0x2, RZ ;  /* 0x0000000200d07824 */ /* 0x000fe200078e00ff */
[----:B------:R-:W-:Y:S01]  /*1f70*/  BAR.SYNC.DEFER_BLOCKING 0x0 ;  /* 0x0000000000007b1d */ /* 0x000fe20000010000 */
[----:B------:R-:W-:-:S03]  /*1f80*/  IMAD.SHL.U32 R215, R3, 0x2, RZ ;  /* 0x0000000203d77824 */ /* 0x000fc600078e00ff */
[----:B------:R-:W-:Y:S01]  /*1f90*/  IADD3 R0, R208, 0x3100, RZ ;  /* 0x00003100d0007810 */ /* 0x000fe20007ffe0ff */
[--C-:B------:R-:W-:Y:S01]  /*1fa0*/  IMAD R218, R2, 0x2, R215.reuse ;  /* 0x0000000202da7824 */ /* 0x100fe200078e02d7 */
[----:B------:R-:W-:Y:S01]  /*1fb0*/  IADD3 R219, R208, 0x3120, RZ ;  /* 0x00003120d0db7810 */ /* 0x000fe20007ffe0ff */
[----:B------:R-:W-:Y:S01]  /*1fc0*/  IMAD R216, R4, 0x2, R215 ;  /* 0x0000000204d87824 */ /* 0x000fe200078e02d7 */
[----:B------:R-:W-:Y:S01]  /*1fd0*/  @P0 IADD3 R219, R0, -0x20, RZ ;  /* 0xffffffe000db0810 */ /* 0x000fe20007ffe0ff */
[----:B------:R-:W-:Y:S02]  /*1fe0*/  IMAD R0, R26, c[0x0][0x208], RZ ;  /* 0x000082001a007a24 */ /* 0x000fe400078e02ff */
[----:B------:R-:W-:Y:S01]  /*1ff0*/  IMAD R217, R2, 0x2, R216 ;  /* 0x0000000202d97824 */ /* 0x000fe200078e02d8 */
[C---:B------:R-:W-:Y:S01]  /*2000*/  IADD3 R224, R219.reuse, 0x800, RZ ;  /* 0x00000800dbe07810 */ /* 0x040fe20007ffe0ff */
[----:B------:R-:W-:Y:S01]  /*2010*/  IMAD R0, R204, c[0x0][0x20c], R0 ;  /* 0x00008300cc007a24 */ /* 0x000fe200078e0200 */
[----:B------:R-:W-:-:S02]  /*2020*/  IADD3 R223, R219, 0x1000, RZ ;  /* 0x00001000dbdf7810 */ /* 0x000fc40007ffe0ff */
[----:B------:R-:W-:Y:S01]  /*2030*/  IADD3 R222, R219, 0x1800, RZ ;  /* 0x00001800dbde7810 */ /* 0x000fe20007ffe0ff */
[----:B------:R-:W-:Y:S01]  /*2040*/  IMAD.IADD R0, R7, 0x1, R0 ;  /* 0x0000000107007824 */ /* 0x000fe200078e0200 */
[----:B------:R-:W-:-:S03]  /*2050*/  IADD3 R221, R219, 0x2000, RZ ;  /* 0x00002000dbdd7810 */ /* 0x000fc60007ffe0ff */
[----:B------:R-:W-:Y:S01]  /*2060*/  IMAD R0, R0, 0x60, RZ ;  /* 0x0000006000007824 */ /* 0x000fe200078e02ff */
[----:B------:R-:W-:Y:S04]  /*2070*/  LDSM.16.M88.4 R28, [R208+0x3100] ;  /* 0x00310000d01c783b */ /* 0x000fe80000000200 */
[----:B---3--:R-:W2:Y:S04]  /*2080*/  LDSM.16.M88.4 R12, [R215+0x6100] ;  /* 0x00610000d70c783b */ /* 0x008ea80000000200 */
[----:B-1----:R-:W1:Y:S04]  /*2090*/  LDSM.16.M88.4 R8, [R215+0x8100] ;  /* 0x00810000d708783b */ /* 0x002e680000000200 */
[----:B------:R-:W3:Y:S04]  /*20a0*/  LDSM.16.M88.4 R20, [R208+0x3900] ;  /* 0x00390000d014783b */ /* 0x000ee80000000200 */
[----:B------:R-:W4:Y:S04]  /*20b0*/  LDSM.16.M88.4 R32, [R208+0x4100] ;  /* 0x00410000d020783b */ /* 0x000f280000000200 */
[----:B------:R-:W5:Y:S04]  /*20c0*/  LDSM.16.M88.4 R36, [R208+0x4900] ;  /* 0x00490000d024783b */ /* 0x000f680000000200 */
[----:B------:R-:W3:Y:S04]  /*20d0*/  LDSM.16.M88.4 R40, [R208+0x5100] ;  /* 0x00510000d028783b */ /* 0x000ee80000000200 */
[----:B------:R-:W-:Y:S04]  /*20e0*/  LDSM.16.M88.4 R68, [R219] ;  /* 0x00000000db44783b */ /* 0x000fe80000000200 */
[----:B------:R-:W-:Y:S04]  /*20f0*/  LDSM.16.M88.4 R48, [R219+0x800] ;  /* 0x00080000db30783b */ /* 0x000fe80000000200 */
[----:B------:R-:W-:Y:S01]  /*2100*/  LDSM.16.M88.4 R44, [R219+0x1000] ;  /* 0x00100000db2c783b */ /* 0x000fe20000000200 */
[-C--:B--2---:R-:W-:Y:S08]  /*2110*/  HMMA.16816.F32 R176, R12, R28.reuse, RZ ;  /* 0x0000001c0cb0723c */ /* 0x084ff000000018ff */
[C---:B-1----:R-:W-:Y:S08]  /*2120*/  HMMA.16816.F32 R52, R8.reuse, R28, RZ ;  /* 0x0000001c0834723c */ /* 0x042ff000000018ff */
[-C--:B------:R-:W-:Y:S08]  /*2130*/  HMMA.16816.F32 R92, R8, R30.reuse, RZ ;  /* 0x0000001e085c723c */ /* 0x080ff000000018ff */
[C---:B------:R-:W-:Y:S01]  /*2140*/  HMMA.16816.F32 R156, R12.reuse, R30, RZ ;  /* 0x0000001e0c9c723c */ /* 0x040fe200000018ff */
[----:B------:R-:W1:Y:S07]  /*2150*/  LDSM.16.M88.4 R28, [R208+0x5900] ;  /* 0x00590000d01c783b */ /* 0x000e6e0000000200 */
[-C--:B---3--:R-:W-:Y:S08]  /*2160*/  HMMA.16816.F32 R144, R12, R20.reuse, RZ ;  /* 0x000000140c90723c */ /* 0x088ff000000018ff */
[C---:B------:R-:W-:Y:S08]  /*2170*/  HMMA.16816.F32 R56, R8.reuse, R20, RZ ;  /* 0x000000140838723c */ /* 0x040ff000000018ff */
[-C--:B------:R-:W-:Y:S08]  /*2180*/  HMMA.16816.F32 R100, R8, R22.reuse, RZ ;  /* 0x000000160864723c */ /* 0x080ff000000018ff */
[----:B------:R-:W-:Y:S01]  /*2190*/  HMMA.16816.F32 R152, R12, R22, RZ ;  /* 0x000000160c98723c */ /* 0x000fe200000018ff */
[----:B------:R-:W2:Y:S07]  /*21a0*/  LDSM.16.M88.4 R20, [R218+0x8100] ;  /* 0x00810000da14783b */ /* 0x000eae0000000200 */
[C---:B----4-:R-:W-:Y:S08]  /*21b0*/  HMMA.16816.F32 R76, R8.reuse, R32, RZ ;  /* 0x00000020084c723c */ /* 0x050ff000000018ff */
[C---:B------:R-:W-:Y:S08]  /*21c0*/  HMMA.16816.F32 R96, R8.reuse, R34, RZ ;  /* 0x000000220860723c */ /* 0x040ff000000018ff */
[C---:B-----5:R-:W-:Y:S08]  /*21d0*/  HMMA.16816.F32 R60, R8.reuse, R36, RZ ;  /* 0x00000024083c723c */ /* 0x060ff000000018ff */
[C---:B------:R-:W-:Y:S08]  /*21e0*/  HMMA.16816.F32 R128, R8.reuse, R38, RZ ;  /* 0x000000260880723c */ /* 0x040ff000000018ff */
[C---:B------:R-:W-:Y:S08]  /*21f0*/  HMMA.16816.F32 R64, R8.reuse, R40, RZ ;  /* 0x000000280840723c */ /* 0x040ff000000018ff */
[C---:B------:R-:W-:Y:S08]  /*2200*/  HMMA.16816.F32 R116, R8.reuse, R42, RZ ;  /* 0x0000002a0874723c */ /* 0x040ff000000018ff */
[C---:B-1----:R-:W-:Y:S08]  /*2210*/  HMMA.16816.F32 R80, R8.reuse, R28, RZ ;  /* 0x0000001c0850723c */ /* 0x042ff000000018ff */
[----:B------:R-:W-:Y:S07]  /*2220*/  HMMA.16816.F32 R112, R8, R30, RZ ;  /* 0x0000001e0870723c */ /* 0x000fee00000018ff */
[----:B------:R-:W-:Y:S01]  /*2230*/  IMAD.WIDE.U32 R8, R6, 0x60, R72 ;  /* 0x0000006006087825 */ /* 0x000fe200078e0048 */
[----:B------:R-:W-:Y:S03]  /*2240*/  HMMA.16816.F32 R140, R12, R32, RZ ;  /* 0x000000200c8c723c */ /* 0x000fe600000018ff */
[----:B------:R-:W-:-:S05]  /*2250*/  IMAD.IADD R0, R9, 0x1, R0 ;  /* 0x0000000109007824 */ /* 0x000fca00078e0200 */
[C---:B------:R-:W-:Y:S01]  /*2260*/  HMMA.16816.F32 R148, R12.reuse, R34, RZ ;  /* 0x000000220c94723c */ /* 0x040fe200000018ff */
[----:B------:R-:W1:Y:S07]  /*2270*/  LDSM.16.M88.4 R32, [R219+0x2800] ;  /* 0x00280000db20783b */ /* 0x000e6e0000000200 */
[C---:B------:R-:W-:Y:S08]  /*2280*/  HMMA.16816.F32 R132, R12.reuse, R36, RZ ;  /* 0x000000240c84723c */ /* 0x040ff000000018ff */
[C---:B------:R-:W-:Y:S01]  /*2290*/  HMMA.16816.F32 R160, R12.reuse, R38, RZ ;  /* 0x000000260ca0723c */ /* 0x040fe200000018ff */
[----:B------:R-:W-:Y:S07]  /*22a0*/  LDSM.16.M88.4 R36, [R219+0x2000] ;  /* 0x00200000db24783b */ /* 0x000fee0000000200 */
[C---:B------:R-:W-:Y:S08]  /*22b0*/  HMMA.16816.F32 R124, R12.reuse, R40, RZ ;  /* 0x000000280c7c723c */ /* 0x040ff000000018ff */
[C---:B------:R-:W-:Y:S01]  /*22c0*/  HMMA.16816.F32 R172, R12.reuse, R42, RZ ;  /* 0x0000002a0cac723c */ /* 0x040fe200000018ff */
[----:B------:R-:W3:Y:S07]  /*22d0*/  LDSM.16.M88.4 R40, [R219+0x1800] ;  /* 0x00180000db28783b */ /* 0x000eee0000000200 */
[C---:B------:R-:W-:Y:S08]  /*22e0*/  HMMA.16816.F32 R120, R12.reuse, R28, RZ ;  /* 0x0000001c0c78723c */ /* 0x040ff000000018ff */
[----:B------:R-:W-:Y:S07]  /*22f0*/  HMMA.16816.F32 R108, R12, R30, RZ ;  /* 0x0000001e0c6c723c */ /* 0x000fee00000018ff */
[----:B------:R-:W-:Y:S01]  /*2300*/  LEA R12, P0, R8, c[0x0][0x1f8], 0x1 ;  /* 0x00007e00080c7a11 */ /* 0x000fe200078008ff */
[----:B--2---:R-:W-:Y:S03]  /*2310*/  HMMA.16816.F32 R104, R20, R68, R52 ;  /* 0x000000441468723c */ /* 0x004fe60000001834 */
[----:B------:R-:W-:-:S02]  /*2320*/  IADD3 R6, P2, R12, UR9, RZ ;  /* 0x000000090c067c10 */ /* 0x000fc4000ff5e0ff */
[----:B------:R-:W-:Y:S01]  /*2330*/  LEA.HI.X R13, R8, c[0x0][0x1fc], R0, 0x1, P0 ;  /* 0x00007f00080d7a11 */ /* 0x000fe200000f0c00 */
[----:B------:R-:W-:Y:S01]  /*2340*/  IMAD.MOV.U32 R0, RZ, RZ, 0x40 ;  /* 0x00000040ff007424 */ /* 0x000fe200078e00ff */
[----:B------:R-:W-:Y:S01]  /*2350*/  IADD3 R16, P0, R6, UR9, RZ ;  /* 0x0000000906107c10 */ /* 0x000fe2000ff1e0ff */
[----:B------:R-:W2:Y:S01]  /*2360*/  LDSM.16.M88.4 R8, [R218+0x6100] ;  /* 0x00610000da08783b */ /* 0x000ea20000000200 */
[----:B------:R-:W-:Y:S01]  /*2370*/  IADD3.X R7, R13, UR8, RZ, P2, !PT ;  /* 0x000000080d077c10 */ /* 0x000fe200097fe4ff */
[C---:B------:R-:W-:Y:S01]  /*2380*/  HMMA.16816.F32 R88, R20.reuse, R48, R56 ;  /* 0x000000301458723c */ /* 0x040fe20000001838 */
[----:B------:R-:W-:Y:S01]  /*2390*/  ISETP.LT.OR P2, PT, R19, 0x41, P1 ;  /* 0x000000411300780c */ /* 0x000fe20000f41670 */
[----:B------:R-:W-:Y:S01]  /*23a0*/  @!PT LDS RZ, [RZ] ;  /* 0x00000000fffff984 */ /* 0x000fe20000000800 */
[----:B------:R-:W-:Y:S01]  /*23b0*/  @!PT LDS RZ, [RZ] ;  /* 0x00000000fffff984 */ /* 0x000fe20000000800 */
[----:B------:R-:W-:Y:S01]  /*23c0*/  @!PT LDS RZ, [RZ] ;  /* 0x00000000fffff984 */ /* 0x000fe20000000800 */
[----:B------:R4:W-:Y:S01]  /*23d0*/  LDGSTS.E.BYPASS.LTC128B.128 [R227+0x100], [R12.64], !P3 ;  /* 0x001000000ce37fae */ /* 0x0009e2000d901d4c */
[----:B------:R-:W-:Y:S02]  /*23e0*/  IADD3.X R17, R7, UR8, RZ, P0, !PT ;  /* 0x0000000807117c10 */ /* 0x000fe400087fe4ff */
[----:B------:R-:W-:Y:S01]  /*23f0*/  IADD3 R14, P0, R16, UR9, RZ ;  /* 0x00000009100e7c10 */ /* 0x000fe2000ff1e0ff */
[----:B------:R5:W-:Y:S01]  /*2400*/  LDGSTS.E.BYPASS.LTC128B.128 [R227+0x900], [R6.64], !P5 ;  /* 0x0090000006e37fae */ /* 0x000be2000e901d4c */
[----:B------:R-:W-:Y:S01]  /*2410*/  ISETP.LT.OR P3, PT, R19, 0x31, P1 ;  /* 0x000000311300780c */ /* 0x000fe20000f61670 */
[----:B-1----:R-:W-:Y:S01]  /*2420*/  HMMA.16816.F32 R80, R20, R32, R80 ;  /* 0x000000201450723c */ /* 0x002fe20000001850 */
[----:B------:R-:W-:Y:S01]  /*2430*/  IADD3.X R15, R17, UR8, RZ, P0, !PT ;  /* 0x00000008110f7c10 */ /* 0x000fe200087fe4ff */
[----:B------:R3:W-:Y:S01]  /*2440*/  LDGSTS.E.BYPASS.LTC128B.128 [R227+0x1100], [R16.64], !P4 ;  /* 0x0110000010e37fae */ /* 0x0007e2000e101d4c */
[----:B------:R-:W-:-:S02]  /*2450*/  ISETP.LT.OR P1, PT, R19, 0x51, P1 ;  /* 0x000000511300780c */ /* 0x000fc40000f21670 */
[----:B------:R-:W-:-:S03]  /*2460*/  LOP3.LUT P5, RZ, R25, 0x4, RZ, 0xc0, !PT ;  /* 0x0000000419ff7812 */ /* 0x000fc600078ac0ff */
[----:B------:R-:W-:Y:S01]  /*2470*/  HMMA.16816.F32 R76, R20, R44, R76 ;  /* 0x0000002c144c723c */ /* 0x000fe2000000184c */
[----:B------:R-:W-:-:S03]  /*2480*/  SEL R0, R0, 0xffffffc0, !P5 ;  /* 0xffffffc000007807 */ /* 0x000fc60006800000 */
[----:B------:R1:W-:Y:S02]  /*2490*/  LDGSTS.E.BYPASS.LTC128B.128 [R227+0x1900], [R14.64], !P3 ;  /* 0x019000000ee37fae */ /* 0x0003e4000d901d4c */
[----:B------:R-:W-:Y:S02]  /*24a0*/  IMAD.IADD R214, R208, 0x1, R0 ;  /* 0x00000001d0d67824 */ /* 0x000fe400078e0200 */
[----:B------:R-:W-:Y:S01]  /*24b0*/  HMMA.16816.F32 R92, R20, R70, R92 ;  /* 0x00000046145c723c */ /* 0x000fe2000000185c */
[----:B------:R-:W-:Y:S01]  /*24c0*/  IMAD.IADD R213, R0, 0x1, R219 ;  /* 0x0000000100d57824 */ /* 0x000fe200078e02db */
[----:B------:R-:W-:-:S06]  /*24d0*/  LOP3.LUT R0, R5, R27, RZ, 0xfc, !PT ;  /* 0x0000001b05007212 */ /* 0x000fcc00078efcff */
[----:B------:R-:W-:Y:S01]  /*24e0*/  HMMA.16816.F32 R96, R20, R46, R96 ;  /* 0x0000002e1460723c */ /* 0x000fe20000001860 */
[----:B-----5:R-:W-:-:S04]  /*24f0*/  IADD3 R6, P0, R14, UR9, RZ ;  /* 0x000000090e067c10 */ /* 0x020fc8000ff1e0ff */
[----:B------:R-:W-:Y:S02]  /*2500*/  IADD3.X R7, R15, UR8, RZ, P0, !PT ;  /* 0x000000080f077c10 */ /* 0x000fe400087fe4ff */
[----:B----4-:R-:W-:Y:S01]  /*2510*/  IADD3 R12, P0, R6, UR9, RZ ;  /* 0x00000009060c7c10 */ /* 0x010fe2000ff1e0ff */
[----:B---3--:R-:W-:Y:S02]  /*2520*/  HMMA.16816.F32 R16, R20, R40, R60 ;  /* 0x000000281410723c */ /* 0x008fe4000000183c */
[----:B------:R3:W-:Y:S01]  /*2530*/  LDGSTS.E.BYPASS.LTC128B.128 [R227+0x2100], [R6.64], !P2 ;  /* 0x0210000006e37fae */ /* 0x0007e2000d101d4c */
[----:B------:R-:W-:Y:S02]  /*2540*/  IADD3.X R13, R7, UR8, RZ, P0, !PT ;  /* 0x00000008070d7c10 */ /* 0x000fe400087fe4ff */
[----:B------:R-:W-:Y:S02]  /*2550*/  ISETP.GT.AND P0, PT, R204, R220, PT ;  /* 0x000000dccc00720c */ /* 0x000fe40003f04270 */
[----:B------:R-:W-:Y:S01]  /*2560*/  IADD3 R220, R219, 0x2800, RZ ;  /* 0x00002800dbdc7810 */ /* 0x000fe20007ffe0ff */
[----:B------:R1:W-:Y:S01]  /*2570*/  LDGSTS.E.BYPASS.LTC128B.128 [R227+0x2900], [R12.64], !P1 ;  /* 0x029000000ce37fae */ /* 0x0003e2000c901d4c */
[C---:B--2---:R-:W-:Y:S03]  /*2580*/  HMMA.16816.F32 R180, R8.reuse, R48, R144 ;  /* 0x0000003008b4723c */ /* 0x044fe60000001890 */
[----:B------:R-:W-:Y:S04]  /*2590*/  LDSM.16.M88.4 R28, [R216+0x8100] ;  /* 0x00810000d81c783b */ /* 0x000fe80000000200 */
[----:B------:R-:W2:Y:S01]  /*25a0*/  LDSM.16.M88.4 R52, [R214+0x4900] ;  /* 0x00490000d634783b */ /* 0x000ea20000000200 */
[C---:B------:R-:W-:Y:S03]  /*25b0*/  HMMA.16816.F32 R184, R8.reuse, R44, R140 ;  /* 0x0000002c08b8723c */ /* 0x040fe6000000188c */
[----:B------:R-:W4:Y:S04]  /*25c0*/  LDSM.16.M88.4 R72, [R214+0x5100] ;  /* 0x00510000d648783b */ /* 0x000f280000000200 */
[----:B------:R-:W5:Y:S01]  /*25d0*/  LDSM.16.M88.4 R84, [R214+0x5900] ;  /* 0x00590000d654783b */ /* 0x000f620000000200 */
[C---:B------:R-:W-:Y:S03]  /*25e0*/  HMMA.16816.F32 R176, R8.reuse, R68, R176 ;  /* 0x0000004408b0723c */ /* 0x040fe600000018b0 */
[----:B------:R-:W3:Y:S04]  /*25f0*/  LDSM.16.M88.4 R60, [R214+0x3900] ;  /* 0x00390000d63c783b */ /* 0x000ee80000000200 */
[----:B------:R-:W3:Y:S01]  /*2600*/  LDSM.16.M88.4 R56, [R214+0x4100] ;  /* 0x00410000d638783b */ /* 0x000ee20000000200 */
[----:B------:R-:W-:Y:S03]  /*2610*/  HMMA.16816.F32 R140, R8, R50, R152 ;  /* 0x00000032088c723c */ /* 0x000fe60000001898 */
[----:B------:R-:W0:Y:S05]  /*2620*/  LDGDEPBAR ;  /* 0x00000000000079af */ /* 0x000e2a0000000000 */
[C---:B-1----:R-:W-:Y:S01]  /*2630*/  HMMA.16816.F32 R12, R20.reuse, R36, R64 ;  /* 0x00000024140c723c */ /* 0x042fe20000001840 */
[----:B------:R-:W1:Y:S07]  /*2640*/  LDSM.16.M88.4 R64, [R214+0x3100] ;  /* 0x00310000d640783b */ /* 0x000e6e0000000200 */
[----:B------:R-:W-:Y:S01]  /*2650*/  HMMA.16816.F32 R100, R20, R50, R100 ;  /* 0x000000321464723c */ /* 0x000fe20000001864 */
[----:B------:R-:W-:Y:S07]  /*2660*/  LDSM.16.M88.4 R48, [R213] ;  /* 0x00000000d530783b */ /* 0x000fee0000000200 */
[----:B--2---:R-:W-:Y:S01]  /*2670*/  HMMA.16816.F32 R144, R28, R52, R16 ;  /* 0x000000341c90723c */ /* 0x004fe20000001810 */
[----:B------:R-:W2:Y:S07]  /*2680*/  LDSM.16.M88.4 R16, [R216+0x6100] ;  /* 0x00610000d810783b */ /* 0x000eae0000000200 */
[----:B------:R-:W-:Y:S08]  /*2690*/  HMMA.16816.F32 R68, R8, R70, R156 ;  /* 0x000000460844723c */ /* 0x000ff0000000189c */
[C---:B------:R-:W-:Y:S08]  /*26a0*/  HMMA.16816.F32 R128, R20.reuse, R42, R128 ;  /* 0x0000002a1480723c */ /* 0x040ff00000001880 */
[C---:B------:R-:W-:Y:S08]  /*26b0*/  HMMA.16816.F32 R188, R20.reuse, R38, R116 ;  /* 0x0000002614bc723c */ /* 0x040ff00000001874 */
[----:B------:R-:W-:Y:S01]  /*26c0*/  HMMA.16816.F32 R136, R20, R34, R112 ;  /* 0x000000221488723c */ /* 0x000fe20000001870 */
[----:B------:R-:W-:Y:S07]  /*26d0*/  LDSM.16.M88.4 R20, [R213+0x2800] ;  /* 0x00280000d514783b */ /* 0x000fee0000000200 */
[C---:B------:R-:W-:Y:S08]  /*26e0*/  HMMA.16816.F32 R192, R8.reuse, R40, R132 ;  /* 0x0000002808c0723c */ /* 0x040ff00000001884 */
[C---:B------:R-:W-:Y:S01]  /*26f0*/  HMMA.16816.F32 R148, R8.reuse, R46, R148 ;  /* 0x0000002e0894723c */ /* 0x040fe20000001894 */
[----:B------:R-:W-:Y:S07]  /*2700*/  LDSM.16.M88.4 R44, [R213+0x800] ;  /* 0x00080000d52c783b */ /* 0x000fee0000000200 */
[C---:B------:R-:W-:Y:S01]  /*2710*/  HMMA.16816.F32 R160, R8.reuse, R42, R160 ;  /* 0x0000002a08a0723c */ /* 0x040fe200000018a0 */
[----:B------:R-:W-:Y:S07]  /*2720*/  LDSM.16.M88.4 R40, [R213+0x1000] ;  /* 0x00100000d528783b */ /* 0x000fee0000000200 */
[C---:B------:R-:W-:Y:S08]  /*2730*/  HMMA.16816.F32 R196, R8.reuse, R36, R124 ;  /* 0x0000002408c4723c */ /* 0x040ff0000000187c */
[C---:B------:R-:W-:Y:S08]  /*2740*/  HMMA.16816.F32 R200, R8.reuse, R32, R120 ;  /* 0x0000002008c8723c */ /* 0x040ff00000001878 */
[C---:B------:R-:W-:Y:S01]  /*2750*/  HMMA.16816.F32 R172, R8.reuse, R38, R172 ;  /* 0x0000002608ac723c */ /* 0x040fe200000018ac */
[----:B------:R-:W-:Y:S07]  /*2760*/  LDSM.16.M88.4 R36, [R213+0x1800] ;  /* 0x00180000d524783b */ /* 0x000fee0000000200 */
[----:B------:R-:W-:Y:S01]  /*2770*/  HMMA.16816.F32 R168, R8, R34, R108 ;  /* 0x0000002208a8723c */ /* 0x000fe2000000186c */
[----:B------:R-:W-:Y:S04]  /*2780*/  LDSM.16.M88.4 R8, [R217+0x8100] ;  /* 0x00810000d908783b */ /* 0x000fe80000000200 */
[----:B------:R-:W-:Y:S03]  /*2790*/  LDSM.16.M88.4 R32, [R213+0x2000] ;  /* 0x00200000d520783b */ /* 0x000fe60000000200 */
[----:B----4-:R-:W-:Y:S01]  /*27a0*/  HMMA.16816.F32 R132, R28, R72, R12 ;  /* 0x000000481c84723c */ /* 0x010fe2000000180c */
[----:B------:R-:W4:Y:S01]  /*27b0*/  LDSM.16.M88.4 R12, [R217+0x6100] ;  /* 0x00610000d90c783b */ /* 0x000f220000000200 */
[----:B------:R-:W-:-:S06]  /*27c0*/  DEPBAR.LE SB0, 0x0 ;  /* 0x000080000000791a */ /* 0x000fcc0000000000 */
[C---:B-----5:R-:W-:Y:S08]  /*27d0*/  HMMA.16816.F32 R124, R28.reuse, R84, R80 ;  /* 0x000000541c7c723c */ /* 0x060ff00000001850 */
[C---:B---3--:R-:W-:Y:S08]  /*27e0*/  HMMA.16816.F32 R156, R28.reuse, R60, R88 ;  /* 0x0000003c1c9c723c */ /* 0x048ff00000001858 */
[C---:B------:R-:W-:Y:S08]  /*27f0*/  HMMA.16816.F32 R152, R28.reuse, R56, R76 ;  /* 0x000000381c98723c */ /* 0x040ff0000000184c */
[C---:B-1----:R-:W-:Y:S08]  /*2800*/  HMMA.16816.F32 R120, R28.reuse, R66, R92 ;  /* 0x000000421c78723c */ /* 0x042ff0000000185c */
[----:B------:R-:W-:Y:S08]  /*2810*/  HMMA.16816.F32 R112, R28, R58, R96 ;  /* 0x0000003a1c70723c */ /* 0x000ff00000001860 */
[----:B--2---:R-:W-:Y:S08]  /*2820*/  HMMA.16816.F32 R80, R16, R62, R140 ;  /* 0x0000003e1050723c */ /* 0x004ff0000000188c */
[C---:B------:R-:W-:Y:S08]  /*2830*/  HMMA.16816.F32 R164, R28.reuse, R64, R104 ;  /* 0x000000401ca4723c */ /* 0x040ff00000001868 */
[----:B------:R-:W-:Y:S08]  /*2840*/  HMMA.16816.F32 R116, R28, R62, R100 ;  /* 0x0000003e1c74723c */ /* 0x000ff00000001864 */
[C---:B------:R-:W-:Y:S08]  /*2850*/  HMMA.16816.F32 R96, R16.reuse, R64, R176 ;  /* 0x000000401060723c */ /* 0x040ff000000018b0 */
[C---:B------:R-:W-:Y:S08]  /*2860*/  HMMA.16816.F32 R92, R16.reuse, R66, R68 ;  /* 0x00000042105c723c */ /* 0x040ff00000001844 */
[C---:B------:R-:W-:Y:S08]  /*2870*/  HMMA.16816.F32 R88, R16.reuse, R60, R180 ;  /* 0x0000003c1058723c */ /* 0x040ff000000018b4 */
[----:B------:R-:W-:Y:S08]  /*2880*/  HMMA.16816.F32 R76, R16, R56, R184 ;  /* 0x00000038104c723c */ /* 0x000ff000000018b8 */
[C---:B------:R-:W-:Y:S08]  /*2890*/  HMMA.16816.F32 R108, R28.reuse, R54, R128 ;  /* 0x000000361c6c723c */ /* 0x040ff00000001880 */
[C---:B------:R-:W-:Y:S08]  /*28a0*/  HMMA.16816.F32 R104, R28.reuse, R74, R188 ;  /* 0x0000004a1c68723c */ /* 0x040ff000000018bc */
[----:B------:R-:W-:Y:S08]  /*28b0*/  HMMA.16816.F32 R100, R28, R86, R136 ;  /* 0x000000561c64723c */ /* 0x000ff00000001888 */
[C---:B------:R-:W-:Y:S08]  /*28c0*/  HMMA.16816.F32 R68, R16.reuse, R58, R148 ;  /* 0x0000003a1044723c */ /* 0x040ff00000001894 */
[C---:B------:R-:W-:Y:S08]  /*28d0*/  HMMA.16816.F32 R64, R16.reuse, R52, R192 ;  /* 0x000000341040723c */ /* 0x040ff000000018c0 */
[C---:B------:R-:W-:Y:S08]  /*28e0*/  HMMA.16816.F32 R60, R16.reuse, R54, R160 ;  /* 0x00000036103c723c */ /* 0x040ff000000018a0 */
[C---:B------:R-:W-:Y:S08]  /*28f0*/  HMMA.16816.F32 R56, R16.reuse, R72, R196 ;  /* 0x000000481038723c */ /* 0x040ff000000018c4 */
[C---:B------:R-:W-:Y:S08]  /*2900*/  HMMA.16816.F32 R52, R16.reuse, R74, R172 ;  /* 0x0000004a1034723c */ /* 0x040ff000000018ac */
[C---:B------:R-:W-:Y:S08]  /*2910*/  HMMA.16816.F32 R28, R16.reuse, R84, R200 ;  /* 0x00000054101c723c */ /* 0x040ff000000018c8 */
[----:B------:R-:W-:Y:S08]  /*2920*/  HMMA.16816.F32 R16, R16, R86, R168 ;  /* 0x000000561010723c */ /* 0x000ff000000018a8 */
[----:B----4-:R-:W-:Y:S08]  /*2930*/  HMMA.16816.F32 R84, R12, R46, R80 ;  /* 0x0000002e0c54723c */ /* 0x010ff00000001850 */
[----:B------:R-:W-:Y:S08]  /*2940*/  HMMA.16816.F32 R160, R8, R50, R120 ;  /* 0x0000003208a0723c */ /* 0x000ff00000001878 */
[----:B------:R-:W-:Y:S08]  /*2950*/  HMMA.16816.F32 R80, R12, R40, R76 ;  /* 0x000000280c50723c */ /* 0x000ff0000000184c */
[C---:B------:R-:W-:Y:S08]  /*2960*/  HMMA.16816.F32 R136, R8.reuse, R46, R116 ;  /* 0x0000002e0888723c */ /* 0x040ff00000001874 */
[----:B------:R-:W-:Y:S08]  /*2970*/  HMMA.16816.F32 R120, R8, R22, R100 ;  /* 0x000000160878723c */ /* 0x000ff00000001864 */
[-C--:B------:R-:W-:Y:S08]  /*2980*/  HMMA.16816.F32 R76, R12, R42.reuse, R68 ;  /* 0x0000002a0c4c723c */ /* 0x080ff00000001844 */
[----:B------:R-:W-:Y:S08]  /*2990*/  HMMA.16816.F32 R116, R8, R42, R112 ;  /* 0x0000002a0874723c */ /* 0x000ff00000001870 */
        /* <DEDUP_REMOVED lines=16> */
[----:B------:R-:W-:Y:S01]  /*2aa0*/  HMMA.16816.F32 R56, R12, R22, R16 ;  /* 0x000000160c38723c */ /* 0x000fe20000001810 */
[----:B------:R-:W-:Y:S06]  /*2ab0*/  BAR.SYNC.DEFER_BLOCKING 0x0 ;  /* 0x0000000000007b1d */ /* 0x000fec0000010000 */
[----:B------:R-:W-:Y:S05]  /*2ac0*/  @!P0 BRA `(.L_x_461) ;  /* 0x000001d000008947 */ /* 0x000fea0003800000 */
[----:B------:R-:W-:Y:S01]  /*2ad0*/  IADD3 R3, R225, -0x2, RZ ;  /* 0xfffffffee1037810 */ /* 0x000fe20007ffe0ff */
        /* <DEDUP_REMOVED lines=25> */
[----:B-1----:R-:W-:-:S05]  /*2c70*/  IADD3 R14, P0, R6, R16, RZ ;  /* 0x00000010060e7210 */ /* 0x002fca0007f1e0ff */
[----:B------:R-:W-:-:S05]  /*2c80*/  IMAD.X R15, R7, 0x1, R5, P0 ;  /* 0x00000001070f7824 */ /* 0x000fca00000e0605 */
[----:B------:R2:W-:Y:S03]  /*2c90*/  LDGSTS.E.BYPASS.LTC128B.128 [R227+0x5900], [R14.64], !P6 ;  /* 0x059000000ee37fae */ /* 0x0005e6000f101d4c */
.L_x_461:
[----:B------:R-:W-:Y:S01]  /*2ca0*/  FMUL.FTZ R3, R65, c[0x0][0x320] ;  /* 0x0000c80041037a20 */ /* 0x000fe20000410000 */
[----:B--2---:R-:W-:Y:S01]  /*2cb0*/  SHF.R.S32.HI R7, RZ, 0x1f, R205 ;  /* 0x0000001fff077819 */ /* 0x004fe200000114cd */
[----:B------:R-:W-:Y:S01]  /*2cc0*/  FMUL.FTZ R5, R61, c[0x0][0x320] ;  /* 0x0000c8003d057a20 */ /* 0x000fe20000410000 */
[----:B------:R-:W-:Y:S01]  /*2cd0*/  LEA.HI R6, R209, R210, RZ, 0x2 ;  /* 0x000000d2d1067211 */ /* 0x000fe200078f10ff */
[----:B------:R1:W2:Y:S01]  /*2ce0*/  MUFU.TANH R32, R3 ;  /* 0x0000000300207308 */ /* 0x0002a20000002400 */
[----:B------:R-:W-:Y:S01]  /*2cf0*/  PLOP3.LUT P1, PT, PT, PT, UP2, 0x80, 0x0 ;  /* 0x000000000000781c */ /* 0x000fe20003f2f028 */
[----:B------:R-:W-:Y:S01]  /*2d00*/  FMUL.FTZ R10, R69, c[0x0][0x320] ;  /* 0x0000c800450a7a20 */ /* 0x000fe20000410000 */
[----:B------:R-:W-:Y:S01]  /*2d10*/  LOP3.LUT R6, R6, 0xfffffffc, RZ, 0xc0, !PT ;  /* 0xfffffffc06067812 */ /* 0x000fe200078ec0ff */
[----:B------:R-:W-:Y:S01]  /*2d20*/  ULDC UR10, c[0x0][0x324] ;  /* 0x0000c900000a7ab9 */ /* 0x000fe20000000800 */
[----:B------:R-:W-:Y:S01]  /*2d30*/  PLOP3.LUT P0, PT, PT, PT, UP2, 0x80, 0x0 ;  /* 0x000000000000781c */ /* 0x000fe20003f0f028 */
[----:B------:R-:W-:Y:S01]  /*2d40*/  ULOP3.LUT UR10, URZ, UR10, URZ, 0x33, !UPT ;  /* 0x0000000a3f0a7292 */ /* 0x000fe2000f8e333f */
[----:B------:R-:W0:Y:S01]  /*2d50*/  LDGDEPBAR ;  /* 0x00000000000079af */ /* 0x000e220000000000 */
[----:B------:R3:W4:Y:S01]  /*2d60*/  MUFU.TANH R16, R5 ;  /* 0x0000000500107308 */ /* 0x0007220000002400 */
[----:B------:R-:W-:-:S02]  /*2d70*/  IMAD.IADD R6, R210, 0x1, -R6 ;  /* 0x00000001d2067824 */ /* 0x000fc400078e0a06 */
[----:B-1----:R-:W-:-:S05]  /*2d80*/  FMUL.FTZ R3, R96, c[0x0][0x320] ;  /* 0x0000c80060037a20 */ /* 0x002fca0000410000 */
[----:B------:R1:W1:Y:S01]  /*2d90*/  MUFU.TANH R14, R10 ;  /* 0x0000000a000e7308 */ /* 0x0002620000002400 */
[----:B---3--:R-:W-:-:S07]  /*2da0*/  LEA.HI R5, R7, R205, RZ, 0x2 ;  /* 0x000000cd07057211 */ /* 0x008fce00078f10ff */
[----:B------:R3:W2:Y:S01]  /*2db0*/  MUFU.TANH R37, R3 ;  /* 0x0000000300257308 */ /* 0x0006a20000002400 */
[----:B------:R-:W-:Y:S01]  /*2dc0*/  FMUL.FTZ R7, R68, c[0x0][0x320] ;  /* 0x0000c80044077a20 */ /* 0x000fe20000410000 */
[----:B------:R-:W-:-:S04]  /*2dd0*/  LOP3.LUT R5, R5, 0xffffffc, RZ, 0xc0, !PT ;  /* 0x0ffffffc05057812 */ /* 0x000fc800078ec0ff */
[----:B------:R-:W-:Y:S02]  /*2de0*/  IADD3 R8, -R5, R205, RZ ;  /* 0x000000cd05087210 */ /* 0x000fe40007ffe1ff */
[----:B------:R-:W2:Y:S01]  /*2df0*/  MUFU.TANH R15, R7 ;  /* 0x00000007000f7308 */ /* 0x000ea20000002400 */
[----:B------:R-:W-:Y:S01]  /*2e00*/  LEA.HI R5, R6, R6, RZ, 0x1 ;  /* 0x0000000606057211 */ /* 0x000fe200078f08ff */
[----:B-1----:R-:W-:Y:S02]  /*2e10*/  FMUL.FTZ R10, R72, c[0x0][0x320] ;  /* 0x0000c800480a7a20 */ /* 0x002fe40000410000 */
[----:B---3--:R-:W-:-:S04]  /*2e20*/  FMUL.FTZ R3, R97, c[0x0][0x320] ;  /* 0x0000c80061037a20 */ /* 0x008fc80000410000 */
[----:B------:R-:W1:Y:S08]  /*2e30*/  MUFU.TANH R13, R10 ;  /* 0x0000000a000d7308 */ /* 0x000e700000002400 */
[----:B------:R3:W1:Y:S02]  /*2e40*/  MUFU.TANH R31, R3 ;  /* 0x00000003001f7308 */ /* 0x0006640000002400 */
[----:B---3--:R-:W-:-:S06]  /*2e50*/  FMUL.FTZ R3, R92, c[0x0][0x320] ;  /* 0x0000c8005c037a20 */ /* 0x008fcc0000410000 */
        /* <DEDUP_REMOVED lines=23> */
[----:B---3--:R-:W-:-:S04]  /*2fd0*/  LOP3.LUT R3, R206, 0xffffffe0, RZ, 0xc0, !PT ;  /* 0xffffffe0ce037812 */ /* 0x008fc800078ec0ff */
[----:B------:R-:W-:-:S04]  /*2fe0*/  IADD3 R3, -R3, R210, RZ ;  /* 0x000000d203037210 */ /* 0x000fc80007ffe1ff */
[----:B------:R-:W-:-:S04]  /*2ff0*/  SHF.R.S32.HI R9, RZ, 0x1f, R3 ;  /* 0x0000001fff097819 */ /* 0x000fc80000011403 */
[----:B------:R-:W-:-:S04]  /*3000*/  LEA.HI R9, R9, R3, RZ, 0x2 ;  /* 0x0000000309097211 */ /* 0x000fc800078f10ff */
[----:B------:R-:W-:-:S05]  /*3010*/  LEA.HI.SX32 R7, R9, UR7, 0x1e ;  /* 0x0000000709077c11 */ /* 0x000fca000f8ff2ff */
[----:B------:R-:W-:Y:S01]  /*3020*/  IMAD R11, R8, 0x10, R7 ;  /* 0x00000010080b7824 */ /* 0x000fe200078e0207 */
[C---:B------:R-:W-:Y:S02]  /*3030*/  SHF.L.U32 R7, R5.reuse, 0x5, RZ ;  /* 0x0000000505077819 */ /* 0x040fe400000006ff */
[----:B------:R-:W-:Y:S02]  /*3040*/  LOP3.LUT R8, R5, 0x1ffffffe, RZ, 0xc0, !PT ;  /* 0x1ffffffe05087812 */ /* 0x000fe400078ec0ff */
[----:B------:R-:W-:Y:S02]  /*3050*/  LOP3.LUT R5, R7, 0xffffffc0, RZ, 0xc0, !PT ;  /* 0xffffffc007057812 */ /* 0x000fe400078ec0ff */
[----:B------:R-:W-:Y:S01]  /*3060*/  IADD3.X R7, R24, c[0x0][0x1d0], RZ, PT, !PT ;  /* 0x0000740018077a10 */ /* 0x000fe20003ffe4ff */
[----:B------:R-:W-:Y:S01]  /*3070*/  IMAD.IADD R6, R6, 0x1, -R8 ;  /* 0x0000000106067824 */ /* 0x000fe200078e0a08 */
[----:B------:R-:W-:Y:S01]  /*3080*/  IADD3 R5, R5, R11, RZ ;  /* 0x0000000b05057210 */ /* 0x000fe20007ffe0ff */
[----:B------:R-:W-:-:S04]  /*3090*/  FMUL.FTZ R8, R56, c[0x0][0x320] ;  /* 0x0000c80038087a20 */ /* 0x000fc80000410000 */
[----:B------:R-:W-:Y:S02]  /*30a0*/  IMAD R25, R6, 0x8, R5 ;  /* 0x0000000806197824 */ /* 0x000fe400078e0205 */
[----:B------:R-:W-:Y:S02]  /*30b0*/  FMUL.FTZ R5, R73, c[0x0][0x320] ;  /* 0x0000c80049057a20 */ /* 0x000fe40000410000 */
[----:B------:R-:W-:Y:S01]  /*30c0*/  @P1 IMAD.HI.U32 R6, R25, c[0x0][0x2c8], RZ ;  /* 0x0000b20019061a27 */ /* 0x000fe200078e00ff */
[----:B------:R3:W-:Y:S01]  /*30d0*/  STL [R1+0x28], R25 ;  /* 0x0000281901007387 */ /* 0x0007e20000100800 */
[----:B------:R5:W1:Y:S02]  /*30e0*/  MUFU.TANH R12, R5 ;  /* 0x00000005000c7308 */ /* 0x000a640000002400 */
[----:B-----5:R-:W-:-:S06]  /*30f0*/  FMUL.FTZ R5, R88, c[0x0][0x320] ;  /* 0x0000c80058057a20 */ /* 0x020fcc0000410000 */
[----:B------:R5:W1:Y:S01]  /*3100*/  MUFU.TANH R11, R5 ;  /* 0x00000005000b7308 */ /* 0x000a620000002400 */
[----:B---3--:R-:W-:Y:S02]  /*3110*/  @P0 SHF.R.U32.HI R25, RZ, c[0x0][0x2cc], R6 ;  /* 0x0000b300ff190a19 */ /* 0x008fe40000011606 */
[----:B------:R-:W-:-:S03]  /*3120*/  PLOP3.LUT P0, PT, PT, PT, UP1, 0x40, 0x0 ;  /* 0x000000000000781c */ /* 0x000fc60003f0e818 */
[----:B------:R-:W3:Y:S01]  /*3130*/  SHFL.IDX PT, R6, R25, RZ, 0x1c1f ;  /* 0x001c1fff19067589 */ /* 0x000ee200000e0000 */
[----:B-----5:R-:W-:-:S04]  /*3140*/  FMUL.FTZ R5, R89, c[0x0][0x320] ;  /* 0x0000c80059057a20 */ /* 0x020fc80000410000 */
[----:B------:R5:W1:Y:S02]  /*3150*/  MUFU.TANH R10, R5 ;  /* 0x00000005000a7308 */ /* 0x000a640000002400 */
[----:B-----5:R-:W-:-:S06]  /*3160*/  LOP3.LUT R5, R9, 0x7ffffffc, RZ, 0xc0, !PT ;  /* 0x7ffffffc09057812 */ /* 0x020fcc00078ec0ff */
[----:B------:R-:W1:Y:S01]  /*3170*/  MUFU.TANH R9, R8 ;  /* 0x0000000800097308 */ /* 0x000e620000002400 */
[----:B------:R-:W-:Y:S01]  /*3180*/  IADD3 R3, R3, -R5, RZ ;  /* 0x8000000503037210 */ /* 0x000fe20007ffe0ff */
[----:B------:R-:W-:-:S03]  /*3190*/  FMUL.FTZ R5, R57, c[0x0][0x320] ;  /* 0x0000c80039057a20 */ /* 0x000fc60000410000 */
[----:B------:R-:W-:-:S03]  /*31a0*/  SHF.L.U32 R36, R3, 0x1, RZ ;  /* 0x0000000103247819 */ /* 0x000fc600000006ff */
[----:B------:R5:W1:Y:S01]  /*31b0*/  MUFU.TANH R8, R5 ;  /* 0x0000000500087308 */ /* 0x000a620000002400 */
[----:B------:R-:W-:Y:S01]  /*31c0*/  IADD3 R3, R7, -c[0x0][0x168], -R36 ;  /* 0x80005a0007037a10 */ /* 0x000fe20007ffe824 */
[----:B------:R1:W-:Y:S01]  /*31d0*/  STL [R1+0x20], R36 ;  /* 0x0000202401007387 */ /* 0x0003e20000100800 */
[----:B------:R-:W-:Y:S02]  /*31e0*/  IADD3 R34, -R36, c[0x0][0x1d0], R24 ;  /* 0x0000740024227a10 */ /* 0x000fe40007ffe118 */
[C---:B------:R-:W-:Y:S02]  /*31f0*/  IADD3 R33, R3.reuse, c[0x0][0x328], RZ ;  /* 0x0000ca0003217a10 */ /* 0x040fe40007ffe0ff */
[----:B------:R-:W-:-:S04]  /*3200*/  IADD3 R35, R3, UR10, RZ ;  /* 0x0000000a03237c10 */ /* 0x000fc8000fffe0ff */
[----:B---3--:R-:W-:Y:S01]  /*3210*/  IADD3 R3, R35, R6, RZ ;  /* 0x0000000623037210 */ /* 0x008fe20007ffe0ff */
[----:B-----5:R-:W-:-:S05]  /*3220*/  IMAD.IADD R5, R33, 0x1, R6 ;  /* 0x0000000121057824 */ /* 0x020fca00078e0206 */
[----:B------:R-:W-:Y:S02]  /*3230*/  IMNMX R5, R5, R34, PT ;  /* 0x0000002205057217 */ /* 0x000fe40003800200 */
[----:B-1----:R-:W-:Y:S01]  /*3240*/  IADD3 R36, R24, -R36, RZ ;  /* 0x8000002418247210 */ /* 0x002fe20007ffe0ff */
[----:B------:R-:W-:Y:S05]  /*3250*/  @P0 BRA `(.L_x_462) ;  /* 0x0000015000000947 */ /* 0x000fea0003800000 */
[----:B--2-4-:R-:W-:Y:S01]  /*3260*/  IADD3 R6, R6, c[0x0][0x1d0], RZ ;  /* 0x0000740006067a10 */ /* 0x014fe20007ffe0ff */
[----:B------:R-:W-:Y:S03]  /*3270*/  BSSY B0, `(.L_x_463) ;  /* 0x000000f000007945 */ /* 0x000fe60003800000 */
[----:B------:R-:W-:-:S04]  /*3280*/  IADD3 R6, R6, -c[0x0][0x168], RZ ;  /* 0x80005a0006067a10 */ /* 0x000fc80007ffe0ff */
        /* <DEDUP_REMOVED lines=9> */
.L_x_464:
[----:B------:R-:W-:-:S04]  /*3320*/  MOV R7, c[0x0][0x32c] ;  /* 0x0000cb0000077a02 */ /* 0x000fc80000000f00 */
[----:B------:R-:W-:-:S13]  /*3330*/  ISETP.NE.AND P0, PT, R7, 0x1, PT ;  /* 0x000000010700780c */ /* 0x000fda0003f05270 */
[----:B------:R-:W-:-:S05]  /*3340*/  @P0 IMAD.HI.U32 R7, R6, c[0x0][0x330], RZ ;  /* 0x0000cc0006070a27 */ /* 0x000fca00078e00ff */
[----:B------:R-:W-:Y:S02]  /*3350*/  @P0 SHF.R.U32.HI R6, RZ, c[0x0][0x334], R7 ;  /* 0x0000cd00ff060a19 */ /* 0x000fe40000011607 */
.L_x_465:
[----:B------:R-:W-:Y:S05]  /*3360*/  BSYNC B0 ;  /* 0x0000000000007941 */ /* 0x000fea0003800000 */
.L_x_463:
[----:B------:R-:W-:-:S05]  /*3370*/  IMAD R6, R6, c[0x0][0x32c], R36 ;  /* 0x0000cb0006067a24 */ /* 0x000fca00078e0224 */
[----:B------:R-:W-:Y:S02]  /*3380*/  IADD3 R7, R6, c[0x0][0x32c], RZ ;  /* 0x0000cb0006077a10 */ /* 0x000fe40007ffe0ff */
[----:B------:R-:W-:Y:S02]  /*3390*/  IMNMX R3, R3, R6, !PT ;  /* 0x0000000603037217 */ /* 0x000fe40007800200 */
[----:B------:R-:W-:Y:S02]  /*33a0*/  IMNMX R5, R5, R7, PT ;  /* 0x0000000705057217 */ /* 0x000fe40003800200 */
.L_x_462:
[C---:B--2-4-:R-:W-:Y:S01]  /*33b0*/  ISETP.GE.AND P0, PT, R24.reuse, 0x9, PT ;  /* 0x000000091800780c */ /* 0x054fe20003f06270 */
[----:B------:R-:W1:Y:S01]  /*33c0*/  SHFL.IDX PT, R6, R25, 0x1, 0x1c1f ;  /* 0x003c1f0019067f89 */ /* 0x000e6200000e0000 */
[----:B------:R-:W-:Y:S02]  /*33d0*/  ISETP.GE.AND P1, PT, R24, 0x2, PT ;  /* 0x000000021800780c */ /* 0x000fe40003f26270 */
[----:B------:R-:W-:Y:S02]  /*33e0*/  P2R R54, PR, RZ, 0x1 ;  /* 0x00000001ff367803 */ /* 0x000fe40000000000 */
[----:B------:R-:W-:-:S02]  /*33f0*/  ISETP.GT.AND P0, PT, R3, 0x8, !P0 ;  /* 0x000000080300780c */ /* 0x000fc40004704270 */
[----:B------:R-:W-:Y:S02]  /*3400*/  P2R R55, PR, RZ, 0x2 ;  /* 0x00000002ff377803 */ /* 0x000fe40000000000 */
[----:B------:R-:W-:Y:S02]  /*3410*/  ISETP.LT.OR P0, PT, R5, 0x9, P0 ;  /* 0x000000090500780c */ /* 0x000fe40000701670 */
[----:B------:R-:W-:Y:S02]  /*3420*/  ISETP.GT.AND P1, PT, R3, 0x1, !P1 ;  /* 0x000000010300780c */ /* 0x000fe40004f24270 */
[----:B------:R-:W-:Y:S02]  /*3430*/  ISETP.GE.AND P2, PT, R24, 0x11, PT ;  /* 0x000000111800780c */ /* 0x000fe40003f46270 */
[----:B------:R-:W-:Y:S02]  /*3440*/  FSEL R73, R30, -INF , !P0 ;  /* 0xff8000001e497808 */ /* 0x000fe40004000000 */
[----:B------:R-:W-:-:S02]  /*3450*/  ISETP.LT.OR P1, PT, R5, 0x2, P1 ;  /* 0x000000020500780c */ /* 0x000fc40000f21670 */
[----:B------:R-:W-:Y:S02]  /*3460*/  ISETP.GT.AND P0, PT, R3, 0x10, !P2 ;  /* 0x000000100300780c */ /* 0x000fe40005704270 */
[----:B------:R-:W-:Y:S02]  /*3470*/  ISETP.GE.AND P3, PT, R24, 0xa, PT ;  /* 0x0000000a1800780c */ /* 0x000fe40003f66270 */
[----:B------:R-:W-:Y:S02]  /*3480*/  FSEL R64, R31, -INF , !P1 ;  /* 0xff8000001f407808 */ /* 0x000fe40004800000 */
[----:B------:R-:W-:Y:S02]  /*3490*/  P2R R52, PR, RZ, 0x4 ;  /* 0x00000004ff347803 */ /* 0x000fe40000000000 */
[----:B------:R-:W-:Y:S02]  /*34a0*/  ISETP.LT.OR P0, PT, R5, 0x11, P0 ;  /* 0x000000110500780c */ /* 0x000fe40000701670 */
[----:B------:R-:W-:-:S02]  /*34b0*/  ISETP.GT.AND P1, PT, R3, 0x9, !P3 ;  /* 0x000000090300780c */ /* 0x000fc40005f24270 */
[----:B------:R-:W-:Y:S02]  /*34c0*/  ISETP.GE.AND P2, PT, R24, 0x12, PT ;  /* 0x000000121800780c */ /* 0x000fe40003f46270 */
[----:B------:R-:W-:Y:S02]  /*34d0*/  FSEL R77, R28, -INF , !P0 ;  /* 0xff8000001c4d7808 */ /* 0x000fe40004000000 */
[----:B------:R-:W-:Y:S02]  /*34e0*/  ISETP.LT.OR P1, PT, R5, 0xa, P1 ;  /* 0x0000000a0500780c */ /* 0x000fe40000f21670 */
[----:B------:R-:W-:Y:S02]  /*34f0*/  ISETP.GT.AND P0, PT, R3, 0x11, !P2 ;  /* 0x000000110300780c */ /* 0x000fe40005704270 */
[----:B------:R-:W-:Y:S02]  /*3500*/  FSEL R76, R29, -INF , !P1 ;  /* 0xff8000001d4c7808 */ /* 0x000fe40004800000 */
[----:B------:R-:W-:-:S02]  /*3510*/  ISETP.LT.OR P0, PT, R5, 0x12, P0 ;  /* 0x000000120500780c */ /* 0x000fc40000701670 */
[C---:B------:R-:W-:Y:S02]  /*3520*/  ISETP.GE.AND P1, PT, R24.reuse, 0x19, PT ;  /* 0x000000191800780c */ /* 0x040fe40003f26270 */
[----:B------:R-:W-:Y:S02]  /*3530*/  FSEL R81, R27, -INF , !P0 ;  /* 0xff8000001b517808 */ /* 0x000fe40004000000 */
[----:B------:R-:W-:Y:S02]  /*3540*/  ISETP.GT.AND P0, PT, R3, 0x18, !P1 ;  /* 0x000000180300780c */ /* 0x000fe40004f04270 */
[----:B------:R-:W-:Y:S02]  /*3550*/  P2R R50, PR, RZ, 0x2 ;  /* 0x00000002ff327803 */ /* 0x000fe40000000000 */
[----:B------:R-:W-:Y:S02]  /*3560*/  ISETP.LT.OR P0, PT, R5, 0x19, P0 ;  /* 0x000000190500780c */ /* 0x000fe40000701670 */
[----:B------:R-:W-:-:S02]  /*3570*/  ISETP.GE.AND P1, PT, R24, 0x1a, PT ;  /* 0x0000001a1800780c */ /* 0x000fc40003f26270 */
[----:B------:R-:W-:Y:S02]  /*3580*/  FSEL R84, R26, -INF , !P0 ;  /* 0xff8000001a547808 */ /* 0x000fe40004000000 */
[----:B------:R-:W-:Y:S02]  /*3590*/  ISETP.GT.AND P0, PT, R3, 0x19, !P1 ;  /* 0x000000190300780c */ /* 0x000fe40004f04270 */
[----:B------:R-:W-:Y:S02]  /*35a0*/  P2R R49, PR, RZ, 0x2 ;  /* 0x00000002ff317803 */ /* 0x000fe40000000000 */
[----:B------:R-:W-:Y:S02]  /*35b0*/  ISETP.LT.OR P0, PT, R5, 0x1a, P0 ;  /* 0x0000001a0500780c */ /* 0x000fe40000701670 */
[----:B------:R-:W-:Y:S02]  /*35c0*/  ISETP.GE.AND P1, PT, R24, 0x21, PT ;  /* 0x000000211800780c */ /* 0x000fe40003f26270 */
[----:B------:R-:W-:-:S02]  /*35d0*/  FSEL R85, R23, -INF , !P0 ;  /* 0xff80000017557808 */ /* 0x000fc40004000000 */
[----:B------:R-:W-:Y:S02]  /*35e0*/  ISETP.GT.AND P0, PT, R3, 0x20, !P1 ;  /* 0x000000200300780c */ /* 0x000fe40004f04270 */
[----:B------:R-:W-:Y:S02]  /*35f0*/  P2R R48, PR, RZ, 0x2 ;  /* 0x00000002ff307803 */ /* 0x000fe40000000000 */
[----:B------:R-:W-:Y:S02]  /*3600*/  ISETP.LT.OR P0, PT, R5, 0x21, P0 ;  /* 0x000000210500780c */ /* 0x000fe40000701670 */
[----:B------:R-:W-:Y:S02]  /*3610*/  ISETP.GE.AND P1, PT, R24, 0x22, PT ;  /* 0x000000221800780c */ /* 0x000fe40003f26270 */
[----:B------:R-:W-:Y:S02]  /*3620*/  FSEL R97, R22, -INF , !P0 ;  /* 0xff80000016617808 */ /* 0x000fe40004000000 */
[----:B------:R-:W-:-:S02]  /*3630*/  ISETP.GT.AND P0, PT, R3, 0x21, !P1 ;  /* 0x000000210300780c */ /* 0x000fc40004f04270 */
[----:B------:R-:W-:Y:S02]  /*3640*/  P2R R47, PR, RZ, 0x2 ;  /* 0x00000002ff2f7803 */ /* 0x000fe40000000000 */
[----:B------:R-:W-:Y:S02]  /*3650*/  ISETP.LT.OR P0, PT, R5, 0x22, P0 ;  /* 0x000000220500780c */ /* 0x000fe40000701670 */
[----:B------:R-:W-:Y:S02]  /*3660*/  ISETP.GE.AND P1, PT, R24, 0x29, PT ;  /* 0x000000291800780c */ /* 0x000fe40003f26270 */
[----:B------:R-:W-:Y:S02]  /*3670*/  FSEL R100, R21, -INF , !P0 ;  /* 0xff80000015647808 */ /* 0x000fe40004000000 */
[----:B------:R-:W-:Y:S02]  /*3680*/  ISETP.GT.AND P0, PT, R3, 0x28, !P1 ;  /* 0x000000280300780c */ /* 0x000fe40004f04270 */
[----:B------:R-:W-:-:S02]  /*3690*/  P2R R46, PR, RZ, 0x2 ;  /* 0x00000002ff2e7803 */ /* 0x000fc40000000000 */
[----:B------:R-:W-:Y:S02]  /*36a0*/  ISETP.LT.OR P0, PT, R5, 0x29, P0 ;  /* 0x000000290500780c */ /* 0x000fe40000701670 */
[----:B------:R-:W-:Y:S02]  /*36b0*/  ISETP.GE.AND P1, PT, R24, 0x2a, PT ;  /* 0x0000002a1800780c */ /* 0x000fe40003f26270 */
[----:B------:R-:W-:Y:S02]  /*36c0*/  FSEL R101, R20, -INF , !P0 ;  /* 0xff80000014657808 */ /* 0x000fe40004000000 */
[----:B------:R-:W-:Y:S02]  /*36d0*/  ISETP.GT.AND P0, PT, R3, 0x29, !P1 ;  /* 0x000000290300780c */ /* 0x000fe40004f04270 */
[----:B------:R-:W-:Y:S02]  /*36e0*/  P2R R45, PR, RZ, 0x2 ;  /* 0x00000002ff2d7803 */ /* 0x000fe40000000000 */
        /* <DEDUP_REMOVED lines=14> */
[----:B------:R-:W-:Y:S02]  /*37d0*/  ISETP.GE.AND P5, PT, R24, 0x3a, PT ;  /* 0x0000003a1800780c */ /* 0x000fe40003fa6270 */
[----:B------:R-:W-:Y:S02]  /*37e0*/  ISETP.LT.OR P0, PT, R5, 0x39, P0 ;  /* 0x000000390500780c */ /* 0x000fe40000701670 */
[----:B------:R-:W-:Y:S02]  /*37f0*/  P2R R53, PR, RZ, 0x8 ;  /* 0x00000008ff357803 */ /* 0x000fe40000000000 */
[----:B------:R-:W-:Y:S02]  /*3800*/  FSEL R170, R17, -INF , !P0 ;  /* 0xff80000011aa7808 */ /* 0x000fe40004000000 */
[----:B------:R-:W-:-:S02]  /*3810*/  ISETP.GT.AND P0, PT, R3, 0x39, !P5 ;  /* 0x000000390300780c */ /* 0x000fc40006f04270 */
[----:B------:R-:W-:Y:S02]  /*3820*/  ISETP.GE.AND P3, PT, R24, 0x41, PT ;  /* 0x000000411800780c */ /* 0x000fe40003f66270 */
[----:B------:R-:W-:Y:S02]  /*3830*/  ISETP.LT.OR P0, PT, R5, 0x3a, P0 ;  /* 0x0000003a0500780c */ /* 0x000fe40000701670 */
[----:B------:R-:W-:Y:S02]  /*3840*/  P2R R51, PR, RZ, 0x4 ;  /* 0x00000004ff337803 */ /* 0x000fe40000000000 */
[----:B------:R-:W-:Y:S02]  /*3850*/  FSEL R171, R16, -INF , !P0 ;  /* 0xff80000010ab7808 */ /* 0x000fe40004000000 */
[----:B------:R-:W-:Y:S02]  /*3860*/  ISETP.GT.AND P0, PT, R3, 0x40, !P3 ;  /* 0x000000400300780c */ /* 0x000fe40005f04270 */
[----:B------:R-:W-:-:S02]  /*3870*/  ISETP.GE.AND P2, PT, R24, 0x42, PT ;  /* 0x000000421800780c */ /* 0x000fc40003f46270 */
[----:B------:R-:W-:Y:S02]  /*3880*/  ISETP.LT.OR P0, PT, R5, 0x41, P0 ;  /* 0x000000410500780c */ /* 0x000fe40000701670 */
[----:B------:R-:W-:Y:S02]  /*3890*/  P2R R42, PR, RZ, 0x2 ;  /* 0x00000002ff2a7803 */ /* 0x000fe40000000000 */
[----:B------:R-:W-:Y:S02]  /*38a0*/  FSEL R172, R15, -INF , !P0 ;  /* 0xff8000000fac7808 */ /* 0x000fe40004000000 */
[----:B------:R-:W-:Y:S02]  /*38b0*/  ISETP.GT.AND P0, PT, R3, 0x41, !P2 ;  /* 0x000000410300780c */ /* 0x000fe40005704270 */
[----:B------:R-:W-:Y:S02]  /*38c0*/  ISETP.GE.AND P1, PT, R24, 0x49, PT ;  /* 0x000000491800780c */ /* 0x000fe40003f26270 */
[----:B------:R-:W-:-:S02]  /*38d0*/  ISETP.LT.OR P0, PT, R5, 0x42, P0 ;  /* 0x000000420500780c */ /* 0x000fc40000701670 */
[----:B------:R-:W-:Y:S02]  /*38e0*/  P2R R41, PR, RZ, 0x2 ;  /* 0x00000002ff297803 */ /* 0x000fe40000000000 */
[----:B------:R-:W-:Y:S02]  /*38f0*/  FSEL R191, R14, -INF , !P0 ;  /* 0xff8000000ebf7808 */ /* 0x000fe40004000000 */
[----:B------:R-:W-:Y:S02]  /*3900*/  ISETP.GT.AND P0, PT, R3, 0x48, !P1 ;  /* 0x000000480300780c */ /* 0x000fe40004f04270 */
[----:B------:R-:W-:Y:S02]  /*3910*/  ISETP.GE.AND P1, PT, R24, 0x4a, PT ;  /* 0x0000004a1800780c */ /* 0x000fe40003f26270 */
[----:B------:R-:W-:Y:S02]  /*3920*/  ISETP.LT.OR P0, PT, R5, 0x49, P0 ;  /* 0x000000490500780c */ /* 0x000fe40000701670 */
[----:B------:R-:W-:-:S02]  /*3930*/  P2R R40, PR, RZ, 0x2 ;  /* 0x00000002ff287803 */ /* 0x000fc40000000000 */
[----:B------:R-:W-:Y:S02]  /*3940*/  FSEL R192, R13, -INF , !P0 ;  /* 0xff8000000dc07808 */ /* 0x000fe40004000000 */
[----:B------:R-:W-:Y:S02]  /*3950*/  ISETP.GT.AND P0, PT, R3, 0x49, !P1 ;  /* 0x000000490300780c */ /* 0x000fe40004f04270 */
[----:B------:R-:W-:Y:S02]  /*3960*/  ISETP.GE.AND P1, PT, R24, 0x51, PT ;  /* 0x000000511800780c */ /* 0x000fe40003f26270 */
[----:B------:R-:W-:Y:S02]  /*3970*/  ISETP.LT.OR P0, PT, R5, 0x4a, P0 ;  /* 0x0000004a0500780c */ /* 0x000fe40000701670 */
[----:B------:R-:W-:Y:S02]  /*3980*/  P2R R39, PR, RZ, 0x2 ;  /* 0x00000002ff277803 */ /* 0x000fe40000000000 */
[----:B------:R-:W-:-:S02]  /*3990*/  FSEL R193, R12, -INF , !P0 ;  /* 0xff8000000cc17808 */ /* 0x000fc40004000000 */
[----:B------:R-:W-:Y:S02]  /*39a0*/  ISETP.GT.AND P0, PT, R3, 0x50, !P1 ;  /* 0x000000500300780c */ /* 0x000fe40004f04270 */
[C---:B------:R-:W-:Y:S02]  /*39b0*/  ISETP.GE.AND P1, PT, R24.reuse, 0x52, PT ;  /* 0x000000521800780c */ /* 0x040fe40003f26270 */
        /* <DEDUP_REMOVED lines=8> */
[----:B------:R-:W-:-:S04]  /*3a40*/  ISETP.GT.AND P0, PT, R3, 0x58, !P4 ;  /* 0x000000580300780c */ /* 0x000fc80006704270 */
[----:B------:R-:W-:-:S04]  /*3a50*/  ISETP.LT.OR P0, PT, R5, 0x59, P0 ;  /* 0x000000590500780c */ /* 0x000fc80000701670 */
[----:B------:R-:W-:Y:S02]  /*3a60*/  FSEL R200, R9, -INF , !P0 ;  /* 0xff80000009c87808 */ /* 0x000fe40004000000 */
[----:B------:R-:W-:-:S04]  /*3a70*/  ISETP.GT.AND P0, PT, R3, RZ, !P1 ;  /* 0x000000ff0300720c */ /* 0x000fc80004f04270 */
[----:B------:R-:W-:-:S04]  /*3a80*/  ISETP.LT.OR P0, PT, R5, 0x1, P0 ;  /* 0x000000010500780c */ /* 0x000fc80000701670 */
[----:B------:R-:W-:Y:S02]  /*3a90*/  FSEL R61, R37, -INF , !P0 ;  /* 0xff800000253d7808 */ /* 0x000fe40004000000 */
[----:B------:R-:W-:-:S04]  /*3aa0*/  ISETP.GE.AND P0, PT, R24, 0x5a, PT ;  /* 0x0000005a1800780c */ /* 0x000fc80003f06270 */
[----:B------:R-:W-:Y:S02]  /*3ab0*/  P2R R37, PR, RZ, 0x1 ;  /* 0x00000001ff257803 */ /* 0x000fe40000000000 */
[----:B------:R-:W-:Y:S01]  /*3ac0*/  ISETP.GT.AND P0, PT, R3, 0x59, !P0 ;  /* 0x000000590300780c */ /* 0x000fe20004704270 */
[----:B------:R-:W-:-:S03]  /*3ad0*/  FMUL.FTZ R3, R63, c[0x0][0x320] ;  /* 0x0000c8003f037a20 */ /* 0x000fc60000410000 */
[----:B------:R-:W-:Y:S01]  /*3ae0*/  ISETP.LT.OR P0, PT, R5, 0x5a, P0 ;  /* 0x0000005a0500780c */ /* 0x000fe20000701670 */
[----:B------:R2:W3:Y:S01]  /*3af0*/  MUFU.TANH R32, R3 ;  /* 0x0000000300207308 */ /* 0x0004e20000002400 */
[----:B------:R-:W-:Y:S02]  /*3b00*/  FMUL.FTZ R5, R103, c[0x0][0x320] ;  /* 0x0000c80067057a20 */ /* 0x000fe40000410000 */
[----:B------:R-:W-:Y:S02]  /*3b10*/  FSEL R202, R8, -INF , !P0 ;  /* 0xff80000008ca7808 */ /* 0x000fe40004000000 */
[----:B------:R-:W-:-:S03]  /*3b20*/  PLOP3.LUT P0, PT, PT, PT, UP1, 0x40, 0x0 ;  /* 0x000000000000781c */ /* 0x000fc60003f0e818 */
[----:B------:R1:W4:Y:S01]  /*3b30*/  MUFU.TANH R12, R5 ;  /* 0x00000005000c7308 */ /* 0x0003220000002400 */
[----:B--2---:R-:W-:-:S07]  /*3b40*/  FMUL.FTZ R3, R86, c[0x0][0x320] ;  /* 0x0000c80056037a20 */ /* 0x004fce0000410000 */
[----:B------:R2:W2:Y:S01]  /*3b50*/  MUFU.TANH R31, R3 ;  /* 0x00000003001f7308 */ /* 0x0004a20000002400 */
[----:B-1----:R-:W-:-:S05]  /*3b60*/  IMAD.IADD R5, R33, 0x1, R6 ;  /* 0x0000000121057824 */ /* 0x002fca00078e0206 */
[----:B------:R-:W-:Y:S01]  /*3b70*/  IMNMX R5, R5, R34, PT ;  /* 0x0000002205057217 */ /* 0x000fe20003800200 */
[----:B--2---:R-:W-:-:S04]  /*3b80*/  FMUL.FTZ R3, R87, c[0x0][0x320] ;  /* 0x0000c80057037a20 */ /* 0x004fc80000410000 */
[----:B------:R1:W2:Y:S02]  /*3b90*/  MUFU.TANH R30, R3 ;  /* 0x00000003001e7308 */ /* 0x0002a40000002400 */
        /* <DEDUP_REMOVED lines=40> */
[----:B-1----:R-:W-:Y:S01]  /*3e20*/  IMAD.IADD R3, R35, 0x1, R6 ;  /* 0x0000000123037824 */ /* 0x002fe200078e0206 */
[----:B------:R-:W-:Y:S05]  /*3e30*/  @P0 BRA `(.L_x_466) ;  /* 0x0000015000000947 */ /* 0x000fea0003800000 */
[----:B--234-:R-:W-:Y:S01]  /*3e40*/  IADD3 R6, R6, c[0x0][0x1d0], RZ ;  /* 0x0000740006067a10 */ /* 0x01cfe20007ffe0ff */
        /* <DEDUP_REMOVED lines=11> */
.L_x_468:
[----:B------:R-:W-:-:S04]  /*3f00*/  MOV R7, c[0x0][0x32c] ;  /* 0x0000cb0000077a02 */ /* 0x000fc80000000f00 */
[----:B------:R-:W-:-:S13]  /*3f10*/  ISETP.NE.AND P0, PT, R7, 0x1, PT ;  /* 0x000000010700780c */ /* 0x000fda0003f05270 */
[----:B------:R-:W-:-:S05]  /*3f20*/  @P0 IMAD.HI.U32 R7, R6, c[0x0][0x330], RZ ;  /* 0x0000cc0006070a27 */ /* 0x000fca00078e00ff */
[----:B------:R-:W-:Y:S02]  /*3f30*/  @P0 SHF.R.U32.HI R6, RZ, c[0x0][0x334], R7 ;  /* 0x0000cd00ff060a19 */ /* 0x000fe40000011607 */
.L_x_469:
[----:B------:R-:W-:Y:S05]  /*3f40*/  BSYNC B0 ;  /* 0x0000000000007941 */ /* 0x000fea0003800000 */
.L_x_467:
[----:B------:R-:W-:-:S05]  /*3f50*/  IMAD R6, R6, c[0x0][0x32c], R36 ;  /* 0x0000cb0006067a24 */ /* 0x000fca00078e0224 */
[----:B------:R-:W-:Y:S02]  /*3f60*/  IADD3 R7, R6, c[0x0][0x32c], RZ ;  /* 0x0000cb0006077a10 */ /* 0x000fe40007ffe0ff */
[----:B------:R-:W-:Y:S02]  /*3f70*/  IMNMX R3, R3, R6, !PT ;  /* 0x0000000603037217 */ /* 0x000fe40007800200 */
[----:B------:R-:W-:Y:S02]  /*3f80*/  IMNMX R5, R5, R7, PT ;  /* 0x0000000705057217 */ /* 0x000fe40003800200 */
.L_x_466:
[----:B--234-:R-:W-:Y:S01]  /*3f90*/  ISETP.NE.AND P0, PT, R55, RZ, PT ;  /* 0x000000ff3700720c */ /* 0x01cfe20003f05270 */
[----:B------:R-:W1:Y:S03]  /*3fa0*/  SHFL.IDX PT, R6, R25, 0x2, 0x1c1f ;  /* 0x005c1f0019067f89 */ /* 0x000e6600000e0000 */
[----:B------:R-:W-:-:S04]  /*3fb0*/  ISETP.GT.AND P0, PT, R3, 0x1, !P0 ;  /* 0x000000010300780c */ /* 0x000fc80004704270 */
[----:B------:R-:W-:-:S04]  /*3fc0*/  ISETP.LT.OR P0, PT, R5, 0x2, P0 ;  /* 0x000000020500780c */ /* 0x000fc80000701670 */
[----:B------:R-:W-:Y:S02]  /*3fd0*/  FSEL R57, R28, -INF , !P0 ;  /* 0xff8000001c397808 */ /* 0x000fe40004000000 */
[----:B------:R-:W-:-:S04]  /*3fe0*/  ISETP.NE.AND P0, PT, R54, RZ, PT ;  /* 0x000000ff3600720c */ /* 0x000fc80003f05270 */
        /* <DEDUP_REMOVED lines=79> */
[----:B------:R-:W-:-:S04]  /*44e0*/  ISETP.GT.AND P0, PT, R3, RZ, !P1 ;  /* 0x000000ff0300720c */ /* 0x000fc80004f04270 */
[----:B------:R-:W-:-:S04]  /*44f0*/  ISETP.LT.OR P0, PT, R5, 0x1, P0 ;  /* 0x000000010500780c */ /* 0x000fc80000701670 */
[----:B------:R-:W-:Y:S02]  /*4500*/  FSEL R56, R29, -INF , !P0 ;  /* 0xff8000001d387808 */ /* 0x000fe40004000000 */
[----:B------:R-:W-:-:S04]  /*4510*/  ISETP.NE.AND P0, PT, R37, RZ, PT ;  /* 0x000000ff2500720c */ /* 0x000fc80003f05270 */
        /* <DEDUP_REMOVED lines=68> */
.L_x_472:
[----:B------:R-:W-:-:S04]  /*4960*/  MOV R7, c[0x0][0x32c] ;  /* 0x0000cb0000077a02 */ /* 0x000fc80000000f00 */
[----:B------:R-:W-:-:S13]  /*4970*/  ISETP.NE.AND P0, PT, R7, 0x1, PT ;  /* 0x000000010700780c */ /* 0x000fda0003f05270 */
[----:B------:R-:W-:-:S05]  /*4980*/  @P0 IMAD.HI.U32 R7, R6, c[0x0][0x330], RZ ;  /* 0x0000cc0006070a27 */ /* 0x000fca00078e00ff */
[----:B------:R-:W-:Y:S02]  /*4990*/  @P0 SHF.R.U32.HI R6, RZ, c[0x0][0x334], R7 ;  /* 0x0000cd00ff060a19 */ /* 0x000fe40000011607 */
.L_x_473:
[----:B------:R-:W-:Y:S05]  /*49a0*/  BSYNC B0 ;  /* 0x0000000000007941 */ /* 0x000fea0003800000 */
.L_x_471:
[----:B------:R-:W-:-:S05]  /*49b0*/  IMAD R6, R6, c[0x0][0x32c], R36 ;  /* 0x0000cb0006067a24 */ /* 0x000fca00078e0224 */
[----:B------:R-:W-:Y:S02]  /*49c0*/  IADD3 R7, R6, c[0x0][0x32c], RZ ;  /* 0x0000cb0006077a10 */ /* 0x000fe40007ffe0ff */
[----:B------:R-:W-:Y:S02]  /*49d0*/  IMNMX R3, R3, R6, !PT ;  /* 0x0000000603037217 */ /* 0x000fe40007800200 */
[----:B------:R-:W-:Y:S02]  /*49e0*/  IMNMX R5, R5, R7, PT ;  /* 0x0000000705057217 */ /* 0x000fe40003800200 */
.L_x_470:
        /* <DEDUP_REMOVED lines=93> */
[----:B-1----:R-:W-:Y:S02]  /*4fc0*/  IMAD.IADD R5, R33, 0x1, R6 ;  /* 0x0000000121057824 */ /* 0x002fe400078e0206 */
[----:B------:R-:W-:Y:S02]  /*4fd0*/  FSEL R201, R8, -INF , !P0 ;  /* 0xff80000008c97808 */ /* 0x000fe40004000000 */
[----:B------:R-:W-:Y:S02]  /*4fe0*/  PLOP3.LUT P0, PT, PT, PT, UP1, 0x40, 0x0 ;  /* 0x000000000000781c */ /* 0x000fe40003f0e818 */
[----:B------:R-:W-:Y:S01]  /*4ff0*/  IMNMX R5, R5, R34, PT ;  /* 0x0000002205057217 */ /* 0x000fe20003800200 */
[----:B--2---:R-:W-:-:S04]  /*5000*/  FMUL.FTZ R3, R119, c[0x0][0x320] ;  /* 0x0000c80077037a20 */ /* 0x004fc80000410000 */
[----:B------:R1:W2:Y:S02]  /*5010*/  MUFU.TANH R24, R3 ;  /* 0x0000000300187308 */ /* 0x0002a40000002400 */
[----:B-1----:R-:W-:-:S06]  /*5020*/  FMUL.FTZ R3, R138, c[0x0][0x320] ;  /* 0x0000c8008a037a20 */ /* 0x002fcc0000410000 */
[----:B------:R1:W4:Y:S02]  /*5030*/  MUFU.TANH R23, R3 ;  /* 0x0000000300177308 */ /* 0x0003240000002400 */
        /* <DEDUP_REMOVED lines=56> */
.L_x_476:
[----:B------:R-:W-:-:S04]  /*53c0*/  MOV R7, c[0x0][0x32c] ;  /* 0x0000cb0000077a02 */ /* 0x000fc80000000f00 */
[----:B------:R-:W-:-:S13]  /*53d0*/  ISETP.NE.AND P0, PT, R7, 0x1, PT ;  /* 0x000000010700780c */ /* 0x000fda0003f05270 */
[----:B------:R-:W-:-:S05]  /*53e0*/  @P0 IMAD.HI.U32 R7, R6, c[0x0][0x330], RZ ;  /* 0x0000cc0006070a27 */ /* 0x000fca00078e00ff */
[----:B------:R-:W-:Y:S02]  /*53f0*/  @P0 SHF.R.U32.HI R6, RZ, c[0x0][0x334], R7 ;  /* 0x0000cd00ff060a19 */ /* 0x000fe40000011607 */
.L_x_477:
[----:B------:R-:W-:Y:S05]  /*5400*/  BSYNC B0 ;  /* 0x0000000000007941 */ /* 0x000fea0003800000 */
.L_x_475:
[----:B------:R-:W-:-:S05]  /*5410*/  IMAD R6, R6, c[0x0][0x32c], R36 ;  /* 0x0000cb0006067a24 */ /* 0x000fca00078e0224 */
[----:B------:R-:W-:Y:S02]  /*5420*/  IADD3 R7, R6, c[0x0][0x32c], RZ ;  /* 0x0000cb0006077a10 */ /* 0x000fe40007ffe0ff */
[----:B------:R-:W-:Y:S02]  /*5430*/  IMNMX R3, R3, R6, !PT ;  /* 0x0000000603037217 */ /* 0x000fe40007800200 */
[----:B------:R-:W-:Y:S02]  /*5440*/  IMNMX R5, R5, R7, PT ;  /* 0x0000000705057217 */ /* 0x000fe40003800200 */
.L_x_474:
[----:B--234-:R-:W-:Y:S01]  /*5450*/  ISETP.NE.AND P0, PT, R55, RZ, PT ;  /* 0x000000ff3700720c */ /* 0x01cfe20003f05270 */
[----:B------:R-:W-:Y:S01]  /*5460*/  IMAD.SHL.U32 R209, R0, 0x2, RZ ;  /* 0x0000000200d17824 */ /* 0x000fe200078e00ff */
[----:B------:R-:W-:Y:S01]  /*5470*/  P2R R25, PR, RZ, 0x40 ;  /* 0x00000040ff197803 */ /* 0x000fe20000000000 */
[----:B------:R-:W-:Y:S01]  /*5480*/  ULDC.64 UR4, c[0x0][0x2c8] ;  /* 0x0000b20000047ab9 */ /* 0x000fe20000000a00 */
[----:B------:R-:W-:Y:S01]  /*5490*/  ISETP.GT.AND P0, PT, R3, 0x1, !P0 ;  /* 0x000000010300780c */ /* 0x000fe20004704270 */
[--C-:B------:R-:W-:Y:S01]  /*54a0*/  IMAD R210, R4, 0x2, R209.reuse ;  /* 0x0000000204d27824 */ /* 0x100fe200078e02d1 */
[----:B------:R-:W-:Y:S01]  /*54b0*/  ISETP.NE.AND P6, PT, R53, RZ, PT ;  /* 0x000000ff3500720c */ /* 0x000fe20003fc5270 */
[C---:B------:R-:W-:Y:S01]  /*54c0*/  IMAD R212, R2.reuse, 0x2, R209 ;  /* 0x0000000202d47824 */ /* 0x040fe200078e02d1 */
[----:B------:R-:W-:Y:S01]  /*54d0*/  ISETP.LT.OR P0, PT, R5, 0x2, P0 ;  /* 0x000000020500780c */ /* 0x000fe20000701670 */
[----:B------:R-:W-:Y:S01]  /*54e0*/  IMAD R211, R2, 0x2, R210 ;  /* 0x0000000202d37824 */ /* 0x000fe200078e02d2 */
[----:B------:R-:W-:Y:S01]  /*54f0*/  FMNMX.FTZ R72, R61, R64, !PT ;  /* 0x000000403d487209 */ /* 0x000fe20007810000 */
[----:B------:R-:W-:Y:S01]  /*5500*/  LDSM.16.MT88.4 R88, [R209+0x900] ;  /* 0x00090000d158783b */ /* 0x000fe20000004200 */
[----:B------:R-:W-:Y:S01]  /*5510*/  FSEL R69, R15, -INF , !P0 ;  /* 0xff8000000f457808 */ /* 0x000fe20004000000 */
[----:B------:R-:W-:Y:S01]  /*5520*/  UIMAD.WIDE.U32 UR14, UR7, UR4, URZ ;  /* 0x00000004070e72a5 */ /* 0x000fe2000f8e003f */
[----:B------:R-:W-:Y:S01]  /*5530*/  ISETP.NE.AND P0, PT, R54, RZ, PT ;  /* 0x000000ff3600720c */ /* 0x000fe20003f05270 */
[----:B------:R-:W-:Y:S01]  /*5540*/  LDSM.16.MT88.4 R108, [R209+0x1100] ;  /* 0x00110000d16c783b */ /* 0x000fe20000004200 */
[----:B------:R-:W-:Y:S01]  /*5550*/  FMNMX.FTZ R72, R73, R72, !PT ;  /* 0x0000004849487209 */ /* 0x000fe20007810000 */
[----:B------:R-:W-:Y:S01]  /*5560*/  @UP2 USHF.R.U32.HI UR7, URZ, UR5, UR15 ;  /* 0x000000053f072299 */ /* 0x000fe2000801160f */
[----:B------:R-:W-:-:S02]  /*5570*/  ISETP.GT.AND P0, PT, R3, 0x8, !P0 ;  /* 0x000000080300780c */ /* 0x000fc40004704270 */
[----:B------:R-:W-:Y:S01]  /*5580*/  FMNMX.FTZ R72, R76, R72, !PT ;  /* 0x000000484c487209 */ /* 0x000fe20007810000 */
[----:B------:R-:W-:Y:S01]  /*5590*/  UIADD3 UR4, UR6, UR7, URZ ;  /* 0x0000000706047290 */ /* 0x000fe2000fffe03f */
[----:B------:R-:W-:Y:S02]  /*55a0*/  ISETP.LT.OR P0, PT, R5, 0x9, P0 ;  /* 0x000000090500780c */ /* 0x000fe40000701670 */
[----:B------:R-:W-:Y:S01]  /*55b0*/  FMNMX.FTZ R72, R77, R72, !PT ;  /* 0x000000484d487209 */ /* 0x000fe20007810000 */
[----:B------:R-:W-:Y:S01]  /*55c0*/  ULDC UR7, c[0x0][0x328] ;  /* 0x0000ca0000077ab9 */ /* 0x000fe20000000800 */
[----:B------:R-:W-:Y:S01]  /*55d0*/  FSEL R74, R26, -INF , !P0 ;  /* 0xff8000001a4a7808 */ /* 0x000fe20004000000 */
[----:B------:R-:W-:Y:S01]  /*55e0*/  UIADD3 UR7, UR4, UR7, URZ ;  /* 0x0000000704077290 */ /* 0x000fe2000fffe03f */
[----:B------:R-:W-:Y:S02]  /*55f0*/  ISETP.GT.AND P0, PT, R3, 0x9, !P6 ;  /* 0x000000090300780c */ /* 0x000fe40007704270 */
[----:B------:R-:W-:-:S02]  /*5600*/  FMNMX.FTZ R72, R81, R72, !PT ;  /* 0x0000004851487209 */ /* 0x000fc40007810000 */
[----:B------:R-:W-:Y:S02]  /*5610*/  ISETP.LT.OR P0, PT, R5, 0xa, P0 ;  /* 0x0000000a0500780c */ /* 0x000fe40000701670 */
[----:B------:R-:W-:Y:S02]  /*5620*/  FMNMX.FTZ R72, R84, R72, !PT ;  /* 0x0000004854487209 */ /* 0x000fe40007810000 */
[----:B------:R-:W-:Y:S02]  /*5630*/  FSEL R75, R18, -INF , !P0 ;  /* 0xff800000124b7808 */ /* 0x000fe40004000000 */
[----:B------:R-:W-:Y:S02]  /*5640*/  ISETP.NE.AND P0, PT, R52, RZ, PT ;  /* 0x000000ff3400720c */ /* 0x000fe40003f05270 */
[----:B------:R-:W-:Y:S01]  /*5650*/  FMNMX.FTZ R72, R85, R72, !PT ;  /* 0x0000004855487209 */ /* 0x000fe20007810000 */
[----:B------:R-:W-:Y:S01]  /*5660*/  LDSM.16.MT88.4 R52, [R209+0x100] ;  /* 0x00010000d134783b */ /* 0x000fe20000004200 */
[----:B------:R-:W-:-:S02]  /*5670*/  ISETP.GT.AND P0, PT, R3, 0x10, !P0 ;  /* 0x000000100300780c */ /* 0x000fc40004704270 */
[----:B------:R-:W-:Y:S02]  /*5680*/  FMNMX.FTZ R72, R97, R72, !PT ;  /* 0x0000004861487209 */ /* 0x000fe40007810000 */
[----:B------:R-:W-:Y:S02]  /*5690*/  ISETP.LT.OR P0, PT, R5, 0x11, P0 ;  /* 0x000000110500780c */ /* 0x000fe40000701670 */
[----:B------:R-:W-:Y:S02]  /*56a0*/  FMNMX.FTZ R72, R100, R72, !PT ;  /* 0x0000004864487209 */ /* 0x000fe40007810000 */
[----:B------:R-:W-:Y:S02]  /*56b0*/  FSEL R112, R13, -INF , !P0 ;  /* 0xff8000000d707808 */ /* 0x000fe40004000000 */
[----:B------:R-:W-:Y:S02]  /*56c0*/  ISETP.NE.AND P0, PT, R51, RZ, PT ;  /* 0x000000ff3300720c */ /* 0x000fe40003f05270 */
[----:B------:R-:W-:-:S02]  /*56d0*/  FMNMX.FTZ R72, R101, R72, !PT ;  /* 0x0000004865487209 */ /* 0x000fc40007810000 */
[----:B------:R-:W-:Y:S02]  /*56e0*/  ISETP.GT.AND P0, PT, R3, 0x11, !P0 ;  /* 0x000000110300780c */ /* 0x000fe40004704270 */
[----:B------:R-:W-:Y:S02]  /*56f0*/  FMNMX.FTZ R72, R107, R72, !PT ;  /* 0x000000486b487209 */ /* 0x000fe40007810000 */
[----:B------:R-:W-:Y:S02]  /*5700*/  ISETP.LT.OR P0, PT, R5, 0x12, P0 ;  /* 0x000000120500780c */ /* 0x000fe40000701670 */
[----:B------:R-:W-:Y:S02]  /*5710*/  FMNMX.FTZ R72, R166, R72, !PT ;  /* 0x00000048a6487209 */ /* 0x000fe40007810000 */
[----:B------:R-:W-:Y:S02]  /*5720*/  FSEL R113, R8, -INF , !P0 ;  /* 0xff80000008717808 */ /* 0x000fe40004000000 */
[----:B------:R-:W-:-:S02]  /*5730*/  ISETP.NE.AND P0, PT, R50, RZ, PT ;  /* 0x000000ff3200720c */ /* 0x000fc40003f05270 */
[----:B------:R-:W-:Y:S02]  /*5740*/  FMNMX.FTZ R72, R167, R72, !PT ;  /* 0x00000048a7487209 */ /* 0x000fe40007810000 */
[----:B------:R-:W-:Y:S02]  /*5750*/  ISETP.GT.AND P0, PT, R3, 0x18, !P0 ;  /* 0x000000180300780c */ /* 0x000fe40004704270 */
[----:B------:R-:W-:Y:S02]  /*5760*/  FMNMX.FTZ R72, R170, R72, !PT ;  /* 0x00000048aa487209 */ /* 0x000fe40007810000 */
[----:B------:R-:W-:Y:S02]  /*5770*/  ISETP.LT.OR P0, PT, R5, 0x19, P0 ;  /* 0x000000190500780c */ /* 0x000fe40000701670 */
[----:B------:R-:W-:Y:S02]  /*5780*/  FMNMX.FTZ R71, R56, R57, !PT ;  /* 0x0000003938477209 */ /* 0x000fe40007810000 */
[----:B------:R-:W-:-:S02]  /*5790*/  FSEL R114, R23, -INF , !P0 ;  /* 0xff80000017727808 */ /* 0x000fc40004000000 */
[----:B------:R-:W-:Y:S02]  /*57a0*/  ISETP.NE.AND P0, PT, R49, RZ, PT ;  /* 0x000000ff3100720c */ /* 0x000fe40003f05270 */
[----:B------:R-:W-:Y:S02]  /*57b0*/  FMNMX.FTZ R72, R171, R72, !PT ;  /* 0x00000048ab487209 */ /* 0x000fe40007810000 */
[----:B------:R-:W-:Y:S02]  /*57c0*/  ISETP.GT.AND P0, PT, R3, 0x19, !P0 ;  /* 0x000000190300780c */ /* 0x000fe40004704270 */
[----:B------:R-:W-:Y:S02]  /*57d0*/  FMNMX.FTZ R71, R58, R71, !PT ;  /* 0x000000473a477209 */ /* 0x000fe40007810000 */
[----:B------:R-:W-:Y:S02]  /*57e0*/  ISETP.LT.OR P0, PT, R5, 0x1a, P0 ;  /* 0x0000001a0500780c */ /* 0x000fe40000701670 */
[----:B------:R-:W-:-:S02]  /*57f0*/  FMNMX.FTZ R72, R172, R72, !PT ;  /* 0x00000048ac487209 */ /* 0x000fc40007810000 */
[----:B------:R-:W-:Y:S02]  /*5800*/  FSEL R115, R22, -INF , !P0 ;  /* 0xff80000016737808 */ /* 0x000fe40004000000 */
[----:B------:R-:W-:Y:S02]  /*5810*/  ISETP.NE.AND P0, PT, R48, RZ, PT ;  /* 0x000000ff3000720c */ /* 0x000fe40003f05270 */
[----:B------:R-:W-:Y:S02]  /*5820*/  FMNMX.FTZ R71, R60, R71, !PT ;  /* 0x000000473c477209 */ /* 0x000fe40007810000 */
[----:B------:R-:W-:Y:S02]  /*5830*/  ISETP.GT.AND P0, PT, R3, 0x20, !P0 ;  /* 0x000000200300780c */ /* 0x000fe40004704270 */
[----:B------:R-:W-:Y:S02]  /*5840*/  FMNMX.FTZ R72, R191, R72, !PT ;  /* 0x00000048bf487209 */ /* 0x000fe40007810000 */
[----:B------:R-:W-:-:S02]  /*5850*/  FMNMX.FTZ R71, R65, R71, !PT ;  /* 0x0000004741477209 */ /* 0x000fc40007810000 */
[----:B------:R-:W-:Y:S02]  /*5860*/  ISETP.LT.OR P0, PT, R5, 0x21, P0 ;  /* 0x000000210500780c */ /* 0x000fe40000701670 */
[----:B------:R-:W-:Y:S02]  /*5870*/  FMNMX.FTZ R72, R192, R72, !PT ;  /* 0x00000048c0487209 */ /* 0x000fe40007810000 */
[----:B------:R-:W-:Y:S02]  /*5880*/  FMNMX.FTZ R71, R66, R71, !PT ;  /* 0x0000004742477209 */ /* 0x000fe40007810000 */
[----:B------:R-:W-:Y:S02]  /*5890*/  FSEL R140, R17, -INF , !P0 ;  /* 0xff800000118c7808 */ /* 0x000fe40004000000 */
[----:B------:R-:W-:Y:S02]  /*58a0*/  ISETP.NE.AND P0, PT, R47, RZ, PT ;  /* 0x000000ff2f00720c */ /* 0x000fe40003f05270 */
[----:B------:R-:W-:-:S02]  /*58b0*/  FMNMX.FTZ R72, R193, R72, !PT ;  /* 0x00000048c1487209 */ /* 0x000fc40007810000 */
[----:B------:R-:W-:Y:S02]  /*58c0*/  FMNMX.FTZ R71, R67, R71, !PT ;  /* 0x0000004743477209 */ /* 0x000fe40007810000 */
[----:B------:R-:W-:Y:S02]  /*58d0*/  ISETP.GT.AND P0, PT, R3, 0x21, !P0 ;  /* 0x000000210300780c */ /* 0x000fe40004704270 */
[----:B------:R-:W-:Y:S02]  /*58e0*/  FMNMX.FTZ R72, R194, R72, !PT ;  /* 0x00000048c2487209 */ /* 0x000fe40007810000 */
[----:B------:R-:W-:Y:S02]  /*58f0*/  FMNMX.FTZ R71, R70, R71, !PT ;  /* 0x0000004746477209 */ /* 0x000fe40007810000 */
[----:B------:R-:W-:Y:S02]  /*5900*/  ISETP.LT.OR P0, PT, R5, 0x22, P0 ;  /* 0x000000220500780c */ /* 0x000fe40000701670 */
[----:B------:R-:W-:-:S02]  /*5910*/  FMNMX.FTZ R72, R195, R72, !PT ;  /* 0x00000048c3487209 */ /* 0x000fc40007810000 */
[----:B------:R-:W-:Y:S02]  /*5920*/  FMNMX.FTZ R71, R92, R71, !PT ;  /* 0x000000475c477209 */ /* 0x000fe40007810000 */
[----:B------:R-:W-:Y:S02]  /*5930*/  FSEL R141, R16, -INF , !P0 ;  /* 0xff800000108d7808 */ /* 0x000fe40004000000 */
[----:B------:R-:W-:Y:S02]  /*5940*/  FMNMX.FTZ R72, R200, R72, !PT ;  /* 0x00000048c8487209 */ /* 0x000fe40007810000 */
[----:B------:R-:W-:Y:S02]  /*5950*/  ISETP.NE.AND P0, PT, R46, RZ, PT ;  /* 0x000000ff2e00720c */ /* 0x000fe40003f05270 */
[----:B------:R-:W-:Y:S02]  /*5960*/  FMNMX.FTZ R71, R93, R71, !PT ;  /* 0x000000475d477209 */ /* 0x000fe40007810000 */
[----:B------:R-:W-:-:S02]  /*5970*/  FMNMX.FTZ R72, R202, R72, !PT ;  /* 0x00000048ca487209 */ /* 0x000fc40007810000 */
[----:B------:R-:W-:Y:S02]  /*5980*/  ISETP.GT.AND P0, PT, R3, 0x28, !P0 ;  /* 0x000000280300780c */ /* 0x000fe40004704270 */
[----:B------:R-:W-:Y:S01]  /*5990*/  FMNMX.FTZ R71, R94, R71, !PT ;  /* 0x000000475e477209 */ /* 0x000fe20007810000 */
[----:B------:R-:W1:Y:S01]  /*59a0*/  SHFL.BFLY PT, R6, R72, 0x2, 0x1f ;  /* 0x0c401f0048067f89 */ /* 0x000e6200000e0000 */
        /* <DEDUP_REMOVED lines=10> */
[----:B------:R-:W-:Y:S02]  /*5a50*/  FMNMX.FTZ R71, R159, R71, !PT ;  /* 0x000000479f477209 */ /* 0x000fe40007810000 */
[----:B------:R-:W-:Y:S02]  /*5a60*/  ISETP.NE.AND P0, PT, R44, RZ, PT ;  /* 0x000000ff2c00720c */ /* 0x000fe40003f05270 */
[----:B------:R-:W-:Y:S02]  /*5a70*/  FMNMX.FTZ R71, R176, R71, !PT ;  /* 0x00000047b0477209 */ /* 0x000fe40007810000 */
[----:B------:R-:W-:Y:S02]  /*5a80*/  ISETP.GT.AND P0, PT, R3, 0x30, !P0 ;  /* 0x000000300300780c */ /* 0x000fe40004704270 */
[----:B-1----:R-:W-:Y:S02]  /*5a90*/  FMNMX.FTZ R72, R72, R6, !PT ;  /* 0x0000000648487209 */ /* 0x002fe40007810000 */
[----:B------:R-:W-:-:S02]  /*5aa0*/  FMNMX.FTZ R71, R181, R71, !PT ;  /* 0x00000047b5477209 */ /* 0x000fc40007810000 */
[----:B------:R-:W-:Y:S01]  /*5ab0*/  ISETP.LT.OR P0, PT, R5, 0x31, P0 ;  /* 0x000000310500780c */ /* 0x000fe20000701670 */
[----:B------:R-:W1:Y:S01]  /*5ac0*/  SHFL.BFLY PT, R6, R72, 0x1, 0x1f ;  /* 0x0c201f0048067f89 */ /* 0x000e6200000e0000 */
[----:B------:R-:W-:Y:S02]  /*5ad0*/  FMNMX.FTZ R71, R180, R71, !PT ;  /* 0x00000047b4477209 */ /* 0x000fe40007810000 */
[----:B------:R-:W-:Y:S02]  /*5ae0*/  FSEL R164, R14, -INF , !P0 ;  /* 0xff8000000ea47808 */ /* 0x000fe40004000000 */
[----:B------:R-:W-:Y:S02]  /*5af0*/  ISETP.NE.AND P0, PT, R43, RZ, PT ;  /* 0x000000ff2b00720c */ /* 0x000fe40003f05270 */
[----:B------:R-:W-:Y:S02]  /*5b00*/  FMNMX.FTZ R71, R182, R71, !PT ;  /* 0x00000047b6477209 */ /* 0x000fe40007810000 */
[----:B------:R-:W-:-:S02]  /*5b10*/  ISETP.GT.AND P0, PT, R3, 0x31, !P0 ;  /* 0x000000310300780c */ /* 0x000fc40004704270 */
[----:B------:R-:W-:Y:S02]  /*5b20*/  FMNMX.FTZ R71, R183, R71, !PT ;  /* 0x00000047b7477209 */ /* 0x000fe40007810000 */
[----:B------:R-:W-:Y:S02]  /*5b30*/  ISETP.LT.OR P0, PT, R5, 0x32, P0 ;  /* 0x000000320500780c */ /* 0x000fe40000701670 */
[----:B------:R-:W-:Y:S02]  /*5b40*/  ISETP.NE.AND P6, PT, R42, RZ, PT ;  /* 0x000000ff2a00720c */ /* 0x000fe40003fc5270 */
[----:B------:R-:W-:Y:S02]  /*5b50*/  FMNMX.FTZ R71, R188, R71, !PT ;  /* 0x00000047bc477209 */ /* 0x000fe40007810000 */
[----:B------:R-:W-:Y:S02]  /*5b60*/  FSEL R165, R12, -INF , !P0 ;  /* 0xff8000000ca57808 */ /* 0x000fe40004000000 */
[----:B------:R-:W-:-:S02]  /*5b70*/  ISETP.GT.AND P0, PT, R3, 0x38, !P6 ;  /* 0x000000380300780c */ /* 0x000fc40007704270 */
[----:B------:R-:W-:Y:S02]  /*5b80*/  FMNMX.FTZ R71, R189, R71, !PT ;  /* 0x00000047bd477209 */ /* 0x000fe40007810000 */
[----:B------:R-:W-:Y:S02]  /*5b90*/  ISETP.LT.OR P0, PT, R5, 0x39, P0 ;  /* 0x000000390500780c */ /* 0x000fe40000701670 */
[----:B------:R-:W-:Y:S02]  /*5ba0*/  FMNMX.FTZ R71, R190, R71, !PT ;  /* 0x00000047be477209 */ /* 0x000fe40007810000 */
[----:B------:R-:W-:Y:S02]  /*5bb0*/  FSEL R168, R20, -INF , !P0 ;  /* 0xff80000014a87808 */ /* 0x000fe40004000000 */
[----:B------:R-:W-:Y:S02]  /*5bc0*/  ISETP.GT.AND P0, PT, R3, 0x39, !P5 ;  /* 0x000000390300780c */ /* 0x000fe40006f04270 */
[----:B-1----:R-:W-:-:S02]  /*5bd0*/  FMNMX.FTZ R72, R72, R6, !PT ;  /* 0x0000000648487209 */ /* 0x002fc40007810000 */
[----:B------:R-:W1:Y:S01]  /*5be0*/  SHFL.BFLY PT, R6, R71, 0x2, 0x1f ;  /* 0x0c401f0047067f89 */ /* 0x000e6200000e0000 */
[----:B------:R-:W-:Y:S02]  /*5bf0*/  ISETP.LT.OR P0, PT, R5, 0x3a, P0 ;  /* 0x0000003a0500780c */ /* 0x000fe40000701670 */
[----:B------:R-:W-:Y:S01]  /*5c00*/  FMUL.FTZ R7, R72, c[0x0][0x2d0] ;  /* 0x0000b40048077a20 */ /* 0x000fe20000410000 */
[----:B------:R-:W-:Y:S02]  /*5c10*/  ISETP.NE.AND P5, PT, R38, RZ, PT ;  /* 0x000000ff2600720c */ /* 0x000fe40003fa5270 */
[----:B------:R-:W-:Y:S02]  /*5c20*/  FSEL R169, R19, -INF , !P0 ;  /* 0xff80000013a97808 */ /* 0x000fe40004000000 */
[----:B------:R-:W-:Y:S02]  /*5c30*/  ISETP.GT.AND P0, PT, R3, 0x40, !P3 ;  /* 0x000000400300780c */ /* 0x000fe40005f04270 */
[----:B------:R-:W-:-:S02]  /*5c40*/  ISETP.NE.AND P6, PT, R37, RZ, PT ;  /* 0x000000ff2500720c */ /* 0x000fc40003fc5270 */
[----:B------:R-:W-:Y:S02]  /*5c50*/  ISETP.LT.OR P0, PT, R5, 0x41, P0 ;  /* 0x000000410500780c */ /* 0x000fe40000701670 */
[----:B------:R-:W-:Y:S02]  /*5c60*/  ISETP.NE.AND P3, PT, R41, RZ, PT ;  /* 0x000000ff2900720c */ /* 0x000fe40003f65270 */
[----:B------:R-:W-:Y:S02]  /*5c70*/  FSEL R178, R11, -INF , !P0 ;  /* 0xff8000000bb27808 */ /* 0x000fe40004000000 */
[----:B------:R-:W-:Y:S02]  /*5c80*/  ISETP.GT.AND P0, PT, R3, 0x41, !P2 ;  /* 0x000000410300780c */ /* 0x000fe40005704270 */
[----:B------:R-:W-:Y:S02]  /*5c90*/  ISETP.NE.AND P2, PT, R40, RZ, PT ;  /* 0x000000ff2800720c */ /* 0x000fe40003f45270 */
[----:B------:R-:W-:-:S02]  /*5ca0*/  ISETP.LT.OR P0, PT, R5, 0x42, P0 ;  /* 0x000000420500780c */ /* 0x000fc40000701670 */
[----:B-1----:R-:W-:Y:S02]  /*5cb0*/  FMNMX.FTZ R71, R71, R6, !PT ;  /* 0x0000000647477209 */ /* 0x002fe40007810000 */
[----:B------:R-:W-:Y:S02]  /*5cc0*/  FSEL R177, R10, -INF , !P0 ;  /* 0xff8000000ab17808 */ /* 0x000fe40004000000 */
[----:B------:R-:W-:Y:S01]  /*5cd0*/  ISETP.GT.AND P0, PT, R3, RZ, !P1 ;  /* 0x000000ff0300720c */ /* 0x000fe20004f04270 */
[----:B------:R-:W1:Y:S01]  /*5ce0*/  SHFL.BFLY PT, R6, R71, 0x1, 0x1f ;  /* 0x0c201f0047067f89 */ /* 0x000e6200000e0000 */
[----:B------:R-:W-:Y:S02]  /*5cf0*/  ISETP.NE.AND P1, PT, R39, RZ, PT ;  /* 0x000000ff2700720c */ /* 0x000fe40003f25270 */
[----:B------:R-:W-:Y:S02]  /*5d00*/  ISETP.LT.OR P0, PT, R5, 0x1, P0 ;  /* 0x000000010500780c */ /* 0x000fe40000701670 */
[----:B------:R-:W-:-:S02]  /*5d10*/  ISETP.GT.AND P3, PT, R3, 0x48, !P3 ;  /* 0x000000480300780c */ /* 0x000fc40005f64270 */
[----:B------:R-:W-:Y:S02]  /*5d20*/  FSEL R68, R21, -INF , !P0 ;  /* 0xff80000015447808 */ /* 0x000fe40004000000 */
[----:B------:R-:W-:Y:S02]  /*5d30*/  FSETP.NEU.FTZ.AND P0, PT, R72, -INF , PT ;  /* 0xff8000004800780b */ /* 0x000fe40003f1d000 */
[----:B------:R-:W-:Y:S02]  /*5d40*/  ISETP.GT.AND P2, PT, R3, 0x49, !P2 ;  /* 0x000000490300780c */ /* 0x000fe40005744270 */
[----:B------:R-:W-:Y:S02]  /*5d50*/  FSEL R7, R7, RZ, P0 ;  /* 0x000000ff07077208 */ /* 0x000fe40000000000 */
[C---:B------:R-:W-:Y:S02]  /*5d60*/  ISETP.GT.AND P1, PT, R3.reuse, 0x50, !P1 ;  /* 0x000000500300780c */ /* 0x040fe40004f24270 */
[----:B------:R-:W-:Y:S01]  /*5d70*/  ISETP.GT.AND P4, PT, R3, 0x58, !P4 ;  /* 0x000000580300780c */ /* 0x000fe20006784270 */
[--C-:B------:R-:W-:Y:S01]  /*5d80*/  FFMA.FTZ R8, R61, c[0x0][0x2d0], -R7.reuse ;  /* 0x0000b4003d087a23 */ /* 0x100fe20000010807 */
[----:B------:R-:W-:Y:S01]  /*5d90*/  IADD3 R225, R225, -0x2, RZ ;  /* 0xfffffffee1e17810 */ /* 0x000fe20007ffe0ff */
[----:B------:R-:W-:-:S02]  /*5da0*/  FFMA.FTZ R9, R73, c[0x0][0x2d0], -R7 ;  /* 0x0000b40049097a23 */ /* 0x000fc40000010807 */
[----:B------:R2:W-:Y:S01]  /*5db0*/  MUFU.EX2 R120, R8 ;  /* 0x0000000800787308 */ /* 0x0005e20000000800 */
[----:B-1----:R-:W-:-:S04]  /*5dc0*/  FMNMX.FTZ R71, R71, R6, !PT ;  /* 0x0000000647477209 */ /* 0x002fc80007810000 */
[C---:B------:R-:W-:Y:S01]  /*5dd0*/  FSETP.NEU.FTZ.AND P0, PT, R71.reuse, -INF , PT ;  /* 0xff8000004700780b */ /* 0x040fe20003f1d000 */
[----:B------:R-:W-:Y:S02]  /*5de0*/  FMUL.FTZ R6, R71, c[0x0][0x2d0] ;  /* 0x0000b40047067a20 */ /* 0x000fe40000410000 */
[----:B------:R1:W-:Y:S03]  /*5df0*/  MUFU.EX2 R119, R9 ;  /* 0x0000000900777308 */ /* 0x0003e60000000800 */
[----:B------:R-:W-:Y:S02]  /*5e00*/  FSEL R6, R6, RZ, P0 ;  /* 0x000000ff06067208 */ /* 0x000fe40000000000 */
[C---:B------:R-:W-:Y:S01]  /*5e10*/  ISETP.GT.AND P0, PT, R3.reuse, 0x51, !P5 ;  /* 0x000000510300780c */ /* 0x040fe20006f04270 */
[--C-:B--2---:R-:W-:Y:S01]  /*5e20*/  FFMA.FTZ R8, R64, c[0x0][0x2d0], -R7.reuse ;  /* 0x0000b40040087a23 */ /* 0x104fe20000010807 */
[----:B------:R-:W-:Y:S01]  /*5e30*/  ISETP.GT.AND P5, PT, R3, 0x59, !P6 ;  /* 0x000000590300780c */ /* 0x000fe200077a4270 */
[----:B------:R-:W-:Y:S01]  /*5e40*/  FFMA.FTZ R4, R60, c[0x0][0x2d0], -R6 ;  /* 0x0000b4003c047a23 */ /* 0x000fe20000010806 */
[C---:B------:R-:W-:Y:S01]  /*5e50*/  ISETP.LT.OR P6, PT, R5.reuse, 0x49, P3 ;  /* 0x000000490500780c */ /* 0x040fe20001fc1670 */
[----:B------:R2:W-:Y:S01]  /*5e60*/  MUFU.EX2 R246, R8 ;  /* 0x0000000800f67308 */ /* 0x0005e20000000800 */
[----:B------:R-:W-:Y:S01]  /*5e70*/  ISETP.LT.OR P3, PT, R5, 0x51, P1 ;  /* 0x000000510500780c */ /* 0x000fe20000f61670 */
[----:B------:R-:W3:Y:S01]  /*5e80*/  LDSM.16.MT88.4 R60, [R210+0x100] ;  /* 0x00010000d23c783b */ /* 0x000ee20000004200 */
[----:B------:R-:W-:Y:S01]  /*5e90*/  FSEL R158, R27, -INF , !P6 ;  /* 0xff8000001b9e7808 */ /* 0x000fe20007000000 */
[----:B-1----:R-:W-:Y:S01]  /*5ea0*/  FFMA.FTZ R9, R76, c[0x0][0x2d0], -R7 ;  /* 0x0000b4004c097a23 */ /* 0x002fe20000010807 */
[----:B------:R-:W-:-:S02]  /*5eb0*/  FSEL R160, R80, -INF , !P3 ;  /* 0xff80000050a07808 */ /* 0x000fc40005800000 */
[----:B------:R-:W-:Y:S01]  /*5ec0*/  ISETP.LT.OR P1, PT, R5, 0x59, P4 ;  /* 0x000000590500780c */ /* 0x000fe20002721670 */
[----:B------:R-:W-:Y:S01]  /*5ed0*/  MUFU.EX2 R235, R4 ;  /* 0x0000000400eb7308 */ /* 0x000fe20000000800 */
[----:B------:R-:W-:Y:S02]  /*5ee0*/  ISETP.NE.AND P6, PT, R25, RZ, PT ;  /* 0x000000ff1900720c */ /* 0x000fe40003fc5270 */
[----:B------:R-:W-:Y:S02]  /*5ef0*/  FSEL R162, R87, -INF , !P1 ;  /* 0xff80000057a27808 */ /* 0x000fe40004800000 */
[----:B--2---:R-:W-:-:S03]  /*5f00*/  FMNMX.FTZ R8, R104, R105, !PT ;  /* 0x0000006968087209 */ /* 0x004fc60007810000 */
[----:B------:R1:W2:Y:S01]  /*5f10*/  MUFU.EX2 R247, R9 ;  /* 0x0000000900f77308 */ /* 0x0002a20000000800 */
[----:B------:R-:W-:-:S04]  /*5f20*/  FMNMX.FTZ R8, R106, R8, !PT ;  /* 0x000000086a087209 */ /* 0x000fc80007810000 */
[----:B------:R-:W-:-:S04]  /*5f30*/  FMNMX.FTZ R8, R116, R8, !PT ;  /* 0x0000000874087209 */ /* 0x000fc80007810000 */
[----:B------:R-:W-:Y:S02]  /*5f40*/  FMNMX.FTZ R3, R124, R8, !PT ;  /* 0x000000087c037209 */ /* 0x000fe40007810000 */
[----:B------:R-:W-:Y:S02]  /*5f50*/  FMNMX.FTZ R8, R68, R69, !PT ;  /* 0x0000004544087209 */ /* 0x000fe40007810000 */
[----:B------:R-:W-:Y:S01]  /*5f60*/  FMNMX.FTZ R0, R125, R3, !PT ;  /* 0x000000037d007209 */ /* 0x000fe20007810000 */
[----:B------:R-:W-:Y:S01]  /*5f70*/  FFMA.FTZ R3, R56, c[0x0][0x2d0], -R6 ;  /* 0x0000b40038037a23 */ /* 0x000fe20000010806 */
[----:B------:R-:W-:Y:S02]  /*5f80*/  FMNMX.FTZ R8, R74, R8, !PT ;  /* 0x000000084a087209 */ /* 0x000fe40007810000 */
[----:B------:R-:W-:Y:S01]  /*5f90*/  FMNMX.FTZ R0, R128, R0, !PT ;  /* 0x0000000080007209 */ /* 0x000fe20007810000 */
[----:B------:R4:W-:Y:S01]  /*5fa0*/  MUFU.EX2 R230, R3 ;  /* 0x0000000300e67308 */ /* 0x0009e20000000800 */
[----:B------:R-:W-:-:S02]  /*5fb0*/  FMNMX.FTZ R8, R75, R8, !PT ;  /* 0x000000084b087209 */ /* 0x000fc40007810000 */
[----:B------:R-:W-:Y:S02]  /*5fc0*/  FMNMX.FTZ R0, R129, R0, !PT ;  /* 0x0000000081007209 */ /* 0x000fe40007810000 */
[----:B-1----:R-:W-:Y:S02]  /*5fd0*/  P2R R9, PR, RZ, 0x20 ;  /* 0x00000020ff097803 */ /* 0x002fe40000000000 */
[----:B------:R-:W-:Y:S02]  /*5fe0*/  FMNMX.FTZ R0, R145, R0, !PT ;  /* 0x0000000091007209 */ /* 0x000fe40007810000 */
[----:B------:R-:W-:Y:S02]  /*5ff0*/  ISETP.LT.OR P5, PT, R5, 0x4a, P2 ;  /* 0x0000004a0500780c */ /* 0x000fe400017a1670 */
[----:B------:R-:W-:Y:S02]  /*6000*/  FMNMX.FTZ R0, R144, R0, !PT ;  /* 0x0000000090007209 */ /* 0x000fe40007810000 */
[----:B------:R-:W-:-:S02]  /*6010*/  FSEL R157, R82, -INF , !P5 ;  /* 0xff800000529d7808 */ /* 0x000fc40006800000 */
[----:B------:R-:W-:Y:S01]  /*6020*/  FMNMX.FTZ R0, R146, R0, !PT ;  /* 0x0000000092007209 */ /* 0x000fe20007810000 */
[----:B----4-:R-:W-:Y:S01]  /*6030*/  FFMA.FTZ R3, R57, c[0x0][0x2d0], -R6 ;  /* 0x0000b40039037a23 */ /* 0x010fe20000010806 */
[----:B------:R-:W-:Y:S02]  /*6040*/  ISETP.LT.OR P2, PT, R5, 0x52, P0 ;  /* 0x000000520500780c */ /* 0x000fe40000741670 */
[----:B------:R-:W-:Y:S01]  /*6050*/  FMNMX.FTZ R0, R147, R0, !PT ;  /* 0x0000000093007209 */ /* 0x000fe20007810000 */
[----:B------:R1:W4:Y:S01]  /*6060*/  MUFU.EX2 R233, R3 ;  /* 0x0000000300e97308 */ /* 0x0003220000000800 */
[----:B------:R-:W-:Y:S02]  /*6070*/  ISETP.NE.AND P0, PT, R9, RZ, PT ;  /* 0x000000ff0900720c */ /* 0x000fe40003f05270 */
[----:B------:R-:W-:Y:S02]  /*6080*/  FMNMX.FTZ R0, R173, R0, !PT ;  /* 0x00000000ad007209 */ /* 0x000fe40007810000 */
[----:B------:R-:W-:-:S02]  /*6090*/  FSEL R161, R83, -INF , !P2 ;  /* 0xff80000053a17808 */ /* 0x000fc40005000000 */
[----:B------:R-:W-:Y:S02]  /*60a0*/  FMNMX.FTZ R0, R174, R0, !PT ;  /* 0x00000000ae007209 */ /* 0x000fe40007810000 */
[----:B------:R-:W-:Y:S02]  /*60b0*/  ISETP.LT.OR P0, PT, R5, 0x5a, P0 ;  /* 0x0000005a0500780c */ /* 0x000fe40000701670 */
[----:B------:R-:W-:Y:S02]  /*60c0*/  FMNMX.FTZ R0, R175, R0, !PT ;  /* 0x00000000af007209 */ /* 0x000fe40007810000 */
[----:B------:R-:W-:Y:S02]  /*60d0*/  FSEL R163, R86, -INF , !P0 ;  /* 0xff80000056a37808 */ /* 0x000fe40004000000 */
[----:B--2---:R-:W-:Y:S02]  /*60e0*/  F2FP.PACK_AB R10, R247, R119 ;  /* 0x00000077f70a723e */ /* 0x004fe400000000ff */
[----:B-1----:R-:W-:Y:S01]  /*60f0*/  FMNMX.FTZ R3, R112, R8, !PT ;  /* 0x0000000870037209 */ /* 0x002fe20007810000 */
[----:B------:R-:W-:Y:S01]  /*6100*/  FFMA.FTZ R8, R58, c[0x0][0x2d0], -R6 ;  /* 0x0000b4003a087a23 */ /* 0x000fe20000010806 */
[----:B----4-:R-:W-:Y:S01]  /*6110*/  F2FP.PACK_AB R9, R233, R230 ;  /* 0x000000e6e909723e */ /* 0x010fe200000000ff */
[----:B------:R-:W1:Y:S01]  /*6120*/  LDSM.16.MT88.4 R56, [R212+0x100] ;  /* 0x00010000d438783b */ /* 0x000e620000004200 */
[----:B------:R-:W-:Y:S01]  /*6130*/  FMNMX.FTZ R3, R113, R3, !PT ;  /* 0x0000000371037209 */ /* 0x000fe20007810000 */
[----:B------:R2:W4:Y:S03]  /*6140*/  MUFU.EX2 R117, R8 ;  /* 0x0000000800757308 */ /* 0x0005260000000800 */
[----:B------:R-:W-:-:S04]  /*6150*/  FMNMX.FTZ R3, R114, R3, !PT ;  /* 0x0000000372037209 */ /* 0x000fc80007810000 */
[----:B------:R-:W-:Y:S01]  /*6160*/  FMNMX.FTZ R2, R115, R3, !PT ;  /* 0x0000000373027209 */ /* 0x000fe20007810000 */
[----:B------:R-:W-:Y:S02]  /*6170*/  FFMA.FTZ R3, R77, c[0x0][0x2d0], -R7 ;  /* 0x0000b4004d037a23 */ /* 0x000fe40000010807 */
[----:B------:R-:W5:Y:S01]  /*6180*/  LDSM.16.MT88.4 R76, [R211+0x100] ;  /* 0x00010000d34c783b */ /* 0x000f620000004200 */
[----:B------:R-:W-:Y:S01]  /*6190*/  FMNMX.FTZ R2, R140, R2, !PT ;  /* 0x000000028c027209 */ /* 0x000fe20007810000 */
[----:B------:R3:W-:Y:S03]  /*61a0*/  MUFU.EX2 R207, R3 ;  /* 0x0000000300cf7308 */ /* 0x0007e60000000800 */
[----:B------:R-:W-:Y:S02]  /*61b0*/  FMNMX.FTZ R2, R141, R2, !PT ;  /* 0x000000028d027209 */ /* 0x000fe40007810000 */
[----:B--2---:R-:W-:-:S02]  /*61c0*/  F2FP.PACK_AB R8, R246, R120 ;  /* 0x00000078f608723e */ /* 0x004fc400000000ff */
[----:B----4-:R-:W-:-:S07]  /*61d0*/  F2FP.PACK_AB R11, R235, R117 ;  /* 0x00000075eb0b723e */ /* 0x010fce00000000ff */
[C---:B------:R-:W-:Y:S01]  /*61e0*/  HMMA.16816.F32 R32, R8.reuse, R52, RZ ;  /* 0x000000340820723c */ /* 0x040fe200000018ff */
[----:B---3--:R-:W-:Y:S02]  /*61f0*/  FMNMX.FTZ R3, R142, R2, !PT ;  /* 0x000000028e037209 */ /* 0x008fe40007810000 */
[----:B------:R-:W-:Y:S01]  /*6200*/  FMNMX.FTZ R2, R179, R0, !PT ;  /* 0x00000000b3027209 */ /* 0x000fe20007810000 */
[----:B------:R-:W-:Y:S01]  /*6210*/  FFMA.FTZ R0, R81, c[0x0][0x2d0], -R7 ;  /* 0x0000b40051007a23 */ /* 0x000fe20000010807 */
[----:B------:R-:W-:Y:S01]  /*6220*/  FMNMX.FTZ R4, R143, R3, !PT ;  /* 0x000000038f047209 */ /* 0x000fe20007810000 */
[----:B------:R-:W-:Y:S01]  /*6230*/  LDSM.16.MT88.4 R80, [R210+0x900] ;  /* 0x00090000d250783b */ /* 0x000fe20000004200 */
[----:B------:R-:W-:Y:S01]  /*6240*/  FMNMX.FTZ R2, R184, R2, !PT ;  /* 0x00000002b8027209 */ /* 0x000fe20007810000 */
[----:B------:R2:W3:Y:S01]  /*6250*/  MUFU.EX2 R187, R0 ;  /* 0x0000000000bb7308 */ /* 0x0004e20000000800 */
[----:B------:R-:W-:Y:S02]  /*6260*/  HMMA.16816.F32 R24, R8, R60, RZ ;  /* 0x0000003c0818723c */ /* 0x000fe400000018ff */
[----:B------:R-:W-:-:S02]  /*6270*/  FMNMX.FTZ R3, R185, R2, !PT ;  /* 0x00000002b9037209 */ /* 0x000fc40007810000 */
[----:B------:R-:W-:-:S04]  /*6280*/  FMNMX.FTZ R2, R164, R4, !PT ;  /* 0x00000004a4027209 */ /* 0x000fc80007810000 */
[----:B------:R-:W-:Y:S01]  /*6290*/  FMNMX.FTZ R2, R165, R2, !PT ;  /* 0x00000002a5027209 */ /* 0x000fe20007810000 */
[----:B-1----:R-:W-:Y:S01]  /*62a0*/  HMMA.16816.F32 R28, R8, R56, RZ ;  /* 0x00000038081c723c */ /* 0x002fe200000018ff */
[----:B--2---:R-:W-:Y:S01]  /*62b0*/  FFMA.FTZ R0, R84, c[0x0][0x2d0], -R7 ;  /* 0x0000b40054007a23 */ /* 0x004fe20000010807 */
[----:B---3--:R-:W-:-:S06]  /*62c0*/  F2FP.PACK_AB R12, R187, R207 ;  /* 0x000000cfbb0c723e */ /* 0x008fcc00000000ff */
[C---:B-----5:R-:W-:Y:S01]  /*62d0*/  HMMA.16816.F32 R16, R8.reuse, R76, RZ ;  /* 0x0000004c0810723c */ /* 0x060fe200000018ff */
[----:B------:R1:W-:Y:S07]  /*62e0*/  MUFU.EX2 R234, R0 ;  /* 0x0000000000ea7308 */ /* 0x0003ee0000000800 */
[C---:B------:R-:W-:Y:S08]  /*62f0*/  HMMA.16816.F32 R20, R8.reuse, R54, RZ ;  /* 0x000000360814723c */ /* 0x040ff000000018ff */
[----:B------:R-:W-:Y:S01]  /*6300*/  HMMA.16816.F32 R36, R8, R58, RZ ;  /* 0x0000003a0824723c */ /* 0x000fe200000018ff */
[----:B-1----:R-:W-:Y:S01]  /*6310*/  FMNMX.FTZ R0, R196, R3, !PT ;  /* 0x00000003c4007209 */ /* 0x002fe20007810000 */
[----:B------:R-:W-:-:S02]  /*6320*/  FFMA.FTZ R3, R85, c[0x0][0x2d0], -R7 ;  /* 0x0000b40055037a23 */ /* 0x000fc40000010807 */
[----:B------:R-:W-:Y:S01]  /*6330*/  LDSM.16.MT88.4 R84, [R211+0x900] ;  /* 0x00090000d354783b */ /* 0x000fe20000004200 */
[----:B------:R-:W-:Y:S01]  /*6340*/  FMNMX.FTZ R0, R197, R0, !PT ;  /* 0x00000000c5007209 */ /* 0x000fe20007810000 */
[----:B------:R1:W2:Y:S02]  /*6350*/  MUFU.EX2 R118, R3 ;  /* 0x0000000300767308 */ /* 0x0002a40000000800 */
[----:B------:R-:W-:Y:S01]  /*6360*/  HMMA.16816.F32 R40, R8, R62, RZ ;  /* 0x0000003e0828723c */ /* 0x000fe200000018ff */
[----:B------:R-:W-:-:S04]  /*6370*/  FMNMX.FTZ R0, R198, R0, !PT ;  /* 0x00000000c6007209 */ /* 0x000fc80007810000 */
[----:B------:R-:W-:-:S03]  /*6380*/  FMNMX.FTZ R0, R199, R0, !PT ;  /* 0x00000000c7007209 */ /* 0x000fc60007810000 */
[----:B------:R-:W-:Y:S01]  /*6390*/  HMMA.16816.F32 R8, R8, R78, RZ ;  /* 0x0000004e0808723c */ /* 0x000fe200000018ff */
[----:B------:R-:W-:-:S04]  /*63a0*/  FMNMX.FTZ R0, R203, R0, !PT ;  /* 0x00000000cb007209 */ /* 0x000fc80007810000 */
[----:B------:R-:W-:Y:S02]  /*63b0*/  FMNMX.FTZ R0, R201, R0, !PT ;  /* 0x00000000c9007209 */ /* 0x000fe40007810000 */
[----:B-1----:R-:W-:Y:S01]  /*63c0*/  FMNMX.FTZ R3, R168, R2, !PT ;  /* 0x00000002a8037209 */ /* 0x002fe20007810000 */
[----:B------:R-:W-:Y:S01]  /*63d0*/  FFMA.FTZ R2, R65, c[0x0][0x2d0], -R6 ;  /* 0x0000b40041027a23 */ /* 0x000fe20000010806 */
[----:B--2---:R-:W-:Y:S01]  /*63e0*/  F2FP.PACK_AB R14, R118, R234 ;  /* 0x000000ea760e723e */ /* 0x004fe200000000ff */
[----:B------:R-:W1:Y:S01]  /*63f0*/  SHFL.BFLY PT, R4, R0, 0x2, 0x1f ;  /* 0x0c401f0000047f89 */ /* 0x000e6200000e0000 */
[----:B------:R-:W-:Y:S01]  /*6400*/  FMNMX.FTZ R3, R169, R3, !PT ;  /* 0x00000003a9037209 */ /* 0x000fe20007810000 */
[----:B------:R2:W-:Y:S03]  /*6410*/  MUFU.EX2 R243, R2 ;  /* 0x0000000200f37308 */ /* 0x0005e60000000800 */
[----:B------:R-:W-:-:S04]  /*6420*/  FMNMX.FTZ R3, R178, R3, !PT ;  /* 0x00000003b2037209 */ /* 0x000fc80007810000 */
[----:B------:R-:W-:-:S04]  /*6430*/  FMNMX.FTZ R3, R177, R3, !PT ;  /* 0x00000003b1037209 */ /* 0x000fc80007810000 */
[----:B------:R-:W-:-:S04]  /*6440*/  FMNMX.FTZ R3, R158, R3, !PT ;  /* 0x000000039e037209 */ /* 0x000fc80007810000 */
[----:B------:R-:W-:Y:S01]  /*6450*/  FMNMX.FTZ R3, R157, R3, !PT ;  /* 0x000000039d037209 */ /* 0x000fe20007810000 */
[----:B--2---:R-:W-:-:S03]  /*6460*/  FFMA.FTZ R2, R66, c[0x0][0x2d0], -R6 ;  /* 0x0000b40042027a23 */ /* 0x004fc60000010806 */
[----:B------:R-:W-:Y:S01]  /*6470*/  FMNMX.FTZ R3, R160, R3, !PT ;  /* 0x00000003a0037209 */ /* 0x000fe20007810000 */
[----:B------:R2:W3:Y:S01]  /*6480*/  MUFU.EX2 R186, R2 ;  /* 0x0000000200ba7308 */ /* 0x0004e20000000800 */
[----:B-1----:R-:W-:Y:S02]  /*6490*/  FMNMX.FTZ R0, R0, R4, !PT ;  /* 0x0000000400007209 */ /* 0x002fe40007810000 */
[----:B------:R-:W-:-:S03]  /*64a0*/  FMNMX.FTZ R3, R161, R3, !PT ;  /* 0x00000003a1037209 */ /* 0x000fc60007810000 */
[----:B------:R-:W1:Y:S01]  /*64b0*/  SHFL.BFLY PT, R4, R0, 0x1, 0x1f ;  /* 0x0c201f0000047f89 */ /* 0x000e6200000e0000 */
[----:B------:R-:W-:-:S04]  /*64c0*/  FMNMX.FTZ R3, R162, R3, !PT ;  /* 0x00000003a2037209 */ /* 0x000fc80007810000 */
[----:B------:R-:W-:Y:S01]  /*64d0*/  FMNMX.FTZ R3, R163, R3, !PT ;  /* 0x00000003a3037209 */ /* 0x000fe20007810000 */
[----:B--2---:R-:W-:-:S04]  /*64e0*/  FFMA.FTZ R2, R67, c[0x0][0x2d0], -R6 ;  /* 0x0000b40043027a23 */ /* 0x004fc80000010806 */
[----:B------:R-:W2:Y:S01]  /*64f0*/  SHFL.BFLY PT, R5, R3, 0x2, 0x1f ;  /* 0x0c401f0003057f89 */ /* 0x000ea200000e0000 */
[----:B---3--:R-:W-:Y:S01]  /*6500*/  F2FP.PACK_AB R13, R186, R243 ;  /* 0x000000f3ba0d723e */ /* 0x008fe200000000ff */
[----:B------:R3:W-:Y:S02]  /*6510*/  MUFU.EX2 R232, R2 ;  /* 0x0000000200e87308 */ /* 0x0007e40000000800 */
[----:B------:R-:W-:Y:S01]  /*6520*/  LDSM.16.MT88.4 R64, [R212+0x900] ;  /* 0x00090000d440783b */ /* 0x000fe20000004200 */
[--C-:B---3--:R-:W-:Y:S01]  /*6530*/  FFMA.FTZ R2, R70, c[0x0][0x2d0], -R6.reuse ;  /* 0x0000b40046027a23 */ /* 0x108fe20000010806 */
[----:B-1----:R-:W-:Y:S01]  /*6540*/  FMNMX.FTZ R70, R0, R4, !PT ;  /* 0x0000000400467209 */ /* 0x002fe20007810000 */
[----:B------:R-:W-:-:S03]  /*6550*/  FFMA.FTZ R0, R94, c[0x0][0x2d0], -R6 ;  /* 0x0000b4005e007a23 */ /* 0x000fc60000010806 */
[----:B------:R1:W3:Y:S01]  /*6560*/  MUFU.EX2 R240, R2 ;  /* 0x0000000200f07308 */ /* 0x0002e20000000800 */
[----:B--2---:R-:W-:Y:S02]  /*6570*/  FMNMX.FTZ R3, R3, R5, !PT ;  /* 0x0000000503037209 */ /* 0x004fe40007810000 */
[----:B------:R-:W-:-:S03]  /*6580*/  FSETP.NEU.FTZ.AND P0, PT, R70, -INF , PT ;  /* 0xff8000004600780b */ /* 0x000fc60003f1d000 */
[----:B------:R-:W2:Y:S02]  /*6590*/  SHFL.BFLY PT, R5, R3, 0x1, 0x1f ;  /* 0x0c201f0003057f89 */ /* 0x000ea400000e0000 */
[----:B------:R4:W-:Y:S01]  /*65a0*/  MUFU.EX2 R205, R0 ;  /* 0x0000000000cd7308 */ /* 0x0009e20000000800 */
[----:B-1----:R-:W-:Y:S01]  /*65b0*/  FFMA.FTZ R2, R97, c[0x0][0x2d0], -R7 ;  /* 0x0000b40061027a23 */ /* 0x002fe20000010807 */
[----:B---3--:R-:W-:-:S06]  /*65c0*/  F2FP.PACK_AB R15, R240, R232 ;  /* 0x000000e8f00f723e */ /* 0x008fcc00000000ff */
[----:B------:R1:W-:Y:S01]  /*65d0*/  MUFU.EX2 R239, R2 ;  /* 0x0000000200ef7308 */ /* 0x0003e20000000800 */
[----:B----4-:R-:W-:Y:S01]  /*65e0*/  FFMA.FTZ R0, R96, c[0x0][0x2d0], -R6 ;  /* 0x0000b40060007a23 */ /* 0x010fe20000010806 */
[C---:B------:R-:W-:Y:S01]  /*65f0*/  HMMA.16816.F32 R48, R12.reuse, R88, R32 ;  /* 0x000000580c30723c */ /* 0x040fe20000001820 */
[----:B------:R-:W-:Y:S05]  /*6600*/  LDSM.16.MT88.4 R96, [R211+0x1100] ;  /* 0x00110000d360783b */ /* 0x000fea0000004200 */
[----:B------:R-:W-:Y:S01]  /*6610*/  MUFU.EX2 R206, R0 ;  /* 0x0000000000ce7308 */ /* 0x000fe20000000800 */
[----:B--2---:R-:W-:Y:S01]  /*6620*/  FMNMX.FTZ R3, R3, R5, !PT ;  /* 0x0000000503037209 */ /* 0x004fe20007810000 */
[----:B------:R-:W-:Y:S01]  /*6630*/  IMAD.MOV.U32 R5, RZ, RZ, R120 ;  /* 0x000000ffff057224 */ /* 0x000fe200078e0078 */
[----:B------:R-:W-:Y:S01]  /*6640*/  HMMA.16816.F32 R44, R12, R64, R28 ;  /* 0x000000400c2c723c */ /* 0x000fe2000000181c */
[----:B-1----:R-:W-:-:S04]  /*6650*/  FFMA.FTZ R2, R100, c[0x0][0x2d0], -R7 ;  /* 0x0000b40064027a23 */ /* 0x002fc80000010807 */
[----:B------:R1:W2:Y:S03]  /*6660*/  MUFU.EX2 R228, R2 ;  /* 0x0000000200e47308 */ /* 0x0002a60000000800 */
[C---:B------:R-:W-:Y:S08]  /*6670*/  HMMA.16816.F32 R32, R12.reuse, R80, R24 ;  /* 0x000000500c20723c */ /* 0x040ff00000001818 */
[----:B------:R-:W-:Y:S01]  /*6680*/  HMMA.16816.F32 R28, R12, R84, R16 ;  /* 0x000000540c1c723c */ /* 0x000fe20000001810 */
[----:B-1----:R-:W-:-:S07]  /*6690*/  FFMA.FTZ R2, R101, c[0x0][0x2d0], -R7 ;  /* 0x0000b40065027a23 */ /* 0x002fce0000010807 */
[C---:B------:R-:W-:Y:S01]  /*66a0*/  HMMA.16816.F32 R24, R12.reuse, R90, R20 ;  /* 0x0000005a0c18723c */ /* 0x040fe20000001814 */
[----:B------:R-:W1:Y:S01]  /*66b0*/  LDSM.16.MT88.4 R100, [R210+0x1100] ;  /* 0x00110000d264783b */ /* 0x000e620000004200 */
[----:B------:R3:W-:Y:S06]  /*66c0*/  MUFU.EX2 R231, R2 ;  /* 0x0000000200e77308 */ /* 0x0007ec0000000800 */
[C---:B------:R-:W-:Y:S08]  /*66d0*/  HMMA.16816.F32 R20, R12.reuse, R66, R36 ;  /* 0x000000420c14723c */ /* 0x040ff00000001824 */
[----:B------:R-:W-:Y:S01]  /*66e0*/  HMMA.16816.F32 R16, R12, R82, R40 ;  /* 0x000000520c10723c */ /* 0x000fe20000001828 */
[----:B---3--:R-:W-:-:S04]  /*66f0*/  FFMA.FTZ R2, R107, c[0x0][0x2d0], -R7 ;  /* 0x0000b4006b027a23 */ /* 0x008fc80000010807 */
[----:B------:R3:W4:Y:S03]  /*6700*/  MUFU.EX2 R204, R2 ;  /* 0x0000000200cc7308 */ /* 0x0007260000000800 */
[----:B------:R-:W-:Y:S07]  /*6710*/  HMMA.16816.F32 R12, R12, R86, R8 ;  /* 0x000000560c0c723c */ /* 0x000fee0000001808 */
[----:B--2---:R-:W-:-:S02]  /*6720*/  F2FP.PACK_AB R8, R228, R239 ;  /* 0x000000efe408723e */ /* 0x004fc400000000ff */
[----:B------:R-:W-:Y:S01]  /*6730*/  F2FP.PACK_AB R11, R206, R205 ;  /* 0x000000cdce0b723e */ /* 0x000fe200000000ff */
[----:B---3--:R-:W-:Y:S01]  /*6740*/  FFMA.FTZ R2, R92, c[0x0][0x2d0], -R6 ;  /* 0x0000b4005c027a23 */ /* 0x008fe20000010806 */
[----:B----4-:R-:W-:-:S03]  /*6750*/  F2FP.PACK_AB R10, R204, R231 ;  /* 0x000000e7cc0a723e */ /* 0x010fc600000000ff */
[----:B------:R2:W-:Y:S02]  /*6760*/  MUFU.EX2 R238, R2 ;  /* 0x0000000200ee7308 */ /* 0x0005e40000000800 */
[----:B--2---:R-:W-:Y:S02]  /*6770*/  FFMA.FTZ R2, R93, c[0x0][0x2d0], -R6 ;  /* 0x0000b4005d027a23 */ /* 0x004fe40000010806 */
[----:B------:R-:W2:Y:S04]  /*6780*/  LDSM.16.MT88.4 R92, [R212+0x1100] ;  /* 0x00110000d45c783b */ /* 0x000ea80000004200 */
[----:B------:R3:W4:Y:S02]  /*6790*/  MUFU.EX2 R226, R2 ;  /* 0x0000000200e27308 */ /* 0x0007240000000800 */
[----:B---3--:R-:W-:Y:S01]  /*67a0*/  FMUL.FTZ R2, R70, c[0x0][0x2d0] ;  /* 0x0000b40046027a20 */ /* 0x008fe20000410000 */
[----:B----4-:R-:W-:-:S04]  /*67b0*/  F2FP.PACK_AB R9, R226, R238 ;  /* 0x000000eee209723e */ /* 0x010fc800000000ff */
[----:B------:R-:W-:Y:S02]  /*67c0*/  FSEL R2, R2, RZ, P0 ;  /* 0x000000ff02027208 */ /* 0x000fe40000000000 */
[----:B------:R-:W-:Y:S01]  /*67d0*/  FSETP.NEU.FTZ.AND P0, PT, R3, -INF , PT ;  /* 0xff8000000300780b */ /* 0x000fe20003f1d000 */
[C---:B-1----:R-:W-:Y:S02]  /*67e0*/  HMMA.16816.F32 R136, R8.reuse, R100, R32 ;  /* 0x000000640888723c */ /* 0x042fe40000001820 */
[--C-:B------:R-:W-:Y:S02]  /*67f0*/  FFMA.FTZ R0, R104, c[0x0][0x2d0], -R2.reuse ;  /* 0x0000b40068007a23 */ /* 0x100fe40000010802 */
[--C-:B------:R-:W-:Y:S02]  /*6800*/  FFMA.FTZ R4, R116, c[0x0][0x2d0], -R2.reuse ;  /* 0x0000b40074047a23 */ /* 0x100fe40000010802 */
[----:B------:R1:W-:Y:S02]  /*6810*/  MUFU.EX2 R229, R0 ;  /* 0x0000000000e57308 */ /* 0x0003e40000000800 */
[C---:B------:R-:W-:Y:S06]  /*6820*/  HMMA.16816.F32 R152, R8.reuse, R96, R28 ;  /* 0x000000600898723c */ /* 0x040fec000000181c */
[----:B------:R-:W-:Y:S02]  /*6830*/  MUFU.EX2 R250, R4 ;  /* 0x0000000400fa7308 */ /* 0x000fe40000000800 */
[----:B--2---:R-:W-:Y:S01]  /*6840*/  HMMA.16816.F32 R120, R8, R92, R44 ;  /* 0x0000005c0878723c */ /* 0x004fe2000000182c */
[----:B-1----:R-:W-:-:S07]  /*6850*/  FFMA.FTZ R0, R105, c[0x0][0x2d0], -R2 ;  /* 0x0000b40069007a23 */ /* 0x002fce0000010802 */
[C---:B------:R-:W-:Y:S01]  /*6860*/  HMMA.16816.F32 R132, R8.reuse, R94, R20 ;  /* 0x0000005e0884723c */ /* 0x040fe20000001814 */
[----:B------:R1:W2:Y:S07]  /*6870*/  MUFU.EX2 R251, R0 ;  /* 0x0000000000fb7308 */ /* 0x0002ae0000000800 */
[----:B------:R-:W-:Y:S01]  /*6880*/  HMMA.16816.F32 R148, R8, R102, R16 ;  /* 0x000000660894723c */ /* 0x000fe20000001810 */
[----:B-1----:R-:W-:-:S07]  /*6890*/  FFMA.FTZ R0, R106, c[0x0][0x2d0], -R2 ;  /* 0x0000b4006a007a23 */ /* 0x002fce0000010802 */
[----:B------:R-:W-:Y:S01]  /*68a0*/  HMMA.16816.F32 R104, R8, R108, R48 ;  /* 0x0000006c0868723c */ /* 0x000fe20000001830 */
[----:B------:R1:W3:Y:S06]  /*68b0*/  MUFU.EX2 R252, R0 ;  /* 0x0000000000fc7308 */ /* 0x0002ec0000000800 */
[----:B------:R-:W-:Y:S02]  /*68c0*/  IMAD.MOV.U32 R51, RZ, RZ, R119 ;  /* 0x000000ffff337224 */ /* 0x000fe400078e0077 */
[----:B------:R-:W-:Y:S02]  /*68d0*/  IMAD.MOV.U32 R50, RZ, RZ, R118 ;  /* 0x000000ffff327224 */ /* 0x000fe400078e0076 */
[----:B------:R-:W-:-:S02]  /*68e0*/  IMAD.MOV.U32 R49, RZ, RZ, R117 ;  /* 0x000000ffff317224 */ /* 0x000fc400078e0075 */
[----:B------:R-:W-:Y:S01]  /*68f0*/  HMMA.16816.F32 R116, R8, R110, R24 ;  /* 0x0000006e0874723c */ /* 0x000fe20000001818 */
[----:B-1----:R-:W-:-:S05]  /*6900*/  FMUL.FTZ R0, R3, c[0x0][0x2d0] ;  /* 0x0000b40003007a20 */ /* 0x002fca0000410000 */
[----:B------:R-:W-:Y:S02]  /*6910*/  FSEL R0, R0, RZ, P0 ;  /* 0x000000ff00007208 */ /* 0x000fe40000000000 */
[----:B------:R-:W-:-:S03]  /*6920*/  PLOP3.LUT P0, PT, PT, PT, UP1, 0x40, 0x0 ;  /* 0x000000000000781c */ /* 0x000fc60003f0e818 */
[----:B------:R-:W-:-:S04]  /*6930*/  FFMA.FTZ R4, R68, c[0x0][0x2d0], -R0 ;  /* 0x0000b40044047a23 */ /* 0x000fc80000010800 */
[----:B------:R1:W-:Y:S02]  /*6940*/  MUFU.EX2 R73, R4 ;  /* 0x0000000400497308 */ /* 0x0003e40000000800 */
[----:B-1----:R-:W-:Y:S02]  /*6950*/  FFMA.FTZ R4, R69, c[0x0][0x2d0], -R0 ;  /* 0x0000b40045047a23 */ /* 0x002fe40000010800 */
[----:B------:R-:W-:-:S04]  /*6960*/  IMAD.MOV.U32 R69, RZ, RZ, R5 ;  /* 0x000000ffff457224 */ /* 0x000fc800078e0005 */
[----:B------:R1:W4:Y:S01]  /*6970*/  MUFU.EX2 R248, R4 ;  /* 0x0000000400f87308 */ /* 0x0003220000000800 */
[----:B------:R-:W-:Y:S02]  /*6980*/  IMAD.MOV.U32 R5, RZ, RZ, R246 ;  /* 0x000000ffff057224 */ /* 0x000fe400078e00f6 */
[----:B-1----:R-:W-:Y:S02]  /*6990*/  FFMA.FTZ R4, R74, c[0x0][0x2d0], -R0 ;  /* 0x0000b4004a047a23 */ /* 0x002fe40000010800 */
[----:B------:R-:W-:-:S03]  /*69a0*/  IMAD.MOV.U32 R74, RZ, RZ, R234 ;  /* 0x000000ffff4a7224 */ /* 0x000fc600078e00ea */
[----:B------:R1:W-:Y:S02]  /*69b0*/  MUFU.EX2 R249, R4 ;  /* 0x0000000400f97308 */ /* 0x0003e40000000800 */
[----:B-1----:R-:W-:Y:S02]  /*69c0*/  FFMA.FTZ R4, R75, c[0x0][0x2d0], -R0 ;  /* 0x0000b4004b047a23 */ /* 0x002fe40000010800 */
[----:B------:R-:W-:-:S04]  /*69d0*/  IMAD.MOV.U32 R75, RZ, RZ, R232 ;  /* 0x000000ffff4b7224 */ /* 0x000fc800078e00e8 */
[----:B------:R1:W5:Y:S02]  /*69e0*/  MUFU.EX2 R68, R4 ;  /* 0x0000000400447308 */ /* 0x0003640000000800 */
[----:B-1----:R-:W-:-:S06]  /*69f0*/  FFMA.FTZ R4, R124, c[0x0][0x2d0], -R2 ;  /* 0x0000b4007c047a23 */ /* 0x002fcc0000010802 */
[----:B------:R1:W-:Y:S02]  /*6a00*/  MUFU.EX2 R242, R4 ;  /* 0x0000000400f27308 */ /* 0x0003e40000000800 */
[----:B-1----:R-:W-:Y:S02]  /*6a10*/  FFMA.FTZ R4, R125, c[0x0][0x2d0], -R2 ;  /* 0x0000b4007d047a23 */ /* 0x002fe40000010802 */
[----:B------:R-:W-:Y:S04]  /*6a20*/  HMMA.16816.F32 R124, R8, R98, R12 ;  /* 0x00000062087c723c */ /* 0x000fe8000000180c */
[----:B------:R1:W1:Y:S03]  /*6a30*/  MUFU.EX2 R241, R4 ;  /* 0x0000000400f17308 */ /* 0x0002660000000800 */
[----:B--2---:R-:W-:-:S02]  /*6a40*/  F2FP.PACK_AB R8, R251, R229 ;  /* 0x000000e5fb08723e */ /* 0x004fc400000000ff */
[----:B---3--:R-:W-:Y:S02]  /*6a50*/  F2FP.PACK_AB R10, R250, R252 ;  /* 0x000000fcfa0a723e */ /* 0x008fe400000000ff */
[----:B----4-:R-:W-:Y:S02]  /*6a60*/  F2FP.PACK_AB R9, R248, R73 ;  /* 0x00000049f809723e */ /* 0x010fe400000000ff */
[----:B-----5:R-:W-:Y:S01]  /*6a70*/  F2FP.PACK_AB R11, R68, R249 ;  /* 0x000000f9440b723e */ /* 0x020fe200000000ff */
[----:B-1----:R-:W-:-:S06]  /*6a80*/  FFMA.FTZ R4, R128, c[0x0][0x2d0], -R2 ;  /* 0x0000b40080047a23 */ /* 0x002fcc0000010802 */
[C---:B------:R-:W-:Y:S01]  /*6a90*/  HMMA.16816.F32 R16, R8.reuse, R60, RZ ;  /* 0x0000003c0810723c */ /* 0x040fe200000018ff */
[----:B------:R1:W-:Y:S06]  /*6aa0*/  MUFU.EX2 R245, R4 ;  /* 0x0000000400f57308 */ /* 0x0003ec0000000800 */
[----:B------:R-:W-:Y:S01]  /*6ab0*/  IMAD.MOV.U32 R60, RZ, RZ, R240 ;  /* 0x000000ffff3c7224 */ /* 0x000fe200078e00f0 */
[----:B------:R-:W-:Y:S01]  /*6ac0*/  HMMA.16816.F32 R32, R8, R62, RZ ;  /* 0x0000003e0820723c */ /* 0x000fe200000018ff */
[----:B------:R-:W-:-:S06]  /*6ad0*/  IMAD.MOV.U32 R61, RZ, RZ, R50 ;  /* 0x000000ffff3d7224 */ /* 0x000fcc00078e0032 */
[----:B------:R-:W-:Y:S01]  /*6ae0*/  IMAD.MOV.U32 R62, RZ, RZ, R239 ;  /* 0x000000ffff3e7224 */ /* 0x000fe200078e00ef */
[----:B------:R-:W-:Y:S01]  /*6af0*/  HMMA.16816.F32 R28, R8, R52, RZ ;  /* 0x00000034081c723c */ /* 0x000fe200000018ff */
[----:B------:R-:W-:Y:S02]  /*6b00*/  IMAD.MOV.U32 R63, RZ, RZ, R49 ;  /* 0x000000ffff3f7224 */ /* 0x000fe400078e0031 */
[----:B-1----:R-:W-:-:S04]  /*6b10*/  FFMA.FTZ R4, R129, c[0x0][0x2d0], -R2 ;  /* 0x0000b40081047a23 */ /* 0x002fc80000010802 */
[----:B------:R1:W2:Y:S01]  /*6b20*/  MUFU.EX2 R244, R4 ;  /* 0x0000000400f47308 */ /* 0x0002a20000000800 */
[----:B------:R-:W-:Y:S01]  /*6b30*/  HMMA.16816.F32 R40, R8, R54, RZ ;  /* 0x000000360828723c */ /* 0x000fe200000018ff */
[----:B------:R-:W-:Y:S02]  /*6b40*/  IMAD.MOV.U32 R53, RZ, RZ, R233 ;  /* 0x000000ffff357224 */ /* 0x000fe400078e00e9 */
[----:B------:R-:W-:-:S04]  /*6b50*/  IMAD.MOV.U32 R52, RZ, RZ, R230 ;  /* 0x000000ffff347224 */ /* 0x000fc800078e00e6 */
[----:B------:R-:W-:Y:S01]  /*6b60*/  IMAD.MOV.U32 R55, RZ, RZ, R229 ;  /* 0x000000ffff377224 */ /* 0x000fe200078e00e5 */
[----:B------:R-:W-:Y:S01]  /*6b70*/  HMMA.16816.F32 R24, R8, R56, RZ ;  /* 0x000000380818723c */ /* 0x000fe200000018ff */
[----:B------:R-:W-:Y:S02]  /*6b80*/  IMAD.MOV.U32 R54, RZ, RZ, R51 ;  /* 0x000000ffff367224 */ /* 0x000fe400078e0033 */
[----:B------:R-:W-:Y:S01]  /*6b90*/  LDSM.16.MT88.4 R48, [R210+0x1900] ;  /* 0x00190000d230783b */ /* 0x000fe20000004200 */
[----:B-1----:R-:W-:-:S04]  /*6ba0*/  FFMA.FTZ R4, R112, c[0x0][0x2d0], -R0 ;  /* 0x0000b40070047a23 */ /* 0x002fc80000010800 */
[C---:B------:R-:W-:Y:S01]  /*6bb0*/  HMMA.16816.F32 R36, R8.reuse, R58, RZ ;  /* 0x0000003a0824723c */ /* 0x040fe200000018ff */
[----:B------:R-:W-:Y:S01]  /*6bc0*/  LDSM.16.MT88.4 R56, [R211+0x1900] ;  /* 0x00190000d338783b */ /* 0x000fe20000004200 */
[----:B------:R1:W-:Y:S06]  /*6bd0*/  MUFU.EX2 R237, R4 ;  /* 0x0000000400ed7308 */ /* 0x0003ec0000000800 */
[C---:B------:R-:W-:Y:S08]  /*6be0*/  HMMA.16816.F32 R12, R8.reuse, R76, RZ ;  /* 0x0000004c080c723c */ /* 0x040ff000000018ff */
[----:B------:R-:W-:Y:S01]  /*6bf0*/  HMMA.16816.F32 R20, R8, R78, RZ ;  /* 0x0000004e0814723c */ /* 0x000fe200000018ff */
[----:B-1----:R-:W-:-:S04]  /*6c00*/  FFMA.FTZ R4, R113, c[0x0][0x2d0], -R0 ;  /* 0x0000b40071047a23 */ /* 0x002fc80000010800 */
[----:B------:R1:W3:Y:S02]  /*6c10*/  MUFU.EX2 R236, R4 ;  /* 0x0000000400ec7308 */ /* 0x0002e40000000800 */
[----:B------:R-:W-:Y:S02]  /*6c20*/  F2FP.PACK_AB R8, R241, R242 ;  /* 0x000000f2f108723e */ /* 0x000fe400000000ff */
[----:B--2---:R-:W-:Y:S01]  /*6c30*/  F2FP.PACK_AB R10, R244, R245 ;  /* 0x000000f5f40a723e */ /* 0x004fe200000000ff */
[----:B-1----:R-:W-:Y:S01]  /*6c40*/  FFMA.FTZ R4, R114, c[0x0][0x2d0], -R0 ;  /* 0x0000b40072047a23 */ /* 0x002fe20000010800 */
[----:B---3--:R-:W-:-:S03]  /*6c50*/  F2FP.PACK_AB R9, R236, R237 ;  /* 0x000000edec09723e */ /* 0x008fc600000000ff */
[----:B------:R1:W-:Y:S02]  /*6c60*/  MUFU.EX2 R240, R4 ;  /* 0x0000000400f07308 */ /* 0x0003e40000000800 */
[----:B-1----:R-:W-:Y:S02]  /*6c70*/  FFMA.FTZ R4, R115, c[0x0][0x2d0], -R0 ;  /* 0x0000b40073047a23 */ /* 0x002fe40000010800 */
[----:B------:R-:W1:Y:S04]  /*6c80*/  LDSM.16.MT88.4 R112, [R209+0x1900] ;  /* 0x00190000d170783b */ /* 0x000e680000004200 */
[----:B------:R2:W3:Y:S02]  /*6c90*/  MUFU.EX2 R239, R4 ;  /* 0x0000000400ef7308 */ /* 0x0004e40000000800 */
[----:B--2---:R-:W-:Y:S01]  /*6ca0*/  FFMA.FTZ R4, R166, c[0x0][0x2d0], -R7 ;  /* 0x0000b400a6047a23 */ /* 0x004fe20000010807 */
[----:B---3--:R-:W-:Y:S01]  /*6cb0*/  F2FP.PACK_AB R11, R239, R240 ;  /* 0x000000f0ef0b723e */ /* 0x008fe200000000ff */
[----:B------:R-:W-:-:S04]  /*6cc0*/  IMAD.MOV.U32 R166, RZ, RZ, R247 ;  /* 0x000000ffffa67224 */ /* 0x000fc800078e00f7 */
[----:B------:R2:W-:Y:S02]  /*6cd0*/  MUFU.EX2 R246, R4 ;  /* 0x0000000400f67308 */ /* 0x0005e40000000800 */
[C---:B------:R-:W-:Y:S07]  /*6ce0*/  HMMA.16816.F32 R44, R8.reuse, R88, R28 ;  /* 0x00000058082c723c */ /* 0x040fee000000181c */
[----:B------:R-:W-:Y:S01]  /*6cf0*/  IMAD.MOV.U32 R88, RZ, RZ, R243 ;  /* 0x000000ffff587224 */ /* 0x000fe200078e00f3 */
[----:B------:R-:W-:Y:S01]  /*6d00*/  HMMA.16816.F32 R16, R8, R80, R16 ;  /* 0x000000500810723c */ /* 0x000fe20000001810 */
[----:B------:R-:W-:-:S02]  /*6d10*/  IMAD.MOV.U32 R89, RZ, RZ, R186 ;  /* 0x000000ffff597224 */ /* 0x000fc400078e00ba */
[----:B--2---:R-:W-:Y:S02]  /*6d20*/  FFMA.FTZ R4, R167, c[0x0][0x2d0], -R7 ;  /* 0x0000b400a7047a23 */ /* 0x004fe40000010807 */
[----:B------:R-:W-:Y:S02]  /*6d30*/  IMAD.MOV.U32 R167, RZ, RZ, R238 ;  /* 0x000000ffffa77224 */ /* 0x000fe400078e00ee */
[----:B------:R2:W3:Y:S01]  /*6d40*/  MUFU.EX2 R247, R4 ;  /* 0x0000000400f77308 */ /* 0x0004e20000000800 */
[----:B------:R-:W-:Y:S01]  /*6d50*/  IMAD.MOV.U32 R81, RZ, RZ, R235 ;  /* 0x000000ffff517224 */ /* 0x000fe200078e00eb */
[----:B------:R-:W-:Y:S01]  /*6d60*/  HMMA.16816.F32 R40, R8, R90, R40 ;  /* 0x0000005a0828723c */ /* 0x000fe20000001828 */
[----:B------:R-:W-:-:S06]  /*6d70*/  IMAD.MOV.U32 R80, RZ, RZ, R228 ;  /* 0x000000ffff507224 */ /* 0x000fcc00078e00e4 */
[----:B------:R-:W-:Y:S01]  /*6d80*/  IMAD.MOV.U32 R90, RZ, RZ, R231 ;  /* 0x000000ffff5a7224 */ /* 0x000fe200078e00e7 */
[----:B------:R-:W-:Y:S01]  /*6d90*/  HMMA.16816.F32 R12, R8, R84, R12 ;  /* 0x00000054080c723c */ /* 0x000fe2000000180c */
[----:B--2---:R-:W-:-:S06]  /*6da0*/  FFMA.FTZ R4, R170, c[0x0][0x2d0], -R7 ;  /* 0x0000b400aa047a23 */ /* 0x004fcc0000010807 */
[----:B------:R-:W-:Y:S01]  /*6db0*/  IMAD.MOV.U32 R85, RZ, RZ, R226 ;  /* 0x000000ffff557224 */ /* 0x000fe200078e00e2 */
[----:B------:R-:W-:Y:S01]  /*6dc0*/  HMMA.16816.F32 R32, R8, R82, R32 ;  /* 0x000000520820723c */ /* 0x000fe20000001820 */
[----:B------:R2:W-:Y:S01]  /*6dd0*/  MUFU.EX2 R243, R4 ;  /* 0x0000000400f37308 */ /* 0x0005e20000000800 */
[----:B------:R-:W-:-:S05]  /*6de0*/  IMAD.MOV.U32 R84, RZ, RZ, R207 ;  /* 0x000000ffff547224 */ /* 0x000fca00078e00cf */
[----:B------:R-:W-:Y:S01]  /*6df0*/  IMAD.MOV.U32 R83, RZ, RZ, R204 ;  /* 0x000000ffff537224 */ /* 0x000fe200078e00cc */
[----:B------:R-:W-:Y:S01]  /*6e00*/  HMMA.16816.F32 R24, R8, R64, R24 ;  /* 0x000000400818723c */ /* 0x000fe20000001818 */
[----:B------:R-:W-:-:S07]  /*6e10*/  IMAD.MOV.U32 R82, RZ, RZ, R187 ;  /* 0x000000ffff527224 */ /* 0x000fce00078e00bb */
[----:B------:R-:W-:Y:S01]  /*6e20*/  HMMA.16816.F32 R36, R8, R66, R36 ;  /* 0x000000420824723c */ /* 0x000fe20000001824 */
[----:B--2---:R-:W-:-:S04]  /*6e30*/  FFMA.FTZ R4, R171, c[0x0][0x2d0], -R7 ;  /* 0x0000b400ab047a23 */ /* 0x004fc80000010807 */
[----:B------:R2:W4:Y:S03]  /*6e40*/  MUFU.EX2 R238, R4 ;  /* 0x0000000400ee7308 */ /* 0x0005260000000800 */
[----:B------:R-:W-:Y:S07]  /*6e50*/  HMMA.16816.F32 R20, R8, R86, R20 ;  /* 0x000000560814723c */ /* 0x000fee0000001814 */
[----:B---3--:R-:W-:Y:S01]  /*6e60*/  F2FP.PACK_AB R8, R247, R246 ;  /* 0x000000f6f708723e */ /* 0x008fe200000000ff */
[----:B--2---:R-:W-:Y:S01]  /*6e70*/  FFMA.FTZ R4, R172, c[0x0][0x2d0], -R7 ;  /* 0x0000b400ac047a23 */ /* 0x004fe20000010807 */
[----:B----4-:R-:W-:-:S03]  /*6e80*/  F2FP.PACK_AB R10, R238, R243 ;  /* 0x000000f3ee0a723e */ /* 0x010fc600000000ff */
[----:B------:R2:W-:Y:S02]  /*6e90*/  MUFU.EX2 R235, R4 ;  /* 0x0000000400eb7308 */ /* 0x0005e40000000800 */
[----:B--2---:R-:W-:-:S06]  /*6ea0*/  FFMA.FTZ R4, R130, c[0x0][0x2d0], -R6 ;  /* 0x0000b40082047a23 */ /* 0x004fcc0000010806 */
[----:B------:R2:W-:Y:S02]  /*6eb0*/  MUFU.EX2 R234, R4 ;  /* 0x0000000400ea7308 */ /* 0x0005e40000000800 */
[----:B--2---:R-:W-:Y:S02]  /*6ec0*/  FFMA.FTZ R4, R156, c[0x0][0x2d0], -R6 ;  /* 0x0000b4009c047a23 */ /* 0x004fe40000010806 */
[----:B------:R-:W-:-:S04]  /*6ed0*/  IMAD.MOV.U32 R156, RZ, RZ, R206 ;  /* 0x000000ffff9c7224 */ /* 0x000fc800078e00ce */
[----:B------:R2:W3:Y:S02]  /*6ee0*/  MUFU.EX2 R233, R4 ;  /* 0x0000000400e97308 */ /* 0x0004e40000000800 */
[--C-:B--2---:R-:W-:Y:S01]  /*6ef0*/  FFMA.FTZ R4, R131, c[0x0][0x2d0], -R6.reuse ;  /* 0x0000b40083047a23 */ /* 0x104fe20000010806 */
[----:B---3--:R-:W-:Y:S01]  /*6f00*/  F2FP.PACK_AB R9, R233, R234 ;  /* 0x000000eae909723e */ /* 0x008fe200000000ff */
[----:B------:R-:W2:Y:S04]  /*6f10*/  LDSM.16.MT88.4 R128, [R212+0x1900] ;  /* 0x00190000d480783b */ /* 0x000ea80000004200 */
[----:B------:R3:W-:Y:S02]  /*6f20*/  MUFU.EX2 R231, R4 ;  /* 0x0000000400e77308 */ /* 0x0007e40000000800 */
[----:B---3--:R-:W-:-:S02]  /*6f30*/  FFMA.FTZ R4, R159, c[0x0][0x2d0], -R6 ;  /* 0x0000b4009f047a23 */ /* 0x008fc40000010806 */
[----:B------:R-:W-:-:S04]  /*6f40*/  IMAD.MOV.U32 R159, RZ, RZ, R205 ;  /* 0x000000ffff9f7224 */ /* 0x000fc800078e00cd */
[----:B------:R3:W4:Y:S02]  /*6f50*/  MUFU.EX2 R232, R4 ;  /* 0x0000000400e87308 */ /* 0x0007240000000800 */
[----:B---3--:R-:W-:Y:S01]  /*6f60*/  FFMA.FTZ R4, R145, c[0x0][0x2d0], -R2 ;  /* 0x0000b40091047a23 */ /* 0x008fe20000010802 */
[----:B----4-:R-:W-:-:S05]  /*6f70*/  F2FP.PACK_AB R11, R232, R231 ;  /* 0x000000e7e80b723e */ /* 0x010fca00000000ff */
[----:B------:R3:W-:Y:S02]  /*6f80*/  MUFU.EX2 R230, R4 ;  /* 0x0000000400e67308 */ /* 0x0007e40000000800 */
[C---:B-1----:R-:W-:Y:S08]  /*6f90*/  HMMA.16816.F32 R104, R8.reuse, R112, R104 ;  /* 0x000000700868723c */ /* 0x042ff00000001868 */
[----:B------:R-:W-:Y:S01]  /*6fa0*/  HMMA.16816.F32 R116, R8, R114, R116 ;  /* 0x000000720874723c */ /* 0x000fe20000001874 */
[----:B---3--:R-:W-:-:S04]  /*6fb0*/  FFMA.FTZ R4, R144, c[0x0][0x2d0], -R2 ;  /* 0x0000b40090047a23 */ /* 0x008fc80000010802 */
[----:B------:R1:W3:Y:S03]  /*6fc0*/  MUFU.EX2 R228, R4 ;  /* 0x0000000400e47308 */ /* 0x0002e60000000800 */
[C---:B--2---:R-:W-:Y:S08]  /*6fd0*/  HMMA.16816.F32 R120, R8.reuse, R128, R120 ;  /* 0x000000800878723c */ /* 0x044ff00000001878 */
[----:B------:R-:W-:Y:S01]  /*6fe0*/  HMMA.16816.F32 R132, R8, R130, R132 ;  /* 0x000000820884723c */ /* 0x000fe20000001884 */
[----:B-1----:R-:W-:-:S07]  /*6ff0*/  FFMA.FTZ R4, R146, c[0x0][0x2d0], -R2 ;  /* 0x0000b40092047a23 */ /* 0x002fce0000010802 */
[C---:B------:R-:W-:Y:S01]  /*7000*/  HMMA.16816.F32 R136, R8.reuse, R48, R136 ;  /* 0x000000300888723c */ /* 0x040fe20000001888 */
[----:B------:R1:W-:Y:S07]  /*7010*/  MUFU.EX2 R229, R4 ;  /* 0x0000000400e57308 */ /* 0x0003ee0000000800 */
[C---:B------:R-:W-:Y:S08]  /*7020*/  HMMA.16816.F32 R148, R8.reuse, R50, R148 ;  /* 0x000000320894723c */ /* 0x040ff00000001894 */
[----:B------:R-:W-:Y:S01]  /*7030*/  HMMA.16816.F32 R152, R8, R56, R152 ;  /* 0x000000380898723c */ /* 0x000fe20000001898 */
[----:B-1----:R-:W-:-:S02]  /*7040*/  FFMA.FTZ R4, R147, c[0x0][0x2d0], -R2 ;  /* 0x0000b40093047a23 */ /* 0x002fc40000010802 */
[----:B------:R-:W-:Y:S02]  /*7050*/  LDSM.16.MT88.4 R144, [R210+0x2900] ;  /* 0x00290000d290783b */ /* 0x000fe40000004200 */
        /* <DEDUP_REMOVED lines=16> */
[C---:B------:R-:W-:Y:S08]  /*7160*/  HMMA.16816.F32 R124, R8.reuse, R92, R24 ;  /* 0x0000005c087c723c */ /* 0x040ff00000001818 */
[----:B------:R-:W-:Y:S01]  /*7170*/  HMMA.16816.F32 R24, R8, R102, R32 ;  /* 0x000000660818723c */ /* 0x000fe20000001820 */
[----:B------:R-:W-:Y:S01]  /*7180*/  LDSM.16.MT88.4 R32, [R211+0x2100] ;  /* 0x00210000d320783b */ /* 0x000fe20000004200 */
[----:B-1----:R-:W-:-:S05]  /*7190*/  FFMA.FTZ R4, R192, c[0x0][0x2d0], -R7 ;  /* 0x0000b400c0047a23 */ /* 0x002fca0000010807 */
[----:B------:R-:W-:Y:S01]  /*71a0*/  IMAD.MOV.U32 R102, RZ, RZ, R89 ;  /* 0x000000ffff667224 */ /* 0x000fe200078e0059 */
[----:B------:R1:W-:Y:S01]  /*71b0*/  MUFU.EX2 R191, R4 ;  /* 0x0000000400bf7308 */ /* 0x0003e20000000800 */
[----:B------:R-:W-:Y:S01]  /*71c0*/  HMMA.16816.F32 R76, R8, R108, R44 ;  /* 0x0000006c084c723c */ /* 0x000fe2000000182c */
[----:B------:R-:W-:Y:S01]  /*71d0*/  LDSM.16.MT88.4 R44, [R212+0x2100] ;  /* 0x00210000d42c783b */ /* 0x000fe20000004200 */
[----:B------:R-:W-:-:S06]  /*71e0*/  IMAD.MOV.U32 R103, RZ, RZ, R74 ;  /* 0x000000ffff677224 */ /* 0x000fcc00078e004a */
[----:B------:R-:W-:Y:S01]  /*71f0*/  HMMA.16816.F32 R64, R8, R110, R40 ;  /* 0x0000006e0840723c */ /* 0x000fe20000001828 */
[----:B------:R-:W3:Y:S01]  /*7200*/  LDSM.16.MT88.4 R40, [R209+0x2100] ;  /* 0x00210000d128783b */ /* 0x000ee20000004200 */
[----:B-1----:R-:W-:-:S06]  /*7210*/  FFMA.FTZ R4, R193, c[0x0][0x2d0], -R7 ;  /* 0x0000b400c1047a23 */ /* 0x002fcc0000010807 */
[----:B------:R-:W-:Y:S01]  /*7220*/  HMMA.16816.F32 R92, R8, R94, R36 ;  /* 0x0000005e085c723c */ /* 0x000fe20000001824 */
[----:B------:R-:W1:Y:S01]  /*7230*/  LDSM.16.MT88.4 R36, [R210+0x2100] ;  /* 0x00210000d224783b */ /* 0x000e620000004200 */
[----:B------:R-:W-:Y:S01]  /*7240*/  IMAD.MOV.U32 R193, RZ, RZ, R156 ;  /* 0x000000ffffc17224 */ /* 0x000fe200078e009c */
[----:B------:R4:W5:Y:S01]  /*7250*/  MUFU.EX2 R192, R4 ;  /* 0x0000000400c07308 */ /* 0x0009620000000800 */
[----:B------:R-:W-:-:S04]  /*7260*/  IMAD.MOV.U32 R156, RZ, RZ, R62 ;  /* 0x000000ffff9c7224 */ /* 0x000fc800078e003e */
[C---:B------:R-:W-:Y:S08]  /*7270*/  HMMA.16816.F32 R12, R8.reuse, R96, R12 ;  /* 0x00000060080c723c */ /* 0x040ff0000000180c */
[----:B------:R-:W-:Y:S01]  /*7280*/  HMMA.16816.F32 R140, R8, R100, R16 ;  /* 0x00000064088c723c */ /* 0x000fe20000001810 */
[----:B------:R-:W1:Y:S01]  /*7290*/  LDSM.16.MT88.4 R16, [R209+0x2900] ;  /* 0x00290000d110783b */ /* 0x000e620000004200 */
[----:B----4-:R-:W-:-:S02]  /*72a0*/  FFMA.FTZ R4, R194, c[0x0][0x2d0], -R7 ;  /* 0x0000b400c2047a23 */ /* 0x010fc40000010807 */
[----:B------:R-:W-:Y:S02]  /*72b0*/  IMAD.MOV.U32 R194, RZ, RZ, R83 ;  /* 0x000000ffffc27224 */ /* 0x000fe400078e0053 */
[----:B------:R4:W-:Y:S02]  /*72c0*/  MUFU.EX2 R187, R4 ;  /* 0x0000000400bb7308 */ /* 0x0009e40000000800 */
[----:B------:R-:W-:Y:S01]  /*72d0*/  HMMA.16816.F32 R96, R8, R98, R20 ;  /* 0x000000620860723c */ /* 0x000fe20000001814 */
[----:B------:R-:W1:Y:S01]  /*72e0*/  LDSM.16.MT88.4 R20, [R212+0x2900] ;  /* 0x00290000d414783b */ /* 0x000e620000004200 */
[----:B------:R-:W-:Y:S02]  /*72f0*/  IMAD.MOV.U32 R100, RZ, RZ, R61 ;  /* 0x000000ffff647224 */ /* 0x000fe400078e003d */
[----:B------:R-:W-:-:S03]  /*7300*/  IMAD.MOV.U32 R101, RZ, RZ, R167 ;  /* 0x000000ffff657224 */ /* 0x000fc600078e00a7 */
[----:B--2---:R-:W-:Y:S02]  /*7310*/  F2FP.PACK_AB R8, R207, R235 ;  /* 0x000000ebcf08723e */ /* 0x004fe400000000ff */
[----:B-----5:R-:W-:Y:S01]  /*7320*/  F2FP.PACK_AB R10, R192, R191 ;  /* 0x000000bfc00a723e */ /* 0x020fe200000000ff */
[----:B----4-:R-:W-:Y:S02]  /*7330*/  FFMA.FTZ R4, R195, c[0x0][0x2d0], -R7 ;  /* 0x0000b400c3047a23 */ /* 0x010fe40000010807 */
[----:B------:R-:W-:Y:S02]  /*7340*/  IMAD.MOV.U32 R195, RZ, RZ, R159 ;  /* 0x000000ffffc37224 */ /* 0x000fe400078e009f */
[----:B------:R2:W-:Y:S01]  /*7350*/  MUFU.EX2 R172, R4 ;  /* 0x0000000400ac7308 */ /* 0x0005e20000000800 */
[----:B------:R-:W-:Y:S02]  /*7360*/  IMAD.MOV.U32 R159, RZ, RZ, R60 ;  /* 0x000000ffff9f7224 */ /* 0x000fe400078e003c */
[----:B--2---:R-:W-:-:S02]  /*7370*/  FFMA.FTZ R4, R176, c[0x0][0x2d0], -R6 ;  /* 0x0000b400b0047a23 */ /* 0x004fc40000010806 */
[----:B------:R-:W-:-:S03]  /*7380*/  IMAD.MOV.U32 R176, RZ, RZ, R90 ;  /* 0x000000ffffb07224 */ /* 0x000fc600078e005a */
[----:B------:R2:W-:Y:S02]  /*7390*/  MUFU.EX2 R171, R4 ;  /* 0x0000000400ab7308 */ /* 0x0005e40000000800 */
[----:B--2---:R-:W-:Y:S02]  /*73a0*/  FFMA.FTZ R4, R181, c[0x0][0x2d0], -R6 ;  /* 0x0000b400b5047a23 */ /* 0x004fe40000010806 */
[----:B------:R-:W-:-:S04]  /*73b0*/  IMAD.MOV.U32 R181, RZ, RZ, R85 ;  /* 0x000000ffffb57224 */ /* 0x000fc800078e0055 */
[----:B------:R2:W4:Y:S02]  /*73c0*/  MUFU.EX2 R170, R4 ;  /* 0x0000000400aa7308 */ /* 0x0005240000000800 */
[----:B--2---:R-:W-:Y:S01]  /*73d0*/  FFMA.FTZ R4, R180, c[0x0][0x2d0], -R6 ;  /* 0x0000b400b4047a23 */ /* 0x004fe20000010806 */
[----:B----4-:R-:W-:Y:S01]  /*73e0*/  F2FP.PACK_AB R9, R170, R171 ;  /* 0x000000abaa09723e */ /* 0x010fe200000000ff */
[----:B------:R-:W-:-:S04]  /*73f0*/  IMAD.MOV.U32 R180, RZ, RZ, R80 ;  /* 0x000000ffffb47224 */ /* 0x000fc800078e0050 */
[----:B------:R2:W-:Y:S02]  /*7400*/  MUFU.EX2 R91, R4 ;  /* 0x00000004005b7308 */ /* 0x0005e40000000800 */
[----:B--2---:R-:W-:Y:S02]  /*7410*/  FFMA.FTZ R4, R182, c[0x0][0x2d0], -R6 ;  /* 0x0000b400b6047a23 */ /* 0x004fe40000010806 */
[----:B------:R-:W-:-:S04]  /*7420*/  IMAD.MOV.U32 R182, RZ, RZ, R75 ;  /* 0x000000ffffb67224 */ /* 0x000fc800078e004b */
[----:B------:R2:W4:Y:S02]  /*7430*/  MUFU.EX2 R89, R4 ;  /* 0x0000000400597308 */ /* 0x0005240000000800 */
[----:B--2---:R-:W-:Y:S01]  /*7440*/  FFMA.FTZ R4, R200, c[0x0][0x2d0], -R7 ;  /* 0x0000b400c8047a23 */ /* 0x004fe20000010807 */
[----:B----4-:R-:W-:Y:S01]  /*7450*/  F2FP.PACK_AB R11, R89, R91 ;  /* 0x0000005b590b723e */ /* 0x010fe200000000ff */
[----:B------:R-:W-:-:S04]  /*7460*/  IMAD.MOV.U32 R200, RZ, RZ, R82 ;  /* 0x000000ffffc87224 */ /* 0x000fc800078e0052 */
[----:B------:R2:W-:Y:S01]  /*7470*/  MUFU.EX2 R90, R4 ;  /* 0x00000004005a7308 */ /* 0x0005e20000000800 */
[----:B------:R-:W-:Y:S02]  /*7480*/  FFMA.FTZ R7, R202, c[0x0][0x2d0], -R7 ;  /* 0x0000b400ca077a23 */ /* 0x000fe40000010807 */
[----:B------:R-:W-:Y:S01]  /*7490*/  IMAD.MOV.U32 R202, RZ, RZ, R88 ;  /* 0x000000ffffca7224 */ /* 0x000fe200078e0058 */
[C---:B---3--:R-:W-:Y:S04]  /*74a0*/  HMMA.16816.F32 R104, R8.reuse, R40, R104 ;  /* 0x000000280868723c */ /* 0x048fe80000001868 */
[----:B------:R-:W3:Y:S04]  /*74b0*/  MUFU.EX2 R88, R7 ;  /* 0x0000000700587308 */ /* 0x000ee80000000800 */
[----:B------:R-:W-:Y:S01]  /*74c0*/  HMMA.16816.F32 R116, R8, R42, R116 ;  /* 0x0000002a0874723c */ /* 0x000fe20000001874 */
[----:B--2---:R-:W-:-:S02]  /*74d0*/  FFMA.FTZ R4, R183, c[0x0][0x2d0], -R6 ;  /* 0x0000b400b7047a23 */ /* 0x004fc40000010806 */
[----:B------:R-:W-:Y:S02]  /*74e0*/  IMAD.MOV.U32 R183, RZ, RZ, R84 ;  /* 0x000000ffffb77224 */ /* 0x000fe400078e0054 */
[----:B------:R2:W-:Y:S03]  /*74f0*/  MUFU.EX2 R87, R4 ;  /* 0x0000000400577308 */ /* 0x0005e60000000800 */
[C---:B------:R-:W-:Y:S08]  /*7500*/  HMMA.16816.F32 R120, R8.reuse, R44, R120 ;  /* 0x0000002c0878723c */ /* 0x040ff00000001878 */
[----:B------:R-:W-:Y:S01]  /*7510*/  HMMA.16816.F32 R132, R8, R46, R132 ;  /* 0x0000002e0884723c */ /* 0x000fe20000001884 */
[----:B--2---:R-:W-:-:S07]  /*7520*/  FFMA.FTZ R4, R188, c[0x0][0x2d0], -R6 ;  /* 0x0000b400bc047a23 */ /* 0x004fce0000010806 */
[C---:B-1----:R-:W-:Y:S01]  /*7530*/  HMMA.16816.F32 R136, R8.reuse, R36, R136 ;  /* 0x000000240888723c */ /* 0x042fe20000001888 */
[----:B------:R-:W-:Y:S01]  /*7540*/  IMAD.MOV.U32 R188, RZ, RZ, R81 ;  /* 0x000000ffffbc7224 */ /* 0x000fe200078e0051 */
[----:B------:R1:W-:Y:S06]  /*7550*/  MUFU.EX2 R86, R4 ;  /* 0x0000000400567308 */ /* 0x0003ec0000000800 */
[C---:B------:R-:W-:Y:S08]  /*7560*/  HMMA.16816.F32 R148, R8.reuse, R38, R148 ;  /* 0x000000260894723c */ /* 0x040ff00000001894 */
[----:B------:R-:W-:Y:S01]  /*7570*/  HMMA.16816.F32 R152, R8, R32, R152 ;  /* 0x000000200898723c */ /* 0x000fe20000001898 */
[----:B-1----:R-:W-:-:S02]  /*7580*/  FFMA.FTZ R4, R189, c[0x0][0x2d0], -R6 ;  /* 0x0000b400bd047a23 */ /* 0x002fc40000010806 */
[----:B------:R-:W-:Y:S02]  /*7590*/  FFMA.FTZ R6, R190, c[0x0][0x2d0], -R6 ;  /* 0x0000b400be067a23 */ /* 0x000fe40000010806 */
[----:B------:R1:W-:Y:S03]  /*75a0*/  MUFU.EX2 R85, R4 ;  /* 0x0000000400557308 */ /* 0x0003e60000000800 */
[----:B------:R-:W-:Y:S01]  /*75b0*/  HMMA.16816.F32 R8, R8, R34, R28 ;  /* 0x000000220808723c */ /* 0x000fe2000000181c */
[----:B------:R-:W-:Y:S01]  /*75c0*/  IMAD.MOV.U32 R189, RZ, RZ, R166 ;  /* 0x000000ffffbd7224 */ /* 0x000fe200078e00a6 */
[----:B---3--:R-:W-:Y:S01]  /*75d0*/  F2FP.PACK_AB R166, R88, R90 ;  /* 0x0000005a58a6723e */ /* 0x008fe200000000ff */
[----:B------:R-:W-:Y:S02]  /*75e0*/  IMAD.MOV.U32 R190, RZ, RZ, R63 ;  /* 0x000000ffffbe7224 */ /* 0x000fe400078e003f */
[----:B------:R-:W2:Y:S01]  /*75f0*/  MUFU.EX2 R84, R6 ;  /* 0x0000000600547308 */ /* 0x000ea20000000800 */
[----:B-1----:R-:W-:-:S02]  /*7600*/  FFMA.FTZ R4, R173, c[0x0][0x2d0], -R2 ;  /* 0x0000b400ad047a23 */ /* 0x002fc40000010802 */
[----:B------:R-:W-:-:S05]  /*7610*/  IMAD.MOV.U32 R173, RZ, RZ, R54 ;  /* 0x000000ffffad7224 */ /* 0x000fca00078e0036 */
[----:B------:R1:W-:Y:S01]  /*7620*/  MUFU.EX2 R83, R4 ;  /* 0x0000000400537308 */ /* 0x0003e20000000800 */
[----:B--2---:R-:W-:Y:S01]  /*7630*/  F2FP.PACK_AB R167, R84, R85 ;  /* 0x0000005554a7723e */ /* 0x004fe200000000ff */
[----:B-1----:R-:W-:Y:S02]  /*7640*/  FFMA.FTZ R4, R174, c[0x0][0x2d0], -R2 ;  /* 0x0000b400ae047a23 */ /* 0x002fe40000010802 */
[----:B------:R-:W-:-:S04]  /*7650*/  IMAD.MOV.U32 R174, RZ, RZ, R55 ;  /* 0x000000ffffae7224 */ /* 0x000fc800078e0037 */
[----:B------:R1:W-:Y:S02]  /*7660*/  MUFU.EX2 R82, R4 ;  /* 0x0000000400527308 */ /* 0x0003e40000000800 */
[----:B-1----:R-:W-:Y:S02]  /*7670*/  FFMA.FTZ R4, R175, c[0x0][0x2d0], -R2 ;  /* 0x0000b400af047a23 */ /* 0x002fe40000010802 */
[----:B------:R-:W-:-:S04]  /*7680*/  IMAD.MOV.U32 R175, RZ, RZ, R52 ;  /* 0x000000ffffaf7224 */ /* 0x000fc800078e0034 */
[----:B------:R1:W-:Y:S02]  /*7690*/  MUFU.EX2 R81, R4 ;  /* 0x0000000400517308 */ /* 0x0003e40000000800 */
[----:B-1----:R-:W-:Y:S02]  /*76a0*/  FFMA.FTZ R4, R179, c[0x0][0x2d0], -R2 ;  /* 0x0000b400b3047a23 */ /* 0x002fe40000010802 */
[----:B------:R-:W-:Y:S02]  /*76b0*/  IMAD.MOV.U32 R179, RZ, RZ, R53 ;  /* 0x000000ffffb37224 */ /* 0x000fe400078e0035 */
[----:B------:R-:W1:Y:S02]  /*76c0*/  LDSM.16.MT88.4 R52, [R211+0x2900] ;  /* 0x00290000d334783b */ /* 0x000e640000004200 */
[----:B------:R2:W3:Y:S02]  /*76d0*/  MUFU.EX2 R80, R4 ;  /* 0x0000000400507308 */ /* 0x0004e40000000800 */
[----:B--2---:R-:W-:Y:S01]  /*76e0*/  FFMA.FTZ R4, R164, c[0x0][0x2d0], -R0 ;  /* 0x0000b400a4047a23 */ /* 0x004fe20000010800 */
[----:B------:R-:W-:-:S02]  /*76f0*/  F2FP.PACK_AB R164, R172, R187 ;  /* 0x000000bbaca4723e */ /* 0x000fc400000000ff */
[----:B---3--:R-:W-:-:S03]  /*7700*/  F2FP.PACK_AB R6, R80, R81 ;  /* 0x000000515006723e */ /* 0x008fc600000000ff */
[----:B------:R2:W-:Y:S02]  /*7710*/  MUFU.EX2 R74, R4 ;  /* 0x00000004004a7308 */ /* 0x0005e40000000800 */
[----:B--2---:R-:W-:Y:S01]  /*7720*/  FFMA.FTZ R4, R165, c[0x0][0x2d0], -R0 ;  /* 0x0000b400a5047a23 */ /* 0x004fe20000010800 */
[----:B------:R-:W-:-:S05]  /*7730*/  F2FP.PACK_AB R165, R86, R87 ;  /* 0x0000005756a5723e */ /* 0x000fca00000000ff */
[----:B------:R2:W3:Y:S02]  /*7740*/  MUFU.EX2 R75, R4 ;  /* 0x00000004004b7308 */ /* 0x0004e40000000800 */
[C---:B------:R-:W-:Y:S08]  /*7750*/  HMMA.16816.F32 R104, R164.reuse, R16, R104 ;  /* 0x00000010a468723c */ /* 0x040ff00000001868 */
[----:B------:R-:W-:Y:S01]  /*7760*/  HMMA.16816.F32 R116, R164, R18, R116 ;  /* 0x00000012a474723c */ /* 0x000fe20000001874 */
[----:B--2---:R-:W-:-:S02]  /*7770*/  FFMA.FTZ R4, R168, c[0x0][0x2d0], -R0 ;  /* 0x0000b400a8047a23 */ /* 0x004fc40000010800 */
[----:B------:R-:W-:Y:S02]  /*7780*/  IMAD.MOV.U32 R168, RZ, RZ, R69 ;  /* 0x000000ffffa87224 */ /* 0x000fe400078e0045 */
[----:B------:R2:W-:Y:S03]  /*7790*/  MUFU.EX2 R61, R4 ;  /* 0x00000004003d7308 */ /* 0x0005e60000000800 */
[C---:B------:R-:W-:Y:S08]  /*77a0*/  HMMA.16816.F32 R120, R164.reuse, R20, R120 ;  /* 0x00000014a478723c */ /* 0x040ff00000001878 */
[----:B------:R-:W-:Y:S01]  /*77b0*/  HMMA.16816.F32 R132, R164, R22, R132 ;  /* 0x00000016a484723c */ /* 0x000fe20000001884 */
[----:B--2---:R-:W-:-:S07]  /*77c0*/  FFMA.FTZ R4, R169, c[0x0][0x2d0], -R0 ;  /* 0x0000b400a9047a23 */ /* 0x004fce0000010800 */
[C---:B------:R-:W-:Y:S01]  /*77d0*/  HMMA.16816.F32 R136, R164.reuse, R144, R136 ;  /* 0x00000090a488723c */ /* 0x040fe20000001888 */
[----:B------:R-:W-:Y:S01]  /*77e0*/  IMAD.MOV.U32 R169, RZ, RZ, R5 ;  /* 0x000000ffffa97224 */ /* 0x000fe200078e0005 */
[----:B---3--:R-:W-:Y:S01]  /*77f0*/  F2FP.PACK_AB R5, R75, R74 ;  /* 0x0000004a4b05723e */ /* 0x008fe200000000ff */
[----:B------:R2:W3:Y:S05]  /*7800*/  MUFU.EX2 R60, R4 ;  /* 0x00000004003c7308 */ /* 0x0004ea0000000800 */
[C---:B------:R-:W-:Y:S08]  /*7810*/  HMMA.16816.F32 R148, R164.reuse, R146, R148 ;  /* 0x00000092a494723c */ /* 0x040ff00000001894 */
[----:B-1----:R-:W-:Y:S01]  /*7820*/  HMMA.16816.F32 R152, R164, R52, R152 ;  /* 0x00000034a498723c */ /* 0x002fe20000001898 */
[----:B--2---:R-:W-:-:S02]  /*7830*/  F2FP.PACK_AB R4, R82, R83 ;  /* 0x000000535204723e */ /* 0x004fc400000000ff */
[----:B---3--:R-:W-:-:S05]  /*7840*/  F2FP.PACK_AB R7, R60, R61 ;  /* 0x0000003d3c07723e */ /* 0x008fca00000000ff */
[----:B------:R-:W-:Y:S07]  /*7850*/  HMMA.16816.F32 R164, R164, R54, R8 ;  /* 0x00000036a4a4723c */ /* 0x000fee0000001808 */
[--C-:B------:R-:W-:Y:S01]  /*7860*/  FFMA.FTZ R8, R184, c[0x0][0x2d0], -R2.reuse ;  /* 0x0000b400b8087a23 */ /* 0x100fe20000010802 */
[C---:B------:R-:W-:Y:S03]  /*7870*/  HMMA.16816.F32 R108, R4.reuse, R112, R76 ;  /* 0x00000070046c723c */ /* 0x040fe6000000184c */
[----:B------:R1:W-:Y:S05]  /*7880*/  MUFU.EX2 R62, R8 ;  /* 0x00000008003e7308 */ /* 0x0003ea0000000800 */
[C---:B------:R-:W-:Y:S08]  /*7890*/  HMMA.16816.F32 R112, R4.reuse, R114, R64 ;  /* 0x000000720470723c */ /* 0x040ff00000001840 */
[----:B------:R-:W-:Y:S01]  /*78a0*/  HMMA.16816.F32 R140, R4, R48, R140 ;  /* 0x00000030048c723c */ /* 0x000fe2000000188c */
[----:B-1----:R-:W-:-:S04]  /*78b0*/  FFMA.FTZ R8, R185, c[0x0][0x2d0], -R2 ;  /* 0x0000b400b9087a23 */ /* 0x002fc80000010802 */
[----:B------:R1:W2:Y:S03]  /*78c0*/  MUFU.EX2 R63, R8 ;  /* 0x00000008003f7308 */ /* 0x0002a60000000800 */
[C---:B------:R-:W-:Y:S08]  /*78d0*/  HMMA.16816.F32 R24, R4.reuse, R50, R24 ;  /* 0x000000320418723c */ /* 0x040ff00000001818 */
[----:B------:R-:W-:Y:S01]  /*78e0*/  HMMA.16816.F32 R12, R4, R56, R12 ;  /* 0x00000038040c723c */ /* 0x000fe2000000180c */
[----:B-1----:R-:W-:-:S07]  /*78f0*/  FFMA.FTZ R8, R196, c[0x0][0x2d0], -R2 ;  /* 0x0000b400c4087a23 */ /* 0x002fce0000010802 */
[C---:B------:R-:W-:Y:S01]  /*7900*/  HMMA.16816.F32 R124, R4.reuse, R128, R124 ;  /* 0x00000080047c723c */ /* 0x040fe2000000187c */
[----:B------:R1:W-:Y:S07]  /*7910*/  MUFU.EX2 R65, R8 ;  /* 0x0000000800417308 */ /* 0x0003ee0000000800 */
[----:B------:R-:W-:Y:S01]  /*7920*/  HMMA.16816.F32 R128, R4, R130, R92 ;  /* 0x000000820480723c */ /* 0x000fe2000000185c */
[----:B-1----:R-:W-:-:S04]  /*7930*/  FFMA.FTZ R8, R197, c[0x0][0x2d0], -R2 ;  /* 0x0000b400c5087a23 */ /* 0x002fc80000010802 */
[----:B------:R1:W3:Y:S02]  /*7940*/  MUFU.EX2 R66, R8 ;  /* 0x0000000800427308 */ /* 0x0002e40000000800 */
[----:B-1----:R-:W-:-:S06]  /*7950*/  FFMA.FTZ R8, R198, c[0x0][0x2d0], -R2 ;  /* 0x0000b400c6087a23 */ /* 0x002fcc0000010802 */
[----:B------:R1:W-:Y:S02]  /*7960*/  MUFU.EX2 R67, R8 ;  /* 0x0000000800437308 */ /* 0x0003e40000000800 */
[----:B-1----:R-:W-:-:S06]  /*7970*/  FFMA.FTZ R8, R199, c[0x0][0x2d0], -R2 ;  /* 0x0000b400c7087a23 */ /* 0x002fcc0000010802 */
[----:B------:R1:W-:Y:S02]  /*7980*/  MUFU.EX2 R69, R8 ;  /* 0x0000000800457308 */ /* 0x0003e40000000800 */
[----:B-1----:R-:W-:-:S06]  /*7990*/  FFMA.FTZ R8, R178, c[0x0][0x2d0], -R0 ;  /* 0x0000b400b2087a23 */ /* 0x002fcc0000010800 */
[----:B------:R1:W-:Y:S02]  /*79a0*/  MUFU.EX2 R31, R8 ;  /* 0x00000008001f7308 */ /* 0x0003e40000000800 */
[----:B-1----:R-:W-:-:S06]  /*79b0*/  FFMA.FTZ R8, R177, c[0x0][0x2d0], -R0 ;  /* 0x0000b400b1087a23 */ /* 0x002fcc0000010800 */
[----:B------:R1:W4:Y:S02]  /*79c0*/  MUFU.EX2 R48, R8 ;  /* 0x0000000800307308 */ /* 0x0003240000000800 */
[----:B-1----:R-:W-:-:S06]  /*79d0*/  FFMA.FTZ R8, R158, c[0x0][0x2d0], -R0 ;  /* 0x0000b4009e087a23 */ /* 0x002fcc0000010800 */
[----:B------:R1:W-:Y:S02]  /*79e0*/  MUFU.EX2 R64, R8 ;  /* 0x0000000800407308 */ /* 0x0003e40000000800 */
[----:B-1----:R-:W-:-:S06]  /*79f0*/  FFMA.FTZ R8, R157, c[0x0][0x2d0], -R0 ;  /* 0x0000b4009d087a23 */ /* 0x002fcc0000010800 */
[----:B------:R1:W5:Y:S02]  /*7a00*/  MUFU.EX2 R50, R8 ;  /* 0x0000000800327308 */ /* 0x0003640000000800 */
[--C-:B-1----:R-:W-:Y:S02]  /*7a10*/  FFMA.FTZ R8, R203, c[0x0][0x2d0], -R2.reuse ;  /* 0x0000b400cb087a23 */ /* 0x102fe40000010802 */
[----:B------:R-:W-:-:S04]  /*7a20*/  FFMA.FTZ R2, R201, c[0x0][0x2d0], -R2 ;  /* 0x0000b400c9027a23 */ /* 0x000fc80000010802 */
[----:B------:R1:W-:Y:S08]  /*7a30*/  MUFU.EX2 R56, R8 ;  /* 0x0000000800387308 */ /* 0x0003f00000000800 */
[----:B------:R3:W3:Y:S01]  /*7a40*/  MUFU.EX2 R51, R2 ;  /* 0x0000000200337308 */ /* 0x0006e20000000800 */
[----:B-1----:R-:W-:Y:S07]  /*7a50*/  HMMA.16816.F32 R8, R4, R58, R96 ;  /* 0x0000003a0408723c */ /* 0x002fee0000001860 */
[----:B--2---:R-:W-:Y:S01]  /*7a60*/  F2FP.PACK_AB R4, R63, R62 ;  /* 0x0000003e3f04723e */ /* 0x004fe200000000ff */
[----:B---3--:R-:W-:Y:S01]  /*7a70*/  FFMA.FTZ R2, R160, c[0x0][0x2d0], -R0 ;  /* 0x0000b400a0027a23 */ /* 0x008fe20000010800 */
[----:B------:R-:W-:-:S02]  /*7a80*/  F2FP.PACK_AB R6, R66, R65 ;  /* 0x000000414206723e */ /* 0x000fc400000000ff */
[----:B----4-:R-:W-:Y:S01]  /*7a90*/  F2FP.PACK_AB R5, R48, R31 ;  /* 0x0000001f3005723e */ /* 0x010fe200000000ff */
[----:B------:R1:W-:Y:S01]  /*7aa0*/  MUFU.EX2 R49, R2 ;  /* 0x0000000200317308 */ /* 0x0003e20000000800 */
[----:B-----5:R-:W-:Y:S02]  /*7ab0*/  F2FP.PACK_AB R7, R50, R64 ;  /* 0x000000403207723e */ /* 0x020fe400000000ff */
[----:B------:R-:W-:-:S05]  /*7ac0*/  F2FP.PACK_AB R160, R69, R67 ;  /* 0x0000004345a0723e */ /* 0x000fca00000000ff */
[----:B------:R-:W-:Y:S01]  /*7ad0*/  HMMA.16816.F32 R108, R4, R40, R108 ;  /* 0x00000028046c723c */ /* 0x000fe2000000186c */
[----:B-1----:R-:W-:-:S07]  /*7ae0*/  FFMA.FTZ R2, R161, c[0x0][0x2d0], -R0 ;  /* 0x0000b400a1027a23 */ /* 0x002fce0000010800 */
[C---:B------:R-:W-:Y:S01]  /*7af0*/  HMMA.16816.F32 R112, R4.reuse, R42, R112 ;  /* 0x0000002a0470723c */ /* 0x040fe20000001870 */
[----:B------:R1:W2:Y:S07]  /*7b00*/  MUFU.EX2 R30, R2 ;  /* 0x00000002001e7308 */ /* 0x0002ae0000000800 */
[C---:B------:R-:W-:Y:S08]  /*7b10*/  HMMA.16816.F32 R124, R4.reuse, R44, R124 ;  /* 0x0000002c047c723c */ /* 0x040ff0000000187c */
[C---:B------:R-:W-:Y:S01]  /*7b20*/  HMMA.16816.F32 R128, R4.reuse, R46, R128 ;  /* 0x0000002e0480723c */ /* 0x040fe20000001880 */
[--C-:B-1----:R-:W-:Y:S01]  /*7b30*/  FFMA.FTZ R2, R162, c[0x0][0x2d0], -R0.reuse ;  /* 0x0000b400a2027a23 */ /* 0x102fe20000010800 */
[----:B------:R-:W-:Y:S01]  /*7b40*/  F2FP.PACK_AB R162, R51, R56 ;  /* 0x0000003833a2723e */ /* 0x000fe200000000ff */
[----:B------:R-:W-:Y:S01]  /*7b50*/  FFMA.FTZ R0, R163, c[0x0][0x2d0], -R0 ;  /* 0x0000b400a3007a23 */ /* 0x000fe20000010800 */
[----:B--2---:R-:W-:Y:S01]  /*7b60*/  F2FP.PACK_AB R161, R30, R49 ;  /* 0x000000311ea1723e */ /* 0x004fe200000000ff */
[----:B------:R1:W-:Y:S03]  /*7b70*/  MUFU.EX2 R29, R2 ;  /* 0x00000002001d7308 */ /* 0x0003e60000000800 */
[C---:B------:R-:W-:Y:S05]  /*7b80*/  HMMA.16816.F32 R140, R4.reuse, R36, R140 ;  /* 0x00000024048c723c */ /* 0x040fea000000188c */
[----:B------:R2:W3:Y:S03]  /*7b90*/  MUFU.EX2 R28, R0 ;  /* 0x00000000001c7308 */ /* 0x0004e60000000800 */
[----:B------:R-:W-:Y:S01]  /*7ba0*/  HMMA.16816.F32 R24, R4, R38, R24 ;  /* 0x000000260418723c */ /* 0x000fe20000001818 */
[----:B-1----:R-:W-:-:S07]  /*7bb0*/  FADD.FTZ R2, R168, R169 ;  /* 0x000000a9a8027221 */ /* 0x002fce0000010000 */
[----:B------:R-:W-:Y:S01]  /*7bc0*/  HMMA.16816.F32 R12, R4, R32, R12 ;  /* 0x00000020040c723c */ /* 0x000fe2000000180c */
[----:B------:R-:W-:Y:S02]  /*7bd0*/  FADD.FTZ R2, R173, R2 ;  /* 0x00000002ad027221 */ /* 0x000fe40000010000 */
[----:B--2---:R-:W-:-:S05]  /*7be0*/  FADD.FTZ R0, R175, R179 ;  /* 0x000000b3af007221 */ /* 0x004fca0000010000 */
[----:B------:R-:W-:Y:S01]  /*7bf0*/  HMMA.16816.F32 R8, R4, R34, R8 ;  /* 0x000000220408723c */ /* 0x000fe20000001808 */
[----:B------:R-:W-:Y:S01]  /*7c00*/  FADD.FTZ R2, R189, R2 ;  /* 0x00000002bd027221 */ /* 0x000fe20000010000 */
[----:B---3--:R-:W-:Y:S01]  /*7c10*/  F2FP.PACK_AB R163, R28, R29 ;  /* 0x0000001d1ca3723e */ /* 0x008fe200000000ff */
        /* <DEDUP_REMOVED lines=100> */
[----:B------:R-:W-:Y:S05]  /*8260*/  @P0 BRA `(.L_x_478) ;  /* 0x0000015000000947 */ /* 0x000fea0003800000 */
[----:B------:R-:W-:Y:S01]  /*8270*/  ISETP.LT.AND P0, PT, RZ, UR4, PT ;  /* 0x00000004ff007c0c */ /* 0x000fe2000bf01270 */
[----:B------:R-:W-:-:S02]  /*8280*/  UIADD3 UR14, UR4, -0x1, URZ ;  /* 0xffffffff040e7890 */ /* 0x000fc4000fffe03f */
[----:B------:R-:W-:-:S10]  /*8290*/  ULDC UR6, c[0x0][0x32c] ;  /* 0x0000cb0000067ab9 */ /* 0x000fd40000000800 */
[----:B------:R-:W-:Y:S05]  /*82a0*/  @P0 BRA `(.L_x_479) ;  /* 0x0000008000000947 */ /* 0x000fea0003800000 */
[----:B------:R-:W-:Y:S02]  /*82b0*/  UISETP.NE.AND UP0, UPT, UR6, 0x1, UPT ;  /* 0x000000010600788c */ /* 0x000fe4000bf05270 */
[----:B------:R-:W-:-:S03]  /*82c0*/  UIADD3 UR14, -UR4, URZ, URZ ;  /* 0x0000003f040e7290 */ /* 0x000fc6000fffe13f */
[----:B------:R-:W-:Y:S02]  /*82d0*/  ULDC.64 UR4, c[0x0][0x330] ;  /* 0x0000cc0000047ab9 */ /* 0x000fe40000000a00 */
[----:B------:R-:W-:-:S07]  /*82e0*/  UIMAD.WIDE.U32 UR16, UR14, UR4, URZ ;  /* 0x000000040e1072a5 */ /* 0x000fce000f8e003f */
[----:B------:R-:W-:Y:S02]  /*82f0*/  @UP0 UMOV UR15, UR17 ;  /* 0x00000011000f0c82 */ /* 0x000fe40008000000 */
[----:B------:R-:W-:-:S04]  /*8300*/  @UP0 USHF.R.U32.HI UR14, URZ, UR5, UR15 ;  /* 0x000000053f0e0299 */ /* 0x000fc8000801160f */
[----:B------:R-:W-:Y:S01]  /*8310*/  ULOP3.LUT UR14, URZ, UR14, URZ, 0x33, !UPT ;  /* 0x0000000e3f0e7292 */ /* 0x000fe2000f8e333f */
[----:B------:R-:W-:Y:S05]  /*8320*/  BRA `(.L_x_480) ;  /* 0x0000005000007947 */ /* 0x000fea0003800000 */
.L_x_479:
[----:B------:R-:W-:Y:S02]  /*8330*/  UISETP.NE.AND UP0, UPT, UR6, 0x1, UPT ;  /* 0x000000010600788c */ /* 0x000fe4000bf05270 */
[----:B------:R-:W-:Y:S02]  /*8340*/  ULDC.64 UR4, c[0x0][0x330] ;  /* 0x0000cc0000047ab9 */ /* 0x000fe40000000a00 */
[----:B------:R-:W-:-:S07]  /*8350*/  UIMAD.WIDE.U32 UR16, UR14, UR4, URZ ;  /* 0x000000040e1072a5 */ /* 0x000fce000f8e003f */
[----:B------:R-:W-:Y:S02]  /*8360*/  @UP0 UMOV UR15, UR17 ;  /* 0x00000011000f0c82 */ /* 0x000fe40008000000 */
[----:B------:R-:W-:Y:S02]  /*8370*/  @UP0 USHF.R.U32.HI UR14, URZ, UR5, UR15 ;  /* 0x000000053f0e0299 */ /* 0x000fe4000801160f */
.L_x_480:
[----:B------:R-:W-:Y:S02]  /*8380*/  ULDC UR4, c[0x0][0x32c] ;  /* 0x0000cb0000047ab9 */ /* 0x000fe40000000800 */
[----:B------:R-:W-:-:S04]  /*8390*/  UIMAD UR4, UR14, UR6, UR4 ;  /* 0x000000060e0472a4 */ /* 0x000fc8000f8e0204 */
[----:B------:R-:W-:-:S04]  /*83a0*/  UISETP.LT.AND UP0, UPT, UR7, UR4, UPT ;  /* 0x000000040700728c */ /* 0x000fc8000bf01270 */
[----:B------:R-:W-:-:S03]  /*83b0*/  USEL UR7, UR7, UR4, UP0 ;  /* 0x0000000407077287 */ /* 0x000fc60008000000 */
.L_x_478:
[----:B-1----:R-:W2:Y:S01]  /*83c0*/  LDL R0, [R1] ;  /* 0x0000000001007983 */ /* 0x002ea20000100800 */
[----:B------:R-:W-:-:S04]  /*83d0*/  UIMAD.WIDE UR6, UR7, 0x2aaaaaab, URZ ;  /* 0x2aaaaaab070678a5 */ /* 0x000fc8000f8e023f */
[----:B------:R-:W-:-:S04]  /*83e0*/  USHF.R.U32.HI UR5, URZ, 0x1f, UR7 ;  /* 0x0000001f3f057899 */ /* 0x000fc80008011607 */
[----:B------:R-:W-:Y:S01]  /*83f0*/  ULEA.HI.SX32 UR5, UR7, UR5, 0x1c ;  /* 0x0000000507057291 */ /* 0x000fe2000f8fe23f */
[----:B--2---:R-:W1:Y:S03]  /*8400*/  R2UR UR4, R0 ;  /* 0x00000000000473c2 */ /* 0x004e6600000e0000 */
[----:B-1----:R-:W-:-:S04]  /*8410*/  UISETP.LT.AND UP0, UPT, UR4, UR5, UPT ;  /* 0x000000050400728c */ /* 0x002fc8000bf01270 */
[----:B------:R-:W-:-:S06]  /*8420*/  USEL UR4, UR4, UR5, !UP0 ;  /* 0x0000000504047287 */ /* 0x000fcc000c000000 */
[----:B------:R-:W-:-:S13]  /*8430*/  ISETP.GE.AND P0, PT, R225, UR4, PT ;  /* 0x00000004e1007c0c */ /* 0x000fda000bf06270 */
[----:B------:R-:W-:Y:S05]  /*8440*/  @!P0 BRA `(.L_x_481) ;  /* 0x000067c000008947 */ /* 0x000fea0003800000 */
[----:B------:R-:W2:Y:S01]  /*8450*/  LDL R0, [R1+0x28] ;  /* 0x0000280001007983 */ /* 0x000ea20000100800 */
[----:B------:R-:W-:Y:S01]  /*8460*/  PLOP3.LUT P1, PT, PT, PT, UP2, 0x80, 0x0 ;  /* 0x000000000000781c */ /* 0x000fe20003f2f028 */
[----:B------:R-:W-:Y:S01]  /*8470*/  IMAD.MOV.U32 R101, RZ, RZ, R71 ;  /* 0x000000ffff657224 */ /* 0x000fe200078e0047 */
[----:B------:R-:W-:Y:S01]  /*8480*/  PLOP3.LUT P0, PT, PT, PT, UP2, 0x80, 0x0 ;  /* 0x000000000000781c */ /* 0x000fe20003f0f028 */
[----:B------:R-:W-:Y:S01]  /*8490*/  IMAD.MOV.U32 R100, RZ, RZ, R72 ;  /* 0x000000ffff647224 */ /* 0x000fe200078e0048 */
[----:B------:R-:W-:Y:S01]  /*84a0*/  MOV R103, R3 ;  /* 0x0000000300677202 */ /* 0x000fe20000000f00 */
[----:B------:R-:W-:-:S08]  /*84b0*/  IMAD.MOV.U32 R102, RZ, RZ, R70 ;  /* 0x000000ffff667224 */ /* 0x000fd000078e0046 */
[----:B--2---:R-:W-:-:S05]  /*84c0*/  @P1 IMAD.HI.U32 R0, R0, c[0x0][0x2c8], RZ ;  /* 0x0000b20000001a27 */ /* 0x004fca00078e00ff */
[----:B------:R-:W-:-:S05]  /*84d0*/  @P0 SHF.R.U32.HI R0, RZ, c[0x0][0x2cc], R0 ;  /* 0x0000b300ff000a19 */ /* 0x000fca0000011600 */
[----:B------:R1:W-:Y:S02]  /*84e0*/  @P0 STL [R1+0x4], R0 ;  /* 0x0000040001000387 */ /* 0x0003e40000100800 */
.L_x_498:
[----:B------:R-:W-:Y:S04]  /*84f0*/  DEPBAR.LE SB0, 0x0 ;  /* 0x000080000000791a */ /* 0x000fe80000000000 */
[----:B------:R-:W-:Y:S08]  /*8500*/  BAR.SYNC.DEFER_BLOCKING 0x0 ;  /* 0x0000000000007b1d */ /* 0x000ff00000010000 */
[----:B------:R-:W-:Y:S08]  /*8510*/  LDSM.16.M88.4 R96, [R215+0x6100] ;  /* 0x00610000d760783b */ /* 0x000ff00000000200 */
[----:B------:R-:W2:Y:S04]  /*8520*/  LDL R228, [R1] ;  /* 0x0000000001e47983 */ /* 0x000ea80000100800 */
[----:B------:R-:W3:Y:S08]  /*8530*/  LDSM.16.M88.4 R16, [R208+0x3100] ;  /* 0x00310000d010783b */ /* 0x000ef00000000200 */
[----:B------:R-:W4:Y:S08]  /*8540*/  LDSM.16.M88.4 R92, [R215+0x8100] ;  /* 0x00810000d75c783b */ /* 0x000f300000000200 */
[----:B------:R-:W5:Y:S06]  /*8550*/  LDL.64 R194, [R1+0x40] ;  /* 0x0000400001c27983 */ /* 0x000f6c0000100a00 */
[----:B-1----:R-:W5:Y:S06]  /*8560*/  LDL.64 R2, [R1+0x48] ;  /* 0x0000480001027983 */ /* 0x002f6c0000100a00 */
        /* <DEDUP_REMOVED lines=9> */
[----:B------:R-:W5:Y:S06]  /*8600*/  LDL.64 R242, [R1+0x38] ;  /* 0x0000380001f27983 */ /* 0x000f6c0000100a00 */
[----:B------:R-:W2:Y:S01]  /*8610*/  LDSM.16.M88.4 R188, [R223] ;  /* 0x00000000dfbc783b */ /* 0x000ea20000000200 */
[-C--:B---3--:R-:W-:Y:S08]  /*8620*/  HMMA.16816.F32 R4, R96, R16.reuse, RZ ;  /* 0x000000106004723c */ /* 0x088ff000000018ff */
[C---:B----4-:R-:W-:Y:S08]  /*8630*/  HMMA.16816.F32 R8, R92.reuse, R16, RZ ;  /* 0x000000105c08723c */ /* 0x050ff000000018ff */
[-C--:B------:R-:W-:Y:S08]  /*8640*/  HMMA.16816.F32 R12, R92, R18.reuse, RZ ;  /* 0x000000125c0c723c */ /* 0x080ff000000018ff */
[C---:B------:R-:W-:Y:S08]  /*8650*/  HMMA.16816.F32 R16, R96.reuse, R18, RZ ;  /* 0x000000126010723c */ /* 0x040ff000000018ff */
[-C--:B-1----:R-:W-:Y:S08]  /*8660*/  HMMA.16816.F32 R20, R96, R32.reuse, RZ ;  /* 0x000000206014723c */ /* 0x082ff000000018ff */
        /* <DEDUP_REMOVED lines=19> */
[----:B------:R-:W1:Y:S01]  /*87a0*/  LDSM.16.M88.4 R168, [R222] ;  /* 0x00000000dea8783b */ /* 0x000e620000000200 */
[----:B--2---:R-:W-:Y:S06]  /*87b0*/  ISETP.GT.AND P0, PT, R228, R225, PT ;  /* 0x000000e1e400720c */ /* 0x004fec0003f04270 */
[-C--:B------:R-:W-:Y:S08]  /*87c0*/  HMMA.16816.F32 R4, R172, R176.reuse, R4 ;  /* 0x000000b0ac04723c */ /* 0x080ff00000001804 */
[C---:B------:R-:W-:Y:S04]  /*87d0*/  HMMA.16816.F32 R8, R180.reuse, R176, R8 ;  /* 0x000000b0b408723c */ /* 0x040fe80000001808 */
[----:B------:R-:W-:Y:S03]  /*87e0*/  @!P0 SHF.R.S32.HI R0, RZ, 0x1f, R225 ;  /* 0x0000001fff008819 */ /* 0x000fe600000114e1 */
[C---:B------:R-:W-:Y:S01]  /*87f0*/  @!P0 IMAD.WIDE.U32 R176, R225.reuse, c[0x0][0x208], RZ ;  /* 0x00008200e1b08a25 */ /* 0x040fe200078e00ff */
[-C--:B------:R-:W-:Y:S04]  /*8800*/  HMMA.16816.F32 R12, R180, R178.reuse, R12 ;  /* 0x000000b2b40c723c */ /* 0x080fe8000000180c */
[----:B------:R-:W-:Y:S01]  /*8810*/  @!P0 IMAD R0, R0, c[0x0][0x208], RZ ;  /* 0x0000820000008a24 */ /* 0x000fe200078e02ff */
[----:B-----5:R-:W-:Y:S03]  /*8820*/  @!P0 MOV R3, R195 ;  /* 0x000000c300038202 */ /* 0x020fe60000000f00 */
[C---:B------:R-:W-:Y:S04]  /*8830*/  HMMA.16816.F32 R16, R172.reuse, R178, R16 ;  /* 0x000000b2ac10723c */ /* 0x040fe80000001810 */
[----:B------:R-:W-:Y:S04]  /*8840*/  @!P0 IMAD.WIDE.U32 R2, R176, 0x60, R2 ;  /* 0x00000060b0028825 */ /* 0x000fe800078e0002 */
[-C--:B------:R-:W-:Y:S04]  /*8850*/  HMMA.16816.F32 R20, R172, R184.reuse, R20 ;  /* 0x000000b8ac14723c */ /* 0x080fe80000001814 */
[----:B------:R-:W-:Y:S01]  /*8860*/  @!P0 LEA R192, P1, R2, c[0x0][0x1f8], 0x1 ;  /* 0x00007e0002c08a11 */ /* 0x000fe200078208ff */
[----:B------:R-:W-:Y:S03]  /*8870*/  @!P0 IMAD R0, R225, c[0x0][0x20c], R0 ;  /* 0x00008300e1008a24 */ /* 0x000fe600078e0200 */
[C---:B------:R-:W-:Y:S04]  /*8880*/  HMMA.16816.F32 R24, R180.reuse, R184, R24 ;  /* 0x000000b8b418723c */ /* 0x040fe80000001818 */
[----:B------:R-:W-:Y:S02]  /*8890*/  @!P0 IADD3 R0, R177, R0, RZ ;  /* 0x00000000b1008210 */ /* 0x000fe40007ffe0ff */
[----:B------:R-:W2:Y:S02]  /*88a0*/  LDSM.16.M88.4 R176, [R221] ;  /* 0x00000000ddb0783b */ /* 0x000ea40000000200 */
[-C--:B------:R-:W-:Y:S04]  /*88b0*/  HMMA.16816.F32 R28, R180, R186.reuse, R28 ;  /* 0x000000bab41c723c */ /* 0x080fe8000000181c */
[----:B------:R-:W-:Y:S04]  /*88c0*/  @!P0 IMAD R0, R0, 0x60, RZ ;  /* 0x0000006000008824 */ /* 0x000fe800078e02ff */
[C---:B------:R-:W-:Y:S01]  /*88d0*/  HMMA.16816.F32 R32, R172.reuse, R186, R32 ;  /* 0x000000baac20723c */ /* 0x040fe20000001820 */
[----:B------:R-:W3:Y:S03]  /*88e0*/  LDSM.16.M88.4 R184, [R220] ;  /* 0x00000000dcb8783b */ /* 0x000ee60000000200 */
[----:B------:R-:W-:Y:S04]  /*88f0*/  @!P0 IADD3 R0, R3, R0, RZ ;  /* 0x0000000003008210 */ /* 0x000fe80007ffe0ff */
[-C--:B------:R-:W-:Y:S04]  /*8900*/  HMMA.16816.F32 R36, R172, R188.reuse, R36 ;  /* 0x000000bcac24723c */ /* 0x080fe80000001824 */
[----:B------:R-:W-:Y:S04]  /*8910*/  @!P0 LEA.HI.X R193, R2, c[0x0][0x1fc], R0, 0x1, P1 ;  /* 0x00007f0002c18a11 */ /* 0x000fe800008f0c00 */
[C---:B------:R-:W-:Y:S01]  /*8920*/  HMMA.16816.F32 R40, R180.reuse, R188, R40 ;  /* 0x000000bcb428723c */ /* 0x040fe20000001828 */
[----:B------:R-:W-:Y:S01]  /*8930*/  @!PT LDS RZ, [RZ] ;  /* 0x00000000fffff984 */ /* 0x000fe20000000800 */
[----:B------:R-:W-:Y:S01]  /*8940*/  @!PT LDS RZ, [RZ] ;  /* 0x00000000fffff984 */ /* 0x000fe20000000800 */
[----:B------:R-:W-:Y:S01]  /*8950*/  @!PT LDS RZ, [RZ] ;  /* 0x00000000fffff984 */ /* 0x000fe20000000800 */
[----:B------:R4:W-:Y:S07]  /*8960*/  @!P0 LDGSTS.E.BYPASS.LTC128B.128 [R227+0x100], [R192.64], !P6 ;  /* 0x00100000c0e38fae */ /* 0x0009ee000f101d4c */
[-C--:B------:R-:W-:Y:S08]  /*8970*/  HMMA.16816.F32 R44, R180, R190.reuse, R44 ;  /* 0x000000beb42c723c */ /* 0x080ff0000000182c */
[C---:B------:R-:W-:Y:S07]  /*8980*/  HMMA.16816.F32 R48, R172.reuse, R190, R48 ;  /* 0x000000beac30723c */ /* 0x040fee0000001830 */
[----:B------:R-:W-:Y:S01]  /*8990*/  @!P0 IADD3 R190, P2, R192, UR9, RZ ;  /* 0x00000009c0be8c10 */ /* 0x000fe2000ff5e0ff */
[-C--:B-1----:R-:W-:Y:S04]  /*89a0*/  HMMA.16816.F32 R52, R172, R168.reuse, R52 ;  /* 0x000000a8ac34723c */ /* 0x082fe80000001834 */
[----:B------:R-:W-:Y:S02]  /*89b0*/  @!P0 IADD3.X R191, R193, UR8, RZ, P2, !PT ;  /* 0x00000008c1bf8c10 */ /* 0x000fe400097fe4ff */
[----:B------:R-:W-:Y:S02]  /*89c0*/  @!P0 IADD3 R188, P1, R190, UR9, RZ ;  /* 0x00000009bebc8c10 */ /* 0x000fe4000ff3e0ff */
[C---:B------:R-:W-:Y:S01]  /*89d0*/  HMMA.16816.F32 R56, R180.reuse, R168, R56 ;  /* 0x000000a8b438723c */ /* 0x040fe20000001838 */
[----:B------:R1:W-:Y:S03]  /*89e0*/  @!P0 LDGSTS.E.BYPASS.LTC128B.128 [R227+0x900], [R190.64], !P6 ;  /* 0x00900000bee38fae */ /* 0x0003e6000f101d4c */
[----:B------:R-:W-:Y:S03]  /*89f0*/  @!P0 IADD3.X R189, R191, UR8, RZ, P1, !PT ;  /* 0x00000008bfbd8c10 */ /* 0x000fe60008ffe4ff */
[----:B------:R-:W-:Y:S01]  /*8a00*/  @!P0 IADD3 R168, P3, R188, UR9, RZ ;  /* 0x00000009bca88c10 */ /* 0x000fe2000ff7e0ff */
[-C--:B------:R-:W-:Y:S01]  /*8a10*/  HMMA.16816.F32 R60, R180, R170.reuse, R60 ;  /* 0x000000aab43c723c */ /* 0x080fe2000000183c */
[----:B------:R1:W-:Y:S03]  /*8a20*/  @!P0 LDGSTS.E.BYPASS.LTC128B.128 [R227+0x1100], [R188.64], !P6 ;  /* 0x01100000bce38fae */ /* 0x0003e6000f101d4c */
[----:B------:R-:W-:Y:S02]  /*8a30*/  @!P0 IADD3.X R169, R189, UR8, RZ, P3, !PT ;  /* 0x00000008bda98c10 */ /* 0x000fe40009ffe4ff */
[----:B------:R-:W-:Y:S02]  /*8a40*/  @!P0 IADD3 R2, P2, R168, UR9, RZ ;  /* 0x00000009a8028c10 */ /* 0x000fe4000ff5e0ff */
[C---:B------:R-:W-:Y:S01]  /*8a50*/  HMMA.16816.F32 R64, R172.reuse, R170, R64 ;  /* 0x000000aaac40723c */ /* 0x040fe20000001840 */
[----:B------:R5:W-:Y:S01]  /*8a60*/  @!P0 LDGSTS.E.BYPASS.LTC128B.128 [R227+0x1900], [R168.64], !P6 ;  /* 0x01900000a8e38fae */ /* 0x000be2000f101d4c */
[----:B------:R-:W-:Y:S02]  /*8a70*/  PLOP3.LUT P3, PT, PT, PT, UP2, 0x80, 0x0 ;  /* 0x000000000000781c */ /* 0x000fe40003f6f028 */
[----:B------:R-:W-:Y:S02]  /*8a80*/  @!P0 IADD3.X R3, R169, UR8, RZ, P2, !PT ;  /* 0x00000008a9038c10 */ /* 0x000fe400097fe4ff */
[----:B----4-:R-:W-:Y:S02]  /*8a90*/  @!P0 IADD3 R192, P1, R2, UR9, RZ ;  /* 0x0000000902c08c10 */ /* 0x010fe4000ff3e0ff */
[-C--:B--2---:R-:W-:Y:S01]  /*8aa0*/  HMMA.16816.F32 R68, R172, R176.reuse, R68 ;  /* 0x000000b0ac44723c */ /* 0x084fe20000001844 */
[----:B------:R2:W-:Y:S03]  /*8ab0*/  @!P0 LDGSTS.E.BYPASS.LTC128B.128 [R227+0x2100], [R2.64], !P6 ;  /* 0x0210000002e38fae */ /* 0x0005e6000f101d4c */
[----:B------:R-:W-:Y:S04]  /*8ac0*/  @!P0 IADD3.X R193, R3, UR8, RZ, P1, !PT ;  /* 0x0000000803c18c10 */ /* 0x000fe80008ffe4ff */
[C---:B------:R-:W-:Y:S01]  /*8ad0*/  HMMA.16816.F32 R72, R180.reuse, R176, R72 ;  /* 0x000000b0b448723c */ /* 0x040fe20000001848 */
[----:B------:R4:W-:Y:S03]  /*8ae0*/  @!P0 LDGSTS.E.BYPASS.LTC128B.128 [R227+0x2900], [R192.64], !P6 ;  /* 0x02900000c0e38fae */ /* 0x0009e6000f101d4c */
[C---:B------:R-:W-:Y:S02]  /*8af0*/  ISETP.GT.AND P0, PT, R225.reuse, R228, PT ;  /* 0x000000e4e100720c */ /* 0x040fe40003f04270 */
[----:B------:R-:W-:Y:S02]  /*8b00*/  MOV R228, c[0x0][0x1e0] ;  /* 0x0000780000e47a02 */ /* 0x000fe40000000f00 */
[-C--:B------:R-:W-:Y:S01]  /*8b10*/  HMMA.16816.F32 R76, R180, R178.reuse, R76 ;  /* 0x000000b2b44c723c */ /* 0x080fe2000000184c */
[----:B-1----:R-:W-:Y:S07]  /*8b20*/  LDSM.16.M88.4 R188, [R214+0x3100] ;  /* 0x00310000d6bc783b */ /* 0x002fee0000000200 */
[C---:B------:R-:W-:Y:S01]  /*8b30*/  HMMA.16816.F32 R80, R172.reuse, R178, R80 ;  /* 0x000000b2ac50723c */ /* 0x040fe20000001850 */
[----:B------:R-:W0:Y:S03]  /*8b40*/  LDGDEPBAR ;  /* 0x00000000000079af */ /* 0x000e260000000000 */
[----:B------:R-:W-:Y:S04]  /*8b50*/  @P0 IADD3 R0, R225, -0x1, RZ ;  /* 0xffffffffe1000810 */ /* 0x000fe80007ffe0ff */
[-C--:B---3--:R-:W-:Y:S01]  /*8b60*/  HMMA.16816.F32 R84, R172, R184.reuse, R84 ;  /* 0x000000b8ac54723c */ /* 0x088fe20000001854 */
[----:B-----5:R-:W1:Y:S03]  /*8b70*/  LDSM.16.M88.4 R168, [R216+0x6100] ;  /* 0x00610000d8a8783b */ /* 0x020e660000000200 */
[----:B--2---:R-:W-:Y:S04]  /*8b80*/  @P0 SHF.R.S32.HI R2, RZ, 0x1f, R0 ;  /* 0x0000001fff020819 */ /* 0x004fe80000011400 */
[C---:B------:R-:W-:Y:S01]  /*8b90*/  HMMA.16816.F32 R88, R180.reuse, R184, R88 ;  /* 0x000000b8b458723c */ /* 0x040fe20000001858 */
[----:B----4-:R-:W2:Y:S03]  /*8ba0*/  LDSM.16.M88.4 R192, [R216+0x8100] ;  /* 0x00810000d8c0783b */ /* 0x010ea60000000200 */
[----:B------:R-:W-:Y:S04]  /*8bb0*/  @P0 IMAD R2, R2, c[0x0][0x1e0], RZ ;  /* 0x0000780002020a24 */ /* 0x000fe800078e02ff */
[-C--:B------:R-:W-:Y:S01]  /*8bc0*/  HMMA.16816.F32 R92, R180, R186.reuse, R92 ;  /* 0x000000bab45c723c */ /* 0x080fe2000000185c */
[----:B------:R-:W3:Y:S03]  /*8bd0*/  LDSM.16.M88.4 R196, [R214+0x3900] ;  /* 0x00390000d6c4783b */ /* 0x000ee60000000200 */
[----:B------:R-:W-:Y:S04]  /*8be0*/  @P0 IMAD R2, R0, c[0x0][0x1e4], R2 ;  /* 0x0000790000020a24 */ /* 0x000fe800078e0202 */
[----:B------:R-:W-:Y:S01]  /*8bf0*/  HMMA.16816.F32 R96, R172, R186, R96 ;  /* 0x000000baac60723c */ /* 0x000fe20000001860 */
[----:B------:R-:W4:Y:S08]  /*8c00*/  LDSM.16.M88.4 R200, [R214+0x4100] ;  /* 0x00410000d6c8783b */ /* 0x000f300000000200 */
[----:B------:R-:W5:Y:S08]  /*8c10*/  LDSM.16.M88.4 R176, [R214+0x4900] ;  /* 0x00490000d6b0783b */ /* 0x000f700000000200 */
[----:B------:R-:W4:Y:S01]  /*8c20*/  LDSM.16.M88.4 R180, [R214+0x5100] ;  /* 0x00510000d6b4783b */ /* 0x000f220000000200 */
[-C--:B-1----:R-:W-:Y:S07]  /*8c30*/  HMMA.16816.F32 R4, R168, R188.reuse, R4 ;  /* 0x000000bca804723c */ /* 0x082fee0000001804 */
[----:B------:R-:W1:Y:S01]  /*8c40*/  LDSM.16.M88.4 R204, [R214+0x5900] ;  /* 0x00590000d6cc783b */ /* 0x000e620000000200 */
[C---:B--2---:R-:W-:Y:S07]  /*8c50*/  HMMA.16816.F32 R8, R192.reuse, R188, R8 ;  /* 0x000000bcc008723c */ /* 0x044fee0000001808 */
[----:B------:R-:W-:Y:S01]  /*8c60*/  LDSM.16.M88.4 R172, [R217+0x6100] ;  /* 0x00610000d9ac783b */ /* 0x000fe20000000200 */
[-C--:B------:R-:W-:Y:S07]  /*8c70*/  HMMA.16816.F32 R12, R192, R190.reuse, R12 ;  /* 0x000000bec00c723c */ /* 0x080fee000000180c */
[----:B------:R-:W2:Y:S01]  /*8c80*/  LDSM.16.M88.4 R184, [R213] ;  /* 0x00000000d5b8783b */ /* 0x000ea20000000200 */
[C---:B------:R-:W-:Y:S07]  /*8c90*/  HMMA.16816.F32 R16, R168.reuse, R190, R16 ;  /* 0x000000bea810723c */ /* 0x040fee0000001810 */
[----:B------:R-:W1:Y:S01]  /*8ca0*/  LDSM.16.M88.4 R188, [R217+0x8100] ;  /* 0x00810000d9bc783b */ /* 0x000e620000000200 */
[-C--:B---3--:R-:W-:Y:S08]  /*8cb0*/  HMMA.16816.F32 R20, R168, R196.reuse, R20 ;  /* 0x000000c4a814723c */ /* 0x088ff00000001814 */
[C---:B------:R-:W-:Y:S08]  /*8cc0*/  HMMA.16816.F32 R24, R192.reuse, R196, R24 ;  /* 0x000000c4c018723c */ /* 0x040ff00000001818 */
[-C--:B------:R-:W-:Y:S08]  /*8cd0*/  HMMA.16816.F32 R28, R192, R198.reuse, R28 ;  /* 0x000000c6c01c723c */ /* 0x080ff0000000181c */
[C---:B------:R-:W-:Y:S08]  /*8ce0*/  HMMA.16816.F32 R32, R168.reuse, R198, R32 ;  /* 0x000000c6a820723c */ /* 0x040ff00000001820 */
[-C--:B----4-:R-:W-:Y:S08]  /*8cf0*/  HMMA.16816.F32 R36, R168, R200.reuse, R36 ;  /* 0x000000c8a824723c */ /* 0x090ff00000001824 */
[C---:B------:R-:W-:Y:S08]  /*8d00*/  HMMA.16816.F32 R40, R192.reuse, R200, R40 ;  /* 0x000000c8c028723c */ /* 0x040ff00000001828 */
[-C--:B------:R-:W-:Y:S08]  /*8d10*/  HMMA.16816.F32 R44, R192, R202.reuse, R44 ;  /* 0x000000cac02c723c */ /* 0x080ff0000000182c */
[C---:B------:R-:W-:Y:S08]  /*8d20*/  HMMA.16816.F32 R48, R168.reuse, R202, R48 ;  /* 0x000000caa830723c */ /* 0x040ff00000001830 */
[-C--:B-----5:R-:W-:Y:S08]  /*8d30*/  HMMA.16816.F32 R52, R168, R176.reuse, R52 ;  /* 0x000000b0a834723c */ /* 0x0a0ff00000001834 */
[C---:B------:R-:W-:Y:S08]  /*8d40*/  HMMA.16816.F32 R56, R192.reuse, R176, R56 ;  /* 0x000000b0c038723c */ /* 0x040ff00000001838 */
[-C--:B------:R-:W-:Y:S08]  /*8d50*/  HMMA.16816.F32 R60, R192, R178.reuse, R60 ;  /* 0x000000b2c03c723c */ /* 0x080ff0000000183c */
[C---:B------:R-:W-:Y:S08]  /*8d60*/  HMMA.16816.F32 R64, R168.reuse, R178, R64 ;  /* 0x000000b2a840723c */ /* 0x040ff00000001840 */
[-C--:B------:R-:W-:Y:S08]  /*8d70*/  HMMA.16816.F32 R68, R168, R180.reuse, R68 ;  /* 0x000000b4a844723c */ /* 0x080ff00000001844 */
[C---:B------:R-:W-:Y:S08]  /*8d80*/  HMMA.16816.F32 R72, R192.reuse, R180, R72 ;  /* 0x000000b4c048723c */ /* 0x040ff00000001848 */
[-C--:B------:R-:W-:Y:S08]  /*8d90*/  HMMA.16816.F32 R76, R192, R182.reuse, R76 ;  /* 0x000000b6c04c723c */ /* 0x080ff0000000184c */
[C---:B------:R-:W-:Y:S08]  /*8da0*/  HMMA.16816.F32 R80, R168.reuse, R182, R80 ;  /* 0x000000b6a850723c */ /* 0x040ff00000001850 */
[-C--:B-1----:R-:W-:Y:S08]  /*8db0*/  HMMA.16816.F32 R84, R168, R204.reuse, R84 ;  /* 0x000000cca854723c */ /* 0x082ff00000001854 */
[C---:B------:R-:W-:Y:S08]  /*8dc0*/  HMMA.16816.F32 R88, R192.reuse, R204, R88 ;  /* 0x000000ccc058723c */ /* 0x040ff00000001858 */
[-C--:B------:R-:W-:Y:S08]  /*8dd0*/  HMMA.16816.F32 R92, R192, R206.reuse, R92 ;  /* 0x000000cec05c723c */ /* 0x080ff0000000185c */
[----:B------:R-:W-:Y:S08]  /*8de0*/  HMMA.16816.F32 R96, R168, R206, R96 ;  /* 0x000000cea860723c */ /* 0x000ff00000001860 */
[-C--:B--2---:R-:W-:Y:S08]  /*8df0*/  HMMA.16816.F32 R4, R172, R184.reuse, R4 ;  /* 0x000000b8ac04723c */ /* 0x084ff00000001804 */
[C---:B------:R-:W-:Y:S08]  /*8e00*/  HMMA.16816.F32 R8, R188.reuse, R184, R8 ;  /* 0x000000b8bc08723c */ /* 0x040ff00000001808 */
        /* <DEDUP_REMOVED lines=16> */
[----:B------:R-:W-:Y:S02]  /*8f10*/  FMUL.FTZ R13, R13, c[0x0][0x320] ;  /* 0x0000c8000d0d7a20 */ /* 0x000fe40000410000 */
[----:B------:R-:W-:Y:S02]  /*8f20*/  FMUL.FTZ R16, R16, c[0x0][0x320] ;  /* 0x0000c80010107a20 */ /* 0x000fe40000410000 */
[----:B------:R-:W-:Y:S02]  /*8f30*/  FMUL.FTZ R17, R17, c[0x0][0x320] ;  /* 0x0000c80011117a20 */ /* 0x000fe40000410000 */
[----:B------:R-:W-:Y:S01]  /*8f40*/  FMUL.FTZ R18, R18, c[0x0][0x320] ;  /* 0x0000c80012127a20 */ /* 0x000fe20000410000 */
[----:B------:R-:W4:Y:S01]  /*8f50*/  MUFU.TANH R239, R6 ;  /* 0x0000000600ef7308 */ /* 0x000f220000002400 */
[----:B------:R-:W-:Y:S09]  /*8f60*/  FMUL.FTZ R19, R19, c[0x0][0x320] ;  /* 0x0000c80013137a20 */ /* 0x000ff20000410000 */
[----:B------:R5:W1:Y:S10]  /*8f70*/  MUFU.TANH R244, R15 ;  /* 0x0000000f00f47308 */ /* 0x000a740000002400 */
[----:B------:R1:W1:Y:S10]  /*8f80*/  MUFU.TANH R229, R7 ;  /* 0x0000000700e57308 */ /* 0x0002740000002400 */
[----:B------:R-:W2:Y:S01]  /*8f90*/  MUFU.TANH R246, R8 ;  /* 0x0000000800f67308 */ /* 0x000ea20000002400 */
[----:B-----5:R-:W5:Y:S09]  /*8fa0*/  LDL.64 R14, [R1+0x30] ;  /* 0x00003000010e7983 */ /* 0x020f720000100a00 */
[----:B------:R-:W2:Y:S01]  /*8fb0*/  MUFU.TANH R240, R9 ;  /* 0x0000000900f07308 */ /* 0x000ea20000002400 */
[----:B-1----:R-:W1:Y:S09]  /*8fc0*/  LDSM.16.M88.4 R4, [R213+0x800] ;  /* 0x00080000d504783b */ /* 0x002e720000000200 */
[----:B------:R-:W1:Y:S10]  /*8fd0*/  MUFU.TANH R251, R10 ;  /* 0x0000000a00fb7308 */ /* 0x000e740000002400 */
[----:B------:R1:W1:Y:S10]  /*8fe0*/  MUFU.TANH R249, R11 ;  /* 0x0000000b00f97308 */ /* 0x0002740000002400 */
[----:B------:R-:W2:Y:S10]  /*8ff0*/  MUFU.TANH R238, R12 ;  /* 0x0000000c00ee7308 */ /* 0x000eb40000002400 */
[----:B------:R-:W2:Y:S01]  /*9000*/  MUFU.TANH R237, R13 ;  /* 0x0000000d00ed7308 */ /* 0x000ea20000002400 */
[----:B-1----:R-:W1:Y:S01]  /*9010*/  LDSM.16.M88.4 R8, [R213+0x1000] ;  /* 0x00100000d508783b */ /* 0x002e620000000200 */
[-C--:B------:R-:W-:Y:S08]  /*9020*/  HMMA.16816.F32 R20, R172, R4.reuse, R20 ;  /* 0x00000004ac14723c */ /* 0x080ff00000001814 */
[----:B------:R-:W1:Y:S01]  /*9030*/  MUFU.TANH R16, R16 ;  /* 0x0000001000107308 */ /* 0x000e620000002400 */
[C---:B------:R-:W-:Y:S09]  /*9040*/  HMMA.16816.F32 R24, R188.reuse, R4, R24 ;  /* 0x00000004bc18723c */ /* 0x040ff20000001818 */
[----:B------:R-:W1:Y:S01]  /*9050*/  MUFU.TANH R17, R17 ;  /* 0x0000001100117308 */ /* 0x000e620000002400 */
[-C--:B------:R-:W-:Y:S08]  /*9060*/  HMMA.16816.F32 R28, R188, R6.reuse, R28 ;  /* 0x00000006bc1c723c */ /* 0x080ff0000000181c */
[C---:B------:R-:W-:Y:S01]  /*9070*/  HMMA.16816.F32 R32, R172.reuse, R6, R32 ;  /* 0x00000006ac20723c */ /* 0x040fe20000001820 */
[----:B------:R-:W2:Y:S01]  /*9080*/  MUFU.TANH R205, R18 ;  /* 0x0000001200cd7308 */ /* 0x000ea20000002400 */
[----:B------:R-:W2:Y:S02]  /*9090*/  LDSM.16.M88.4 R4, [R213+0x1800] ;  /* 0x00180000d504783b */ /* 0x000ea40000000200 */
[----:B------:R-:W-:Y:S02]  /*90a0*/  FMUL.FTZ R20, R20, c[0x0][0x320] ;  /* 0x0000c80014147a20 */ /* 0x000fe40000410000 */
[----:B------:R-:W-:Y:S02]  /*90b0*/  FMUL.FTZ R21, R21, c[0x0][0x320] ;  /* 0x0000c80015157a20 */ /* 0x000fe40000410000 */
[----:B------:R-:W-:Y:S03]  /*90c0*/  FMUL.FTZ R27, R27, c[0x0][0x320] ;  /* 0x0000c8001b1b7a20 */ /* 0x000fe60000410000 */
[----:B------:R-:W2:Y:S01]  /*90d0*/  MUFU.TANH R203, R19 ;  /* 0x0000001300cb7308 */ /* 0x000ea20000002400 */
[----:B------:R-:W-:Y:S02]  /*90e0*/  FMUL.FTZ R22, R22, c[0x0][0x320] ;  /* 0x0000c80016167a20 */ /* 0x000fe40000410000 */
[----:B------:R-:W-:Y:S01]  /*90f0*/  FMUL.FTZ R23, R23, c[0x0][0x320] ;  /* 0x0000c80017177a20 */ /* 0x000fe20000410000 */
[-C--:B-1----:R-:W-:Y:S03]  /*9100*/  HMMA.16816.F32 R36, R172, R8.reuse, R36 ;  /* 0x00000008ac24723c */ /* 0x082fe60000001824 */
[----:B------:R-:W-:Y:S02]  /*9110*/  FMUL.FTZ R29, R29, c[0x0][0x320] ;  /* 0x0000c8001d1d7a20 */ /* 0x000fe40000410000 */
[----:B------:R-:W-:Y:S01]  /*9120*/  FMUL.FTZ R30, R30, c[0x0][0x320] ;  /* 0x0000c8001e1e7a20 */ /* 0x000fe20000410000 */
[----:B------:R-:W1:Y:S01]  /*9130*/  MUFU.TANH R234, R27 ;  /* 0x0000001b00ea7308 */ /* 0x000e620000002400 */
[----:B------:R-:W-:Y:S01]  /*9140*/  FMUL.FTZ R31, R31, c[0x0][0x320] ;  /* 0x0000c8001f1f7a20 */ /* 0x000fe20000410000 */
[C---:B------:R-:W-:Y:S04]  /*9150*/  HMMA.16816.F32 R40, R188.reuse, R8, R40 ;  /* 0x00000008bc28723c */ /* 0x040fe80000001828 */
[----:B------:R-:W-:Y:S02]  /*9160*/  FMUL.FTZ R33, R33, c[0x0][0x320] ;  /* 0x0000c80021217a20 */ /* 0x000fe40000410000 */
[----:B------:R-:W-:Y:S02]  /*9170*/  FMUL.FTZ R35, R35, c[0x0][0x320] ;  /* 0x0000c80023237a20 */ /* 0x000fe40000410000 */
[----:B------:R-:W1:Y:S01]  /*9180*/  MUFU.TANH R201, R29 ;  /* 0x0000001d00c97308 */ /* 0x000e620000002400 */
[-C--:B------:R-:W-:Y:S03]  /*9190*/  HMMA.16816.F32 R44, R188, R10.reuse, R44 ;  /* 0x0000000abc2c723c */ /* 0x080fe6000000182c */
[----:B------:R-:W-:Y:S02]  /*91a0*/  FMUL.FTZ R24, R24, c[0x0][0x320] ;  /* 0x0000c80018187a20 */ /* 0x000fe40000410000 */
[----:B------:R-:W-:Y:S02]  /*91b0*/  FMUL.FTZ R25, R25, c[0x0][0x320] ;  /* 0x0000c80019197a20 */ /* 0x000fe40000410000 */
[----:B------:R-:W-:Y:S01]  /*91c0*/  FMUL.FTZ R37, R37, c[0x0][0x320] ;  /* 0x0000c80025257a20 */ /* 0x000fe20000410000 */
[C---:B------:R-:W-:Y:S01]  /*91d0*/  HMMA.16816.F32 R48, R172.reuse, R10, R48 ;  /* 0x0000000aac30723c */ /* 0x040fe20000001830 */
[----:B------:R-:W1:Y:S01]  /*91e0*/  MUFU.TANH R232, R30 ;  /* 0x0000001e00e87308 */ /* 0x000e620000002400 */
[----:B------:R-:W1:Y:S02]  /*91f0*/  LDSM.16.M88.4 R8, [R213+0x2000] ;  /* 0x00200000d508783b */ /* 0x000e640000000200 */
[----:B------:R-:W-:Y:S02]  /*9200*/  FMUL.FTZ R26, R26, c[0x0][0x320] ;  /* 0x0000c8001a1a7a20 */ /* 0x000fe40000410000 */
[----:B------:R-:W-:Y:S02]  /*9210*/  FMUL.FTZ R28, R28, c[0x0][0x320] ;  /* 0x0000c8001c1c7a20 */ /* 0x000fe40000410000 */
[-C--:B--2---:R-:W-:Y:S03]  /*9220*/  HMMA.16816.F32 R52, R172, R4.reuse, R52 ;  /* 0x00000004ac34723c */ /* 0x084fe60000001834 */
[----:B------:R-:W2:Y:S01]  /*9230*/  MUFU.TANH R231, R31 ;  /* 0x0000001f00e77308 */ /* 0x000ea20000002400 */
[----:B------:R-:W-:Y:S02]  /*9240*/  FMUL.FTZ R32, R32, c[0x0][0x320] ;  /* 0x0000c80020207a20 */ /* 0x000fe40000410000 */
[----:B------:R-:W-:Y:S02]  /*9250*/  FMUL.FTZ R34, R34, c[0x0][0x320] ;  /* 0x0000c80022227a20 */ /* 0x000fe40000410000 */
[C---:B------:R-:W-:Y:S04]  /*9260*/  HMMA.16816.F32 R56, R188.reuse, R4, R56 ;  /* 0x00000004bc38723c */ /* 0x040fe80000001838 */
[----:B------:R-:W-:Y:S01]  /*9270*/  FMUL.FTZ R46, R46, c[0x0][0x320] ;  /* 0x0000c8002e2e7a20 */ /* 0x000fe20000410000 */
[----:B------:R-:W2:Y:S01]  /*9280*/  MUFU.TANH R20, R20 ;  /* 0x0000001400147308 */ /* 0x000ea20000002400 */
[----:B------:R-:W-:Y:S02]  /*9290*/  FMUL.FTZ R36, R36, c[0x0][0x320] ;  /* 0x0000c80024247a20 */ /* 0x000fe40000410000 */
[-C--:B------:R-:W-:Y:S04]  /*92a0*/  HMMA.16816.F32 R60, R188, R6.reuse, R60 ;  /* 0x00000006bc3c723c */ /* 0x080fe8000000183c */
[----:B------:R-:W-:Y:S02]  /*92b0*/  FMUL.FTZ R48, R48, c[0x0][0x320] ;  /* 0x0000c80030307a20 */ /* 0x000fe40000410000 */
[----:B------:R-:W-:Y:S01]  /*92c0*/  FMUL.FTZ R49, R49, c[0x0][0x320] ;  /* 0x0000c80031317a20 */ /* 0x000fe20000410000 */
[----:B------:R2:W2:Y:S01]  /*92d0*/  MUFU.TANH R197, R46 ;  /* 0x0000002e00c57308 */ /* 0x0004a20000002400 */
[C---:B------:R-:W-:Y:S01]  /*92e0*/  HMMA.16816.F32 R64, R172.reuse, R6, R64 ;  /* 0x00000006ac40723c */ /* 0x040fe20000001840 */
[----:B------:R-:W3:Y:S01]  /*92f0*/  LDSM.16.M88.4 R4, [R213+0x2800] ;  /* 0x00280000d504783b */ /* 0x000ee20000000200 */
[----:B------:R-:W-:Y:S04]  /*9300*/  DEPBAR.LE SB0, 0x0 ;  /* 0x000080000000791a */ /* 0x000fe80000000000 */
[----:B------:R-:W-:Y:S02]  /*9310*/  FMUL.FTZ R50, R50, c[0x0][0x320] ;  /* 0x0000c80032327a20 */ /* 0x000fe40000410000 */
[----:B------:R-:W-:Y:S01]  /*9320*/  FMUL.FTZ R51, R51, c[0x0][0x320] ;  /* 0x0000c80033337a20 */ /* 0x000fe20000410000 */
[----:B------:R-:W3:Y:S01]  /*9330*/  MUFU.TANH R21, R21 ;  /* 0x0000001500157308 */ /* 0x000ee20000002400 */
[----:B------:R-:W-:Y:S01]  /*9340*/  BAR.SYNC.DEFER_BLOCKING 0x0 ;  /* 0x0000000000007b1d */ /* 0x000fe20000010000 */
[-C--:B-1----:R-:W-:Y:S05]  /*9350*/  HMMA.16816.F32 R68, R172, R8.reuse, R68 ;  /* 0x00000008ac44723c */ /* 0x082fea0000001844 */
[----:B------:R-:W-:Y:S02]  /*9360*/  FMUL.FTZ R52, R52, c[0x0][0x320] ;  /* 0x0000c80034347a20 */ /* 0x000fe40000410000 */
[----:B------:R-:W-:Y:S01]  /*9370*/  FMUL.FTZ R53, R53, c[0x0][0x320] ;  /* 0x0000c80035357a20 */ /* 0x000fe20000410000 */
[----:B------:R1:W1:Y:S01]  /*9380*/  MUFU.TANH R193, R22 ;  /* 0x0000001600c17308 */ /* 0x0002620000002400 */
[C---:B------:R-:W-:Y:S01]  /*9390*/  HMMA.16816.F32 R72, R188.reuse, R8, R72 ;  /* 0x00000008bc48723c */ /* 0x040fe20000001848 */
[----:B--2---:R-:W2:Y:S03]  /*93a0*/  LDL R46, [R1+0x20] ;  /* 0x00002000012e7983 */ /* 0x004ea60000100800 */
[----:B------:R-:W-:Y:S02]  /*93b0*/  FMUL.FTZ R54, R54, c[0x0][0x320] ;  /* 0x0000c80036367a20 */ /* 0x000fe40000410000 */
[----:B------:R-:W-:Y:S01]  /*93c0*/  FMUL.FTZ R55, R55, c[0x0][0x320] ;  /* 0x0000c80037377a20 */ /* 0x000fe20000410000 */
[----:B------:R-:W-:Y:S01]  /*93d0*/  MOV R8, c[0x0][0x1e4] ;  /* 0x0000790000087a02 */ /* 0x000fe20000000f00 */
[-C--:B------:R-:W-:Y:S01]  /*93e0*/  HMMA.16816.F32 R76, R188, R10.reuse, R76 ;  /* 0x0000000abc4c723c */ /* 0x080fe2000000184c */
[----:B------:R1:W1:Y:S03]  /*93f0*/  MUFU.TANH R185, R23 ;  /* 0x0000001700b97308 */ /* 0x0002660000002400 */
[----:B------:R-:W-:Y:S02]  /*9400*/  FMUL.FTZ R56, R56, c[0x0][0x320] ;  /* 0x0000c80038387a20 */ /* 0x000fe40000410000 */
[----:B------:R-:W-:Y:S02]  /*9410*/  FMUL.FTZ R59, R59, c[0x0][0x320] ;  /* 0x0000c8003b3b7a20 */ /* 0x000fe40000410000 */
[C---:B------:R-:W-:Y:S03]  /*9420*/  HMMA.16816.F32 R80, R172.reuse, R10, R80 ;  /* 0x0000000aac50723c */ /* 0x040fe60000001850 */
[----:B------:R1:W1:Y:S01]  /*9430*/  MUFU.TANH R207, R24 ;  /* 0x0000001800cf7308 */ /* 0x0002620000002400 */
[----:B------:R-:W-:Y:S02]  /*9440*/  FMUL.FTZ R60, R60, c[0x0][0x320] ;  /* 0x0000c8003c3c7a20 */ /* 0x000fe40000410000 */
[----:B------:R-:W-:Y:S01]  /*9450*/  FMUL.FTZ R61, R61, c[0x0][0x320] ;  /* 0x0000c8003d3d7a20 */ /* 0x000fe20000410000 */
[----:B------:R-:W-:Y:S01]  /*9460*/  @P0 SHF.L.U32 R10, R228, 0x5, RZ ;  /* 0x00000005e40a0819 */ /* 0x000fe200000006ff */
[-C--:B---3--:R-:W-:Y:S04]  /*9470*/  HMMA.16816.F32 R84, R172, R4.reuse, R84 ;  /* 0x00000004ac54723c */ /* 0x088fe80000001854 */
[----:B------:R-:W-:Y:S01]  /*9480*/  FMUL.FTZ R63, R63, c[0x0][0x320] ;  /* 0x0000c8003f3f7a20 */ /* 0x000fe20000410000 */
[----:B------:R3:W1:Y:S01]  /*9490*/  MUFU.TANH R206, R25 ;  /* 0x0000001900ce7308 */ /* 0x0006620000002400 */
[----:B------:R-:W-:Y:S02]  /*94a0*/  FMUL.FTZ R64, R64, c[0x0][0x320] ;  /* 0x0000c80040407a20 */ /* 0x000fe40000410000 */
[C---:B------:R-:W-:Y:S04]  /*94b0*/  HMMA.16816.F32 R88, R188.reuse, R4, R88 ;  /* 0x00000004bc58723c */ /* 0x040fe80000001858 */
[----:B------:R-:W-:Y:S02]  /*94c0*/  FMUL.FTZ R65, R65, c[0x0][0x320] ;  /* 0x0000c80041417a20 */ /* 0x000fe40000410000 */
[----:B------:R-:W-:Y:S01]  /*94d0*/  FMUL.FTZ R66, R66, c[0x0][0x320] ;  /* 0x0000c80042427a20 */ /* 0x000fe20000410000 */
[----:B------:R3:W1:Y:S01]  /*94e0*/  MUFU.TANH R235, R26 ;  /* 0x0000001a00eb7308 */ /* 0x0006620000002400 */
[-C--:B------:R-:W-:Y:S04]  /*94f0*/  HMMA.16816.F32 R92, R188, R6.reuse, R92 ;  /* 0x00000006bc5c723c */ /* 0x080fe8000000185c */
[----:B------:R-:W-:Y:S04]  /*9500*/  @P0 IMAD.WIDE.U32 R4, R0, c[0x0][0x1e0], RZ ;  /* 0x0000780000040a25 */ /* 0x000fe800078e00ff */
[----:B------:R-:W-:Y:S01]  /*9510*/  HMMA.16816.F32 R96, R172, R6, R96 ;  /* 0x00000006ac60723c */ /* 0x000fe20000001860 */
[----:B------:R3:W1:Y:S01]  /*9520*/  MUFU.TANH R202, R28 ;  /* 0x0000001c00ca7308 */ /* 0x0006620000002400 */
[----:B------:R-:W3:Y:S02]  /*9530*/  LDL R7, [R1+0x4] ;  /* 0x0000040001077983 */ /* 0x000ee40000100800 */
[----:B------:R-:W-:Y:S01]  /*9540*/  @P0 IADD3 R0, R5, R2, RZ ;  /* 0x0000000205000210 */ /* 0x000fe20007ffe0ff */
[----:B------:R-:W-:Y:S01]  /*9550*/  FMUL.FTZ R67, R67, c[0x0][0x320] ;  /* 0x0000c80043437a20 */ /* 0x000fe20000410000 */
[----:B------:R1:W3:Y:S01]  /*9560*/  LDL R6, [R1+0x28] ;  /* 0x0000280001067983 */ /* 0x0002e20000100800 */
[----:B------:R-:W-:Y:S01]  /*9570*/  @P0 MOV R2, R242 ;  /* 0x000000f200020202 */ /* 0x000fe20000000f00 */
[----:B------:R-:W-:Y:S03]  /*9580*/  FMUL.FTZ R68, R68, c[0x0][0x320] ;  /* 0x0000c80044447a20 */ /* 0x000fe60000410000 */
[----:B------:R1:W1:Y:S01]  /*9590*/  MUFU.TANH R13, R32 ;  /* 0x00000020000d7308 */ /* 0x0002620000002400 */
[----:B------:R-:W-:Y:S02]  /*95a0*/  @P0 IMAD R0, R0, 0x60, RZ ;  /* 0x0000006000000824 */ /* 0x000fe400078e02ff */
[----:B------:R-:W-:Y:S02]  /*95b0*/  FMUL.FTZ R69, R69, c[0x0][0x320] ;  /* 0x0000c80045457a20 */ /* 0x000fe40000410000 */
[----:B------:R-:W-:Y:S02]  /*95c0*/  FMUL.FTZ R70, R70, c[0x0][0x320] ;  /* 0x0000c80046467a20 */ /* 0x000fe40000410000 */
[----:B------:R-:W-:Y:S02]  /*95d0*/  FMUL.FTZ R71, R71, c[0x0][0x320] ;  /* 0x0000c80047477a20 */ /* 0x000fe40000410000 */
[----:B------:R-:W-:Y:S01]  /*95e0*/  FMUL.FTZ R72, R72, c[0x0][0x320] ;  /* 0x0000c80048487a20 */ /* 0x000fe20000410000 */
[----:B------:R-:W1:Y:S01]  /*95f0*/  MUFU.TANH R33, R33 ;  /* 0x0000002100217308 */ /* 0x000e620000002400 */
[----:B------:R-:W-:Y:S02]  /*9600*/  FMUL.FTZ R73, R73, c[0x0][0x320] ;  /* 0x0000c80049497a20 */ /* 0x000fe40000410000 */
[----:B------:R-:W-:Y:S02]  /*9610*/  FMUL.FTZ R74, R74, c[0x0][0x320] ;  /* 0x0000c8004a4a7a20 */ /* 0x000fe40000410000 */
[----:B------:R-:W-:Y:S02]  /*9620*/  FMUL.FTZ R75, R75, c[0x0][0x320] ;  /* 0x0000c8004b4b7a20 */ /* 0x000fe40000410000 */
[----:B------:R-:W-:Y:S02]  /*9630*/  FMUL.FTZ R76, R76, c[0x0][0x320] ;  /* 0x0000c8004c4c7a20 */ /* 0x000fe40000410000 */
[----:B------:R-:W-:Y:S01]  /*9640*/  FMUL.FTZ R77, R77, c[0x0][0x320] ;  /* 0x0000c8004d4d7a20 */ /* 0x000fe20000410000 */
[----:B------:R1:W1:Y:S01]  /*9650*/  MUFU.TANH R183, R34 ;  /* 0x0000002200b77308 */ /* 0x0002620000002400 */
        /* <DEDUP_REMOVED lines=31> */
[----:B------:R-:W-:Y:S01]  /*9850*/  FMUL.FTZ R45, R45, c[0x0][0x320] ;  /* 0x0000c8002d2d7a20 */ /* 0x000fe20000410000 */
[----:B-----5:R-:W-:Y:S01]  /*9860*/  @P0 MOV R3, R15 ;  /* 0x0000000f00030202 */ /* 0x020fe20000000f00 */
[----:B------:R-:W-:Y:S02]  /*9870*/  FMUL.FTZ R47, R47, c[0x0][0x320] ;  /* 0x0000c8002f2f7a20 */ /* 0x000fe40000410000 */
[----:B------:R-:W-:Y:S02]  /*9880*/  FMUL.FTZ R57, R57, c[0x0][0x320] ;  /* 0x0000c80039397a20 */ /* 0x000fe40000410000 */
[----:B------:R-:W-:Y:S01]  /*9890*/  @P0 IMAD.WIDE.U32 R2, R4, 0x60, R2 ;  /* 0x0000006004020825 */ /* 0x000fe200078e0002 */
[----:B------:R1:W1:Y:S03]  /*98a0*/  MUFU.TANH R35, R39 ;  /* 0x0000002700237308 */ /* 0x0002660000002400 */
[----:B------:R-:W-:Y:S01]  /*98b0*/  FMUL.FTZ R58, R58, c[0x0][0x320] ;  /* 0x0000c8003a3a7a20 */ /* 0x000fe20000410000 */
[----:B------:R-:W-:Y:S01]  /*98c0*/  @P0 LEA R4, P1, R2, c[0x0][0x1c8], 0x1 ;  /* 0x0000720002040a11 */ /* 0x000fe200078208ff */
[----:B------:R-:W-:Y:S01]  /*98d0*/  FMUL.FTZ R62, R62, c[0x0][0x320] ;  /* 0x0000c8003e3e7a20 */ /* 0x000fe20000410000 */
[----:B------:R-:W-:Y:S01]  /*98e0*/  @P0 IADD3 R0, R3, R0, RZ ;  /* 0x0000000003000210 */ /* 0x000fe20007ffe0ff */
[----:B------:R-:W-:Y:S02]  /*98f0*/  FMUL.FTZ R90, R90, c[0x0][0x320] ;  /* 0x0000c8005a5a7a20 */ /* 0x000fe40000410000 */
[----:B------:R-:W-:Y:S01]  /*9900*/  FMUL.FTZ R94, R94, c[0x0][0x320] ;  /* 0x0000c8005e5e7a20 */ /* 0x000fe20000410000 */
[----:B------:R1:W1:Y:S01]  /*9910*/  MUFU.TANH R194, R40 ;  /* 0x0000002800c27308 */ /* 0x0002620000002400 */
[----:B------:R-:W-:Y:S01]  /*9920*/  @P0 LEA.HI.X R5, R2, c[0x0][0x1cc], R0, 0x1, P1 ;  /* 0x0000730002050a11 */ /* 0x000fe200008f0c00 */
[----:B------:R-:W-:Y:S01]  /*9930*/  FMUL.FTZ R95, R95, c[0x0][0x320] ;  /* 0x0000c8005f5f7a20 */ /* 0x000fe20000410000 */
[-C--:B------:R-:W-:Y:S02]  /*9940*/  @P0 IADD3 R2, P1, R4, R10.reuse, RZ ;  /* 0x0000000a04020210 */ /* 0x080fe40007f3e0ff */
[----:B------:R-:W-:Y:S01]  /*9950*/  @P0 SHF.L.U64.HI R0, R228, 0x5, R8 ;  /* 0x00000005e4000819 */ /* 0x000fe20000010208 */
[----:B------:R-:W-:Y:S01]  /*9960*/  @!PT LDS RZ, [RZ] ;  /* 0x00000000fffff984 */ /* 0x000fe20000000800 */
[----:B------:R-:W-:Y:S01]  /*9970*/  @!PT LDS RZ, [RZ] ;  /* 0x00000000fffff984 */ /* 0x000fe20000000800 */
[----:B------:R-:W-:Y:S01]  /*9980*/  @!PT LDS RZ, [RZ] ;  /* 0x00000000fffff984 */ /* 0x000fe20000000800 */
[----:B------:R5:W-:Y:S01]  /*9990*/  @P0 LDGSTS.E.BYPASS.LTC128B.128 [R227+0x3100], [R4.64], !P6 ;  /* 0x0310000004e30fae */ /* 0x000be2000f101d4c */
[----:B------:R-:W-:Y:S02]  /*99a0*/  @P0 IADD3 R8, P2, R2, R10, RZ ;  /* 0x0000000a02080210 */ /* 0x000fe40007f5e0ff */
[-C--:B------:R-:W-:Y:S01]  /*99b0*/  @P0 IADD3.X R3, R5, R0.reuse, RZ, P1, !PT ;  /* 0x0000000005030210 */ /* 0x080fe20000ffe4ff */
[----:B------:R1:W1:Y:S03]  /*99c0*/  MUFU.TANH R192, R41 ;  /* 0x0000002900c07308 */ /* 0x0002660000002400 */
[----:B------:R-:W-:Y:S01]  /*99d0*/  @P0 IADD3.X R9, R3, R0, RZ, P2, !PT ;  /* 0x0000000003090210 */ /* 0x000fe200017fe4ff */
[----:B------:R1:W-:Y:S06]  /*99e0*/  @P0 LDGSTS.E.BYPASS.LTC128B.128 [R227+0x3900], [R2.64], !P6 ;  /* 0x0390000002e30fae */ /* 0x0003ec000f101d4c */
[----:B------:R2:W2:Y:S02]  /*99f0*/  MUFU.TANH R200, R42 ;  /* 0x0000002a00c87308 */ /* 0x0004a40000002400 */
[----:B------:R2:W-:Y:S08]  /*9a00*/  @P0 LDGSTS.E.BYPASS.LTC128B.128 [R227+0x4100], [R8.64], !P6 ;  /* 0x0410000008e30fae */ /* 0x0005f0000f101d4c */
[----:B------:R2:W2:Y:S10]  /*9a10*/  MUFU.TANH R199, R43 ;  /* 0x0000002b00c77308 */ /* 0x0004b40000002400 */
[----:B------:R2:W2:Y:S01]  /*9a20*/  MUFU.TANH R184, R44 ;  /* 0x0000002c00b87308 */ /* 0x0004a20000002400 */
[----:B-1----:R-:W-:Y:S04]  /*9a30*/  @P0 IADD3 R2, P1, R8, R10, RZ ;  /* 0x0000000a08020210 */ /* 0x002fe80007f3e0ff */
[----:B------:R-:W-:Y:S02]  /*9a40*/  @P0 IADD3.X R3, R9, R0, RZ, P1, !PT ;  /* 0x0000000009030210 */ /* 0x000fe40000ffe4ff */
[----:B-----5:R-:W-:Y:S03]  /*9a50*/  @P0 IADD3 R4, P2, R2, R10, RZ ;  /* 0x0000000a02040210 */ /* 0x020fe60007f5e0ff */
[----:B------:R1:W1:Y:S01]  /*9a60*/  MUFU.TANH R170, R45 ;  /* 0x0000002d00aa7308 */ /* 0x0002620000002400 */
[----:B------:R5:W-:Y:S01]  /*9a70*/  @P0 LDGSTS.E.BYPASS.LTC128B.128 [R227+0x4900], [R2.64], !P6 ;  /* 0x0490000002e30fae */ /* 0x000be2000f101d4c */
[----:B------:R-:W-:Y:S02]  /*9a80*/  @P0 IADD3.X R5, R3, R0, RZ, P2, !PT ;  /* 0x0000000003050210 */ /* 0x000fe400017fe4ff */
[----:B------:R-:W-:Y:S04]  /*9a90*/  @P0 IADD3 R10, P1, R4, R10, RZ ;  /* 0x0000000a040a0210 */ /* 0x000fe80007f3e0ff */
[----:B------:R-:W-:Y:S01]  /*9aa0*/  @P0 IADD3.X R11, R5, R0, RZ, P1, !PT ;  /* 0x00000000050b0210 */ /* 0x000fe20000ffe4ff */
[----:B------:R1:W-:Y:S01]  /*9ab0*/  @P0 LDGSTS.E.BYPASS.LTC128B.128 [R227+0x5100], [R4.64], !P6 ;  /* 0x0510000004e30fae */ /* 0x0003e2000f101d4c */
[----:B------:R1:W1:Y:S07]  /*9ac0*/  MUFU.TANH R196, R47 ;  /* 0x0000002f00c47308 */ /* 0x00026e0000002400 */
[----:B------:R2:W-:Y:S01]  /*9ad0*/  @P0 LDGSTS.E.BYPASS.LTC128B.128 [R227+0x5900], [R10.64], !P6 ;  /* 0x059000000ae30fae */ /* 0x0005e2000f101d4c */
[----:B------:R-:W-:Y:S02]  /*9ae0*/  PLOP3.LUT P0, PT, PT, PT, UP1, 0x40, 0x0 ;  /* 0x000000000000781c */ /* 0x000fe40003f0e818 */
[----:B------:R-:W1:Y:S05]  /*9af0*/  MUFU.TANH R49, R49 ;  /* 0x0000003100317308 */ /* 0x000e6a0000002400 */
[----:B------:R-:W0:Y:S01]  /*9b00*/  LDGDEPBAR ;  /* 0x00000000000079af */ /* 0x000e220000000000 */
[----:B-----5:R-:W-:Y:S04]  /*9b10*/  IMAD R3, R225, -0x60, RZ ;  /* 0xffffffa0e1037824 */ /* 0x020fe800078e02ff */
[----:B------:R-:W1:Y:S10]  /*9b20*/  MUFU.TANH R50, R50 ;  /* 0x0000003200327308 */ /* 0x000e740000002400 */
[----:B------:R-:W1:Y:S10]  /*9b30*/  MUFU.TANH R51, R51 ;  /* 0x0000003300337308 */ /* 0x000e740000002400 */
[----:B------:R-:W1:Y:S10]  /*9b40*/  MUFU.TANH R52, R52 ;  /* 0x0000003400347308 */ /* 0x000e740000002400 */
[----:B------:R-:W1:Y:S10]  /*9b50*/  MUFU.TANH R53, R53 ;  /* 0x0000003500357308 */ /* 0x000e740000002400 */
[----:B------:R-:W1:Y:S10]  /*9b60*/  MUFU.TANH R54, R54 ;  /* 0x0000003600367308 */ /* 0x000e740000002400 */
[----:B------:R-:W1:Y:S10]  /*9b70*/  MUFU.TANH R55, R55 ;  /* 0x0000003700377308 */ /* 0x000e740000002400 */
[----:B------:R3:W3:Y:S10]  /*9b80*/  MUFU.TANH R168, R56 ;  /* 0x0000003800a87308 */ /* 0x0006f40000002400 */
[----:B------:R3:W3:Y:S01]  /*9b90*/  MUFU.TANH R56, R57 ;  /* 0x0000003900387308 */ /* 0x0006e20000002400 */
[----:B--2---:R-:W-:Y:S04]  /*9ba0*/  IADD3 R10, -R46, 0x1, R3 ;  /* 0x000000012e0a7810 */ /* 0x004fe80007ffe103 */
[----:B-1----:R-:W-:Y:S05]  /*9bb0*/  IADD3 R5, R10, c[0x0][0x1d0], RZ ;  /* 0x000074000a057a10 */ /* 0x002fea0007ffe0ff */
[----:B------:R1:W2:Y:S01]  /*9bc0*/  MUFU.TANH R181, R58 ;  /* 0x0000003a00b57308 */ /* 0x0002a20000002400 */
[----:B------:R-:W-:Y:S04]  /*9bd0*/  IADD3 R5, R5, -c[0x0][0x168], RZ ;  /* 0x80005a0005057a10 */ /* 0x000fe80007ffe0ff */
[C---:B------:R-:W-:Y:S05]  /*9be0*/  IADD3 R8, R5.reuse, UR10, RZ ;  /* 0x0000000a05087c10 */ /* 0x040fea000fffe0ff */
[----:B------:R1:W1:Y:S10]  /*9bf0*/  MUFU.TANH R180, R59 ;  /* 0x0000003b00b47308 */ /* 0x0002740000002400 */
[----:B------:R-:W1:Y:S10]  /*9c00*/  MUFU.TANH R60, R60 ;  /* 0x0000003c003c7308 */ /* 0x000e740000002400 */
[----:B------:R-:W1:Y:S10]  /*9c10*/  MUFU.TANH R61, R61 ;  /* 0x0000003d003d7308 */ /* 0x000e740000002400 */
[----:B------:R1:W1:Y:S01]  /*9c20*/  MUFU.TANH R179, R62 ;  /* 0x0000003e00b37308 */ /* 0x0002620000002400 */
[----:B---3--:R-:W-:Y:S02]  /*9c30*/  @P3 MOV R6, R7 ;  /* 0x0000000700063202 */ /* 0x008fe40000000f00 */
[----:B------:R-:W-:Y:S07]  /*9c40*/  IADD3 R7, R5, c[0x0][0x328], RZ ;  /* 0x0000ca0005077a10 */ /* 0x000fee0007ffe0ff */
[----:B------:R3:W1:Y:S01]  /*9c50*/  MUFU.TANH R178, R63 ;  /* 0x0000003f00b27308 */ /* 0x0006620000002400 */
[----:B------:R-:W5:Y:S09]  /*9c60*/  SHFL.IDX PT, R9, R6, RZ, 0x1c1f ;  /* 0x001c1fff06097589 */ /* 0x000f7200000e0000 */
[----:B------:R-:W1:Y:S10]  /*9c70*/  MUFU.TANH R64, R64 ;  /* 0x0000004000407308 */ /* 0x000e740000002400 */
[----:B------:R-:W1:Y:S01]  /*9c80*/  MUFU.TANH R65, R65 ;  /* 0x0000004100417308 */ /* 0x000e620000002400 */
[----:B-----5:R-:W-:Y:S02]  /*9c90*/  IADD3 R2, R7, R9, RZ ;  /* 0x0000000907027210 */ /* 0x020fe40007ffe0ff */
[----:B------:R-:W-:Y:S07]  /*9ca0*/  IADD3 R0, R9, R8, RZ ;  /* 0x0000000809007210 */ /* 0x000fee0007ffe0ff */
[----:B------:R-:W1:Y:S10]  /*9cb0*/  MUFU.TANH R66, R66 ;  /* 0x0000004200427308 */ /* 0x000e740000002400 */
        /* <DEDUP_REMOVED lines=11> */
[----:B------:R3:W1:Y:S10]  /*9d70*/  MUFU.TANH R186, R78 ;  /* 0x0000004e00ba7308 */ /* 0x0006740000002400 */
        /* <DEDUP_REMOVED lines=15> */
[----:B------:R3:W1:Y:S10]  /*9e70*/  MUFU.TANH R63, R94 ;  /* 0x0000005e003f7308 */ /* 0x0006740000002400 */
[----:B------:R3:W1:Y:S10]  /*9e80*/  MUFU.TANH R59, R95 ;  /* 0x0000005f003b7308 */ /* 0x0006740000002400 */
[----:B------:R-:W1:Y:S10]  /*9e90*/  MUFU.TANH R30, R30 ;  /* 0x0000001e001e7308 */ /* 0x000e740000002400 */
[----:B------:R-:W1:Y:S10]  /*9ea0*/  MUFU.TANH R27, R27 ;  /* 0x0000001b001b7308 */ /* 0x000e740000002400 */
[----:B------:R-:W1:Y:S10]  /*9eb0*/  MUFU.TANH R31, R31 ;  /* 0x0000001f001f7308 */ /* 0x000e740000002400 */
[----:B------:R-:W1:Y:S01]  /*9ec0*/  MUFU.TANH R29, R29 ;  /* 0x0000001d001d7308 */ /* 0x000e620000002400 */
[----:B------:R-:W-:-:S05]  /*9ed0*/  @P0 BRA `(.L_x_482) ;  /* 0x0000019000000947 */ /* 0x000fca0003800000 */
[----:B--234-:R-:W-:Y:S01]  /*9ee0*/  IADD3 R4, R9, c[0x0][0x1d0], RZ ;  /* 0x0000740009047a10 */ /* 0x01cfe20007ffe0ff */
[----:B------:R-:W-:Y:S03]  /*9ef0*/  BSSY B0, `(.L_x_483) ;  /* 0x0000012000007945 */ /* 0x000fe60003800000 */
[----:B------:R-:W-:Y:S04]  /*9f00*/  IADD3 R4, R4, -c[0x0][0x168], RZ ;  /* 0x80005a0004047a10 */ /* 0x000fe80007ffe0ff */
[----:B------:R-:W-:Y:S11]  /*9f10*/  ISETP.GT.AND P0, PT, R4, -0x1, PT ;  /* 0xffffffff0400780c */ /* 0x000ff60003f04270 */
[----:B------:R-:W-:Y:S02]  /*9f20*/  @!UPT UIADD3 URZ, URZ, URZ, URZ ;  /* 0x0000003f3f3ff290 */ /* 0x000fe4000fffe03f */
[----:B------:R-:W-:-:S05]  /*9f30*/  @P0 BRA `(.L_x_484) ;  /* 0x0000008000000947 */ /* 0x000fca0003800000 */
[----:B------:R-:W-:Y:S01]  /*9f40*/  LOP3.LUT R4, RZ, R4, RZ, 0x33, !PT ;  /* 0x00000004ff047212 */ /* 0x000fe200078e33ff */
[----:B------:R-:W-:Y:S05]  /*9f50*/  IMAD.MOV.U32 R9, RZ, RZ, c[0x0][0x32c] ;  /* 0x0000cb00ff097624 */ /* 0x000fea00078e00ff */
[----:B------:R-:W-:Y:S11]  /*9f60*/  ISETP.NE.AND P0, PT, R9, 0x1, PT ;  /* 0x000000010900780c */ /* 0x000ff60003f05270 */
[----:B------:R-:W-:Y:S02]  /*9f70*/  @!UPT UIADD3 URZ, URZ, URZ, URZ ;  /* 0x0000003f3f3ff290 */ /* 0x000fe4000fffe03f */
[----:B------:R-:W-:Y:S05]  /*9f80*/  @P0 IMAD.HI.U32 R9, R4, c[0x0][0x330], RZ ;  /* 0x0000cc0004090a27 */ /* 0x000fea00078e00ff */
[----:B------:R-:W-:Y:S04]  /*9f90*/  @P0 SHF.R.U32.HI R4, RZ, c[0x0][0x334], R9 ;  /* 0x0000cd00ff040a19 */ /* 0x000fe80000011609 */
[----:B------:R-:W-:Y:S01]  /*9fa0*/  LOP3.LUT R4, RZ, R4, RZ, 0x33, !PT ;  /* 0x00000004ff047212 */ /* 0x000fe200078e33ff */
[----:B------:R-:W-:-:S05]  /*9fb0*/  BRA `(.L_x_485) ;  /* 0x0000005000007947 */ /* 0x000fca0003800000 */
.L_x_484:
[----:B------:R-:W-:Y:S04]  /*9fc0*/  MOV R9, c[0x0][0x32c] ;  /* 0x0000cb0000097a02 */ /* 0x000fe80000000f00 */
[----:B------:R-:W-:Y:S11]  /*9fd0*/  ISETP.NE.AND P0, PT, R9, 0x1, PT ;  /* 0x000000010900780c */ /* 0x000ff60003f05270 */
[----:B------:R-:W-:Y:S02]  /*9fe0*/  @!UPT UIADD3 URZ, URZ, URZ, URZ ;  /* 0x0000003f3f3ff290 */ /* 0x000fe4000fffe03f */
[----:B------:R-:W-:Y:S05]  /*9ff0*/  @P0 IMAD.HI.U32 R9, R4, c[0x0][0x330], RZ ;  /* 0x0000cc0004090a27 */ /* 0x000fea00078e00ff */
[----:B------:R-:W-:Y:S02]  /*a000*/  @P0 SHF.R.U32.HI R4, RZ, c[0x0][0x334], R9 ;  /* 0x0000cd00ff040a19 */ /* 0x000fe40000011609 */
.L_x_485:
[----:B------:R-:W-:Y:S05]  /*a010*/  BSYNC B0 ;  /* 0x0000000000007941 */ /* 0x000fea0003800000 */
.L_x_483:
[----:B------:R-:W-:Y:S04]  /*a020*/  IMAD.IADD R9, R3, 0x1, -R46 ;  /* 0x0000000103097824 */ /* 0x000fe800078e0a2e */
[----:B------:R-:W-:Y:S05]  /*a030*/  IMAD R4, R4, c[0x0][0x32c], R9 ;  /* 0x0000cb0004047a24 */ /* 0x000fea00078e0209 */
[----:B------:R-:W-:Y:S02]  /*a040*/  IADD3 R9, R4, c[0x0][0x32c], RZ ;  /* 0x0000cb0004097a10 */ /* 0x000fe40007ffe0ff */
[----:B------:R-:W-:Y:S02]  /*a050*/  IMNMX R0, R0, R4, !PT ;  /* 0x0000000400007217 */ /* 0x000fe40007800200 */
[----:B------:R-:W-:Y:S02]  /*a060*/  IMNMX R2, R2, R9, PT ;  /* 0x0000000902027217 */ /* 0x000fe40003800200 */
.L_x_482:
[C---:B--234-:R-:W-:Y:S02]  /*a070*/  ISETP.GE.AND P0, PT, R3.reuse, 0x9, PT ;  /* 0x000000090300780c */ /* 0x05cfe40003f06270 */
[C---:B------:R-:W-:Y:S02]  /*a080*/  ISETP.GE.AND P1, PT, R3.reuse, 0x2, PT ;  /* 0x000000020300780c */ /* 0x040fe40003f26270 */
[----:B------:R-:W-:Y:S02]  /*a090*/  P2R R25, PR, RZ, 0x1 ;  /* 0x00000001ff197803 */ /* 0x000fe40000000000 */
[C---:B------:R-:W-:Y:S02]  /*a0a0*/  ISETP.GT.AND P0, PT, R0.reuse, 0x8, !P0 ;  /* 0x000000080000780c */ /* 0x040fe40004704270 */
[----:B------:R-:W-:Y:S02]  /*a0b0*/  P2R R26, PR, RZ, 0x2 ;  /* 0x00000002ff1a7803 */ /* 0x000fe40000000000 */
[----:B------:R-:W-:Y:S02]  /*a0c0*/  ISETP.GT.AND P1, PT, R0, 0x1, !P1 ;  /* 0x000000010000780c */ /* 0x000fe40004f24270 */
[C---:B------:R-:W-:Y:S02]  /*a0d0*/  ISETP.GE.AND P2, PT, R3.reuse, 0x11, PT ;  /* 0x000000110300780c */ /* 0x040fe40003f46270 */
[C---:B------:R-:W-:Y:S02]  /*a0e0*/  ISETP.LT.OR P0, PT, R2.reuse, 0x9, P0 ;  /* 0x000000090200780c */ /* 0x040fe40000701670 */
[----:B------:R-:W-:Y:S02]  /*a0f0*/  ISETP.LT.OR P1, PT, R2, 0x2, P1 ;  /* 0x000000020200780c */ /* 0x000fe40000f21670 */
[C---:B------:R-:W-:Y:S02]  /*a100*/  ISETP.GE.AND P3, PT, R3.reuse, 0xa, PT ;  /* 0x0000000a0300780c */ /* 0x040fe40003f66270 */
[----:B------:R-:W-:Y:S02]  /*a110*/  FSEL R36, R16, -INF , !P0 ;  /* 0xff80000010247808 */ /* 0x000fe40004000000 */
[----:B------:R-:W-:Y:S02]  /*a120*/  ISETP.GT.AND P0, PT, R0, 0x10, !P2 ;  /* 0x000000100000780c */ /* 0x000fe40005704270 */
[----:B------:R-:W-:Y:S02]  /*a130*/  FSEL R32, R176, -INF , !P1 ;  /* 0xff800000b0207808 */ /* 0x000fe40004800000 */
[----:B------:R-:W-:Y:S02]  /*a140*/  ISETP.GT.AND P1, PT, R0, 0x9, !P3 ;  /* 0x000000090000780c */ /* 0x000fe40005f24270 */
[----:B------:R-:W-:Y:S02]  /*a150*/  P2R R23, PR, RZ, 0x4 ;  /* 0x00000004ff177803 */ /* 0x000fe40000000000 */
[C---:B------:R-:W-:Y:S02]  /*a160*/  ISETP.LT.OR P0, PT, R2.reuse, 0x11, P0 ;  /* 0x000000110200780c */ /* 0x040fe40000701670 */
[----:B------:R-:W-:Y:S02]  /*a170*/  ISETP.GE.AND P2, PT, R3, 0x12, PT ;  /* 0x000000120300780c */ /* 0x000fe40003f46270 */
[----:B------:R-:W-:Y:S02]  /*a180*/  ISETP.LT.OR P1, PT, R2, 0xa, P1 ;  /* 0x0000000a0200780c */ /* 0x000fe40000f21670 */
[----:B------:R-:W-:Y:S02]  /*a190*/  FSEL R40, R20, -INF , !P0 ;  /* 0xff80000014287808 */ /* 0x000fe40004000000 */
[----:B------:R-:W-:Y:S02]  /*a1a0*/  ISETP.GT.AND P0, PT, R0, 0x11, !P2 ;  /* 0x000000110000780c */ /* 0x000fe40005704270 */
[----:B------:R-:W-:Y:S02]  /*a1b0*/  FSEL R38, R17, -INF , !P1 ;  /* 0xff80000011267808 */ /* 0x000fe40004800000 */
[----:B------:R-:W-:Y:S02]  /*a1c0*/  ISETP.LT.OR P0, PT, R2, 0x12, P0 ;  /* 0x000000120200780c */ /* 0x000fe40000701670 */
[----:B------:R-:W-:Y:S02]  /*a1d0*/  ISETP.GE.AND P1, PT, R3, 0x19, PT ;  /* 0x000000190300780c */ /* 0x000fe40003f26270 */
[----:B------:R-:W-:Y:S02]  /*a1e0*/  FSEL R42, R21, -INF , !P0 ;  /* 0xff800000152a7808 */ /* 0x000fe40004000000 */
[----:B------:R-:W-:Y:S02]  /*a1f0*/  ISETP.GT.AND P0, PT, R0, 0x18, !P1 ;  /* 0x000000180000780c */ /* 0x000fe40004f04270 */
[----:B------:R-:W-:Y:S02]  /*a200*/  P2R R21, PR, RZ, 0x2 ;  /* 0x00000002ff157803 */ /* 0x000fe40000000000 */
        /* <DEDUP_REMOVED lines=11> */
[C---:B------:R-:W-:Y:S02]  /*a2c0*/  ISETP.GE.AND P1, PT, R3.reuse, 0x22, PT ;  /* 0x000000220300780c */ /* 0x040fe40003f26270 */
        /* <DEDUP_REMOVED lines=30> */
[----:B-1----:R-:W-:Y:S02]  /*a4b0*/  FSEL R195, R64, -INF , !P0 ;  /* 0xff80000040c37808 */ /* 0x002fe40004000000 */
[----:B------:R-:W-:Y:S02]  /*a4c0*/  ISETP.GT.AND P0, PT, R0, 0x39, !P1 ;  /* 0x000000390000780c */ /* 0x000fe40004f04270 */
[----:B------:R-:W-:Y:S02]  /*a4d0*/  ISETP.GE.AND P4, PT, R3, 0x41, PT ;  /* 0x000000410300780c */ /* 0x000fe40003f86270 */
[----:B------:R-:W-:Y:S02]  /*a4e0*/  ISETP.LT.OR P0, PT, R2, 0x3a, P0 ;  /* 0x0000003a0200780c */ /* 0x000fe40000701670 */
[----:B------:R-:W-:Y:S02]  /*a4f0*/  P2R R24, PR, RZ, 0x8 ;  /* 0x00000008ff187803 */ /* 0x000fe40000000000 */
[----:B------:R-:W-:Y:S02]  /*a500*/  FSEL R198, R65, -INF , !P0 ;  /* 0xff80000041c67808 */ /* 0x000fe40004000000 */
[----:B------:R-:W-:Y:S02]  /*a510*/  ISETP.GT.AND P0, PT, R0, 0x40, !P4 ;  /* 0x000000400000780c */ /* 0x000fe40006704270 */
[C---:B------:R-:W-:Y:S02]  /*a520*/  ISETP.GE.AND P3, PT, R3.reuse, 0x42, PT ;  /* 0x000000420300780c */ /* 0x040fe40003f66270 */
[----:B------:R-:W-:Y:S02]  /*a530*/  ISETP.LT.OR P0, PT, R2, 0x41, P0 ;  /* 0x000000410200780c */ /* 0x000fe40000701670 */
[----:B------:R-:W-:Y:S02]  /*a540*/  P2R R22, PR, RZ, 0x4 ;  /* 0x00000004ff167803 */ /* 0x000fe40000000000 */
[----:B------:R-:W-:Y:S02]  /*a550*/  FSEL R204, R68, -INF , !P0 ;  /* 0xff80000044cc7808 */ /* 0x000fe40004000000 */
        /* <DEDUP_REMOVED lines=25> */
[----:B------:R-:W-:Y:S04]  /*a6f0*/  ISETP.GT.AND P0, PT, R0, 0x58, !P5 ;  /* 0x000000580000780c */ /* 0x000fe80006f04270 */
[----:B------:R-:W-:Y:S04]  /*a700*/  ISETP.LT.OR P0, PT, R2, 0x59, P0 ;  /* 0x000000590200780c */ /* 0x000fe80000701670 */
[----:B------:R-:W-:Y:S02]  /*a710*/  FSEL R252, R30, -INF , !P0 ;  /* 0xff8000001efc7808 */ /* 0x000fe40004000000 */
[----:B------:R-:W-:Y:S04]  /*a720*/  ISETP.GT.AND P0, PT, R0, RZ, !P1 ;  /* 0x000000ff0000720c */ /* 0x000fe80004f04270 */
[----:B------:R-:W-:Y:S04]  /*a730*/  ISETP.LT.OR P0, PT, R2, 0x1, P0 ;  /* 0x000000010200780c */ /* 0x000fe80000701670 */
[----:B------:R-:W-:Y:S02]  /*a740*/  FSEL R30, R226, -INF , !P0 ;  /* 0xff800000e21e7808 */ /* 0x000fe40004000000 */
[----:B------:R-:W-:Y:S02]  /*a750*/  ISETP.GE.AND P0, PT, R3, 0x5a, PT ;  /* 0x0000005a0300780c */ /* 0x000fe40003f06270 */
[----:B------:R-:W1:Y:S02]  /*a760*/  SHFL.IDX PT, R3, R6, 0x1, 0x1c1f ;  /* 0x003c1f0006037f89 */ /* 0x000e6400000e0000 */
[----:B------:R-:W-:Y:S02]  /*a770*/  P2R R4, PR, RZ, 0x1 ;  /* 0x00000001ff047803 */ /* 0x000fe40000000000 */
[----:B------:R-:W-:Y:S04]  /*a780*/  ISETP.GT.AND P0, PT, R0, 0x59, !P0 ;  /* 0x000000590000780c */ /* 0x000fe80004704270 */
[----:B------:R-:W-:Y:S04]  /*a790*/  ISETP.LT.OR P0, PT, R2, 0x5a, P0 ;  /* 0x0000005a0200780c */ /* 0x000fe80000701670 */
[----:B------:R-:W-:Y:S02]  /*a7a0*/  FSEL R84, R27, -INF , !P0 ;  /* 0xff8000001b547808 */ /* 0x000fe40004000000 */
[----:B------:R-:W-:Y:S01]  /*a7b0*/  PLOP3.LUT P0, PT, PT, PT, UP1, 0x40, 0x0 ;  /* 0x000000000000781c */ /* 0x000fe20003f0e818 */
[--C-:B-1----:R-:W-:Y:S02]  /*a7c0*/  IMAD.IADD R2, R7, 0x1, R3.reuse ;  /* 0x0000000107027824 */ /* 0x102fe400078e0203 */
[----:B------:R-:W-:Y:S10]  /*a7d0*/  IMAD.IADD R0, R8, 0x1, R3 ;  /* 0x0000000108007824 */ /* 0x000ff400078e0203 */
[----:B------:R-:W-:-:S05]  /*a7e0*/  @P0 BRA `(.L_x_486) ;  /* 0x000001b000000947 */ /* 0x000fca0003800000 */
[----:B------:R-:W-:Y:S01]  /*a7f0*/  IADD3 R0, R3, c[0x0][0x1d0], RZ ;  /* 0x0000740003007a10 */ /* 0x000fe20007ffe0ff */
        /* <DEDUP_REMOVED lines=13> */
.L_x_488:
[----:B------:R-:W-:Y:S04]  /*a8d0*/  MOV R2, c[0x0][0x32c] ;  /* 0x0000cb0000027a02 */ /* 0x000fe80000000f00 */
[----:B------:R-:W-:Y:S11]  /*a8e0*/  ISETP.NE.AND P0, PT, R2, 0x1, PT ;  /* 0x000000010200780c */ /* 0x000ff60003f05270 */
[----:B------:R-:W-:Y:S02]  /*a8f0*/  @!UPT UIADD3 URZ, URZ, URZ, URZ ;  /* 0x0000003f3f3ff290 */ /* 0x000fe4000fffe03f */
[----:B------:R-:W-:Y:S05]  /*a900*/  @P0 IMAD.HI.U32 R2, R0, c[0x0][0x330], RZ ;  /* 0x0000cc0000020a27 */ /* 0x000fea00078e00ff */
[----:B------:R-:W-:Y:S02]  /*a910*/  @P0 SHF.R.U32.HI R0, RZ, c[0x0][0x334], R2 ;  /* 0x0000cd00ff000a19 */ /* 0x000fe40000011602 */
.L_x_489:
[----:B------:R-:W-:Y:S05]  /*a920*/  BSYNC B0 ;  /* 0x0000000000007941 */ /* 0x000fea0003800000 */
.L_x_487:
[----:B------:R-:W-:Y:S02]  /*a930*/  IADD3 R2, R10, -0x1, RZ ;  /* 0xffffffff0a027810 */ /* 0x000fe40007ffe0ff */
[C-C-:B------:R-:W-:Y:S02]  /*a940*/  IADD3 R27, R3.reuse, UR10, R5.reuse ;  /* 0x0000000a031b7c10 */ /* 0x140fe4000fffe005 */
[----:B------:R-:W-:Y:S01]  /*a950*/  IADD3 R3, R3, c[0x0][0x328], R5 ;  /* 0x0000ca0003037a10 */ /* 0x000fe20007ffe005 */
[----:B------:R-:W-:Y:S05]  /*a960*/  IMAD R0, R0, c[0x0][0x32c], R2 ;  /* 0x0000cb0000007a24 */ /* 0x000fea00078e0202 */
[----:B------:R-:W-:Y:S02]  /*a970*/  IADD3 R2, R0, c[0x0][0x32c], RZ ;  /* 0x0000cb0000027a10 */ /* 0x000fe40007ffe0ff */
[----:B------:R-:W-:Y:S02]  /*a980*/  IMNMX R0, R27, R0, !PT ;  /* 0x000000001b007217 */ /* 0x000fe40007800200 */
[----:B------:R-:W-:Y:S02]  /*a990*/  IMNMX R2, R3, R2, PT ;  /* 0x0000000203027217 */ /* 0x000fe40003800200 */
.L_x_486:
[----:B------:R-:W-:Y:S01]  /*a9a0*/  ISETP.NE.AND P0, PT, R26, RZ, PT ;  /* 0x000000ff1a00720c */ /* 0x000fe20003f05270 */
[----:B------:R-:W1:Y:S03]  /*a9b0*/  SHFL.IDX PT, R3, R6, 0x2, 0x1c1f ;  /* 0x005c1f0006037f89 */ /* 0x000e6600000e0000 */
[----:B------:R-:W-:Y:S04]  /*a9c0*/  ISETP.GT.AND P0, PT, R0, 0x1, !P0 ;  /* 0x000000010000780c */ /* 0x000fe80004704270 */
[----:B------:R-:W-:Y:S04]  /*a9d0*/  ISETP.LT.OR P0, PT, R2, 0x2, P0 ;  /* 0x000000020200780c */ /* 0x000fe80000701670 */
[----:B------:R-:W-:Y:S02]  /*a9e0*/  FSEL R34, R229, -INF , !P0 ;  /* 0xff800000e5227808 */ /* 0x000fe40004000000 */
[----:B------:R-:W-:Y:S04]  /*a9f0*/  ISETP.NE.AND P0, PT, R25, RZ, PT ;  /* 0x000000ff1900720c */ /* 0x000fe80003f05270 */
        /* <DEDUP_REMOVED lines=79> */
[----:B------:R-:W-:Y:S04]  /*aef0*/  ISETP.GT.AND P0, PT, R0, RZ, !P1 ;  /* 0x000000ff0000720c */ /* 0x000fe80004f04270 */
[----:B------:R-:W-:Y:S04]  /*af00*/  ISETP.LT.OR P0, PT, R2, 0x1, P0 ;  /* 0x000000010200780c */ /* 0x000fe80000701670 */
[----:B------:R-:W-:Y:S02]  /*af10*/  FSEL R31, R239, -INF , !P0 ;  /* 0xff800000ef1f7808 */ /* 0x000fe40004000000 */
[----:B------:R-:W-:Y:S04]  /*af20*/  ISETP.NE.AND P0, PT, R4, RZ, PT ;  /* 0x000000ff0400720c */ /* 0x000fe80003f05270 */
[----:B------:R-:W-:Y:S01]  /*af30*/  ISETP.GT.AND P0, PT, R0, 0x59, !P0 ;  /* 0x000000590000780c */ /* 0x000fe20004704270 */
[--C-:B-1----:R-:W-:Y:S03]  /*af40*/  IMAD.IADD R0, R8, 0x1, R3.reuse ;  /* 0x0000000108007824 */ /* 0x102fe600078e0203 */
[----:B------:R-:W-:Y:S01]  /*af50*/  ISETP.LT.OR P0, PT, R2, 0x5a, P0 ;  /* 0x0000005a0200780c */ /* 0x000fe20000701670 */
[----:B------:R-:W-:Y:S03]  /*af60*/  IMAD.IADD R2, R7, 0x1, R3 ;  /* 0x0000000107027824 */ /* 0x000fe600078e0203 */
[----:B------:R-:W-:Y:S02]  /*af70*/  FSEL R250, R29, -INF , !P0 ;  /* 0xff8000001dfa7808 */ /* 0x000fe40004000000 */
[----:B------:R-:W-:Y:S11]  /*af80*/  PLOP3.LUT P0, PT, PT, PT, UP1, 0x40, 0x0 ;  /* 0x000000000000781c */ /* 0x000ff60003f0e818 */
[----:B------:R-:W-:Y:S02]  /*af90*/  @!UPT UIADD3 URZ, URZ, URZ, URZ ;  /* 0x0000003f3f3ff290 */ /* 0x000fe4000fffe03f */
        /* <DEDUP_REMOVED lines=15> */
.L_x_492:
[----:B------:R-:W-:Y:S04]  /*b090*/  MOV R27, c[0x0][0x32c] ;  /* 0x0000cb00001b7a02 */ /* 0x000fe80000000f00 */
[----:B------:R-:W-:Y:S11]  /*b0a0*/  ISETP.NE.AND P0, PT, R27, 0x1, PT ;  /* 0x000000011b00780c */ /* 0x000ff60003f05270 */
[----:B------:R-:W-:Y:S02]  /*b0b0*/  @!UPT UIADD3 URZ, URZ, URZ, URZ ;  /* 0x0000003f3f3ff290 */ /* 0x000fe4000fffe03f */
[----:B------:R-:W-:Y:S05]  /*b0c0*/  @P0 IMAD.HI.U32 R27, R3, c[0x0][0x330], RZ ;  /* 0x0000cc00031b0a27 */ /* 0x000fea00078e00ff */
[----:B------:R-:W-:Y:S02]  /*b0d0*/  @P0 SHF.R.U32.HI R3, RZ, c[0x0][0x334], R27 ;  /* 0x0000cd00ff030a19 */ /* 0x000fe4000001161b */
.L_x_493:
[----:B------:R-:W-:Y:S05]  /*b0e0*/  BSYNC B0 ;  /* 0x0000000000007941 */ /* 0x000fea0003800000 */
.L_x_491:
[----:B------:R-:W-:Y:S04]  /*b0f0*/  IMAD R27, R225, -0x60, -R46 ;  /* 0xffffffa0e11b7824 */ /* 0x000fe800078e0a2e */
[----:B------:R-:W-:Y:S05]  /*b100*/  IMAD R3, R3, c[0x0][0x32c], R27 ;  /* 0x0000cb0003037a24 */ /* 0x000fea00078e021b */
[----:B------:R-:W-:Y:S02]  /*b110*/  IADD3 R27, R3, c[0x0][0x32c], RZ ;  /* 0x0000cb00031b7a10 */ /* 0x000fe40007ffe0ff */
[----:B------:R-:W-:Y:S02]  /*b120*/  IMNMX R0, R0, R3, !PT ;  /* 0x0000000300007217 */ /* 0x000fe40007800200 */
[----:B------:R-:W-:Y:S02]  /*b130*/  IMNMX R2, R2, R27, PT ;  /* 0x0000001b02027217 */ /* 0x000fe40003800200 */
.L_x_490:
        /* <DEDUP_REMOVED lines=111> */
.L_x_496:
[----:B------:R-:W-:Y:S04]  /*b830*/  MOV R2, c[0x0][0x32c] ;  /* 0x0000cb0000027a02 */ /* 0x000fe80000000f00 */
[----:B------:R-:W-:Y:S11]  /*b840*/  ISETP.NE.AND P0, PT, R2, 0x1, PT ;  /* 0x000000010200780c */ /* 0x000ff60003f05270 */
[----:B------:R-:W-:Y:S02]  /*b850*/  @!UPT UIADD3 URZ, URZ, URZ, URZ ;  /* 0x0000003f3f3ff290 */ /* 0x000fe4000fffe03f */
[----:B------:R-:W-:Y:S05]  /*b860*/  @P0 IMAD.HI.U32 R2, R0, c[0x0][0x330], RZ ;  /* 0x0000cc0000020a27 */ /* 0x000fea00078e00ff */
[----:B------:R-:W-:Y:S02]  /*b870*/  @P0 SHF.R.U32.HI R0, RZ, c[0x0][0x334], R2 ;  /* 0x0000cd00ff000a19 */ /* 0x000fe40000011602 */
.L_x_497:
[----:B------:R-:W-:Y:S05]  /*b880*/  BSYNC B0 ;  /* 0x0000000000007941 */ /* 0x000fea0003800000 */
.L_x_495:
[----:B------:R-:W-:Y:S02]  /*b890*/  IADD3 R10, R10, -0x1, RZ ;  /* 0xffffffff0a0a7810 */ /* 0x000fe40007ffe0ff */
[C-C-:B------:R-:W-:Y:S02]  /*b8a0*/  IADD3 R6, R3.reuse, UR10, R5.reuse ;  /* 0x0000000a03067c10 */ /* 0x140fe4000fffe005 */
[----:B------:R-:W-:Y:S01]  /*b8b0*/  IADD3 R3, R3, c[0x0][0x328], R5 ;  /* 0x0000ca0003037a10 */ /* 0x000fe20007ffe005 */
[----:B------:R-:W-:Y:S05]  /*b8c0*/  IMAD R0, R0, c[0x0][0x32c], R10 ;  /* 0x0000cb0000007a24 */ /* 0x000fea00078e020a */
[----:B------:R-:W-:Y:S02]  /*b8d0*/  IADD3 R2, R0, c[0x0][0x32c], RZ ;  /* 0x0000cb0000027a10 */ /* 0x000fe40007ffe0ff */
[----:B------:R-:W-:Y:S02]  /*b8e0*/  IMNMX R0, R6, R0, !PT ;  /* 0x0000000006007217 */ /* 0x000fe40007800200 */
[----:B------:R-:W-:Y:S02]  /*b8f0*/  IMNMX R2, R3, R2, PT ;  /* 0x0000000203027217 */ /* 0x000fe40003800200 */
.L_x_494:
[----:B------:R-:W-:Y:S02]  /*b900*/  ISETP.GT.AND P0, PT, R0, RZ, !P1 ;  /* 0x000000ff0000720c */ /* 0x000fe40004f04270 */
[----:B------:R-:W-:Y:S02]  /*b910*/  ISETP.NE.AND P1, PT, R23, RZ, PT ;  /* 0x000000ff1700720c */ /* 0x000fe40003f25270 */
[----:B------:R-:W-:Y:S02]  /*b920*/  ISETP.LT.OR P0, PT, R2, 0x1, P0 ;  /* 0x000000010200780c */ /* 0x000fe40000701670 */
[----:B------:R-:W-:Y:S02]  /*b930*/  FMNMX.FTZ R72, R30, R100, !PT ;  /* 0x000000641e487209 */ /* 0x000fe40007810000 */
[----:B------:R-:W-:Y:S02]  /*b940*/  FSEL R8, R251, -INF , !P0 ;  /* 0xff800000fb087808 */ /* 0x000fe40004000000 */
[----:B------:R-:W-:Y:S02]  /*b950*/  ISETP.NE.AND P0, PT, R26, RZ, PT ;  /* 0x000000ff1a00720c */ /* 0x000fe40003f05270 */
[----:B------:R-:W-:Y:S02]  /*b960*/  FMNMX.FTZ R72, R32, R72, !PT ;  /* 0x0000004820487209 */ /* 0x000fe40007810000 */
[----:B------:R-:W-:Y:S02]  /*b970*/  ISETP.GT.AND P0, PT, R0, 0x1, !P0 ;  /* 0x000000010000780c */ /* 0x000fe40004704270 */
[----:B------:R-:W-:Y:S02]  /*b980*/  FMNMX.FTZ R72, R36, R72, !PT ;  /* 0x0000004824487209 */ /* 0x000fe40007810000 */
        /* <DEDUP_REMOVED lines=37> */
[----:B------:R-:W-:Y:S01]  /*bbe0*/  FMNMX.FTZ R3, R49, R3, !PT ;  /* 0x0000000331037209 */ /* 0x000fe20007810000 */
[----:B------:R-:W-:Y:S01]  /*bbf0*/  LDSM.16.MT88.4 R20, [R209+0x100] ;  /* 0x00010000d114783b */ /* 0x000fe20000004200 */
[----:B------:R-:W-:Y:S02]  /*bc00*/  ISETP.GT.AND P0, PT, R0, 0x19, !P0 ;  /* 0x000000190000780c */ /* 0x000fe40004704270 */
[----:B------:R-:W-:Y:S02]  /*bc10*/  FMNMX.FTZ R72, R177, R72, !PT ;  /* 0x00000048b1487209 */ /* 0x000fe40007810000 */
[----:B------:R-:W-:Y:S02]  /*bc20*/  ISETP.LT.OR P0, PT, R2, 0x1a, P0 ;  /* 0x0000001a0200780c */ /* 0x000fe40000701670 */
[----:B------:R-:W-:Y:S02]  /*bc30*/  FMNMX.FTZ R3, R94, R3, !PT ;  /* 0x000000035e037209 */ /* 0x000fe40007810000 */
[----:B------:R-:W-:Y:S02]  /*bc40*/  FSEL R88, R231, -INF , !P0 ;  /* 0xff800000e7587808 */ /* 0x000fe40004000000 */
[----:B------:R-:W-:Y:S02]  /*bc50*/  FMNMX.FTZ R72, R182, R72, !PT ;  /* 0x00000048b6487209 */ /* 0x000fe40007810000 */
[----:B------:R-:W-:Y:S02]  /*bc60*/  ISETP.NE.AND P0, PT, R19, RZ, PT ;  /* 0x000000ff1300720c */ /* 0x000fe40003f05270 */
[----:B------:R-:W-:Y:S02]  /*bc70*/  FMNMX.FTZ R3, R95, R3, !PT ;  /* 0x000000035f037209 */ /* 0x000fe40007810000 */
[----:B------:R-:W-:Y:S02]  /*bc80*/  ISETP.GT.AND P0, PT, R0, 0x20, !P0 ;  /* 0x000000200000780c */ /* 0x000fe40004704270 */
[----:B------:R-:W-:Y:S02]  /*bc90*/  FMNMX.FTZ R72, R187, R72, !PT ;  /* 0x00000048bb487209 */ /* 0x000fe40007810000 */
[----:B------:R-:W-:Y:S02]  /*bca0*/  FMNMX.FTZ R3, R173, R3, !PT ;  /* 0x00000003ad037209 */ /* 0x000fe40007810000 */
[----:B------:R-:W-:Y:S02]  /*bcb0*/  ISETP.LT.OR P0, PT, R2, 0x21, P0 ;  /* 0x000000210200780c */ /* 0x000fe40000701670 */
[----:B------:R-:W-:Y:S02]  /*bcc0*/  FMNMX.FTZ R72, R195, R72, !PT ;  /* 0x00000048c3487209 */ /* 0x000fe40007810000 */
[----:B------:R-:W-:Y:S02]  /*bcd0*/  FMNMX.FTZ R3, R175, R3, !PT ;  /* 0x00000003af037209 */ /* 0x000fe40007810000 */
[----:B------:R-:W-:Y:S02]  /*bce0*/  FSEL R98, R200, -INF , !P0 ;  /* 0xff800000c8627808 */ /* 0x000fe40004000000 */
[----:B------:R-:W-:Y:S02]  /*bcf0*/  ISETP.NE.AND P0, PT, R18, RZ, PT ;  /* 0x000000ff1200720c */ /* 0x000fe40003f05270 */
[----:B------:R-:W-:Y:S02]  /*bd00*/  FMNMX.FTZ R72, R198, R72, !PT ;  /* 0x00000048c6487209 */ /* 0x000fe40007810000 */
[----:B------:R-:W-:Y:S02]  /*bd10*/  FMNMX.FTZ R3, R183, R3, !PT ;  /* 0x00000003b7037209 */ /* 0x000fe40007810000 */
[----:B------:R-:W-:Y:S02]  /*bd20*/  FMNMX.FTZ R72, R204, R72, !PT ;  /* 0x00000048cc487209 */ /* 0x000fe40007810000 */
[----:B------:R-:W-:Y:S02]  /*bd30*/  ISETP.GT.AND P0, PT, R0, 0x21, !P0 ;  /* 0x000000210000780c */ /* 0x000fe40004704270 */
        /* <DEDUP_REMOVED lines=15> */
[----:B------:R-:W-:Y:S02]  /*be30*/  FMNMX.FTZ R72, R247, R72, !PT ;  /* 0x00000048f7487209 */ /* 0x000fe40007810000 */
[----:B------:R-:W-:Y:S02]  /*be40*/  ISETP.NE.AND P0, PT, R16, RZ, PT ;  /* 0x000000ff1000720c */ /* 0x000fe40003f05270 */
[----:B------:R-:W-:Y:S02]  /*be50*/  FMNMX.FTZ R3, R229, R3, !PT ;  /* 0x00000003e5037209 */ /* 0x000fe40007810000 */
[----:B------:R-:W-:Y:S02]  /*be60*/  FMNMX.FTZ R72, R252, R72, !PT ;  /* 0x00000048fc487209 */ /* 0x000fe40007810000 */
[----:B------:R-:W-:Y:S02]  /*be70*/  ISETP.GT.AND P0, PT, R0, 0x29, !P0 ;  /* 0x000000290000780c */ /* 0x000fe40004704270 */
[----:B------:R-:W-:Y:S02]  /*be80*/  FMNMX.FTZ R3, R230, R3, !PT ;  /* 0x00000003e6037209 */ /* 0x000fe40007810000 */
[----:B------:R-:W-:Y:S02]  /*be90*/  FMNMX.FTZ R72, R84, R72, !PT ;  /* 0x0000004854487209 */ /* 0x000fe40007810000 */
[----:B------:R-:W-:Y:S02]  /*bea0*/  ISETP.LT.OR P0, PT, R2, 0x2a, P0 ;  /* 0x0000002a0200780c */ /* 0x000fe40000701670 */
[----:B------:R-:W-:Y:S01]  /*beb0*/  FMNMX.FTZ R3, R242, R3, !PT ;  /* 0x00000003f2037209 */ /* 0x000fe20007810000 */
[----:B------:R-:W-:Y:S01]  /*bec0*/  SHFL.BFLY PT, R5, R72, 0x2, 0x1f ;  /* 0x0c401f0048057f89 */ /* 0x000fe200000e0000 */
        /* <DEDUP_REMOVED lines=8> */
[----:B------:R-:W-:Y:S01]  /*bf50*/  ISETP.NE.AND P0, PT, R14, RZ, PT ;  /* 0x000000ff0e00720c */ /* 0x000fe20003f05270 */
[----:B------:R-:W1:Y:S01]  /*bf60*/  SHFL.BFLY PT, R6, R3, 0x2, 0x1f ;  /* 0x0c401f0003067f89 */ /* 0x000e6200000e0000 */
[----:B------:R-:W-:Y:S02]  /*bf70*/  ISETP.NE.AND P1, PT, R12, RZ, PT ;  /* 0x000000ff0c00720c */ /* 0x000fe40003f25270 */
[C---:B------:R-:W-:Y:S02]  /*bf80*/  ISETP.GT.AND P0, PT, R0.reuse, 0x31, !P0 ;  /* 0x000000310000780c */ /* 0x040fe40004704270 */
[----:B------:R-:W-:Y:S02]  /*bf90*/  ISETP.GT.AND P5, PT, R0, 0x58, !P5 ;  /* 0x000000580000780c */ /* 0x000fe40006fa4270 */
[----:B------:R-:W-:Y:S04]  /*bfa0*/  ISETP.LT.OR P0, PT, R2, 0x32, P0 ;  /* 0x000000320200780c */ /* 0x000fe80000701670 */
[----:B------:R-:W-:Y:S02]  /*bfb0*/  FSEL R180, R180, -INF , !P0 ;  /* 0xff800000b4b47808 */ /* 0x000fe40004000000 */
[----:B------:R-:W-:Y:S04]  /*bfc0*/  ISETP.NE.AND P0, PT, R13, RZ, PT ;  /* 0x000000ff0d00720c */ /* 0x000fe80003f05270 */
[----:B------:R-:W-:Y:S04]  /*bfd0*/  ISETP.GT.AND P0, PT, R0, 0x38, !P0 ;  /* 0x000000380000780c */ /* 0x000fe80004704270 */
[----:B------:R-:W-:Y:S02]  /*bfe0*/  ISETP.LT.OR P0, PT, R2, 0x39, P0 ;  /* 0x000000390200780c */ /* 0x000fe40000701670 */
[----:B-1----:R-:W-:Y:S02]  /*bff0*/  FMNMX.FTZ R3, R3, R6, !PT ;  /* 0x0000000603037209 */ /* 0x002fe40007810000 */
[----:B------:R-:W-:Y:S02]  /*c000*/  FMNMX.FTZ R72, R72, R5, !PT ;  /* 0x0000000548487209 */ /* 0x000fe40007810000 */
[----:B------:R-:W-:Y:S01]  /*c010*/  FSEL R179, R179, -INF , !P0 ;  /* 0xff800000b3b37808 */ /* 0x000fe20004000000 */
[----:B------:R-:W-:Y:S01]  /*c020*/  SHFL.BFLY PT, R71, R3, 0x1, 0x1f ;  /* 0x0c201f0003477f89 */ /* 0x000fe200000e0000 */
[----:B------:R-:W-:Y:S02]  /*c030*/  ISETP.GT.AND P0, PT, R0, 0x39, !P1 ;  /* 0x000000390000780c */ /* 0x000fe40004f04270 */
[----:B------:R-:W-:Y:S02]  /*c040*/  FMNMX.FTZ R5, R8, R103, !PT ;  /* 0x0000006708057209 */ /* 0x000fe40007810000 */
[----:B------:R-:W-:Y:S02]  /*c050*/  ISETP.LT.OR P0, PT, R2, 0x3a, P0 ;  /* 0x0000003a0200780c */ /* 0x000fe40000701670 */
[----:B------:R-:W-:Y:S01]  /*c060*/  FMNMX.FTZ R5, R10, R5, !PT ;  /* 0x000000050a057209 */ /* 0x000fe20007810000 */
[----:B------:R-:W1:Y:S01]  /*c070*/  SHFL.BFLY PT, R7, R72, 0x1, 0x1f ;  /* 0x0c201f0048077f89 */ /* 0x000e6200000e0000 */
[----:B------:R-:W-:Y:S02]  /*c080*/  FSEL R178, R178, -INF , !P0 ;  /* 0xff800000b2b27808 */ /* 0x000fe40004000000 */
[----:B------:R-:W-:Y:S02]  /*c090*/  ISETP.GT.AND P0, PT, R0, 0x40, !P4 ;  /* 0x000000400000780c */ /* 0x000fe40006704270 */
[----:B------:R-:W-:Y:S02]  /*c0a0*/  ISETP.NE.AND P4, PT, R4, RZ, PT ;  /* 0x000000ff0400720c */ /* 0x000fe40003f85270 */
        /* <DEDUP_REMOVED lines=8> */
[----:B------:R-:W-:Y:S02]  /*c130*/  FMNMX.FTZ R4, R35, R4, !PT ;  /* 0x0000000423047209 */ /* 0x000fe40007810000 */
[----:B-1----:R-:W-:Y:S02]  /*c140*/  FMNMX.FTZ R72, R72, R7, !PT ;  /* 0x0000000748487209 */ /* 0x002fe40007810000 */
[----:B------:R-:W-:Y:S02]  /*c150*/  ISETP.GT.AND P0, PT, R0, 0x48, !P2 ;  /* 0x000000480000780c */ /* 0x000fe40005704270 */
[C---:B------:R-:W-:Y:S01]  /*c160*/  FSETP.NEU.FTZ.AND P2, PT, R72.reuse, -INF , PT ;  /* 0xff8000004800780b */ /* 0x040fe20003f5d000 */
[----:B------:R-:W-:Y:S01]  /*c170*/  FMUL.FTZ R74, R72, c[0x0][0x2d0] ;  /* 0x0000b400484a7a20 */ /* 0x000fe20000410000 */
[----:B------:R-:W-:Y:S02]  /*c180*/  FMNMX.FTZ R4, R46, R4, !PT ;  /* 0x000000042e047209 */ /* 0x000fe40007810000 */
[----:B------:R-:W-:Y:S02]  /*c190*/  FMNMX.FTZ R71, R3, R71, !PT ;  /* 0x0000004703477209 */ /* 0x000fe40007810000 */
[----:B------:R-:W-:Y:S02]  /*c1a0*/  FSEL R74, R74, RZ, P2 ;  /* 0x000000ff4a4a7208 */ /* 0x000fe40001000000 */
[----:B------:R-:W-:Y:S01]  /*c1b0*/  FMNMX.FTZ R4, R48, R4, !PT ;  /* 0x0000000430047209 */ /* 0x000fe20007810000 */
[----:B------:R-:W-:Y:S01]  /*c1c0*/  FMUL.FTZ R75, R71, c[0x0][0x2d0] ;  /* 0x0000b400474b7a20 */ /* 0x000fe20000410000 */
[----:B------:R-:W-:Y:S01]  /*c1d0*/  FMNMX.FTZ R5, R25, R5, !PT ;  /* 0x0000000519057209 */ /* 0x000fe20007810000 */
[--C-:B------:R-:W-:Y:S01]  /*c1e0*/  FFMA.FTZ R3, R36, c[0x0][0x2d0], -R74.reuse ;  /* 0x0000b40024037a23 */ /* 0x100fe2000001084a */
[----:B------:R-:W-:Y:S01]  /*c1f0*/  FMNMX.FTZ R4, R50, R4, !PT ;  /* 0x0000000432047209 */ /* 0x000fe20007810000 */
[--C-:B------:R-:W-:Y:S01]  /*c200*/  FFMA.FTZ R16, R45, c[0x0][0x2d0], -R74.reuse ;  /* 0x0000b4002d107a23 */ /* 0x100fe2000001084a */
[----:B------:R-:W-:Y:S01]  /*c210*/  ISETP.LT.OR P0, PT, R2, 0x49, P0 ;  /* 0x000000490200780c */ /* 0x000fe20000701670 */
[----:B------:R1:W-:Y:S01]  /*c220*/  MUFU.EX2 R93, R3 ;  /* 0x00000003005d7308 */ /* 0x0003e20000000800 */
        /* <DEDUP_REMOVED lines=11> */
[--C-:B------:R-:W-:Y:S01]  /*c2e0*/  FFMA.FTZ R5, R30, c[0x0][0x2d0], -R74.reuse ;  /* 0x0000b4001e057a23 */ /* 0x100fe2000001084a */
[----:B------:R-:W-:Y:S01]  /*c2f0*/  FMNMX.FTZ R4, R184, R4, !PT ;  /* 0x00000004b8047209 */ /* 0x000fe20007810000 */
[--C-:B-1----:R-:W-:Y:S01]  /*c300*/  FFMA.FTZ R3, R38, c[0x0][0x2d0], -R74.reuse ;  /* 0x0000b40026037a23 */ /* 0x102fe2000001084a */
[----:B------:R-:W-:Y:S01]  /*c310*/  FSEL R192, R186, -INF , !P0 ;  /* 0xff800000bac07808 */ /* 0x000fe20004000000 */
[----:B------:R1:W-:Y:S01]  /*c320*/  MUFU.EX2 R245, R5 ;  /* 0x0000000500f57308 */ /* 0x0003e20000000800 */
[----:B------:R-:W-:Y:S02]  /*c330*/  FMNMX.FTZ R4, R188, R4, !PT ;  /* 0x00000004bc047209 */ /* 0x000fe40007810000 */
[----:B------:R-:W-:Y:S02]  /*c340*/  ISETP.GT.AND P4, PT, R0, 0x59, !P4 ;  /* 0x000000590000780c */ /* 0x000fe40006784270 */
[----:B------:R-:W-:Y:S02]  /*c350*/  FMNMX.FTZ R4, R189, R4, !PT ;  /* 0x00000004bd047209 */ /* 0x000fe40007810000 */
[----:B------:R-:W-:Y:S02]  /*c360*/  ISETP.NE.AND P1, PT, R11, RZ, PT ;  /* 0x000000ff0b00720c */ /* 0x000fe40003f25270 */
[----:B------:R-:W-:Y:S01]  /*c370*/  FMNMX.FTZ R4, R190, R4, !PT ;  /* 0x00000004be047209 */ /* 0x000fe20007810000 */
[----:B------:R2:W3:Y:S01]  /*c380*/  MUFU.EX2 R86, R3 ;  /* 0x0000000300567308 */ /* 0x0004e20000000800 */
[----:B------:R-:W-:Y:S02]  /*c390*/  ISETP.GT.AND P0, PT, R0, 0x49, !P1 ;  /* 0x000000490000780c */ /* 0x000fe40004f04270 */
[----:B------:R-:W-:Y:S02]  /*c3a0*/  FMNMX.FTZ R4, R202, R4, !PT ;  /* 0x00000004ca047209 */ /* 0x000fe40007810000 */
[----:B------:R-:W-:Y:S02]  /*c3b0*/  FSETP.NEU.FTZ.AND P1, PT, R71, -INF , PT ;  /* 0xff8000004700780b */ /* 0x000fe40003f3d000 */
[----:B------:R-:W-:Y:S02]  /*c3c0*/  FMNMX.FTZ R4, R206, R4, !PT ;  /* 0x00000004ce047209 */ /* 0x000fe40007810000 */
[----:B------:R-:W-:Y:S02]  /*c3d0*/  FMNMX.FTZ R6, R168, R6, !PT ;  /* 0x00000006a8067209 */ /* 0x000fe40007810000 */
[----:B------:R-:W-:Y:S02]  /*c3e0*/  FSEL R75, R75, RZ, P1 ;  /* 0x000000ff4b4b7208 */ /* 0x000fe40000800000 */
[----:B------:R-:W-:Y:S02]  /*c3f0*/  FMNMX.FTZ R4, R207, R4, !PT ;  /* 0x00000004cf047209 */ /* 0x000fe40007810000 */
[----:B-1----:R-:W-:Y:S01]  /*c400*/  FMNMX.FTZ R5, R169, R6, !PT ;  /* 0x00000006a9057209 */ /* 0x002fe20007810000 */
[----:B------:R-:W-:Y:S01]  /*c410*/  FFMA.FTZ R6, R32, c[0x0][0x2d0], -R74 ;  /* 0x0000b40020067a23 */ /* 0x000fe2000001084a */
[----:B------:R-:W-:Y:S01]  /*c420*/  FMNMX.FTZ R4, R226, R4, !PT ;  /* 0x00000004e2047209 */ /* 0x000fe20007810000 */
[--C-:B------:R-:W-:Y:S01]  /*c430*/  FFMA.FTZ R12, R43, c[0x0][0x2d0], -R75.reuse ;  /* 0x0000b4002b0c7a23 */ /* 0x100fe2000001084b */
[----:B------:R-:W-:Y:S01]  /*c440*/  FMNMX.FTZ R5, R170, R5, !PT ;  /* 0x00000005aa057209 */ /* 0x000fe20007810000 */
[----:B------:R-:W1:Y:S01]  /*c450*/  MUFU.EX2 R61, R6 ;  /* 0x00000006003d7308 */ /* 0x000e620000000800 */
[----:B------:R-:W-:Y:S02]  /*c460*/  FMNMX.FTZ R4, R237, R4, !PT ;  /* 0x00000004ed047209 */ /* 0x000fe40007810000 */
[----:B------:R-:W-:Y:S01]  /*c470*/  FMNMX.FTZ R5, R181, R5, !PT ;  /* 0x00000005b5057209 */ /* 0x000fe20007810000 */
[--C-:B--2---:R-:W-:Y:S01]  /*c480*/  FFMA.FTZ R3, R31, c[0x0][0x2d0], -R75.reuse ;  /* 0x0000b4001f037a23 */ /* 0x104fe2000001084b */
[----:B------:R-:W-:Y:S02]  /*c490*/  ISETP.LT.OR P0, PT, R2, 0x4a, P0 ;  /* 0x0000004a0200780c */ /* 0x000fe40000701670 */
[----:B------:R-:W-:Y:S02]  /*c4a0*/  FMNMX.FTZ R5, R180, R5, !PT ;  /* 0x00000005b4057209 */ /* 0x000fe40007810000 */
[----:B------:R-:W-:Y:S01]  /*c4b0*/  FSEL R186, R79, -INF , !P0 ;  /* 0xff8000004fba7808 */ /* 0x000fe20004000000 */
[----:B------:R2:W-:Y:S01]  /*c4c0*/  MUFU.EX2 R249, R3 ;  /* 0x0000000300f97308 */ /* 0x0005e20000000800 */
[----:B------:R-:W-:Y:S02]  /*c4d0*/  FMNMX.FTZ R4, R238, R4, !PT ;  /* 0x00000004ee047209 */ /* 0x000fe40007810000 */
[----:B------:R-:W-:Y:S02]  /*c4e0*/  FMNMX.FTZ R5, R179, R5, !PT ;  /* 0x00000005b3057209 */ /* 0x000fe40007810000 */
[----:B------:R-:W-:Y:S02]  /*c4f0*/  FMNMX.FTZ R4, R239, R4, !PT ;  /* 0x00000004ef047209 */ /* 0x000fe40007810000 */
[----:B------:R-:W-:Y:S02]  /*c500*/  FMNMX.FTZ R5, R178, R5, !PT ;  /* 0x00000005b2057209 */ /* 0x000fe40007810000 */
[----:B------:R-:W-:Y:S02]  /*c510*/  FMNMX.FTZ R4, R240, R4, !PT ;  /* 0x00000004f0047209 */ /* 0x000fe40007810000 */
[----:B------:R-:W-:Y:S02]  /*c520*/  FMNMX.FTZ R5, R199, R5, !PT ;  /* 0x00000005c7057209 */ /* 0x000fe40007810000 */
[----:B------:R-:W-:Y:S01]  /*c530*/  ISETP.NE.AND P3, PT, R9, RZ, PT ;  /* 0x000000ff0900720c */ /* 0x000fe20003f65270 */
[----:B------:R-:W4:Y:S01]  /*c540*/  SHFL.BFLY PT, R7, R4, 0x2, 0x1f ;  /* 0x0c401f0004077f89 */ /* 0x000f2200000e0000 */
[----:B------:R-:W-:Y:S02]  /*c550*/  FMNMX.FTZ R5, R201, R5, !PT ;  /* 0x00000005c9057209 */ /* 0x000fe40007810000 */
[----:B------:R-:W-:Y:S01]  /*c560*/  ISETP.NE.AND P0, PT, R28, RZ, PT ;  /* 0x000000ff1c00720c */ /* 0x000fe20003f05270 */
[--C-:B------:R-:W-:Y:S01]  /*c570*/  FFMA.FTZ R28, R49, c[0x0][0x2d0], -R75.reuse ;  /* 0x0000b400311c7a23 */ /* 0x100fe2000001084b */
[C---:B------:R-:W-:Y:S02]  /*c580*/  ISETP.GT.AND P3, PT, R0.reuse, 0x50, !P3 ;  /* 0x000000500000780c */ /* 0x040fe40005f64270 */
[----:B------:R-:W-:Y:S02]  /*c590*/  ISETP.GT.AND P0, PT, R0, 0x51, !P0 ;  /* 0x000000510000780c */ /* 0x000fe40004704270 */
[----:B------:R-:W-:Y:S02]  /*c5a0*/  ISETP.LT.OR P3, PT, R2, 0x51, P3 ;  /* 0x000000510200780c */ /* 0x000fe40001f61670 */
[----:B--2---:R-:W-:Y:S02]  /*c5b0*/  FMNMX.FTZ R3, R192, R5, !PT ;  /* 0x00000005c0037209 */ /* 0x004fe40007810000 */
[----:B------:R-:W-:Y:S02]  /*c5c0*/  ISETP.LT.OR P0, PT, R2, 0x52, P0 ;  /* 0x000000520200780c */ /* 0x000fe40000701670 */
[----:B------:R-:W-:Y:S01]  /*c5d0*/  FMNMX.FTZ R0, R186, R3, !PT ;  /* 0x00000003ba007209 */ /* 0x000fe20007810000 */
[--C-:B------:R-:W-:Y:S01]  /*c5e0*/  FFMA.FTZ R3, R34, c[0x0][0x2d0], -R75.reuse ;  /* 0x0000b40022037a23 */ /* 0x100fe2000001084b */
[----:B------:R-:W-:Y:S02]  /*c5f0*/  FSEL R196, R91, -INF , !P0 ;  /* 0xff8000005bc47808 */ /* 0x000fe40004000000 */
[----:B------:R-:W-:Y:S01]  /*c600*/  ISETP.LT.OR P0, PT, R2, 0x5a, P4 ;  /* 0x0000005a0200780c */ /* 0x000fe20002701670 */
[----:B------:R2:W5:Y:S01]  /*c610*/  MUFU.EX2 R60, R3 ;  /* 0x00000003003c7308 */ /* 0x0005620000000800 */
[----:B------:R-:W-:Y:S02]  /*c620*/  FSEL R194, R78, -INF , !P3 ;  /* 0xff8000004ec27808 */ /* 0x000fe40005800000 */
[----:B------:R-:W-:Y:S02]  /*c630*/  FSEL R73, R59, -INF , !P0 ;  /* 0xff8000003b497808 */ /* 0x000fe40004000000 */
[----:B----4-:R-:W-:Y:S02]  /*c640*/  FMNMX.FTZ R4, R4, R7, !PT ;  /* 0x0000000704047209 */ /* 0x010fe40007810000 */
[----:B------:R-:W-:Y:S01]  /*c650*/  ISETP.LT.OR P3, PT, R2, 0x59, P5 ;  /* 0x000000590200780c */ /* 0x000fe20002f61670 */
[--C-:B------:R-:W-:Y:S01]  /*c660*/  FFMA.FTZ R2, R37, c[0x0][0x2d0], -R75.reuse ;  /* 0x0000b40025027a23 */ /* 0x100fe2000001084b */
[----:B---3--:R-:W-:Y:S01]  /*c670*/  F2FP.PACK_AB R78, R86, R93 ;  /* 0x0000005d564e723e */ /* 0x008fe200000000ff */
[----:B------:R-:W3:Y:S01]  /*c680*/  SHFL.BFLY PT, R70, R4, 0x1, 0x1f ;  /* 0x0c201f0004467f89 */ /* 0x000ee200000e0000 */
[----:B------:R-:W-:Y:S01]  /*c690*/  FSEL R197, R63, -INF , !P3 ;  /* 0xff8000003fc57808 */ /* 0x000fe20005800000 */
[----:B------:R4:W-:Y:S01]  /*c6a0*/  MUFU.EX2 R92, R2 ;  /* 0x00000002005c7308 */ /* 0x0009e20000000800 */
[----:B------:R-:W-:Y:S02]  /*c6b0*/  FMNMX.FTZ R0, R194, R0, !PT ;  /* 0x00000000c2007209 */ /* 0x000fe40007810000 */
[----:B-1----:R-:W-:Y:S02]  /*c6c0*/  F2FP.PACK_AB R76, R61, R245 ;  /* 0x000000f53d4c723e */ /* 0x002fe400000000ff */
[----:B------:R-:W-:Y:S04]  /*c6d0*/  FMNMX.FTZ R0, R196, R0, !PT ;  /* 0x00000000c4007209 */ /* 0x000fe80007810000 */
[----:B------:R-:W-:Y:S01]  /*c6e0*/  FMNMX.FTZ R0, R197, R0, !PT ;  /* 0x00000000c5007209 */ /* 0x000fe20007810000 */
[----:B------:R-:W-:Y:S01]  /*c6f0*/  MUFU.EX2 R63, R28 ;  /* 0x0000001c003f7308 */ /* 0x000fe20000000800 */
[----:B--2---:R-:W-:Y:S02]  /*c700*/  FFMA.FTZ R3, R39, c[0x0][0x2d0], -R75 ;  /* 0x0000b40027037a23 */ /* 0x004fe4000001084b */
[----:B------:R-:W-:Y:S01]  /*c710*/  FMNMX.FTZ R0, R73, R0, !PT ;  /* 0x0000000049007209 */ /* 0x000fe20007810000 */
[----:B------:R-:W-:Y:S01]  /*c720*/  LDSM.16.MT88.4 R36, [R212+0x100] ;  /* 0x00010000d424783b */ /* 0x000fe20000004200 */
[----:B-----5:R-:W-:Y:S05]  /*c730*/  F2FP.PACK_AB R77, R60, R249 ;  /* 0x000000f93c4d723e */ /* 0x020fea00000000ff */
[----:B------:R1:W2:Y:S01]  /*c740*/  MUFU.EX2 R85, R3 ;  /* 0x0000000300557308 */ /* 0x0002a20000000800 */
[----:B---3--:R-:W-:Y:S01]  /*c750*/  FMNMX.FTZ R70, R4, R70, !PT ;  /* 0x0000004604467209 */ /* 0x008fe20007810000 */
[----:B----4-:R-:W3:Y:S03]  /*c760*/  SHFL.BFLY PT, R2, R0, 0x2, 0x1f ;  /* 0x0c401f0000027f89 */ /* 0x010ee600000e0000 */
[C---:B------:R-:W-:Y:S01]  /*c770*/  FSETP.NEU.FTZ.AND P0, PT, R70.reuse, -INF , PT ;  /* 0xff8000004600780b */ /* 0x040fe20003f1d000 */
[----:B------:R-:W-:Y:S05]  /*c780*/  FMUL.FTZ R96, R70, c[0x0][0x2d0] ;  /* 0x0000b40046607a20 */ /* 0x000fea0000410000 */
[----:B------:R-:W-:Y:S05]  /*c790*/  FSEL R96, R96, RZ, P0 ;  /* 0x000000ff60607208 */ /* 0x000fea0000000000 */
[--C-:B------:R-:W-:Y:S02]  /*c7a0*/  FFMA.FTZ R4, R35, c[0x0][0x2d0], -R96.reuse ;  /* 0x0000b40023047a23 */ /* 0x100fe40000010860 */
[--C-:B------:R-:W-:Y:S02]  /*c7b0*/  FFMA.FTZ R32, R46, c[0x0][0x2d0], -R96.reuse ;  /* 0x0000b4002e207a23 */ /* 0x100fe40000010860 */
[----:B------:R-:W-:Y:S01]  /*c7c0*/  MUFU.EX2 R52, R4 ;  /* 0x0000000400347308 */ /* 0x000fe20000000800 */
[--C-:B-1----:R-:W-:Y:S01]  /*c7d0*/  FFMA.FTZ R3, R27, c[0x0][0x2d0], -R96.reuse ;  /* 0x0000b4001b037a23 */ /* 0x102fe20000010860 */
[----:B--2---:R-:W-:Y:S08]  /*c7e0*/  F2FP.PACK_AB R79, R85, R92 ;  /* 0x0000005c554f723e */ /* 0x004ff000000000ff */
[----:B------:R1:W-:Y:S02]  /*c7f0*/  MUFU.EX2 R251, R3 ;  /* 0x0000000300fb7308 */ /* 0x0003e40000000800 */
[--C-:B-1----:R-:W-:Y:S08]  /*c800*/  FFMA.FTZ R3, R29, c[0x0][0x2d0], -R96.reuse ;  /* 0x0000b4001d037a23 */ /* 0x102ff00000010860 */
[----:B------:R1:W2:Y:S02]  /*c810*/  MUFU.EX2 R246, R3 ;  /* 0x0000000300f67308 */ /* 0x0002a40000000800 */
[----:B-1----:R-:W-:Y:S01]  /*c820*/  FFMA.FTZ R3, R33, c[0x0][0x2d0], -R96 ;  /* 0x0000b40021037a23 */ /* 0x002fe20000010860 */
[----:B--2---:R-:W-:Y:S07]  /*c830*/  F2FP.PACK_AB R64, R246, R251 ;  /* 0x000000fbf640723e */ /* 0x004fee00000000ff */
[----:B------:R-:W-:Y:S10]  /*c840*/  MUFU.EX2 R33, R16 ;  /* 0x0000001000217308 */ /* 0x000ff40000000800 */
[----:B------:R3:W-:Y:S02]  /*c850*/  MUFU.EX2 R89, R3 ;  /* 0x0000000300597308 */ /* 0x0007e40000000800 */
[----:B---3--:R-:W-:Y:S01]  /*c860*/  FMNMX.FTZ R3, R0, R2, !PT ;  /* 0x0000000200037209 */ /* 0x008fe20007810000 */
[----:B------:R-:W-:Y:S01]  /*c870*/  FFMA.FTZ R2, R40, c[0x0][0x2d0], -R74 ;  /* 0x0000b40028027a23 */ /* 0x000fe2000001084a */
[----:B------:R-:W-:Y:S01]  /*c880*/  FSEL R0, R72, RZ, P2 ;  /* 0x000000ff48007208 */ /* 0x000fe20001000000 */
[----:B------:R-:W-:Y:S05]  /*c890*/  FFMA.FTZ R40, R50, c[0x0][0x2d0], -R96 ;  /* 0x0000b40032287a23 */ /* 0x000fea0000010860 */
[----:B------:R1:W-:Y:S01]  /*c8a0*/  MUFU.EX2 R80, R2 ;  /* 0x0000000200507308 */ /* 0x0003e20000000800 */
[----:B------:R-:W2:Y:S01]  /*c8b0*/  SHFL.BFLY PT, R4, R3, 0x1, 0x1f ;  /* 0x0c201f0003047f89 */ /* 0x000ea200000e0000 */
[----:B------:R-:W-:Y:S04]  /*c8c0*/  FADD.FTZ R0, -R0, R100 ;  /* 0x0000006400007221 */ /* 0x000fe80000010100 */
[----:B------:R-:W-:Y:S04]  /*c8d0*/  FMUL.FTZ R0, R0, c[0x0][0x2d0] ;  /* 0x0000b40000007a20 */ /* 0x000fe80000410000 */
[----:B------:R3:W4:Y:S01]  /*c8e0*/  MUFU.EX2 R69, R0 ;  /* 0x0000000000457308 */ /* 0x0007220000000800 */
[----:B-1----:R-:W-:Y:S02]  /*c8f0*/  FSEL R2, R71, RZ, P1 ;  /* 0x000000ff47027208 */ /* 0x002fe40000800000 */
[----:B--2---:R-:W-:Y:S03]  /*c900*/  FMNMX.FTZ R3, R3, R4, !PT ;  /* 0x0000000403037209 */ /* 0x004fe60007810000 */
[----:B------:R-:W-:Y:S02]  /*c910*/  FADD.FTZ R2, -R2, R101 ;  /* 0x0000006502027221 */ /* 0x000fe40000010100 */
[----:B------:R-:W-:Y:S02]  /*c920*/  FMUL.FTZ R97, R3, c[0x0][0x2d0] ;  /* 0x0000b40003617a20 */ /* 0x000fe40000410000 */
[----:B------:R-:W-:Y:S01]  /*c930*/  FMUL.FTZ R2, R2, c[0x0][0x2d0] ;  /* 0x0000b40002027a20 */ /* 0x000fe20000410000 */
[----:B---3--:R-:W-:Y:S01]  /*c940*/  FSEL R0, R70, RZ, P0 ;  /* 0x000000ff46007208 */ /* 0x008fe20000000000 */
[----:B----4-:R-:W-:Y:S01]  /*c950*/  FMUL.FTZ R16, R69, R116 ;  /* 0x0000007445107220 */ /* 0x010fe20000410000 */
[----:B------:R-:W-:Y:S01]  /*c960*/  FSETP.NEU.FTZ.AND P0, PT, R3, -INF , PT ;  /* 0xff8000000300780b */ /* 0x000fe20003f1d000 */
[----:B------:R-:W1:Y:S01]  /*c970*/  MUFU.EX2 R68, R2 ;  /* 0x0000000200447308 */ /* 0x000e620000000800 */
[----:B------:R-:W-:Y:S02]  /*c980*/  FMUL.FTZ R5, R69, R105 ;  /* 0x0000006945057220 */ /* 0x000fe40000410000 */
[----:B------:R-:W-:Y:S01]  /*c990*/  FADD.FTZ R0, -R0, R102 ;  /* 0x0000006600007221 */ /* 0x000fe20000010100 */
[----:B------:R-:W-:Y:S01]  /*c9a0*/  FSEL R97, R97, RZ, P0 ;  /* 0x000000ff61617208 */ /* 0x000fe20000000000 */
[----:B------:R-:W-:Y:S01]  /*c9b0*/  FMUL.FTZ R17, R69, R117 ;  /* 0x0000007545117220 */ /* 0x000fe20000410000 */
[----:B------:R-:W-:Y:S01]  /*c9c0*/  MOV R117, R249 ;  /* 0x000000f900757202 */ /* 0x000fe20000000f00 */
[----:B------:R-:W-:Y:S02]  /*c9d0*/  FMUL.FTZ R0, R0, c[0x0][0x2d0] ;  /* 0x0000b40000007a20 */ /* 0x000fe40000410000 */
[----:B------:R-:W-:Y:S02]  /*c9e0*/  IMAD.MOV.U32 R116, RZ, RZ, R245 ;  /* 0x000000ffff747224 */ /* 0x000fe400078e00f5 */
[----:B------:R2:W3:Y:S01]  /*c9f0*/  MUFU.EX2 R2, R0 ;  /* 0x0000000000027308 */ /* 0x0004e20000000800 */
[--C-:B------:R-:W-:Y:S02]  /*ca00*/  FFMA.FTZ R4, R25, c[0x0][0x2d0], -R97.reuse ;  /* 0x0000b40019047a23 */ /* 0x100fe40000010861 */
[--C-:B------:R-:W-:Y:S02]  /*ca10*/  FFMA.FTZ R58, R58, c[0x0][0x2d0], -R97.reuse ;  /* 0x0000b4003a3a7a23 */ /* 0x100fe40000010861 */
[--C-:B------:R-:W-:Y:S05]  /*ca20*/  FFMA.FTZ R62, R62, c[0x0][0x2d0], -R97.reuse ;  /* 0x0000b4003e3e7a23 */ /* 0x100fea0000010861 */
[----:B------:R4:W-:Y:S01]  /*ca30*/  MUFU.EX2 R54, R4 ;  /* 0x0000000400367308 */ /* 0x0009e20000000800 */
[C---:B-1----:R-:W-:Y:S02]  /*ca40*/  FMUL.FTZ R6, R68.reuse, R106 ;  /* 0x0000006a44067220 */ /* 0x042fe40000410000 */
[C---:B------:R-:W-:Y:S01]  /*ca50*/  FMUL.FTZ R7, R68.reuse, R107 ;  /* 0x0000006b44077220 */ /* 0x040fe20000410000 */
[----:B------:R-:W-:Y:S01]  /*ca60*/  MOV R107, R52 ;  /* 0x00000034006b7202 */ /* 0x000fe20000000f00 */
[C---:B------:R-:W-:Y:S02]  /*ca70*/  FMUL.FTZ R18, R68.reuse, R118 ;  /* 0x0000007644127220 */ /* 0x040fe40000410000 */
[C---:B------:R-:W-:Y:S01]  /*ca80*/  FMUL.FTZ R19, R68.reuse, R119 ;  /* 0x0000007744137220 */ /* 0x040fe20000410000 */
[----:B------:R-:W-:Y:S01]  /*ca90*/  F2FP.PACK_AB R66, R107, R89 ;  /* 0x000000596b42723e */ /* 0x000fe200000000ff */
[C---:B------:R-:W-:Y:S01]  /*caa0*/  FMUL.FTZ R34, R68.reuse, R134 ;  /* 0x0000008644227220 */ /* 0x040fe20000410000 */
[----:B------:R-:W-:Y:S01]  /*cab0*/  MOV R119, R246 ;  /* 0x000000f600777202 */ /* 0x000fe20000000f00 */
[----:B------:R-:W-:Y:S02]  /*cac0*/  FMUL.FTZ R35, R68, R135 ;  /* 0x0000008744237220 */ /* 0x000fe40000410000 */
[----:B--2---:R-:W-:Y:S02]  /*cad0*/  FFMA.FTZ R0, R8, c[0x0][0x2d0], -R97 ;  /* 0x0000b40008007a23 */ /* 0x004fe40000010861 */
[----:B------:R-:W-:Y:S02]  /*cae0*/  IMAD.MOV.U32 R118, RZ, RZ, R251 ;  /* 0x000000ffff767224 */ /* 0x000fe400078e00fb */
[----:B------:R1:W-:Y:S01]  /*caf0*/  MUFU.EX2 R200, R0 ;  /* 0x0000000000c87308 */ /* 0x0003e20000000800 */
[----:B------:R-:W-:Y:S02]  /*cb00*/  FFMA.FTZ R8, R41, c[0x0][0x2d0], -R75 ;  /* 0x0000b40029087a23 */ /* 0x000fe4000001084b */
[----:B---3--:R-:W-:Y:S02]  /*cb10*/  FMUL.FTZ R13, R2, R113 ;  /* 0x00000071020d7220 */ /* 0x008fe40000410000 */
[----:B----4-:R-:W-:Y:S02]  /*cb20*/  FFMA.FTZ R4, R24, c[0x0][0x2d0], -R97 ;  /* 0x0000b40018047a23 */ /* 0x010fe40000010861 */
[----:B------:R-:W-:Y:S02]  /*cb30*/  IMAD.MOV.U32 R113, RZ, RZ, R89 ;  /* 0x000000ffff717224 */ /* 0x000fe400078e0059 */
[----:B------:R-:W-:Y:S01]  /*cb40*/  FMUL.FTZ R45, R2, R145 ;  /* 0x00000091022d7220 */ /* 0x000fe20000410000 */
[----:B------:R2:W-:Y:S01]  /*cb50*/  MUFU.EX2 R87, R4 ;  /* 0x0000000400577308 */ /* 0x0005e20000000800 */
[----:B------:R-:W-:Y:S02]  /*cb60*/  FMUL.FTZ R50, R68, R150 ;  /* 0x0000009644327220 */ /* 0x000fe40000410000 */
[C---:B------:R-:W-:Y:S02]  /*cb70*/  FMUL.FTZ R9, R2.reuse, R109 ;  /* 0x0000006d02097220 */ /* 0x040fe40000410000 */
[C---:B------:R-:W-:Y:S02]  /*cb80*/  FMUL.FTZ R25, R2.reuse, R125 ;  /* 0x0000007d02197220 */ /* 0x040fe40000410000 */
[C---:B------:R-:W-:Y:S02]  /*cb90*/  FMUL.FTZ R28, R2.reuse, R128 ;  /* 0x00000080021c7220 */ /* 0x040fe40000410000 */
[----:B------:R-:W-:Y:S01]  /*cba0*/  FMUL.FTZ R29, R2, R129 ;  /* 0x00000081021d7220 */ /* 0x000fe20000410000 */
[----:B------:R3:W4:Y:S01]  /*cbb0*/  MUFU.EX2 R31, R8 ;  /* 0x00000008001f7308 */ /* 0x0007220000000800 */
[----:B------:R-:W-:Y:S02]  /*cbc0*/  FFMA.FTZ R24, R44, c[0x0][0x2d0], -R75 ;  /* 0x0000b4002c187a23 */ /* 0x000fe4000001084b */
[----:B------:R-:W-:Y:S02]  /*cbd0*/  FFMA.FTZ R44, R51, c[0x0][0x2d0], -R96 ;  /* 0x0000b400332c7a23 */ /* 0x000fe40000010860 */
[----:B-1----:R-:W-:Y:S02]  /*cbe0*/  FFMA.FTZ R0, R10, c[0x0][0x2d0], -R97 ;  /* 0x0000b4000a007a23 */ /* 0x002fe40000010861 */
[----:B------:R-:W-:Y:S02]  /*cbf0*/  FMUL.FTZ R51, R68, R151 ;  /* 0x0000009744337220 */ /* 0x000fe40000410000 */
[----:B------:R-:W-:Y:S01]  /*cc00*/  FMUL.FTZ R41, R2, R141 ;  /* 0x0000008d02297220 */ /* 0x000fe20000410000 */
[----:B------:R1:W5:Y:S01]  /*cc10*/  MUFU.EX2 R53, R0 ;  /* 0x0000000000357308 */ /* 0x0003620000000800 */
[----:B--2---:R-:W-:Y:S09]  /*cc20*/  FFMA.FTZ R4, R42, c[0x0][0x2d0], -R74 ;  /* 0x0000b4002a047a23 */ /* 0x004ff2000001084a */
[----:B------:R-:W2:Y:S01]  /*cc30*/  MUFU.EX2 R244, R4 ;  /* 0x0000000400f47308 */ /* 0x000ea20000000800 */
[----:B---3--:R-:W-:Y:S01]  /*cc40*/  FMUL.FTZ R8, R2, R108 ;  /* 0x0000006c02087220 */ /* 0x008fe20000410000 */
[----:B------:R-:W-:Y:S01]  /*cc50*/  MOV R108, R85 ;  /* 0x00000055006c7202 */ /* 0x000fe20000000f00 */
[----:B----4-:R-:W-:Y:S07]  /*cc60*/  IMAD.MOV.U32 R125, RZ, RZ, R31 ;  /* 0x000000ffff7d7224 */ /* 0x010fee00078e001f */
[----:B------:R3:W4:Y:S01]  /*cc70*/  MUFU.EX2 R30, R24 ;  /* 0x00000018001e7308 */ /* 0x0007220000000800 */
[----:B-1----:R-:W-:Y:S01]  /*cc80*/  FSEL R0, R3, RZ, P0 ;  /* 0x000000ff03007208 */ /* 0x002fe20000000000 */
[----:B-----5:R-:W-:Y:S01]  /*cc90*/  IMAD.MOV.U32 R106, RZ, RZ, R53 ;  /* 0x000000ffff6a7224 */ /* 0x020fe200078e0035 */
[C---:B------:R-:W-:Y:S02]  /*cca0*/  ISETP.GT.AND P0, PT, R225.reuse, UR4, PT ;  /* 0x00000004e1007c0c */ /* 0x040fe4000bf04270 */
[----:B------:R-:W-:Y:S01]  /*ccb0*/  IADD3 R225, R225, -0x1, RZ ;  /* 0xffffffffe1e17810 */ /* 0x000fe20007ffe0ff */
[----:B------:R-:W-:Y:S01]  /*ccc0*/  FADD.FTZ R0, -R0, R103 ;  /* 0x0000006700007221 */ /* 0x000fe20000010100 */
[----:B------:R-:W-:Y:S03]  /*ccd0*/  F2FP.PACK_AB R65, R106, R200 ;  /* 0x000000c86a41723e */ /* 0x000fe600000000ff */
[----:B------:R1:W-:Y:S01]  /*cce0*/  MUFU.EX2 R49, R44 ;  /* 0x0000002c00317308 */ /* 0x0003e20000000800 */
[----:B------:R-:W-:Y:S01]  /*ccf0*/  FMUL.FTZ R0, R0, c[0x0][0x2d0] ;  /* 0x0000b40000007a20 */ /* 0x000fe20000410000 */
[----:B--2---:R-:W-:Y:S01]  /*cd00*/  MOV R105, R244 ;  /* 0x000000f400697202 */ /* 0x004fe20000000f00 */
[----:B------:R-:W-:Y:S01]  /*cd10*/  FMUL.FTZ R4, R69, R104 ;  /* 0x0000006845047220 */ /* 0x000fe20000410000 */
[----:B------:R-:W-:Y:S02]  /*cd20*/  MOV R104, R54 ;  /* 0x0000003600687202 */ /* 0x000fe40000000f00 */
[----:B------:R-:W2:Y:S02]  /*cd30*/  LDSM.16.MT88.4 R52, [R210+0x100] ;  /* 0x00010000d234783b */ /* 0x000ea40000004200 */
[----:B------:R-:W-:Y:S02]  /*cd40*/  F2FP.PACK_AB R67, R87, R104 ;  /* 0x000000685743723e */ /* 0x000fe400000000ff */
[----:B------:R-:W5:Y:S01]  /*cd50*/  MUFU.EX2 R0, R0 ;  /* 0x0000000000007308 */ /* 0x000f620000000800 */
[-C--:B------:R-:W-:Y:S05]  /*cd60*/  HMMA.16816.F32 R4, R76, R20.reuse, R4 ;  /* 0x000000144c04723c */ /* 0x080fea0000001804 */
[C---:B---3--:R-:W-:Y:S02]  /*cd70*/  FMUL.FTZ R24, R2.reuse, R124 ;  /* 0x0000007c02187220 */ /* 0x048fe40000410000 */
[----:B----4-:R-:W-:Y:S02]  /*cd80*/  IMAD.MOV.U32 R129, RZ, RZ, R30 ;  /* 0x000000ffff817224 */ /* 0x010fe400078e001e */
[----:B------:R-:W-:Y:S03]  /*cd90*/  MUFU.EX2 R124, R32 ;  /* 0x00000020007c7308 */ /* 0x000fe60000000800 */
[----:B-1----:R-:W-:Y:S07]  /*cda0*/  FMUL.FTZ R44, R2, R144 ;  /* 0x00000090022c7220 */ /* 0x002fee0000410000 */
[----:B------:R-:W-:Y:S01]  /*cdb0*/  MUFU.EX2 R151, R58 ;  /* 0x0000003a00977308 */ /* 0x000fe20000000800 */
[C---:B-----5:R-:W-:Y:S02]  /*cdc0*/  FMUL.FTZ R11, R0.reuse, R111 ;  /* 0x0000006f000b7220 */ /* 0x060fe40000410000 */
[C---:B------:R-:W-:Y:S02]  /*cdd0*/  FMUL.FTZ R10, R0.reuse, R110 ;  /* 0x0000006e000a7220 */ /* 0x040fe40000410000 */
[----:B------:R-:W-:Y:S05]  /*cde0*/  IMAD.MOV.U32 R110, RZ, RZ, R86 ;  /* 0x000000ffff6e7224 */ /* 0x000fea00078e0056 */
[----:B------:R1:W-:Y:S01]  /*cdf0*/  MUFU.EX2 R111, R12 ;  /* 0x0000000c006f7308 */ /* 0x0003e20000000800 */
[C---:B------:R-:W-:Y:S01]  /*ce00*/  FMUL.FTZ R15, R0.reuse, R115 ;  /* 0x00000073000f7220 */ /* 0x040fe20000410000 */
[C---:B------:R-:W-:Y:S04]  /*ce10*/  HMMA.16816.F32 R8, R64.reuse, R20, R8 ;  /* 0x000000144008723c */ /* 0x040fe80000001808 */
[C---:B------:R-:W-:Y:S01]  /*ce20*/  FMUL.FTZ R14, R0.reuse, R114 ;  /* 0x00000072000e7220 */ /* 0x040fe20000410000 */
[----:B------:R-:W-:Y:S01]  /*ce30*/  MOV R114, R92 ;  /* 0x0000005c00727202 */ /* 0x000fe20000000f00 */
[C---:B------:R-:W-:Y:S01]  /*ce40*/  FMUL.FTZ R26, R0.reuse, R126 ;  /* 0x0000007e001a7220 */ /* 0x040fe20000410000 */
[----:B------:R-:W-:Y:S01]  /*ce50*/  MOV R126, R80 ;  /* 0x00000050007e7202 */ /* 0x000fe20000000f00 */
[----:B------:R-:W-:Y:S01]  /*ce60*/  FFMA.FTZ R20, R47, c[0x0][0x2d0], -R74 ;  /* 0x0000b4002f147a23 */ /* 0x000fe2000001084a */
[----:B------:R-:W3:Y:S03]  /*ce70*/  LDSM.16.MT88.4 R80, [R211+0x100] ;  /* 0x00010000d350783b */ /* 0x000ee60000004200 */
[----:B------:R4:W5:Y:S01]  /*ce80*/  MUFU.EX2 R59, R20 ;  /* 0x00000014003b7308 */ /* 0x0009620000000800 */
[C---:B------:R-:W-:Y:S02]  /*ce90*/  FMUL.FTZ R21, R69.reuse, R121 ;  /* 0x0000007945157220 */ /* 0x040fe40000410000 */
[C---:B------:R-:W-:Y:S02]  /*cea0*/  FMUL.FTZ R27, R0.reuse, R127 ;  /* 0x0000007f001b7220 */ /* 0x040fe40000410000 */
[C---:B------:R-:W-:Y:S02]  /*ceb0*/  FMUL.FTZ R31, R0.reuse, R131 ;  /* 0x00000083001f7220 */ /* 0x040fe40000410000 */
[----:B------:R-:W-:Y:S01]  /*cec0*/  FMUL.FTZ R30, R0, R130 ;  /* 0x00000082001e7220 */ /* 0x000fe20000410000 */
[----:B------:R-:W-:Y:S01]  /*ced0*/  MOV R130, R33 ;  /* 0x0000002100827202 */ /* 0x000fe20000000f00 */
[----:B-1----:R-:W-:Y:S01]  /*cee0*/  FMUL.FTZ R12, R2, R112 ;  /* 0x00000070020c7220 */ /* 0x002fe20000410000 */
[----:B------:R1:W-:Y:S01]  /*cef0*/  MUFU.EX2 R127, R40 ;  /* 0x00000028007f7308 */ /* 0x0003e20000000800 */
[C---:B------:R-:W-:Y:S01]  /*cf00*/  FMUL.FTZ R32, R69.reuse, R132 ;  /* 0x0000008445207220 */ /* 0x040fe20000410000 */
[----:B------:R-:W-:Y:S01]  /*cf10*/  MOV R112, R87 ;  /* 0x0000005700707202 */ /* 0x000fe20000000f00 */
[----:B------:R-:W-:Y:S02]  /*cf20*/  FMUL.FTZ R33, R69, R133 ;  /* 0x0000008545217220 */ /* 0x000fe40000410000 */
[----:B------:R-:W-:Y:S01]  /*cf30*/  LDSM.16.MT88.4 R132, [R212+0x2900] ;  /* 0x00290000d484783b */ /* 0x000fe20000004200 */
[-C--:B------:R-:W-:Y:S03]  /*cf40*/  HMMA.16816.F32 R12, R64, R22.reuse, R12 ;  /* 0x00000016400c723c */ /* 0x080fe6000000180c */
[----:B------:R-:W-:Y:S02]  /*cf50*/  IMAD.MOV.U32 R131, RZ, RZ, R84 ;  /* 0x000000ffff837224 */ /* 0x000fe400078e0054 */
[----:B------:R-:W-:Y:S02]  /*cf60*/  FFMA.FTZ R92, R95, c[0x0][0x2d0], -R75 ;  /* 0x0000b4005f5c7a23 */ /* 0x000fe4000001084b */
[----:B------:R-:W2:Y:S01]  /*cf70*/  LDSM.16.MT88.4 R84, [R209+0x900] ;  /* 0x00090000d154783b */ /* 0x000ea20000004200 */
[C---:B------:R-:W-:Y:S04]  /*cf80*/  HMMA.16816.F32 R16, R76.reuse, R22, R16 ;  /* 0x000000164c10723c */ /* 0x040fe80000001810 */
[C---:B----4-:R-:W-:Y:S02]  /*cf90*/  FMUL.FTZ R20, R69.reuse, R120 ;  /* 0x0000007845147220 */ /* 0x050fe40000410000 */
[----:B------:R-:W-:Y:S01]  /*cfa0*/  FMUL.FTZ R42, R0, R142 ;  /* 0x0000008e002a7220 */ /* 0x000fe20000410000 */
[----:B------:R4:W-:Y:S01]  /*cfb0*/  MUFU.EX2 R120, R62 ;  /* 0x0000003e00787308 */ /* 0x0009e20000000800 */
[C---:B------:R-:W-:Y:S01]  /*cfc0*/  FMUL.FTZ R22, R68.reuse, R122 ;  /* 0x0000007a44167220 */ /* 0x040fe20000410000 */
[----:B------:R-:W-:Y:S03]  /*cfd0*/  MOV R122, R60 ;  /* 0x0000003c007a7202 */ /* 0x000fe60000000f00 */
[----:B------:R-:W-:Y:S02]  /*cfe0*/  FMUL.FTZ R23, R68, R123 ;  /* 0x0000007b44177220 */ /* 0x000fe40000410000 */
[----:B-----5:R-:W-:Y:S02]  /*cff0*/  IMAD.MOV.U32 R150, RZ, RZ, R59 ;  /* 0x000000ffff967224 */ /* 0x020fe400078e003b */
[C---:B------:R-:W-:Y:S02]  /*d000*/  FMUL.FTZ R60, R2.reuse, R160 ;  /* 0x000000a0023c7220 */ /* 0x040fe40000410000 */
[----:B------:R-:W5:Y:S01]  /*d010*/  LDL.LU R160, [R1+0x10] ;  /* 0x0000100001a07983 */ /* 0x000f620000300800 */
[-C--:B------:R-:W-:Y:S03]  /*d020*/  HMMA.16816.F32 R20, R76, R36.reuse, R20 ;  /* 0x000000244c14723c */ /* 0x080fe60000001814 */
[----:B------:R-:W-:Y:S02]  /*d030*/  IMAD.MOV.U32 R115, RZ, RZ, R93 ;  /* 0x000000ffff737224 */ /* 0x000fe400078e005d */
[----:B-1----:R-:W-:Y:S02]  /*d040*/  FMUL.FTZ R40, R2, R140 ;  /* 0x0000008c02287220 */ /* 0x002fe40000410000 */
[----:B------:R-:W-:Y:S01]  /*d050*/  FMUL.FTZ R59, R0, R159 ;  /* 0x0000009f003b7220 */ /* 0x000fe20000410000 */
[C---:B------:R-:W-:Y:S04]  /*d060*/  HMMA.16816.F32 R24, R64.reuse, R36, R24 ;  /* 0x000000244018723c */ /* 0x040fe80000001818 */
[----:B------:R-:W-:Y:S02]  /*d070*/  IMAD.MOV.U32 R121, RZ, RZ, R61 ;  /* 0x000000ffff797224 */ /* 0x000fe400078e003d */
[----:B------:R-:W-:Y:S02]  /*d080*/  FMUL.FTZ R61, R2, R161 ;  /* 0x000000a1023d7220 */ /* 0x000fe40000410000 */
[-C--:B------:R-:W-:Y:S04]  /*d090*/  HMMA.16816.F32 R28, R64, R38.reuse, R28 ;  /* 0x00000026401c723c */ /* 0x080fe8000000181c */
[----:B------:R-:W-:Y:S02]  /*d0a0*/  FFMA.FTZ R36, R48, c[0x0][0x2d0], -R96 ;  /* 0x0000b40030247a23 */ /* 0x000fe40000010860 */
[----:B------:R-:W-:Y:S02]  /*d0b0*/  IMAD.MOV.U32 R161, RZ, RZ, R116 ;  /* 0x000000ffffa17224 */ /* 0x000fe400078e0074 */
[C---:B------:R-:W-:Y:S01]  /*d0c0*/  HMMA.16816.F32 R32, R76.reuse, R38, R32 ;  /* 0x000000264c20723c */ /* 0x040fe20000001820 */
[----:B------:R1:W-:Y:S03]  /*d0d0*/  MUFU.EX2 R128, R36 ;  /* 0x0000002400807308 */ /* 0x0003e60000000800 */
[----:B------:R-:W-:Y:S02]  /*d0e0*/  FMUL.FTZ R37, R69, R137 ;  /* 0x0000008945257220 */ /* 0x000fe40000410000 */
[----:B------:R-:W-:Y:S02]  /*d0f0*/  FMUL.FTZ R43, R0, R143 ;  /* 0x0000008f002b7220 */ /* 0x000fe40000410000 */
[C---:B------:R-:W-:Y:S03]  /*d100*/  FMUL.FTZ R38, R68.reuse, R138 ;  /* 0x0000008a44267220 */ /* 0x040fe60000410000 */
[----:B------:R-:W-:Y:S01]  /*d110*/  MUFU.EX2 R138, R92 ;  /* 0x0000005c008a7308 */ /* 0x000fe20000000800 */
[----:B------:R-:W-:Y:S02]  /*d120*/  FMUL.FTZ R39, R68, R139 ;  /* 0x0000008b44277220 */ /* 0x000fe40000410000 */
[--C-:B------:R-:W-:Y:S02]  /*d130*/  FFMA.FTZ R48, R57, c[0x0][0x2d0], -R74.reuse ;  /* 0x0000b40039307a23 */ /* 0x100fe4000001084a */
[C---:B------:R-:W-:Y:S02]  /*d140*/  FMUL.FTZ R46, R0.reuse, R146 ;  /* 0x00000092002e7220 */ /* 0x040fe40000410000 */
[----:B------:R-:W-:Y:S02]  /*d150*/  FMUL.FTZ R47, R0, R147 ;  /* 0x00000093002f7220 */ /* 0x000fe40000410000 */
[----:B------:R-:W-:Y:S01]  /*d160*/  FMUL.FTZ R57, R2, R157 ;  /* 0x0000009d02397220 */ /* 0x000fe20000410000 */
[----:B------:R3:W-:Y:S01]  /*d170*/  MUFU.EX2 R123, R48 ;  /* 0x00000030007b7308 */ /* 0x0007e20000000800 */
[C---:B------:R-:W-:Y:S02]  /*d180*/  FMUL.FTZ R58, R0.reuse, R158 ;  /* 0x0000009e003a7220 */ /* 0x040fe40000410000 */
[----:B----4-:R-:W-:Y:S02]  /*d190*/  FMUL.FTZ R62, R0, R162 ;  /* 0x000000a2003e7220 */ /* 0x010fe40000410000 */
[C---:B-1----:R-:W-:Y:S07]  /*d1a0*/  FMUL.FTZ R36, R69.reuse, R136 ;  /* 0x0000008845247220 */ /* 0x042fee0000410000 */
[-C--:B--2---:R-:W-:Y:S08]  /*d1b0*/  HMMA.16816.F32 R36, R76, R52.reuse, R36 ;  /* 0x000000344c24723c */ /* 0x084ff00000001824 */
[C---:B------:R-:W-:Y:S04]  /*d1c0*/  HMMA.16816.F32 R40, R64.reuse, R52, R40 ;  /* 0x000000344028723c */ /* 0x040fe80000001828 */
[C---:B---3--:R-:W-:Y:S02]  /*d1d0*/  FMUL.FTZ R48, R69.reuse, R148 ;  /* 0x0000009445307220 */ /* 0x048fe40000410000 */
[----:B------:R-:W-:Y:S02]  /*d1e0*/  IMAD.MOV.U32 R148, RZ, RZ, R49 ;  /* 0x000000ffff947224 */ /* 0x000fe400078e0031 */
[-C--:B------:R-:W-:Y:S04]  /*d1f0*/  HMMA.16816.F32 R44, R64, R54.reuse, R44 ;  /* 0x00000036402c723c */ /* 0x080fe8000000182c */
[--C-:B------:R-:W-:Y:S02]  /*d200*/  FFMA.FTZ R52, R56, c[0x0][0x2d0], -R97.reuse ;  /* 0x0000b40038347a23 */ /* 0x100fe40000010861 */
[C---:B------:R-:W-:Y:S01]  /*d210*/  FMUL.FTZ R49, R69.reuse, R149 ;  /* 0x0000009545317220 */ /* 0x040fe20000410000 */
[----:B------:R-:W-:Y:S01]  /*d220*/  MOV R149, R63 ;  /* 0x0000003f00957202 */ /* 0x000fe20000000f00 */
[----:B------:R1:W2:Y:S01]  /*d230*/  MUFU.EX2 R103, R52 ;  /* 0x0000003400677308 */ /* 0x0002a20000000800 */
[C---:B------:R-:W-:Y:S03]  /*d240*/  FMUL.FTZ R53, R69.reuse, R153 ;  /* 0x0000009945357220 */ /* 0x040fe60000410000 */
[----:B------:R-:W-:Y:S01]  /*d250*/  FMUL.FTZ R56, R2, R156 ;  /* 0x0000009c02387220 */ /* 0x000fe20000410000 */
[C---:B------:R-:W-:Y:S04]  /*d260*/  HMMA.16816.F32 R48, R76.reuse, R54, R48 ;  /* 0x000000364c30723c */ /* 0x040fe80000001830 */
[----:B------:R-:W-:Y:S03]  /*d270*/  FMUL.FTZ R63, R0, R163 ;  /* 0x000000a3003f7220 */ /* 0x000fe60000410000 */
[C---:B------:R-:W-:Y:S02]  /*d280*/  FMUL.FTZ R54, R68.reuse, R154 ;  /* 0x0000009a44367220 */ /* 0x040fe40000410000 */
[----:B------:R-:W-:Y:S03]  /*d290*/  FMUL.FTZ R55, R68, R155 ;  /* 0x0000009b44377220 */ /* 0x000fe60000410000 */
[----:B-1----:R-:W-:Y:S07]  /*d2a0*/  FMUL.FTZ R52, R69, R152 ;  /* 0x0000009845347220 */ /* 0x002fee0000410000 */
[-C--:B------:R-:W-:Y:S08]  /*d2b0*/  HMMA.16816.F32 R52, R76, R80.reuse, R52 ;  /* 0x000000504c34723c */ /* 0x080ff00000001834 */
[C---:B------:R-:W-:Y:S07]  /*d2c0*/  HMMA.16816.F32 R56, R64.reuse, R80, R56 ;  /* 0x000000504038723c */ /* 0x040fee0000001838 */
[----:B------:R-:W-:Y:S01]  /*d2d0*/  FFMA.FTZ R80, R88, c[0x0][0x2d0], -R97 ;  /* 0x0000b40058507a23 */ /* 0x000fe20000010861 */
[-C--:B------:R-:W-:Y:S03]  /*d2e0*/  HMMA.16816.F32 R60, R64, R82.reuse, R60 ;  /* 0x00000052403c723c */ /* 0x080fe6000000183c */
[----:B------:R1:W3:Y:S01]  /*d2f0*/  MUFU.EX2 R109, R80 ;  /* 0x00000050006d7308 */ /* 0x0002e20000000800 */
[----:B--2---:R-:W-:Y:S03]  /*d300*/  F2FP.PACK_AB R81, R151, R103 ;  /* 0x000000679751723e */ /* 0x004fe600000000ff */
[C---:B------:R-:W-:Y:S02]  /*d310*/  FMUL.FTZ R64, R69.reuse, R164 ;  /* 0x000000a445407220 */ /* 0x040fe40000410000 */
[----:B------:R-:W-:Y:S03]  /*d320*/  FMUL.FTZ R65, R69, R165 ;  /* 0x000000a545417220 */ /* 0x000fe60000410000 */
[C---:B------:R-:W-:Y:S02]  /*d330*/  FMUL.FTZ R66, R68.reuse, R166 ;  /* 0x000000a644427220 */ /* 0x040fe40000410000 */
[----:B------:R-:W-:Y:S07]  /*d340*/  FMUL.FTZ R67, R68, R167 ;  /* 0x000000a744437220 */ /* 0x000fee0000410000 */
[----:B------:R-:W-:Y:S04]  /*d350*/  HMMA.16816.F32 R64, R76, R82, R64 ;  /* 0x000000524c40723c */ /* 0x000fe80000001840 */
[--C-:B-1----:R-:W-:Y:S03]  /*d360*/  FFMA.FTZ R80, R90, c[0x0][0x2d0], -R74.reuse ;  /* 0x0000b4005a507a23 */ /* 0x102fe6000001084a */
[----:B------:R-:W-:Y:S01]  /*d370*/  F2FP.PACK_AB R78, R150, R130 ;  /* 0x00000082964e723e */ /* 0x000fe200000000ff */
[----:B------:R-:W1:Y:S01]  /*d380*/  LDSM.16.MT88.4 R88, [R212+0x900] ;  /* 0x00090000d458783b */ /* 0x000e620000004200 */
[----:B------:R-:W-:Y:S01]  /*d390*/  F2FP.PACK_AB R79, R149, R129 ;  /* 0x00000081954f723e */ /* 0x000fe200000000ff */
[----:B------:R2:W-:Y:S02]  /*d3a0*/  MUFU.EX2 R251, R80 ;  /* 0x0000005000fb7308 */ /* 0x0005e40000000800 */
[----:B------:R-:W-:Y:S02]  /*d3b0*/  F2FP.PACK_AB R76, R105, R126 ;  /* 0x0000007e694c723e */ /* 0x000fe400000000ff */
[----:B------:R-:W-:Y:S02]  /*d3c0*/  F2FP.PACK_AB R77, R111, R125 ;  /* 0x0000007d6f4d723e */ /* 0x000fe400000000ff */
[----:B------:R-:W-:Y:S02]  /*d3d0*/  F2FP.PACK_AB R82, R148, R127 ;  /* 0x0000007f9452723e */ /* 0x000fe400000000ff */
[----:B---3--:R-:W-:Y:S03]  /*d3e0*/  F2FP.PACK_AB R83, R109, R120 ;  /* 0x000000786d53723e */ /* 0x008fe600000000ff */
[-C--:B------:R-:W-:Y:S03]  /*d3f0*/  HMMA.16816.F32 R4, R76, R84.reuse, R4 ;  /* 0x000000544c04723c */ /* 0x080fe60000001804 */
[--C-:B--2---:R-:W-:Y:S02]  /*d400*/  FFMA.FTZ R80, R94, c[0x0][0x2d0], -R75.reuse ;  /* 0x0000b4005e507a23 */ /* 0x104fe4000001084b */
[----:B------:R-:W2:Y:S02]  /*d410*/  LDSM.16.MT88.4 R92, [R210+0x900] ;  /* 0x00090000d25c783b */ /* 0x000ea40000004200 */
[----:B------:R3:W-:Y:S02]  /*d420*/  MUFU.EX2 R139, R80 ;  /* 0x00000050008b7308 */ /* 0x0007e40000000800 */
[----:B---3--:R-:W-:Y:S07]  /*d430*/  F2FP.PACK_AB R80, R128, R124 ;  /* 0x0000007c8050723e */ /* 0x008fee00000000ff */
[C---:B------:R-:W-:Y:S07]  /*d440*/  HMMA.16816.F32 R8, R80.reuse, R84, R8 ;  /* 0x000000545008723c */ /* 0x040fee0000001808 */
[--C-:B------:R-:W-:Y:S01]  /*d450*/  FFMA.FTZ R84, R176, c[0x0][0x2d0], -R74.reuse ;  /* 0x0000b400b0547a23 */ /* 0x100fe2000001084a */
[-C--:B------:R-:W-:Y:S03]  /*d460*/  HMMA.16816.F32 R12, R80, R86.reuse, R12 ;  /* 0x00000056500c723c */ /* 0x080fe6000000180c */
[----:B------:R3:W-:Y:S05]  /*d470*/  MUFU.EX2 R249, R84 ;  /* 0x0000005400f97308 */ /* 0x0007ea0000000800 */
[C---:B------:R-:W-:Y:S08]  /*d480*/  HMMA.16816.F32 R16, R76.reuse, R86, R16 ;  /* 0x000000564c10723c */ /* 0x040ff00000001810 */
[-C--:B-1----:R-:W-:Y:S08]  /*d490*/  HMMA.16816.F32 R20, R76, R88.reuse, R20 ;  /* 0x000000584c14723c */ /* 0x082ff00000001814 */
[C---:B------:R-:W-:Y:S04]  /*d4a0*/  HMMA.16816.F32 R24, R80.reuse, R88, R24 ;  /* 0x000000585018723c */ /* 0x040fe80000001818 */
[----:B---3--:R-:W-:Y:S03]  /*d4b0*/  FFMA.FTZ R84, R177, c[0x0][0x2d0], -R74 ;  /* 0x0000b400b1547a23 */ /* 0x008fe6000001084a */
[--C-:B------:R-:W-:Y:S01]  /*d4c0*/  FFMA.FTZ R88, R171, c[0x0][0x2d0], -R96.reuse ;  /* 0x0000b400ab587a23 */ /* 0x100fe20000010860 */
[-C--:B------:R-:W-:Y:S01]  /*d4d0*/  HMMA.16816.F32 R28, R80, R90.reuse, R28 ;  /* 0x0000005a501c723c */ /* 0x080fe2000000181c */
[----:B------:R1:W-:Y:S07]  /*d4e0*/  MUFU.EX2 R246, R84 ;  /* 0x0000005400f67308 */ /* 0x0003ee0000000800 */
[C---:B------:R-:W-:Y:S03]  /*d4f0*/  HMMA.16816.F32 R32, R76.reuse, R90, R32 ;  /* 0x0000005a4c20723c */ /* 0x040fe60000001820 */
[----:B------:R3:W-:Y:S05]  /*d500*/  MUFU.EX2 R136, R88 ;  /* 0x0000005800887308 */ /* 0x0007ea0000000800 */
[-C--:B--2---:R-:W-:Y:S08]  /*d510*/  HMMA.16816.F32 R36, R76, R92.reuse, R36 ;  /* 0x0000005c4c24723c */ /* 0x084ff00000001824 */
[C---:B------:R-:W-:Y:S04]  /*d520*/  HMMA.16816.F32 R40, R80.reuse, R92, R40 ;  /* 0x0000005c5028723c */ /* 0x040fe80000001828 */
[----:B-1----:R-:W-:Y:S03]  /*d530*/  FFMA.FTZ R84, R173, c[0x0][0x2d0], -R75 ;  /* 0x0000b400ad547a23 */ /* 0x002fe6000001084b */
[----:B------:R-:W-:Y:S01]  /*d540*/  FFMA.FTZ R92, R168, c[0x0][0x2d0], -R97 ;  /* 0x0000b400a85c7a23 */ /* 0x000fe20000010861 */
[----:B------:R1:W-:Y:S01]  /*d550*/  MUFU.EX2 R245, R84 ;  /* 0x0000005400f57308 */ /* 0x0003e20000000800 */
[-C--:B------:R-:W-:Y:S03]  /*d560*/  HMMA.16816.F32 R44, R80, R94.reuse, R44 ;  /* 0x0000005e502c723c */ /* 0x080fe6000000182c */
[--C-:B---3--:R-:W-:Y:S05]  /*d570*/  FFMA.FTZ R88, R172, c[0x0][0x2d0], -R96.reuse ;  /* 0x0000b400ac587a23 */ /* 0x108fea0000010860 */
[C---:B------:R-:W-:Y:S01]  /*d580*/  HMMA.16816.F32 R48, R76.reuse, R94, R48 ;  /* 0x0000005e4c30723c */ /* 0x040fe20000001830 */
[----:B------:R2:W-:Y:S03]  /*d590*/  MUFU.EX2 R142, R88 ;  /* 0x00000058008e7308 */ /* 0x0005e60000000800 */
[----:B-----5:R-:W-:Y:S07]  /*d5a0*/  FFMA.FTZ R69, R69, R160, R161 ;  /* 0x000000a045457223 */ /* 0x020fee00000100a1 */
[----:B------:R3:W-:Y:S01]  /*d5b0*/  MUFU.EX2 R235, R92 ;  /* 0x0000005c00eb7308 */ /* 0x0007e20000000800 */
[----:B-1----:R-:W-:Y:S09]  /*d5c0*/  FFMA.FTZ R84, R175, c[0x0][0x2d0], -R75 ;  /* 0x0000b400af547a23 */ /* 0x002ff2000001084b */
[----:B------:R1:W-:Y:S01]  /*d5d0*/  MUFU.EX2 R143, R84 ;  /* 0x00000054008f7308 */ /* 0x0003e20000000800 */
[--C-:B--2---:R-:W-:Y:S09]  /*d5e0*/  FFMA.FTZ R88, R174, c[0x0][0x2d0], -R96.reuse ;  /* 0x0000b400ae587a23 */ /* 0x104ff20000010860 */
[----:B------:R2:W4:Y:S01]  /*d5f0*/  MUFU.EX2 R141, R88 ;  /* 0x00000058008d7308 */ /* 0x0005220000000800 */
[----:B---3--:R-:W-:Y:S09]  /*d600*/  FFMA.FTZ R92, R169, c[0x0][0x2d0], -R97 ;  /* 0x0000b400a95c7a23 */ /* 0x008ff20000010861 */
[----:B------:R3:W-:Y:S01]  /*d610*/  MUFU.EX2 R234, R92 ;  /* 0x0000005c00ea7308 */ /* 0x0007e20000000800 */
[----:B-1----:R-:W-:Y:S09]  /*d620*/  FFMA.FTZ R84, R99, c[0x0][0x2d0], -R96 ;  /* 0x0000b40063547a23 */ /* 0x002ff20000010860 */
[----:B------:R1:W-:Y:S01]  /*d630*/  MUFU.EX2 R137, R84 ;  /* 0x0000005400897308 */ /* 0x0003e20000000800 */
[--C-:B--2---:R-:W-:Y:S09]  /*d640*/  FFMA.FTZ R88, R182, c[0x0][0x2d0], -R74.reuse ;  /* 0x0000b400b6587a23 */ /* 0x104ff2000001084a */
[----:B------:R2:W-:Y:S01]  /*d650*/  MUFU.EX2 R244, R88 ;  /* 0x0000005800f47308 */ /* 0x0005e20000000800 */
[----:B---3--:R-:W-:Y:S09]  /*d660*/  FFMA.FTZ R92, R185, c[0x0][0x2d0], -R75 ;  /* 0x0000b400b95c7a23 */ /* 0x008ff2000001084b */
[----:B------:R3:W-:Y:S01]  /*d670*/  MUFU.EX2 R145, R92 ;  /* 0x0000005c00917308 */ /* 0x0007e20000000800 */
[----:B-1----:R-:W1:Y:S01]  /*d680*/  LDSM.16.MT88.4 R84, [R211+0x900] ;  /* 0x00090000d354783b */ /* 0x002e620000004200 */
[--C-:B--2---:R-:W-:Y:S08]  /*d690*/  FFMA.FTZ R88, R98, c[0x0][0x2d0], -R97.reuse ;  /* 0x0000b40062587a23 */ /* 0x104ff00000010861 */
[----:B------:R2:W5:Y:S01]  /*d6a0*/  MUFU.EX2 R140, R88 ;  /* 0x00000058008c7308 */ /* 0x0005620000000800 */
[----:B---3--:R-:W-:Y:S08]  /*d6b0*/  LDSM.16.MT88.4 R92, [R210+0x1100] ;  /* 0x00110000d25c783b */ /* 0x008ff00000004200 */
[----:B--2---:R-:W2:Y:S01]  /*d6c0*/  LDSM.16.MT88.4 R88, [R209+0x1100] ;  /* 0x00110000d158783b */ /* 0x004ea20000004200 */
[-C--:B-1----:R-:W-:Y:S08]  /*d6d0*/  HMMA.16816.F32 R52, R76, R84.reuse, R52 ;  /* 0x000000544c34723c */ /* 0x082ff00000001834 */
[C---:B------:R-:W-:Y:S07]  /*d6e0*/  HMMA.16816.F32 R56, R80.reuse, R84, R56 ;  /* 0x000000545038723c */ /* 0x040fee0000001838 */
[----:B------:R-:W-:Y:S01]  /*d6f0*/  FFMA.FTZ R84, R170, c[0x0][0x2d0], -R97 ;  /* 0x0000b400aa547a23 */ /* 0x000fe20000010861 */
[-C--:B------:R-:W-:Y:S03]  /*d700*/  HMMA.16816.F32 R60, R80, R86.reuse, R60 ;  /* 0x00000056503c723c */ /* 0x080fe6000000183c */
[----:B------:R1:W3:Y:S04]  /*d710*/  MUFU.EX2 R232, R84 ;  /* 0x0000005400e87308 */ /* 0x0002e80000000800 */
[--C-:B------:R-:W-:Y:S01]  /*d720*/  FFMA.FTZ R80, R187, c[0x0][0x2d0], -R74.reuse ;  /* 0x0000b400bb507a23 */ /* 0x100fe2000001084a */
[----:B------:R-:W-:Y:S04]  /*d730*/  HMMA.16816.F32 R64, R76, R86, R64 ;  /* 0x000000564c40723c */ /* 0x000fe80000001840 */
[----:B----4-:R-:W-:Y:S01]  /*d740*/  F2FP.PACK_AB R82, R141, R142 ;  /* 0x0000008e8d52723e */ /* 0x010fe200000000ff */
[----:B------:R4:W-:Y:S01]  /*d750*/  MUFU.EX2 R147, R80 ;  /* 0x0000005000937308 */ /* 0x0009e20000000800 */
[----:B-----5:R-:W-:Y:S02]  /*d760*/  F2FP.PACK_AB R81, R235, R140 ;  /* 0x0000008ceb51723e */ /* 0x020fe400000000ff */
[----:B------:R-:W-:Y:S04]  /*d770*/  F2FP.PACK_AB R76, R251, R123 ;  /* 0x0000007bfb4c723e */ /* 0x000fe800000000ff */
[----:B------:R-:W-:Y:S02]  /*d780*/  F2FP.PACK_AB R77, R138, R139 ;  /* 0x0000008b8a4d723e */ /* 0x000fe400000000ff */
[----:B------:R-:W-:Y:S02]  /*d790*/  F2FP.PACK_AB R78, R246, R249 ;  /* 0x000000f9f64e723e */ /* 0x000fe400000000ff */
[----:B------:R-:W-:Y:S01]  /*d7a0*/  F2FP.PACK_AB R79, R143, R245 ;  /* 0x000000f58f4f723e */ /* 0x000fe200000000ff */
[----:B-1----:R-:W1:Y:S01]  /*d7b0*/  LDSM.16.MT88.4 R84, [R212+0x1100] ;  /* 0x00110000d454783b */ /* 0x002e620000004200 */
[----:B---3--:R-:W-:Y:S05]  /*d7c0*/  F2FP.PACK_AB R83, R232, R234 ;  /* 0x000000eae853723e */ /* 0x008fea00000000ff */
[-C--:B--2---:R-:W-:Y:S03]  /*d7d0*/  HMMA.16816.F32 R4, R76, R88.reuse, R4 ;  /* 0x000000584c04723c */ /* 0x084fe60000001804 */
[--C-:B----4-:R-:W-:Y:S04]  /*d7e0*/  FFMA.FTZ R80, R183, c[0x0][0x2d0], -R75.reuse ;  /* 0x0000b400b7507a23 */ /* 0x110fe8000001084b */
[----:B------:R2:W-:Y:S02]  /*d7f0*/  MUFU.EX2 R146, R80 ;  /* 0x0000005000927308 */ /* 0x0005e40000000800 */
[----:B--2---:R-:W-:Y:S07]  /*d800*/  F2FP.PACK_AB R80, R136, R137 ;  /* 0x000000898850723e */ /* 0x004fee00000000ff */
[C---:B------:R-:W-:Y:S07]  /*d810*/  HMMA.16816.F32 R8, R80.reuse, R88, R8 ;  /* 0x000000585008723c */ /* 0x040fee0000001808 */
[--C-:B------:R-:W-:Y:S01]  /*d820*/  FFMA.FTZ R88, R195, c[0x0][0x2d0], -R74.reuse ;  /* 0x0000b400c3587a23 */ /* 0x100fe2000001084a */
[-C--:B------:R-:W-:Y:S03]  /*d830*/  HMMA.16816.F32 R12, R80, R90.reuse, R12 ;  /* 0x0000005a500c723c */ /* 0x080fe6000000180c */
[----:B------:R2:W-:Y:S05]  /*d840*/  MUFU.EX2 R231, R88 ;  /* 0x0000005800e77308 */ /* 0x0005ea0000000800 */
[C---:B------:R-:W-:Y:S08]  /*d850*/  HMMA.16816.F32 R16, R76.reuse, R90, R16 ;  /* 0x0000005a4c10723c */ /* 0x040ff00000001810 */
[-C--:B-1----:R-:W-:Y:S08]  /*d860*/  HMMA.16816.F32 R20, R76, R84.reuse, R20 ;  /* 0x000000544c14723c */ /* 0x082ff00000001814 */
[C---:B------:R-:W-:Y:S04]  /*d870*/  HMMA.16816.F32 R24, R80.reuse, R84, R24 ;  /* 0x000000545018723c */ /* 0x040fe80000001818 */
[----:B--2---:R-:W-:Y:S01]  /*d880*/  FFMA.FTZ R88, R198, c[0x0][0x2d0], -R74 ;  /* 0x0000b400c6587a23 */ /* 0x004fe2000001084a */
[----:B------:R-:W-:Y:S02]  /*d890*/  MOV R198, R109 ;  /* 0x0000006d00c67202 */ /* 0x000fe40000000f00 */
[--C-:B------:R-:W-:Y:S01]  /*d8a0*/  FFMA.FTZ R84, R184, c[0x0][0x2d0], -R96.reuse ;  /* 0x0000b400b8547a23 */ /* 0x100fe20000010860 */
[-C--:B------:R-:W-:Y:S01]  /*d8b0*/  HMMA.16816.F32 R28, R80, R86.reuse, R28 ;  /* 0x00000056501c723c */ /* 0x080fe2000000181c */
[----:B------:R1:W-:Y:S07]  /*d8c0*/  MUFU.EX2 R195, R88 ;  /* 0x0000005800c37308 */ /* 0x0003ee0000000800 */
[C---:B------:R-:W-:Y:S03]  /*d8d0*/  HMMA.16816.F32 R32, R76.reuse, R86, R32 ;  /* 0x000000564c20723c */ /* 0x040fe60000001820 */
[----:B------:R2:W-:Y:S05]  /*d8e0*/  MUFU.EX2 R144, R84 ;  /* 0x0000005400907308 */ /* 0x0005ea0000000800 */
[-C--:B------:R-:W-:Y:S08]  /*d8f0*/  HMMA.16816.F32 R36, R76, R92.reuse, R36 ;  /* 0x0000005c4c24723c */ /* 0x080ff00000001824 */
[C---:B------:R-:W-:Y:S04]  /*d900*/  HMMA.16816.F32 R40, R80.reuse, R92, R40 ;  /* 0x0000005c5028723c */ /* 0x040fe80000001828 */
[----:B-1----:R-:W-:Y:S03]  /*d910*/  FFMA.FTZ R88, R191, c[0x0][0x2d0], -R75 ;  /* 0x0000b400bf587a23 */ /* 0x002fe6000001084b */
[----:B------:R-:W-:Y:S01]  /*d920*/  FFMA.FTZ R92, R180, c[0x0][0x2d0], -R97 ;  /* 0x0000b400b45c7a23 */ /* 0x000fe20000010861 */
[-C--:B------:R-:W-:Y:S01]  /*d930*/  HMMA.16816.F32 R44, R80, R94.reuse, R44 ;  /* 0x0000005e502c723c */ /* 0x080fe2000000182c */
[----:B------:R1:W-:Y:S03]  /*d940*/  MUFU.EX2 R191, R88 ;  /* 0x0000005800bf7308 */ /* 0x0003e60000000800 */
[--C-:B--2---:R-:W-:Y:S04]  /*d950*/  FFMA.FTZ R84, R188, c[0x0][0x2d0], -R96.reuse ;  /* 0x0000b400bc547a23 */ /* 0x104fe80000010860 */
[C---:B------:R-:W-:Y:S03]  /*d960*/  HMMA.16816.F32 R48, R76.reuse, R94, R48 ;  /* 0x0000005e4c30723c */ /* 0x040fe60000001830 */
[----:B------:R2:W-:Y:S10]  /*d970*/  MUFU.EX2 R187, R84 ;  /* 0x0000005400bb7308 */ /* 0x0005f40000000800 */
[----:B------:R3:W-:Y:S01]  /*d980*/  MUFU.EX2 R155, R92 ;  /* 0x0000005c009b7308 */ /* 0x0007e20000000800 */
[----:B-1----:R-:W-:Y:S09]  /*d990*/  FFMA.FTZ R88, R193, c[0x0][0x2d0], -R75 ;  /* 0x0000b400c1587a23 */ /* 0x002ff2000001084b */
[----:B------:R1:W-:Y:S01]  /*d9a0*/  MUFU.EX2 R193, R88 ;  /* 0x0000005800c17308 */ /* 0x0003e20000000800 */
[--C-:B--2---:R-:W-:Y:S02]  /*d9b0*/  FFMA.FTZ R84, R189, c[0x0][0x2d0], -R96.reuse ;  /* 0x0000b400bd547a23 */ /* 0x104fe40000010860 */
[----:B------:R-:W-:Y:S01]  /*d9c0*/  IMAD.MOV.U32 R189, RZ, RZ, R123 ;  /* 0x000000ffffbd7224 */ /* 0x000fe200078e007b */
[----:B------:R-:W-:Y:S06]  /*d9d0*/  MOV R123, R118 ;  /* 0x00000076007b7202 */ /* 0x000fec0000000f00 */
[----:B------:R2:W-:Y:S01]  /*d9e0*/  MUFU.EX2 R184, R84 ;  /* 0x0000005400b87308 */ /* 0x0005e20000000800 */
[----:B---3--:R-:W-:Y:S09]  /*d9f0*/  FFMA.FTZ R92, R179, c[0x0][0x2d0], -R97 ;  /* 0x0000b400b35c7a23 */ /* 0x008ff20000010861 */
[----:B------:R3:W-:Y:S01]  /*da00*/  MUFU.EX2 R154, R92 ;  /* 0x0000005c009a7308 */ /* 0x0007e20000000800 */
[----:B-1----:R-:W1:Y:S01]  /*da10*/  LDSM.16.MT88.4 R88, [R211+0x1100] ;  /* 0x00110000d358783b */ /* 0x002e620000004200 */
[----:B--2---:R-:W-:Y:S01]  /*da20*/  FFMA.FTZ R84, R190, c[0x0][0x2d0], -R96 ;  /* 0x0000b400be547a23 */ /* 0x004fe20000010860 */
[----:B------:R-:W-:Y:S06]  /*da30*/  MOV R190, R127 ;  /* 0x0000007f00be7202 */ /* 0x000fec0000000f00 */
[----:B------:R-:W2:Y:S01]  /*da40*/  LDL.LU R127, [R1+0x14] ;  /* 0x00001400017f7983 */ /* 0x000ea20000300800 */
[----:B------:R4:W5:Y:S01]  /*da50*/  MUFU.EX2 R185, R84 ;  /* 0x0000005400b97308 */ /* 0x0009620000000800 */
[----:B---3--:R-:W-:Y:S01]  /*da60*/  FFMA.FTZ R92, R205, c[0x0][0x2d0], -R75 ;  /* 0x0000b400cd5c7a23 */ /* 0x008fe2000001084b */
[----:B------:R-:W-:Y:S01]  /*da70*/  MOV R205, R190 ;  /* 0x000000be00cd7202 */ /* 0x000fe20000000f00 */
[----:B------:R-:W-:Y:S07]  /*da80*/  IMAD.MOV.U32 R190, RZ, RZ, R151 ;  /* 0x000000ffffbe7224 */ /* 0x000fee00078e0097 */
[----:B------:R3:W-:Y:S01]  /*da90*/  MUFU.EX2 R159, R92 ;  /* 0x0000005c009f7308 */ /* 0x0007e20000000800 */
[--C-:B----4-:R-:W-:Y:S01]  /*daa0*/  FFMA.FTZ R84, R204, c[0x0][0x2d0], -R74.reuse ;  /* 0x0000b400cc547a23 */ /* 0x110fe2000001084a */
[----:B------:R-:W-:Y:S01]  /*dab0*/  MOV R204, R122 ;  /* 0x0000007a00cc7202 */ /* 0x000fe20000000f00 */
[-C--:B-1----:R-:W-:Y:S01]  /*dac0*/  HMMA.16816.F32 R52, R76, R88.reuse, R52 ;  /* 0x000000584c34723c */ /* 0x082fe20000001834 */
[----:B------:R-:W4:Y:S06]  /*dad0*/  LDL.LU R122, [R1+0x18] ;  /* 0x00001800017a7983 */ /* 0x000f2c0000300800 */
[----:B------:R1:W-:Y:S01]  /*dae0*/  MUFU.EX2 R183, R84 ;  /* 0x0000005400b77308 */ /* 0x0003e20000000800 */
[C---:B------:R-:W-:Y:S01]  /*daf0*/  HMMA.16816.F32 R56, R80.reuse, R88, R56 ;  /* 0x000000585038723c */ /* 0x040fe20000001838 */
[----:B---3--:R-:W-:Y:S06]  /*db00*/  LDSM.16.MT88.4 R92, [R210+0x1900] ;  /* 0x00190000d25c783b */ /* 0x008fec0000004200 */
[--C-:B------:R-:W-:Y:S01]  /*db10*/  FFMA.FTZ R88, R178, c[0x0][0x2d0], -R97.reuse ;  /* 0x0000b400b2587a23 */ /* 0x100fe20000010861 */
[-C--:B------:R-:W-:Y:S03]  /*db20*/  HMMA.16816.F32 R60, R80, R90.reuse, R60 ;  /* 0x0000005a503c723c */ /* 0x080fe6000000183c */
[----:B------:R-:W3:Y:S04]  /*db30*/  MUFU.EX2 R102, R88 ;  /* 0x0000005800667308 */ /* 0x000ee80000000800 */
[--C-:B------:R-:W-:Y:S01]  /*db40*/  FFMA.FTZ R80, R228, c[0x0][0x2d0], -R74.reuse ;  /* 0x0000b400e4507a23 */ /* 0x100fe2000001084a */
[----:B------:R-:W-:Y:S04]  /*db50*/  HMMA.16816.F32 R64, R76, R90, R64 ;  /* 0x0000005a4c40723c */ /* 0x000fe80000001840 */
[----:B-1----:R-:W-:Y:S01]  /*db60*/  FFMA.FTZ R84, R181, c[0x0][0x2d0], -R97 ;  /* 0x0000b400b5547a23 */ /* 0x002fe20000010861 */
[----:B-----5:R-:W-:Y:S01]  /*db70*/  F2FP.PACK_AB R82, R185, R184 ;  /* 0x000000b8b952723e */ /* 0x020fe200000000ff */
[----:B------:R1:W-:Y:S01]  /*db80*/  MUFU.EX2 R181, R80 ;  /* 0x0000005000b57308 */ /* 0x0003e20000000800 */
[----:B------:R-:W-:Y:S02]  /*db90*/  F2FP.PACK_AB R76, R147, R244 ;  /* 0x000000f4934c723e */ /* 0x000fe400000000ff */
[----:B------:R-:W-:Y:S03]  /*dba0*/  F2FP.PACK_AB R77, R145, R146 ;  /* 0x00000092914d723e */ /* 0x000fe600000000ff */
[----:B------:R-:W-:Y:S02]  /*dbb0*/  F2FP.PACK_AB R78, R195, R231 ;  /* 0x000000e7c34e723e */ /* 0x000fe400000000ff */
[----:B------:R-:W-:Y:S02]  /*dbc0*/  F2FP.PACK_AB R79, R193, R191 ;  /* 0x000000bfc14f723e */ /* 0x000fe400000000ff */
[----:B------:R5:W5:Y:S01]  /*dbd0*/  MUFU.EX2 R182, R84 ;  /* 0x0000005400b67308 */ /* 0x000b620000000800 */
[----:B------:R-:W-:Y:S01]  /*dbe0*/  MOV R228, R121 ;  /* 0x0000007900e47202 */ /* 0x000fe20000000f00 */
[----:B------:R-:W-:Y:S01]  /*dbf0*/  IMAD.MOV.U32 R121, RZ, RZ, R119 ;  /* 0x000000ffff797224 */ /* 0x000fe200078e0077 */
[----:B---3--:R-:W-:Y:S01]  /*dc00*/  F2FP.PACK_AB R83, R102, R154 ;  /* 0x0000009a6653723e */ /* 0x008fe200000000ff */
[----:B------:R-:W-:Y:S03]  /*dc10*/  LDSM.16.MT88.4 R88, [R212+0x1900] ;  /* 0x00190000d458783b */ /* 0x000fe60000004200 */
[----:B------:R-:W-:Y:S02]  /*dc20*/  MOV R188, R121 ;  /* 0x0000007900bc7202 */ /* 0x000fe40000000f00 */
[----:B------:R-:W-:Y:S01]  /*dc30*/  MOV R121, R113 ;  /* 0x0000007100797202 */ /* 0x000fe20000000f00 */
[----:B-1----:R-:W-:Y:S01]  /*dc40*/  FFMA.FTZ R80, R203, c[0x0][0x2d0], -R75 ;  /* 0x0000b400cb507a23 */ /* 0x002fe2000001084b */
[----:B------:R-:W-:Y:S03]  /*dc50*/  MOV R203, R150 ;  /* 0x0000009600cb7202 */ /* 0x000fe60000000f00 */
[----:B------:R1:W-:Y:S01]  /*dc60*/  MUFU.EX2 R153, R80 ;  /* 0x0000005000997308 */ /* 0x0003e20000000800 */
[----:B-----5:R-:W3:Y:S01]  /*dc70*/  LDSM.16.MT88.4 R84, [R209+0x1900] ;  /* 0x00190000d154783b */ /* 0x020ee20000004200 */
[----:B------:R-:W-:Y:S02]  /*dc80*/  F2FP.PACK_AB R81, R155, R182 ;  /* 0x000000b69b51723e */ /* 0x000fe400000000ff */
[----:B-1----:R-:W-:Y:S01]  /*dc90*/  F2FP.PACK_AB R80, R187, R144 ;  /* 0x00000090bb50723e */ /* 0x002fe200000000ff */
[-C--:B---3--:R-:W-:Y:S08]  /*dca0*/  HMMA.16816.F32 R4, R76, R84.reuse, R4 ;  /* 0x000000544c04723c */ /* 0x088ff00000001804 */
[C---:B------:R-:W-:Y:S07]  /*dcb0*/  HMMA.16816.F32 R8, R80.reuse, R84, R8 ;  /* 0x000000545008723c */ /* 0x040fee0000001808 */
[--C-:B------:R-:W-:Y:S01]  /*dcc0*/  FFMA.FTZ R84, R233, c[0x0][0x2d0], -R74.reuse ;  /* 0x0000b400e9547a23 */ /* 0x100fe2000001084a */
[-C--:B------:R-:W-:Y:S03]  /*dcd0*/  HMMA.16816.F32 R12, R80, R86.reuse, R12 ;  /* 0x00000056500c723c */ /* 0x080fe6000000180c */
[----:B------:R1:W-:Y:S01]  /*dce0*/  MUFU.EX2 R158, R84 ;  /* 0x00000054009e7308 */ /* 0x0003e20000000800 */
[----:B------:R-:W-:Y:S04]  /*dcf0*/  IMAD.MOV.U32 R233, RZ, RZ, R111 ;  /* 0x000000ffffe97224 */ /* 0x000fe800078e006f */
[C---:B------:R-:W-:Y:S08]  /*dd00*/  HMMA.16816.F32 R16, R76.reuse, R86, R16 ;  /* 0x000000564c10723c */ /* 0x040ff00000001810 */
[-C--:B------:R-:W-:Y:S08]  /*dd10*/  HMMA.16816.F32 R20, R76, R88.reuse, R20 ;  /* 0x000000584c14723c */ /* 0x080ff00000001814 */
[C---:B------:R-:W-:Y:S04]  /*dd20*/  HMMA.16816.F32 R24, R80.reuse, R88, R24 ;  /* 0x000000585018723c */ /* 0x040fe80000001818 */
[----:B-1----:R-:W-:Y:S02]  /*dd30*/  FFMA.FTZ R84, R236, c[0x0][0x2d0], -R74 ;  /* 0x0000b400ec547a23 */ /* 0x002fe4000001084a */
[----:B------:R-:W-:Y:S02]  /*dd40*/  IMAD.MOV.U32 R236, RZ, RZ, R105 ;  /* 0x000000ffffec7224 */ /* 0x000fe400078e0069 */
[-C--:B------:R-:W-:Y:S01]  /*dd50*/  HMMA.16816.F32 R28, R80, R90.reuse, R28 ;  /* 0x0000005a501c723c */ /* 0x080fe2000000181c */
[----:B------:R1:W-:Y:S03]  /*dd60*/  MUFU.EX2 R180, R84 ;  /* 0x0000005400b47308 */ /* 0x0003e60000000800 */
[--C-:B------:R-:W-:Y:S01]  /*dd70*/  FFMA.FTZ R88, R206, c[0x0][0x2d0], -R96.reuse ;  /* 0x0000b400ce587a23 */ /* 0x100fe20000010860 */
[----:B------:R-:W-:Y:S03]  /*dd80*/  MOV R206, R110 ;  /* 0x0000006e00ce7202 */ /* 0x000fe60000000f00 */
[C---:B------:R-:W-:Y:S03]  /*dd90*/  HMMA.16816.F32 R32, R76.reuse, R90, R32 ;  /* 0x0000005a4c20723c */ /* 0x040fe60000001820 */
[----:B------:R3:W-:Y:S05]  /*dda0*/  MUFU.EX2 R156, R88 ;  /* 0x00000058009c7308 */ /* 0x0007ea0000000800 */
[-C--:B------:R-:W-:Y:S08]  /*ddb0*/  HMMA.16816.F32 R36, R76, R92.reuse, R36 ;  /* 0x0000005c4c24723c */ /* 0x080ff00000001824 */
[C---:B------:R-:W-:Y:S04]  /*ddc0*/  HMMA.16816.F32 R40, R80.reuse, R92, R40 ;  /* 0x0000005c5028723c */ /* 0x040fe80000001828 */
[----:B-1----:R-:W-:Y:S01]  /*ddd0*/  FFMA.FTZ R84, R229, c[0x0][0x2d0], -R75 ;  /* 0x0000b400e5547a23 */ /* 0x002fe2000001084b */
[----:B------:R-:W-:Y:S02]  /*dde0*/  MOV R229, R104 ;  /* 0x0000006800e57202 */ /* 0x000fe40000000f00 */
[----:B------:R-:W-:Y:S01]  /*ddf0*/  FFMA.FTZ R92, R201, c[0x0][0x2d0], -R97 ;  /* 0x0000b400c95c7a23 */ /* 0x000fe20000010861 */
[-C--:B------:R-:W-:Y:S01]  /*de00*/  HMMA.16816.F32 R44, R80, R94.reuse, R44 ;  /* 0x0000005e502c723c */ /* 0x080fe2000000182c */
[----:B------:R1:W-:Y:S03]  /*de10*/  MUFU.EX2 R157, R84 ;  /* 0x00000054009d7308 */ /* 0x0003e60000000800 */
[--C-:B---3--:R-:W-:Y:S04]  /*de20*/  FFMA.FTZ R88, R207, c[0x0][0x2d0], -R96.reuse ;  /* 0x0000b400cf587a23 */ /* 0x108fe80000010860 */
[C---:B------:R-:W-:Y:S03]  /*de30*/  HMMA.16816.F32 R48, R76.reuse, R94, R48 ;  /* 0x0000005e4c30723c */ /* 0x040fe60000001830 */
[----:B------:R3:W-:Y:S10]  /*de40*/  MUFU.EX2 R178, R88 ;  /* 0x0000005800b27308 */ /* 0x0007f40000000800 */
[----:B------:R5:W-:Y:S01]  /*de50*/  MUFU.EX2 R100, R92 ;  /* 0x0000005c00647308 */ /* 0x000be20000000800 */
[----:B-1----:R-:W-:Y:S01]  /*de60*/  FFMA.FTZ R84, R230, c[0x0][0x2d0], -R75 ;  /* 0x0000b400e6547a23 */ /* 0x002fe2000001084b */
[----:B------:R-:W-:Y:S08]  /*de70*/  MOV R230, R107 ;  /* 0x0000006b00e67202 */ /* 0x000ff00000000f00 */
[----:B------:R1:W-:Y:S01]  /*de80*/  MUFU.EX2 R179, R84 ;  /* 0x0000005400b37308 */ /* 0x0003e20000000800 */
[--C-:B---3--:R-:W-:Y:S09]  /*de90*/  FFMA.FTZ R88, R226, c[0x0][0x2d0], -R96.reuse ;  /* 0x0000b400e2587a23 */ /* 0x108ff20000010860 */
[----:B------:R3:W2:Y:S01]  /*dea0*/  MUFU.EX2 R177, R88 ;  /* 0x0000005800b17308 */ /* 0x0006a20000000800 */
[----:B-----5:R-:W-:Y:S09]  /*deb0*/  FFMA.FTZ R92, R192, c[0x0][0x2d0], -R97 ;  /* 0x0000b400c05c7a23 */ /* 0x020ff20000010861 */
[----:B------:R5:W-:Y:S01]  /*dec0*/  MUFU.EX2 R99, R92 ;  /* 0x0000005c00637308 */ /* 0x000be20000000800 */
[----:B-1----:R-:W-:Y:S02]  /*ded0*/  FFMA.FTZ R84, R202, c[0x0][0x2d0], -R96 ;  /* 0x0000b400ca547a23 */ /* 0x002fe40000010860 */
[----:B------:R-:W-:Y:S07]  /*dee0*/  IMAD.MOV.U32 R202, RZ, RZ, R108 ;  /* 0x000000ffffca7224 */ /* 0x000fee00078e006c */
[----:B------:R1:W-:Y:S01]  /*def0*/  MUFU.EX2 R152, R84 ;  /* 0x0000005400987308 */ /* 0x0003e20000000800 */
[----:B---3--:R-:W-:Y:S09]  /*df00*/  FFMA.FTZ R88, R241, c[0x0][0x2d0], -R74 ;  /* 0x0000b400f1587a23 */ /* 0x008ff2000001084a */
[----:B------:R3:W-:Y:S01]  /*df10*/  MUFU.EX2 R176, R88 ;  /* 0x0000005800b07308 */ /* 0x0007e20000000800 */
[----:B-----5:R-:W-:Y:S09]  /*df20*/  FFMA.FTZ R92, R243, c[0x0][0x2d0], -R75 ;  /* 0x0000b400f35c7a23 */ /* 0x020ff2000001084b */
[----:B------:R5:W-:Y:S01]  /*df30*/  MUFU.EX2 R172, R92 ;  /* 0x0000005c00ac7308 */ /* 0x000be20000000800 */
[----:B-1----:R-:W1:Y:S01]  /*df40*/  LDSM.16.MT88.4 R84, [R211+0x1900] ;  /* 0x00190000d354783b */ /* 0x002e620000004200 */
[----:B---3--:R-:W-:Y:S08]  /*df50*/  FFMA.FTZ R88, R199, c[0x0][0x2d0], -R97 ;  /* 0x0000b400c7587a23 */ /* 0x008ff00000010861 */
[----:B------:R3:W1:Y:S01]  /*df60*/  MUFU.EX2 R101, R88 ;  /* 0x0000005800657308 */ /* 0x0006620000000800 */
[----:B-----5:R-:W-:Y:S01]  /*df70*/  LDSM.16.MT88.4 R92, [R210+0x2100] ;  /* 0x00210000d25c783b */ /* 0x020fe20000004200 */
[----:B----4-:R-:W-:Y:S01]  /*df80*/  FFMA.FTZ R2, R2, R122, R123 ;  /* 0x0000007a02027223 */ /* 0x010fe2000001007b */
[----:B------:R-:W-:Y:S01]  /*df90*/  MOV R123, R115 ;  /* 0x00000073007b7202 */ /* 0x000fe20000000f00 */
[----:B------:R-:W-:Y:S02]  /*dfa0*/  IMAD.MOV.U32 R122, RZ, RZ, R114 ;  /* 0x000000ffff7a7224 */ /* 0x000fe400078e0072 */
[----:B------:R-:W-:Y:S01]  /*dfb0*/  FADD.FTZ R2, R188, R2 ;  /* 0x00000002bc027221 */ /* 0x000fe20000010000 */
[----:B------:R-:W-:Y:S02]  /*dfc0*/  MOV R188, R120 ;  /* 0x0000007800bc7202 */ /* 0x000fe40000000f00 */
[----:B---3--:R-:W3:Y:S01]  /*dfd0*/  LDSM.16.MT88.4 R88, [R209+0x2100] ;  /* 0x00210000d158783b */ /* 0x008ee20000004200 */
[-C--:B-1----:R-:W-:Y:S08]  /*dfe0*/  HMMA.16816.F32 R52, R76, R84.reuse, R52 ;  /* 0x000000544c34723c */ /* 0x082ff00000001834 */
[C---:B------:R-:W-:Y:S07]  /*dff0*/  HMMA.16816.F32 R56, R80.reuse, R84, R56 ;  /* 0x000000545038723c */ /* 0x040fee0000001838 */
[----:B------:R-:W-:Y:S01]  /*e000*/  FFMA.FTZ R84, R186, c[0x0][0x2d0], -R97 ;  /* 0x0000b400ba547a23 */ /* 0x000fe20000010861 */
[-C--:B------:R-:W-:Y:S03]  /*e010*/  HMMA.16816.F32 R60, R80, R86.reuse, R60 ;  /* 0x00000056503c723c */ /* 0x080fe6000000183c */
[----:B------:R1:W4:Y:S04]  /*e020*/  MUFU.EX2 R98, R84 ;  /* 0x0000005400627308 */ /* 0x0003280000000800 */
[--C-:B------:R-:W-:Y:S01]  /*e030*/  FFMA.FTZ R80, R247, c[0x0][0x2d0], -R74.reuse ;  /* 0x0000b400f7507a23 */ /* 0x100fe2000001084a */
[----:B------:R-:W-:Y:S04]  /*e040*/  HMMA.16816.F32 R64, R76, R86, R64 ;  /* 0x000000564c40723c */ /* 0x000fe80000001840 */
[----:B--2---:R-:W-:Y:S01]  /*e050*/  F2FP.PACK_AB R82, R177, R178 ;  /* 0x000000b2b152723e */ /* 0x004fe200000000ff */
[----:B------:R2:W5:Y:S01]  /*e060*/  MUFU.EX2 R175, R80 ;  /* 0x0000005000af7308 */ /* 0x0005620000000800 */
[----:B------:R-:W-:Y:S02]  /*e070*/  F2FP.PACK_AB R81, R100, R101 ;  /* 0x000000656451723e */ /* 0x000fe400000000ff */
[----:B------:R-:W-:Y:S04]  /*e080*/  F2FP.PACK_AB R76, R181, R183 ;  /* 0x000000b7b54c723e */ /* 0x000fe800000000ff */
[----:B------:R-:W-:Y:S02]  /*e090*/  F2FP.PACK_AB R77, R159, R153 ;  /* 0x000000999f4d723e */ /* 0x000fe400000000ff */
[----:B------:R-:W-:Y:S02]  /*e0a0*/  F2FP.PACK_AB R78, R180, R158 ;  /* 0x0000009eb44e723e */ /* 0x000fe400000000ff */
[----:B------:R-:W-:Y:S01]  /*e0b0*/  F2FP.PACK_AB R79, R179, R157 ;  /* 0x0000009db34f723e */ /* 0x000fe200000000ff */
[----:B-1----:R-:W1:Y:S01]  /*e0c0*/  LDSM.16.MT88.4 R84, [R212+0x2100] ;  /* 0x00210000d454783b */ /* 0x002e620000004200 */
[----:B----4-:R-:W-:Y:S05]  /*e0d0*/  F2FP.PACK_AB R83, R98, R99 ;  /* 0x000000636253723e */ /* 0x010fea00000000ff */
[-C--:B---3--:R-:W-:Y:S03]  /*e0e0*/  HMMA.16816.F32 R4, R76, R88.reuse, R4 ;  /* 0x000000584c04723c */ /* 0x088fe60000001804 */
[----:B--2---:R-:W-:Y:S01]  /*e0f0*/  FFMA.FTZ R80, R242, c[0x0][0x2d0], -R75 ;  /* 0x0000b400f2507a23 */ /* 0x004fe2000001084b */
[----:B-----5:R-:W-:Y:S03]  /*e100*/  F2FP.PACK_AB R164, R175, R176 ;  /* 0x000000b0afa4723e */ /* 0x020fe600000000ff */
[----:B------:R2:W3:Y:S02]  /*e110*/  MUFU.EX2 R174, R80 ;  /* 0x0000005000ae7308 */ /* 0x0004e40000000800 */
[----:B--2---:R-:W-:Y:S03]  /*e120*/  F2FP.PACK_AB R80, R156, R152 ;  /* 0x000000989c50723e */ /* 0x004fe600000000ff */
[----:B---3--:R-:W-:Y:S04]  /*e130*/  F2FP.PACK_AB R165, R172, R174 ;  /* 0x000000aeaca5723e */ /* 0x008fe800000000ff */
[C---:B------:R-:W-:Y:S07]  /*e140*/  HMMA.16816.F32 R8, R80.reuse, R88, R8 ;  /* 0x000000585008723c */ /* 0x040fee0000001808 */
[--C-:B------:R-:W-:Y:S01]  /*e150*/  FFMA.FTZ R88, R252, c[0x0][0x2d0], -R74.reuse ;  /* 0x0000b400fc587a23 */ /* 0x100fe2000001084a */
[-C--:B------:R-:W-:Y:S03]  /*e160*/  HMMA.16816.F32 R12, R80, R90.reuse, R12 ;  /* 0x0000005a500c723c */ /* 0x080fe6000000180c */
[----:B------:R2:W-:Y:S01]  /*e170*/  MUFU.EX2 R173, R88 ;  /* 0x0000005800ad7308 */ /* 0x0005e20000000800 */
[----:B------:R-:W-:Y:S01]  /*e180*/  FFMA.FTZ R74, R131, c[0x0][0x2d0], -R74 ;  /* 0x0000b400834a7a23 */ /* 0x000fe2000001084a */
[----:B------:R-:W-:Y:S02]  /*e190*/  MOV R131, R117 ;  /* 0x0000007500837202 */ /* 0x000fe40000000f00 */
[----:B------:R-:W-:Y:S01]  /*e1a0*/  LDSM.16.MT88.4 R116, [R209+0x2900] ;  /* 0x00290000d174783b */ /* 0x000fe20000004200 */
[C---:B------:R-:W-:Y:S04]  /*e1b0*/  HMMA.16816.F32 R16, R76.reuse, R90, R16 ;  /* 0x0000005a4c10723c */ /* 0x040fe80000001810 */
[----:B------:R-:W-:Y:S01]  /*e1c0*/  FFMA.FTZ R68, R68, R127, R131 ;  /* 0x0000007f44447223 */ /* 0x000fe20000010083 */
[----:B------:R3:W4:Y:S01]  /*e1d0*/  MUFU.EX2 R171, R74 ;  /* 0x0000004a00ab7308 */ /* 0x0007220000000800 */
[----:B------:R-:W-:Y:S02]  /*e1e0*/  MOV R131, R112 ;  /* 0x0000007000837202 */ /* 0x000fe40000000f00 */
[-C--:B-1----:R-:W-:Y:S04]  /*e1f0*/  HMMA.16816.F32 R20, R76, R84.reuse, R20 ;  /* 0x000000544c14723c */ /* 0x082fe80000001814 */
[----:B------:R-:W-:Y:S04]  /*e200*/  MOV R127, R106 ;  /* 0x0000006a007f7202 */ /* 0x000fe80000000f00 */
[C---:B------:R-:W-:Y:S01]  /*e210*/  HMMA.16816.F32 R24, R80.reuse, R84, R24 ;  /* 0x000000545018723c */ /* 0x040fe20000001818 */
[----:B--2---:R-:W1:Y:S07]  /*e220*/  LDSM.16.MT88.4 R88, [R211+0x2100] ;  /* 0x00210000d358783b */ /* 0x004e6e0000004200 */
[-C--:B------:R-:W-:Y:S04]  /*e230*/  HMMA.16816.F32 R28, R80, R86.reuse, R28 ;  /* 0x00000056501c723c */ /* 0x080fe8000000181c */
[--C-:B---3--:R-:W-:Y:S01]  /*e240*/  FFMA.FTZ R74, R248, c[0x0][0x2d0], -R75.reuse ;  /* 0x0000b400f84a7a23 */ /* 0x108fe2000001084b */
[----:B----4-:R-:W-:Y:S01]  /*e250*/  F2FP.PACK_AB R166, R171, R173 ;  /* 0x000000adaba6723e */ /* 0x010fe200000000ff */
[----:B------:R-:W-:Y:S02]  /*e260*/  FFMA.FTZ R75, R250, c[0x0][0x2d0], -R75 ;  /* 0x0000b400fa4b7a23 */ /* 0x000fe4000001084b */
[C---:B------:R-:W-:Y:S01]  /*e270*/  HMMA.16816.F32 R32, R76.reuse, R86, R32 ;  /* 0x000000564c20723c */ /* 0x040fe20000001820 */
[----:B------:R2:W-:Y:S07]  /*e280*/  MUFU.EX2 R170, R74 ;  /* 0x0000004a00aa7308 */ /* 0x0005ee0000000800 */
[-C--:B------:R-:W-:Y:S03]  /*e290*/  HMMA.16816.F32 R36, R76, R92.reuse, R36 ;  /* 0x0000005c4c24723c */ /* 0x080fe60000001824 */
[----:B------:R-:W3:Y:S05]  /*e2a0*/  MUFU.EX2 R169, R75 ;  /* 0x0000004b00a97308 */ /* 0x000eea0000000800 */
[C---:B------:R-:W-:Y:S08]  /*e2b0*/  HMMA.16816.F32 R40, R80.reuse, R92, R40 ;  /* 0x0000005c5028723c */ /* 0x040ff00000001828 */
[-C--:B------:R-:W-:Y:S04]  /*e2c0*/  HMMA.16816.F32 R44, R80, R94.reuse, R44 ;  /* 0x0000005e502c723c */ /* 0x080fe8000000182c */
[--C-:B--2---:R-:W-:Y:S04]  /*e2d0*/  FFMA.FTZ R74, R237, c[0x0][0x2d0], -R96.reuse ;  /* 0x0000b400ed4a7a23 */ /* 0x104fe80000010860 */
[----:B------:R2:W-:Y:S01]  /*e2e0*/  MUFU.EX2 R168, R74 ;  /* 0x0000004a00a87308 */ /* 0x0005e20000000800 */
[C---:B------:R-:W-:Y:S04]  /*e2f0*/  HMMA.16816.F32 R48, R76.reuse, R94, R48 ;  /* 0x0000005e4c30723c */ /* 0x040fe80000001830 */
[----:B---3--:R-:W-:Y:S04]  /*e300*/  F2FP.PACK_AB R167, R169, R170 ;  /* 0x000000aaa9a7723e */ /* 0x008fe800000000ff */
[-C--:B-1----:R-:W-:Y:S08]  /*e310*/  HMMA.16816.F32 R52, R76, R88.reuse, R52 ;  /* 0x000000584c34723c */ /* 0x082ff00000001834 */
[C---:B------:R-:W-:Y:S04]  /*e320*/  HMMA.16816.F32 R56, R80.reuse, R88, R56 ;  /* 0x000000585038723c */ /* 0x040fe80000001838 */
[----:B--2---:R-:W-:Y:S04]  /*e330*/  FFMA.FTZ R74, R238, c[0x0][0x2d0], -R96 ;  /* 0x0000b400ee4a7a23 */ /* 0x004fe80000010860 */
[-C--:B------:R-:W-:Y:S01]  /*e340*/  HMMA.16816.F32 R60, R80, R90.reuse, R60 ;  /* 0x0000005a503c723c */ /* 0x080fe2000000183c */
[----:B------:R1:W2:Y:S07]  /*e350*/  MUFU.EX2 R85, R74 ;  /* 0x0000004a00557308 */ /* 0x0002ae0000000800 */
[----:B------:R-:W-:Y:S08]  /*e360*/  HMMA.16816.F32 R64, R76, R90, R64 ;  /* 0x0000005a4c40723c */ /* 0x000ff00000001840 */
[-C--:B------:R-:W-:Y:S07]  /*e370*/  HMMA.16816.F32 R104, R164, R116.reuse, R4 ;  /* 0x00000074a468723c */ /* 0x080fee0000001804 */
[----:B------:R-:W-:Y:S01]  /*e380*/  FADD.FTZ R4, R228, R69 ;  /* 0x00000045e4047221 */ /* 0x000fe20000010000 */
[----:B------:R-:W-:Y:S01]  /*e390*/  MOV R228, R149 ;  /* 0x0000009500e47202 */ /* 0x000fe20000000f00 */
[----:B------:R-:W-:Y:S03]  /*e3a0*/  FADD.FTZ R6, R204, R68 ;  /* 0x00000044cc067221 */ /* 0x000fe60000010000 */
[--C-:B-1----:R-:W-:Y:S01]  /*e3b0*/  FFMA.FTZ R74, R239, c[0x0][0x2d0], -R96.reuse ;  /* 0x0000b400ef4a7a23 */ /* 0x102fe20000010860 */
[----:B--2---:R-:W-:Y:S01]  /*e3c0*/  F2FP.PACK_AB R160, R85, R168 ;  /* 0x000000a855a0723e */ /* 0x004fe200000000ff */
[----:B------:R-:W-:Y:S02]  /*e3d0*/  FFMA.FTZ R96, R240, c[0x0][0x2d0], -R96 ;  /* 0x0000b400f0607a23 */ /* 0x000fe40000010860 */
[----:B------:R-:W-:Y:S01]  /*e3e0*/  IMAD.MOV.U32 R204, RZ, RZ, R148 ;  /* 0x000000ffffcc7224 */ /* 0x000fe200078e0094 */
[----:B------:R1:W-:Y:S01]  /*e3f0*/  MUFU.EX2 R86, R74 ;  /* 0x0000004a00567308 */ /* 0x0003e20000000800 */
[----:B------:R-:W-:Y:S01]  /*e400*/  FADD.FTZ R4, R123, R4 ;  /* 0x000000047b047221 */ /* 0x000fe20000010000 */
[----:B------:R-:W2:Y:S01]  /*e410*/  LDSM.16.MT88.4 R148, [R210+0x2900] ;  /* 0x00290000d294783b */ /* 0x000ea20000004200 */
[----:B------:R-:W-:Y:S02]  /*e420*/  FADD.FTZ R6, R122, R6 ;  /* 0x000000067a067221 */ /* 0x000fe40000010000 */
[----:B------:R-:W-:Y:S02]  /*e430*/  FADD.FTZ R5, R121, R2 ;  /* 0x0000000279057221 */ /* 0x000fe40000010000 */
[----:B------:R-:W-:Y:S02]  /*e440*/  FADD.FTZ R4, R206, R4 ;  /* 0x00000004ce047221 */ /* 0x000fe40000010000 */
[----:B------:R-:W-:Y:S01]  /*e450*/  FADD.FTZ R2, R202, R6 ;  /* 0x00000006ca027221 */ /* 0x000fe20000010000 */
[----:B------:R-:W3:Y:S01]  /*e460*/  MUFU.EX2 R96, R96 ;  /* 0x0000006000607308 */ /* 0x000ee20000000800 */
[----:B------:R-:W-:Y:S02]  /*e470*/  FADD.FTZ R6, R126, R4 ;  /* 0x000000047e067221 */ /* 0x000fe40000010000 */
[--C-:B-1----:R-:W-:Y:S07]  /*e480*/  FFMA.FTZ R74, R194, c[0x0][0x2d0], -R97.reuse ;  /* 0x0000b400c24a7a23 */ /* 0x102fee0000010861 */
[----:B------:R1:W-:Y:S01]  /*e490*/  MUFU.EX2 R75, R74 ;  /* 0x0000004a004b7308 */ /* 0x0003e20000000800 */
[----:B---3--:R-:W-:Y:S01]  /*e4a0*/  F2FP.PACK_AB R162, R96, R86 ;  /* 0x0000005660a2723e */ /* 0x008fe200000000ff */
[--C-:B-1----:R-:W-:Y:S08]  /*e4b0*/  FFMA.FTZ R74, R196, c[0x0][0x2d0], -R97.reuse ;  /* 0x0000b400c44a7a23 */ /* 0x102ff00000010861 */
[----:B------:R1:W3:Y:S02]  /*e4c0*/  MUFU.EX2 R84, R74 ;  /* 0x0000004a00547308 */ /* 0x0002e40000000800 */
[--C-:B-1----:R-:W-:Y:S01]  /*e4d0*/  FFMA.FTZ R74, R197, c[0x0][0x2d0], -R97.reuse ;  /* 0x0000b400c54a7a23 */ /* 0x102fe20000010861 */
[----:B---3--:R-:W-:Y:S01]  /*e4e0*/  F2FP.PACK_AB R161, R84, R75 ;  /* 0x0000004b54a1723e */ /* 0x008fe200000000ff */
[----:B------:R-:W-:Y:S02]  /*e4f0*/  FFMA.FTZ R97, R73, c[0x0][0x2d0], -R97 ;  /* 0x0000b40049617a23 */ /* 0x000fe40000010861 */
[----:B------:R-:W3:Y:S04]  /*e500*/  LDL.LU R73, [R1+0x1c] ;  /* 0x00001c0001497983 */ /* 0x000ee80000300800 */
[----:B------:R-:W-:Y:S10]  /*e510*/  MUFU.EX2 R74, R74 ;  /* 0x0000004a004a7308 */ /* 0x000ff40000000800 */
[----:B------:R-:W1:Y:S02]  /*e520*/  MUFU.EX2 R97, R97 ;  /* 0x0000006100617308 */ /* 0x000e640000000800 */
[----:B-1----:R-:W-:Y:S07]  /*e530*/  F2FP.PACK_AB R163, R97, R74 ;  /* 0x0000004a61a3723e */ /* 0x002fee00000000ff */
[C---:B------:R-:W-:Y:S08]  /*e540*/  HMMA.16816.F32 R108, R160.reuse, R116, R8 ;  /* 0x00000074a06c723c */ /* 0x040ff00000001808 */
[-C--:B------:R-:W-:Y:S08]  /*e550*/  HMMA.16816.F32 R112, R160, R118.reuse, R12 ;  /* 0x00000076a070723c */ /* 0x080ff0000000180c */
[C---:B------:R-:W-:Y:S08]  /*e560*/  HMMA.16816.F32 R116, R164.reuse, R118, R16 ;  /* 0x00000076a474723c */ /* 0x040ff00000001810 */
[-C--:B------:R-:W-:Y:S04]  /*e570*/  HMMA.16816.F32 R120, R164, R132.reuse, R20 ;  /* 0x00000084a478723c */ /* 0x080fe80000001814 */
[----:B---3--:R-:W-:Y:S02]  /*e580*/  FFMA.FTZ R8, R0, R73, R200 ;  /* 0x0000004900087223 */ /* 0x008fe400000100c8 */
[----:B------:R-:W-:Y:S02]  /*e590*/  FADD.FTZ R0, R230, R5 ;  /* 0x00000005e6007221 */ /* 0x000fe40000010000 */
[----:B------:R-:W-:Y:S04]  /*e5a0*/  FADD.FTZ R8, R127, R8 ;  /* 0x000000087f087221 */ /* 0x000fe80000010000 */
        /* <DEDUP_REMOVED lines=17> */
[----:B------:R-:W-:Y:S02]  /*e6c0*/  FADD.FTZ R11, R190, R4 ;  /* 0x00000004be0b7221 */ /* 0x000fe40000010000 */
[----:B------:R-:W-:Y:S01]  /*e6d0*/  FADD.FTZ R8, R204, R2 ;  /* 0x00000002cc087221 */ /* 0x000fe20000010000 */
[----:B------:R-:W1:Y:S01]  /*e6e0*/  LDSM.16.MT88.4 R4, [R211+0x2900] ;  /* 0x00290000d304783b */ /* 0x000e620000004200 */
        /* <DEDUP_REMOVED lines=8> */
[-C--:B--2---:R-:W-:Y:S03]  /*e770*/  HMMA.16816.F32 R136, R164, R148.reuse, R36 ;  /* 0x00000094a488723c */ /* 0x084fe60000001824 */
[----:B------:R-:W-:Y:S02]  /*e780*/  FADD.FTZ R8, R249, R9 ;  /* 0x00000009f9087221 */ /* 0x000fe40000010000 */
[----:B------:R-:W-:Y:S02]  /*e790*/  FADD.FTZ R2, R245, R2 ;  /* 0x00000002f5027221 */ /* 0x000fe40000010000 */
[----:B------:R-:W-:Y:S02]  /*e7a0*/  FADD.FTZ R0, R142, R0 ;  /* 0x000000008e007221 */ /* 0x000fe40000010000 */
[----:B------:R-:W-:Y:S03]  /*e7b0*/  FADD.FTZ R12, R140, R12 ;  /* 0x0000000c8c0c7221 */ /* 0x000fe60000010000 */
[----:B------:R-:W-:Y:S02]  /*e7c0*/  FADD.FTZ R10, R246, R8 ;  /* 0x00000008f60a7221 */ /* 0x000fe40000010000 */
        /* <DEDUP_REMOVED lines=31> */
[----:B------:R-:W-:Y:S02]  /*e9c0*/  FADD.FTZ R9, R157, R0 ;  /* 0x000000009d097221 */ /* 0x000fe40000010000 */
[C---:B------:R-:W-:Y:S04]  /*e9d0*/  HMMA.16816.F32 R156, R160.reuse, R4, R56 ;  /* 0x00000004a09c723c */ /* 0x040fe80000001838 */
[----:B------:R-:W-:Y:S01]  /*e9e0*/  FADD.FTZ R8, R102, R8 ;  /* 0x0000000866087221 */ /* 0x000fe20000010000 */
[----:B------:R-:W-:Y:S01]  /*e9f0*/  MOV R102, R70 ;  /* 0x0000004600667202 */ /* 0x000fe20000000f00 */
[----:B------:R-:W-:Y:S02]  /*ea00*/  FADD.FTZ R2, R178, R10 ;  /* 0x0000000ab2027221 */ /* 0x000fe40000010000 */
[----:B------:R-:W-:Y:S01]  /*ea10*/  FADD.FTZ R8, R101, R8 ;  /* 0x0000000865087221 */ /* 0x000fe20000010000 */
[-C--:B------:R-:W-:Y:S03]  /*ea20*/  HMMA.16816.F32 R160, R160, R6.reuse, R60 ;  /* 0x00000006a0a0723c */ /* 0x080fe6000000183c */
[----:B------:R-:W-:Y:S01]  /*ea30*/  FADD.FTZ R4, R100, R8 ;  /* 0x0000000864047221 */ /* 0x000fe20000010000 */
[----:B------:R-:W-:Y:S01]  /*ea40*/  MOV R101, R71 ;  /* 0x0000004700657202 */ /* 0x000fe20000000f00 */
        /* <DEDUP_REMOVED lines=18> */
[----:B------:R1:W-:Y:S01]  /*eb70*/  STL [R1+0x10], R6 ;  /* 0x0000100601007387 */ /* 0x0003e20000100800 */
[----:B------:R-:W-:Y:S02]  /*eb80*/  FADD.FTZ R4, R86, R4 ;  /* 0x0000000456047221 */ /* 0x000fe40000010000 */
[----:B------:R-:W-:Y:S01]  /*eb90*/  FADD.FTZ R0, R74, R2 ;  /* 0x000000024a007221 */ /* 0x000fe20000010000 */
[----:B------:R1:W-:Y:S01]  /*eba0*/  STL [R1+0x14], R5 ;  /* 0x0000140501007387 */ /* 0x0003e20000100800 */
[----:B------:R-:W-:Y:S02]  /*ebb0*/  FADD.FTZ R2, R96, R4 ;  /* 0x0000000460027221 */ /* 0x000fe40000010000 */
[----:B------:R-:W-:Y:S02]  /*ebc0*/  FADD.FTZ R0, R97, R0 ;  /* 0x0000000061007221 */ /* 0x000fe40000010000 */
[----:B------:R-:W-:Y:S01]  /*ebd0*/  IMAD.MOV.U32 R100, RZ, RZ, R72 ;  /* 0x000000ffff647224 */ /* 0x000fe200078e0048 */
[----:B------:R1:W-:Y:S04]  /*ebe0*/  STL [R1+0x18], R2 ;  /* 0x0000180201007387 */ /* 0x0003e80000100800 */
[----:B------:R1:W-:Y:S01]  /*ebf0*/  STL [R1+0x1c], R0 ;  /* 0x00001c0001007387 */ /* 0x0003e20000100800 */
[----:B------:R-:W-:-:S05]  /*ec00*/  @P0 BRA `(.L_x_498) ;  /* 0xffff98e000000947 */ /* 0x000fca000383ffff */
.L_x_481:
[----:B------:R-:W2:Y:S01]  /*ec10*/  S2UR UR6, SR_CTAID.X ;  /* 0x00000000000679c3 */ /* 0x000ea20000002500 */
[----:B------:R-:W-:Y:S01]  /*ec20*/  ULDC.64 UR4, c[0x0][0x2c8] ;  /* 0x0000b20000047ab9 */ /* 0x000fe20000000a00 */
[----:B------:R-:W-:Y:S01]  /*ec30*/  PLOP3.LUT P0, PT, PT, PT, UP1, 0x40, 0x0 ;  /* 0x000000000000781c */ /* 0x000fe20003f0e818 */
[----:B--2---:R-:W-:-:S04]  /*ec40*/  ULEA UR6, UR6, 0x7f, 0x7 ;  /* 0x0000007f06067891 */ /* 0x004fc8000f8e383f */
[----:B------:R-:W-:-:S03]  /*ec50*/  UIMAD.WIDE.U32 UR14, UR6, UR4, URZ ;  /* 0x00000004060e72a5 */ /* 0x000fc6000f8e003f */
[----:B------:R-:W-:Y:S02]  /*ec60*/  ULDC UR4, c[0x0][0x168] ;  /* 0x00005a0000047ab9 */ /* 0x000fe40000000800 */
[----:B------:R-:W-:Y:S02]  /*ec70*/  UIADD3 UR4, -UR4, 0x1, URZ ;  /* 0x0000000104047890 */ /* 0x000fe4000fffe13f */
[----:B------:R-:W-:-:S03]  /*ec80*/  @UP2 USHF.R.U32.HI UR6, URZ, UR5, UR15 ;  /* 0x000000053f062299 */ /* 0x000fc6000801160f */
[----:B------:R-:W-:Y:S02]  /*ec90*/  ULDC UR5, c[0x0][0x1d0] ;  /* 0x0000740000057ab9 */ /* 0x000fe40000000800 */
[----:B------:R-:W-:-:S03]  /*eca0*/  UIADD3 UR5, UR6, UR5, UR4 ;  /* 0x0000000506057290 */ /* 0x000fc6000fffe004 */
[----:B------:R-:W-:Y:S02]  /*ecb0*/  ULDC UR4, c[0x0][0x324] ;  /* 0x0000c90000047ab9 */ /* 0x000fe40000000800 */
[----:B------:R-:W-:-:S06]  /*ecc0*/  UIADD3 UR4, UR5, -UR4, URZ ;  /* 0x8000000405047290 */ /* 0x000fcc000fffe03f */
[----:B-1----:R-:W-:Y:S01]  /*ecd0*/  MOV R2, UR4 ;  /* 0x0000000400027c02 */ /* 0x002fe20008000f00 */
        /* <DEDUP_REMOVED lines=11> */
.L_x_500:
[----:B------:R-:W-:-:S04]  /*ed90*/  MOV R4, c[0x0][0x32c] ;  /* 0x0000cb0000047a02 */ /* 0x000fc80000000f00 */
[----:B------:R-:W-:-:S13]  /*eda0*/  ISETP.NE.AND P0, PT, R4, 0x1, PT ;  /* 0x000000010400780c */ /* 0x000fda0003f05270 */
[----:B------:R-:W-:-:S05]  /*edb0*/  @P0 IMAD.HI.U32 R4, R0, c[0x0][0x330], RZ ;  /* 0x0000cc0000040a27 */ /* 0x000fca00078e00ff */
[----:B------:R-:W-:-:S05]  /*edc0*/  @P0 SHF.R.U32.HI R0, RZ, c[0x0][0x334], R4 ;  /* 0x0000cd00ff000a19 */ /* 0x000fca0000011604 */
.L_x_501:
[----:B------:R-:W-:-:S05]  /*edd0*/  IMAD R0, R0, c[0x0][0x32c], RZ ;  /* 0x0000cb0000007a24 */ /* 0x000fca00078e02ff */
[----:B------:R-:W-:-:S03]  /*ede0*/  IMNMX R2, R2, R0, !PT ;  /* 0x0000000002027217 */ /* 0x000fc60007800200 */
.L_x_499:
[----:B------:R-:W2:Y:S01]  /*edf0*/  LDL R4, [R1] ;  /* 0x0000000001047983 */ /* 0x000ea20000100800 */
[----:B------:R-:W-:-:S05]  /*ee00*/  IADD3 R2, R2, 0x5f, RZ ;  /* 0x0000005f02027810 */ /* 0x000fca0007ffe0ff */
[----:B------:R-:W-:-:S05]  /*ee10*/  IMAD.HI R2, R2, 0x2aaaaaab, RZ ;  /* 0x2aaaaaab02027827 */ /* 0x000fca00078e02ff */
[----:B------:R-:W-:-:S04]  /*ee20*/  SHF.R.U32.HI R0, RZ, 0x1f, R2 ;  /* 0x0000001fff007819 */ /* 0x000fc80000011602 */
[----:B------:R-:W-:-:S04]  /*ee30*/  LEA.HI.SX32 R0, R2, R0, 0x1c ;  /* 0x0000000002007211 */ /* 0x000fc800078fe2ff */
[----:B--2---:R-:W-:-:S04]  /*ee40*/  IMNMX R4, R4, R0, !PT ;  /* 0x0000000004047217 */ /* 0x004fc80007800200 */
[----:B------:R-:W-:Y:S01]  /*ee50*/  ISETP.GE.AND P0, PT, R225, R4, PT ;  /* 0x00000004e100720c */ /* 0x000fe20003f06270 */
[----:B------:R1:W-:-:S12]  /*ee60*/  STL [R1+0x24], R4 ;  /* 0x0000240401007387 */ /* 0x0003d80000100800 */
[----:B------:R-:W-:Y:S05]  /*ee70*/  @!P0 BRA `(.L_x_502) ;  /* 0x00004df000008947 */ /* 0x000fea0003800000 */
[----:B------:R-:W-:Y:S01]  /*ee80*/  MOV R100, R71 ;  /* 0x0000004700647202 */ /* 0x000fe20000000f00 */
[----:B------:R-:W-:Y:S01]  /*ee90*/  IMAD.MOV.U32 R102, RZ, RZ, R3 ;  /* 0x000000ffff667224 */ /* 0x000fe200078e0003 */
[----:B------:R-:W-:Y:S01]  /*eea0*/  MOV R2, R72 ;  /* 0x0000004800027202 */ /* 0x000fe20000000f00 */
[----:B------:R-:W-:Y:S01]  /*eeb0*/  IMAD.MOV.U32 R103, RZ, RZ, R225 ;  /* 0x000000ffff677224 */ /* 0x000fe200078e00e1 */
[----:B------:R-:W-:Y:S02]  /*eec0*/  MOV R101, R70 ;  /* 0x0000004600657202 */ /* 0x000fe40000000f00 */
.L_x_503:
[----:B--2---:R-:W2:Y:S01]  /*eed0*/  LDL R225, [R1] ;  /* 0x0000000001e17983 */ /* 0x004ea20000100800 */
[----:B------:R-:W-:Y:S04]  /*eee0*/  DEPBAR.LE SB0, 0x0 ;  /* 0x000080000000791a */ /* 0x000fe80000000000 */
[----:B------:R-:W-:Y:S08]  /*eef0*/  BAR.SYNC.DEFER_BLOCKING 0x0 ;  /* 0x0000000000007b1d */ /* 0x000ff00000010000 */
[----:B-----5:R-:W-:Y:S08]  /*ef00*/  LDSM.16.M88.4 R96, [R215+0x6100] ;  /* 0x00610000d760783b */ /* 0x020ff00000000200 */
[----:B------:R-:W3:Y:S08]  /*ef10*/  LDSM.16.M88.4 R16, [R208+0x3100] ;  /* 0x00310000d010783b */ /* 0x000ef00000000200 */
[----:B------:R-:W4:Y:S06]  /*ef20*/  LDL.64 R198, [R1+0x40] ;  /* 0x0000400001c67983 */ /* 0x000f2c0000100a00 */
[----:B------:R-:W4:Y:S06]  /*ef30*/  LDL.64 R196, [R1+0x48] ;  /* 0x0000480001c47983 */ /* 0x000f2c0000100a00 */
        /* <DEDUP_REMOVED lines=11> */
[----:B------:R-:W-:Y:S04]  /*eff0*/  STL [R1+0x50], R215 ;  /* 0x000050d701007387 */ /* 0x000fe80000100800 */
[----:B------:R-:W-:Y:S04]  /*f000*/  STL [R1+0x54], R208 ;  /* 0x000054d001007387 */ /* 0x000fe80000100800 */
[----:B------:R-:W-:Y:S04]  /*f010*/  STL [R1+0x58], R219 ;  /* 0x000058db01007387 */ /* 0x000fe80000100800 */
[----:B------:R-:W-:Y:S04]  /*f020*/  STL [R1+0x5c], R218 ;  /* 0x00005cda01007387 */ /* 0x000fe80000100800 */
[----:B------:R-:W-:Y:S04]  /*f030*/  STL [R1+0x60], R224 ;  /* 0x000060e001007387 */ /* 0x000fe80000100800 */
[----:B------:R-:W-:Y:S04]  /*f040*/  STL [R1+0x64], R223 ;  /* 0x000064df01007387 */ /* 0x000fe80000100800 */
[----:B------:R-:W-:Y:S04]  /*f050*/  STL [R1+0x68], R222 ;  /* 0x000068de01007387 */ /* 0x000fe80000100800 */
[----:B------:R-:W-:Y:S04]  /*f060*/  STL [R1+0x6c], R221 ;  /* 0x00006cdd01007387 */ /* 0x000fe80000100800 */
[----:B------:R-:W-:Y:S01]  /*f070*/  STL [R1+0x70], R220 ;  /* 0x000070dc01007387 */ /* 0x000fe20000100800 */
[-C--:B-1-3--:R-:W-:Y:S08]  /*f080*/  HMMA.16816.F32 R4, R96, R16.reuse, RZ ;  /* 0x000000106004723c */ /* 0x08aff000000018ff */
        /* <DEDUP_REMOVED lines=14> */
[C---:B------:R-:W-:Y:S02]  /*f170*/  HMMA.16816.F32 R64, R96.reuse, R66, RZ ;  /* 0x000000426040723c */ /* 0x040fe400000018ff */
[----:B--2---:R-:W-:Y:S06]  /*f180*/  ISETP.GT.AND P0, PT, R225, R103, PT ;  /* 0x00000067e100720c */ /* 0x004fec0003f04270 */
[-C--:B------:R-:W-:Y:S07]  /*f190*/  HMMA.16816.F32 R68, R96, R80.reuse, RZ ;  /* 0x000000506044723c */ /* 0x080fee00000018ff */
[----:B------:R-:W-:Y:S01]  /*f1a0*/  @!P0 SHF.R.S32.HI R0, RZ, 0x1f, R103 ;  /* 0x0000001fff008819 */ /* 0x000fe20000011467 */
[C---:B------:R-:W-:Y:S04]  /*f1b0*/  HMMA.16816.F32 R72, R92.reuse, R80, RZ ;  /* 0x000000505c48723c */ /* 0x040fe800000018ff */
[----:B------:R-:W-:Y:S04]  /*f1c0*/  @!P0 IMAD R0, R0, c[0x0][0x208], RZ ;  /* 0x0000820000008a24 */ /* 0x000fe800078e02ff */
[-C--:B------:R-:W-:Y:S01]  /*f1d0*/  HMMA.16816.F32 R76, R92, R82.reuse, RZ ;  /* 0x000000525c4c723c */ /* 0x080fe200000018ff */
[C---:B------:R-:W-:Y:S07]  /*f1e0*/  @!P0 IMAD R0, R103.reuse, c[0x0][0x20c], R0 ;  /* 0x0000830067008a24 */ /* 0x040fee00078e0200 */
[C---:B------:R-:W-:Y:S08]  /*f1f0*/  HMMA.16816.F32 R80, R96.reuse, R82, RZ ;  /* 0x000000526050723c */ /* 0x040ff000000018ff */
[-C--:B------:R-:W-:Y:S08]  /*f200*/  HMMA.16816.F32 R84, R96, R168.reuse, RZ ;  /* 0x000000a86054723c */ /* 0x080ff000000018ff */
[C---:B------:R-:W-:Y:S08]  /*f210*/  HMMA.16816.F32 R88, R92.reuse, R168, RZ ;  /* 0x000000a85c58723c */ /* 0x040ff000000018ff */
[-C--:B------:R-:W-:Y:S08]  /*f220*/  HMMA.16816.F32 R92, R92, R170.reuse, RZ ;  /* 0x000000aa5c5c723c */ /* 0x080ff000000018ff */
[----:B------:R-:W-:Y:S01]  /*f230*/  HMMA.16816.F32 R96, R96, R170, RZ ;  /* 0x000000aa6060723c */ /* 0x000fe200000018ff */
[----:B------:R-:W1:Y:S07]  /*f240*/  LDSM.16.M88.4 R168, [R222] ;  /* 0x00000000dea8783b */ /* 0x000e6e0000000200 */
[-C--:B------:R-:W-:Y:S08]  /*f250*/  HMMA.16816.F32 R4, R172, R176.reuse, R4 ;  /* 0x000000b0ac04723c */ /* 0x080ff00000001804 */
[C---:B------:R-:W-:Y:S07]  /*f260*/  HMMA.16816.F32 R8, R180.reuse, R176, R8 ;  /* 0x000000b0b408723c */ /* 0x040fee0000001808 */
[----:B------:R-:W-:Y:S01]  /*f270*/  @!P0 IMAD.WIDE.U32 R176, R103, c[0x0][0x208], RZ ;  /* 0x0000820067b08a25 */ /* 0x000fe200078e00ff */
[-C--:B------:R-:W-:Y:S04]  /*f280*/  HMMA.16816.F32 R12, R180, R178.reuse, R12 ;  /* 0x000000b2b40c723c */ /* 0x080fe8000000180c */
[----:B------:R-:W-:Y:S04]  /*f290*/  @!P0 IADD3 R0, R177, R0, RZ ;  /* 0x00000000b1008210 */ /* 0x000fe80007ffe0ff */
[C---:B------:R-:W-:Y:S04]  /*f2a0*/  HMMA.16816.F32 R16, R172.reuse, R178, R16 ;  /* 0x000000b2ac10723c */ /* 0x040fe80000001810 */
[----:B------:R-:W-:Y:S04]  /*f2b0*/  @!P0 IMAD R0, R0, 0x60, RZ ;  /* 0x0000006000008824 */ /* 0x000fe800078e02ff */
[-C--:B------:R-:W-:Y:S08]  /*f2c0*/  HMMA.16816.F32 R20, R172, R184.reuse, R20 ;  /* 0x000000b8ac14723c */ /* 0x080ff00000001814 */
[C---:B------:R-:W-:Y:S07]  /*f2d0*/  HMMA.16816.F32 R24, R180.reuse, R184, R24 ;  /* 0x000000b8b418723c */ /* 0x040fee0000001818 */
[----:B----4-:R-:W-:Y:S01]  /*f2e0*/  @!P0 MOV R184, R196 ;  /* 0x000000c400b88202 */ /* 0x010fe20000000f00 */
[-C--:B------:R-:W-:Y:S04]  /*f2f0*/  HMMA.16816.F32 R28, R180, R186.reuse, R28 ;  /* 0x000000bab41c723c */ /* 0x080fe8000000181c */
[----:B------:R-:W-:Y:S04]  /*f300*/  @!P0 MOV R185, R199 ;  /* 0x000000c700b98202 */ /* 0x000fe80000000f00 */
[C---:B------:R-:W-:Y:S04]  /*f310*/  HMMA.16816.F32 R32, R172.reuse, R186, R32 ;  /* 0x000000baac20723c */ /* 0x040fe80000001820 */
[----:B------:R-:W-:Y:S02]  /*f320*/  @!P0 IMAD.WIDE.U32 R184, R176, 0x60, R184 ;  /* 0x00000060b0b88825 */ /* 0x000fe400078e00b8 */
[----:B------:R-:W2:Y:S02]  /*f330*/  LDSM.16.M88.4 R176, [R221] ;  /* 0x00000000ddb0783b */ /* 0x000ea40000000200 */
[-C--:B------:R-:W-:Y:S04]  /*f340*/  HMMA.16816.F32 R36, R172, R188.reuse, R36 ;  /* 0x000000bcac24723c */ /* 0x080fe80000001824 */
[C---:B------:R-:W-:Y:S02]  /*f350*/  @!P0 LEA R194, P1, R184.reuse, c[0x0][0x1f8], 0x1 ;  /* 0x00007e00b8c28a11 */ /* 0x040fe400078208ff */
[----:B------:R-:W-:Y:S02]  /*f360*/  @!P0 IADD3 R0, R185, R0, RZ ;  /* 0x00000000b9008210 */ /* 0x000fe40007ffe0ff */
[C---:B------:R-:W-:Y:S04]  /*f370*/  HMMA.16816.F32 R40, R180.reuse, R188, R40 ;  /* 0x000000bcb428723c */ /* 0x040fe80000001828 */
[----:B------:R-:W-:Y:S02]  /*f380*/  @!P0 LEA.HI.X R195, R184, c[0x0][0x1fc], R0, 0x1, P1 ;  /* 0x00007f00b8c38a11 */ /* 0x000fe400008f0c00 */
[----:B------:R-:W3:Y:S01]  /*f390*/  LDSM.16.M88.4 R184, [R220] ;  /* 0x00000000dcb8783b */ /* 0x000ee20000000200 */
[----:B------:R-:W-:Y:S01]  /*f3a0*/  @!P0 IADD3 R192, P2, R194, UR9, RZ ;  /* 0x00000009c2c08c10 */ /* 0x000fe2000ff5e0ff */
[-C--:B------:R-:W-:Y:S04]  /*f3b0*/  HMMA.16816.F32 R44, R180, R190.reuse, R44 ;  /* 0x000000beb42c723c */ /* 0x080fe8000000182c */
[----:B------:R-:W-:Y:S02]  /*f3c0*/  @!P0 IADD3.X R193, R195, UR8, RZ, P2, !PT ;  /* 0x00000008c3c18c10 */ /* 0x000fe400097fe4ff */
[----:B------:R-:W-:Y:S01]  /*f3d0*/  @!PT LDS RZ, [RZ] ;  /* 0x00000000fffff984 */ /* 0x000fe20000000800 */
[----:B------:R-:W-:Y:S01]  /*f3e0*/  @!PT LDS RZ, [RZ] ;  /* 0x00000000fffff984 */ /* 0x000fe20000000800 */
[----:B------:R-:W-:Y:S01]  /*f3f0*/  @!PT LDS RZ, [RZ] ;  /* 0x00000000fffff984 */ /* 0x000fe20000000800 */
[----:B------:R4:W-:Y:S02]  /*f400*/  @!P0 LDGSTS.E.BYPASS.LTC128B.128 [R227+0x100], [R194.64], !P6 ;  /* 0x00100000c2e38fae */ /* 0x0009e4000f101d4c */
[C---:B------:R-:W-:Y:S06]  /*f410*/  HMMA.16816.F32 R48, R172.reuse, R190, R48 ;  /* 0x000000beac30723c */ /* 0x040fec0000001830 */
[----:B------:R2:W-:Y:S01]  /*f420*/  @!P0 LDGSTS.E.BYPASS.LTC128B.128 [R227+0x900], [R192.64], !P6 ;  /* 0x00900000c0e38fae */ /* 0x0005e2000f101d4c */
        /* <DEDUP_REMOVED lines=11> */
[----:B----4-:R-:W-:Y:S02]  /*f4e0*/  @!P0 IADD3 R194, P1, R168, UR9, RZ ;  /* 0x00000009a8c28c10 */ /* 0x010fe4000ff3e0ff */
[C---:B------:R-:W-:Y:S01]  /*f4f0*/  HMMA.16816.F32 R64, R172.reuse, R170, R64 ;  /* 0x000000aaac40723c */ /* 0x040fe20000001840 */
[----:B------:R4:W-:Y:S03]  /*f500*/  @!P0 LDGSTS.E.BYPASS.LTC128B.128 [R227+0x2100], [R168.64], !P6 ;  /* 0x02100000a8e38fae */ /* 0x0009e6000f101d4c */
[----:B------:R-:W-:Y:S04]  /*f510*/  @!P0 IADD3.X R195, R169, UR8, RZ, P1, !PT ;  /* 0x00000008a9c38c10 */ /* 0x000fe80008ffe4ff */
[-C--:B--2---:R-:W-:Y:S01]  /*f520*/  HMMA.16816.F32 R68, R172, R176.reuse, R68 ;  /* 0x000000b0ac44723c */ /* 0x084fe20000001844 */
[----:B------:R2:W-:Y:S02]  /*f530*/  @!P0 LDGSTS.E.BYPASS.LTC128B.128 [R227+0x2900], [R194.64], !P6 ;  /* 0x02900000c2e38fae */ /* 0x0005e4000f101d4c */
[C---:B------:R-:W-:Y:S02]  /*f540*/  ISETP.GT.AND P0, PT, R103.reuse, R225, PT ;  /* 0x000000e16700720c */ /* 0x040fe40003f04270 */
[----:B------:R-:W-:Y:S03]  /*f550*/  IADD3 R225, R103, -0x1, RZ ;  /* 0xffffffff67e17810 */ /* 0x000fe60007ffe0ff */
[C---:B------:R-:W-:Y:S01]  /*f560*/  HMMA.16816.F32 R72, R180.reuse, R176, R72 ;  /* 0x000000b0b448723c */ /* 0x040fe20000001848 */
[----:B------:R-:W-:Y:S07]  /*f570*/  LDSM.16.M88.4 R196, [R214+0x3900] ;  /* 0x00390000d6c4783b */ /* 0x000fee0000000200 */
[-C--:B------:R-:W-:Y:S01]  /*f580*/  HMMA.16816.F32 R76, R180, R178.reuse, R76 ;  /* 0x000000b2b44c723c */ /* 0x080fe2000000184c */
[----:B-1----:R-:W-:Y:S07]  /*f590*/  LDSM.16.M88.4 R188, [R214+0x3100] ;  /* 0x00310000d6bc783b */ /* 0x002fee0000000200 */
[C---:B------:R-:W-:Y:S01]  /*f5a0*/  HMMA.16816.F32 R80, R172.reuse, R178, R80 ;  /* 0x000000b2ac50723c */ /* 0x040fe20000001850 */
[----:B----4-:R-:W1:Y:S07]  /*f5b0*/  LDSM.16.M88.4 R168, [R216+0x6100] ;  /* 0x00610000d8a8783b */ /* 0x010e6e0000000200 */
[-C--:B---3--:R-:W-:Y:S01]  /*f5c0*/  HMMA.16816.F32 R84, R172, R184.reuse, R84 ;  /* 0x000000b8ac54723c */ /* 0x088fe20000001854 */
[----:B--2---:R-:W2:Y:S07]  /*f5d0*/  LDSM.16.M88.4 R192, [R216+0x8100] ;  /* 0x00810000d8c0783b */ /* 0x004eae0000000200 */
[C---:B------:R-:W-:Y:S01]  /*f5e0*/  HMMA.16816.F32 R88, R180.reuse, R184, R88 ;  /* 0x000000b8b458723c */ /* 0x040fe20000001858 */
[----:B------:R-:W3:Y:S07]  /*f5f0*/  LDSM.16.M88.4 R200, [R214+0x4100] ;  /* 0x00410000d6c8783b */ /* 0x000eee0000000200 */
[-C--:B------:R-:W-:Y:S01]  /*f600*/  HMMA.16816.F32 R92, R180, R186.reuse, R92 ;  /* 0x000000bab45c723c */ /* 0x080fe2000000185c */
[----:B------:R-:W4:Y:S07]  /*f610*/  LDSM.16.M88.4 R176, [R214+0x4900] ;  /* 0x00490000d6b0783b */ /* 0x000f2e0000000200 */
[----:B------:R-:W-:Y:S01]  /*f620*/  HMMA.16816.F32 R96, R172, R186, R96 ;  /* 0x000000baac60723c */ /* 0x000fe20000001860 */
[----:B------:R-:W3:Y:S07]  /*f630*/  LDSM.16.M88.4 R180, [R214+0x5100] ;  /* 0x00510000d6b4783b */ /* 0x000eee0000000200 */
[-C--:B-1----:R-:W-:Y:S01]  /*f640*/  HMMA.16816.F32 R4, R168, R188.reuse, R4 ;  /* 0x000000bca804723c */ /* 0x082fe20000001804 */
[----:B------:R-:W1:Y:S07]  /*f650*/  LDSM.16.M88.4 R204, [R214+0x5900] ;  /* 0x00590000d6cc783b */ /* 0x000e6e0000000200 */
[C---:B--2---:R-:W-:Y:S01]  /*f660*/  HMMA.16816.F32 R8, R192.reuse, R188, R8 ;  /* 0x000000bcc008723c */ /* 0x044fe20000001808 */
[----:B------:R-:W-:Y:S07]  /*f670*/  LDSM.16.M88.4 R172, [R217+0x6100] ;  /* 0x00610000d9ac783b */ /* 0x000fee0000000200 */
[-C--:B------:R-:W-:Y:S01]  /*f680*/  HMMA.16816.F32 R12, R192, R190.reuse, R12 ;  /* 0x000000bec00c723c */ /* 0x080fe2000000180c */
[----:B------:R-:W2:Y:S07]  /*f690*/  LDSM.16.M88.4 R184, [R213] ;  /* 0x00000000d5b8783b */ /* 0x000eae0000000200 */
[C---:B------:R-:W-:Y:S01]  /*f6a0*/  HMMA.16816.F32 R16, R168.reuse, R190, R16 ;  /* 0x000000bea810723c */ /* 0x040fe20000001810 */
[----:B------:R-:W1:Y:S07]  /*f6b0*/  LDSM.16.M88.4 R188, [R217+0x8100] ;  /* 0x00810000d9bc783b */ /* 0x000e6e0000000200 */
[-C--:B------:R-:W-:Y:S01]  /*f6c0*/  HMMA.16816.F32 R20, R168, R196.reuse, R20 ;  /* 0x000000c4a814723c */ /* 0x080fe20000001814 */
[----:B------:R-:W0:Y:S07]  /*f6d0*/  LDGDEPBAR ;  /* 0x00000000000079af */ /* 0x000e2e0000000000 */
        /* <DEDUP_REMOVED lines=45> */
[----:B------:R1:W2:Y:S01]  /*f9b0*/  MUFU.TANH R170, R7 ;  /* 0x0000000700aa7308 */ /* 0x0002a20000002400 */
[----:B---3--:R-:W-:Y:S09]  /*f9c0*/  FMNMX.FTZ R0, R168, R0, !PT ;  /* 0x00000000a8007209 */ /* 0x008ff20007810000 */
[----:B------:R-:W-:Y:S10]  /*f9d0*/  MUFU.TANH R179, R14 ;  /* 0x0000000e00b37308 */ /* 0x000ff40000002400 */
[----:B------:R-:W3:Y:S01]  /*f9e0*/  MUFU.TANH R177, R8 ;  /* 0x0000000800b17308 */ /* 0x000ee20000002400 */
[----:B-1----:R-:W1:Y:S01]  /*f9f0*/  LDSM.16.M88.4 R4, [R213+0x800] ;  /* 0x00080000d504783b */ /* 0x002e620000000200 */
[----:B--2---:R-:W-:Y:S08]  /*fa00*/  FMNMX.FTZ R3, R170, R3, !PT ;  /* 0x00000003aa037209 */ /* 0x004ff00007810000 */
[----:B------:R-:W-:Y:S10]  /*fa10*/  MUFU.TANH R171, R9 ;  /* 0x0000000900ab7308 */ /* 0x000ff40000002400 */
[----:B------:R-:W-:Y:S10]  /*fa20*/  MUFU.TANH R178, R10 ;  /* 0x0000000a00b27308 */ /* 0x000ff40000002400 */
[----:B------:R2:W-:Y:S10]  /*fa30*/  MUFU.TANH R181, R11 ;  /* 0x0000000b00b57308 */ /* 0x0005f40000002400 */
[----:B------:R-:W4:Y:S01]  /*fa40*/  MUFU.TANH R16, R16 ;  /* 0x0000001000107308 */ /* 0x000f220000002400 */
[-C--:B-1----:R-:W-:Y:S09]  /*fa50*/  HMMA.16816.F32 R20, R172, R4.reuse, R20 ;  /* 0x00000004ac14723c */ /* 0x082ff20000001814 */
[----:B------:R-:W1:Y:S01]  /*fa60*/  MUFU.TANH R18, R18 ;  /* 0x0000001200127308 */ /* 0x000e620000002400 */
[C---:B------:R-:W-:Y:S01]  /*fa70*/  HMMA.16816.F32 R24, R188.reuse, R4, R24 ;  /* 0x00000004bc18723c */ /* 0x040fe20000001818 */
[----:B--2---:R-:W2:Y:S08]  /*fa80*/  LDSM.16.M88.4 R8, [R213+0x1000] ;  /* 0x00100000d508783b */ /* 0x004eb00000000200 */
        /* <DEDUP_REMOVED lines=9> */
[----:B------:R-:W-:Y:S01]  /*fb20*/  MUFU.TANH R12, R12 ;  /* 0x0000000c000c7308 */ /* 0x000fe20000002400 */
[----:B------:R-:W-:Y:S02]  /*fb30*/  FMUL.FTZ R26, R26, c[0x0][0x320] ;  /* 0x0000c8001a1a7a20 */ /* 0x000fe40000410000 */
[----:B------:R-:W-:Y:S02]  /*fb40*/  FMUL.FTZ R27, R27, c[0x0][0x320] ;  /* 0x0000c8001b1b7a20 */ /* 0x000fe40000410000 */
[----:B------:R-:W-:Y:S02]  /*fb50*/  FMUL.FTZ R30, R30, c[0x0][0x320] ;  /* 0x0000c8001e1e7a20 */ /* 0x000fe40000410000 */
[----:B------:R-:W-:Y:S02]  /*fb60*/  FMUL.FTZ R31, R31, c[0x0][0x320] ;  /* 0x0000c8001f1f7a20 */ /* 0x000fe40000410000 */
[----:B------:R-:W-:Y:S01]  /*fb70*/  FMUL.FTZ R29, R29, c[0x0][0x320] ;  /* 0x0000c8001d1d7a20 */ /* 0x000fe20000410000 */
[----:B------:R-:W1:Y:S01]  /*fb80*/  MUFU.TANH R20, R20 ;  /* 0x0000001400147308 */ /* 0x000e620000002400 */
[----:B------:R-:W-:Y:S02]  /*fb90*/  FMUL.FTZ R24, R24, c[0x0][0x320] ;  /* 0x0000c80018187a20 */ /* 0x000fe40000410000 */
[----:B------:R-:W-:Y:S01]  /*fba0*/  FMUL.FTZ R34, R34, c[0x0][0x320] ;  /* 0x0000c80022227a20 */ /* 0x000fe20000410000 */
[-C--:B--2---:R-:W-:Y:S03]  /*fbb0*/  HMMA.16816.F32 R36, R172, R8.reuse, R36 ;  /* 0x00000008ac24723c */ /* 0x084fe60000001824 */
[----:B------:R-:W-:Y:S02]  /*fbc0*/  FMUL.FTZ R33, R33, c[0x0][0x320] ;  /* 0x0000c80021217a20 */ /* 0x000fe40000410000 */
[----:B------:R-:W-:Y:S01]  /*fbd0*/  FMUL.FTZ R35, R35, c[0x0][0x320] ;  /* 0x0000c80023237a20 */ /* 0x000fe20000410000 */
[----:B------:R-:W2:Y:S01]  /*fbe0*/  MUFU.TANH R15, R22 ;  /* 0x00000016000f7308 */ /* 0x000ea20000002400 */
        /* <DEDUP_REMOVED lines=13> */
[----:B------:R1:W1:Y:S01]  /*fcc0*/  MUFU.TANH R14, R23 ;  /* 0x00000017000e7308 */ /* 0x0002620000002400 */
[----:B------:R-:W-:Y:S02]  /*fcd0*/  FMUL.FTZ R37, R37, c[0x0][0x320] ;  /* 0x0000c80025257a20 */ /* 0x000fe40000410000 */
[----:B------:R-:W-:Y:S02]  /*fce0*/  FMUL.FTZ R40, R40, c[0x0][0x320] ;  /* 0x0000c80028287a20 */ /* 0x000fe40000410000 */
[C---:B------:R-:W-:Y:S04]  /*fcf0*/  HMMA.16816.F32 R56, R188.reuse, R4, R56 ;  /* 0x00000004bc38723c */ /* 0x040fe80000001838 */
[----:B------:R-:W-:Y:S01]  /*fd00*/  FMUL.FTZ R44, R44, c[0x0][0x320] ;  /* 0x0000c8002c2c7a20 */ /* 0x000fe20000410000 */
[----:B------:R-:W3:Y:S01]  /*fd10*/  MUFU.TANH R32, R32 ;  /* 0x0000002000207308 */ /* 0x000ee20000002400 */
[----:B------:R-:W-:Y:S02]  /*fd20*/  FMUL.FTZ R42, R42, c[0x0][0x320] ;  /* 0x0000c8002a2a7a20 */ /* 0x000fe40000410000 */
[-C--:B------:R-:W-:Y:S04]  /*fd30*/  HMMA.16816.F32 R60, R188, R6.reuse, R60 ;  /* 0x00000006bc3c723c */ /* 0x080fe8000000183c */
[----:B------:R-:W-:Y:S02]  /*fd40*/  FMUL.FTZ R48, R48, c[0x0][0x320] ;  /* 0x0000c80030307a20 */ /* 0x000fe40000410000 */
[----:B------:R-:W-:Y:S01]  /*fd50*/  FMUL.FTZ R50, R50, c[0x0][0x320] ;  /* 0x0000c80032327a20 */ /* 0x000fe20000410000 */
[----:B------:R-:W3:Y:S01]  /*fd60*/  MUFU.TANH R34, R34 ;  /* 0x0000002200227308 */ /* 0x000ee20000002400 */
[C---:B------:R-:W-:Y:S01]  /*fd70*/  HMMA.16816.F32 R64, R172.reuse, R6, R64 ;  /* 0x00000006ac40723c */ /* 0x040fe20000001840 */
[----:B------:R-:W3:Y:S01]  /*fd80*/  LDSM.16.M88.4 R4, [R213+0x2800] ;  /* 0x00280000d504783b */ /* 0x000ee20000000200 */
[----:B------:R-:W-:Y:S04]  /*fd90*/  DEPBAR.LE SB0, 0x0 ;  /* 0x000080000000791a */ /* 0x000fe80000000000 */
[----:B------:R-:W-:Y:S02]  /*fda0*/  FMUL.FTZ R54, R54, c[0x0][0x320] ;  /* 0x0000c80036367a20 */ /* 0x000fe40000410000 */
[----:B------:R-:W-:Y:S01]  /*fdb0*/  FMUL.FTZ R55, R55, c[0x0][0x320] ;  /* 0x0000c80037377a20 */ /* 0x000fe20000410000 */
[----:B------:R-:W3:Y:S01]  /*fdc0*/  MUFU.TANH R33, R33 ;  /* 0x0000002100217308 */ /* 0x000ee20000002400 */
[-C--:B--2---:R-:W-:Y:S01]  /*fdd0*/  HMMA.16816.F32 R68, R172, R8.reuse, R68 ;  /* 0x00000008ac44723c */ /* 0x084fe20000001844 */
[----:B-1----:R-:W2:Y:S04]  /*fde0*/  LDL.64 R22, [R1+0x38] ;  /* 0x0000380001167983 */ /* 0x002ea80000100a00 */
[----:B------:R-:W-:Y:S02]  /*fdf0*/  FMUL.FTZ R52, R52, c[0x0][0x320] ;  /* 0x0000c80034347a20 */ /* 0x000fe40000410000 */
[----:B------:R-:W-:Y:S01]  /*fe00*/  FMUL.FTZ R53, R53, c[0x0][0x320] ;  /* 0x0000c80035357a20 */ /* 0x000fe20000410000 */
[C---:B------:R-:W-:Y:S01]  /*fe10*/  HMMA.16816.F32 R72, R188.reuse, R8, R72 ;  /* 0x00000008bc48723c */ /* 0x040fe20000001848 */
[----:B------:R-:W1:Y:S01]  /*fe20*/  MUFU.TANH R35, R35 ;  /* 0x0000002300237308 */ /* 0x000e620000002400 */
[----:B------:R-:W-:Y:S02]  /*fe30*/  BAR.SYNC.DEFER_BLOCKING 0x0 ;  /* 0x0000000000007b1d */ /* 0x000fe40000010000 */
[----:B------:R-:W-:Y:S02]  /*fe40*/  FMUL.FTZ R61, R61, c[0x0][0x320] ;  /* 0x0000c8003d3d7a20 */ /* 0x000fe40000410000 */
[----:B------:R-:W-:Y:S02]  /*fe50*/  FMUL.FTZ R62, R62, c[0x0][0x320] ;  /* 0x0000c8003e3e7a20 */ /* 0x000fe40000410000 */
[-C--:B------:R-:W-:Y:S03]  /*fe60*/  HMMA.16816.F32 R76, R188, R10.reuse, R76 ;  /* 0x0000000abc4c723c */ /* 0x080fe6000000184c */
[----:B------:R-:W1:Y:S01]  /*fe70*/  MUFU.TANH R194, R36 ;  /* 0x0000002400c27308 */ /* 0x000e620000002400 */
[----:B------:R-:W-:Y:S02]  /*fe80*/  FMUL.FTZ R63, R63, c[0x0][0x320] ;  /* 0x0000c8003f3f7a20 */ /* 0x000fe40000410000 */
[----:B------:R-:W-:Y:S02]  /*fe90*/  FMUL.FTZ R51, R51, c[0x0][0x320] ;  /* 0x0000c80033337a20 */ /* 0x000fe40000410000 */
[C---:B------:R-:W-:Y:S04]  /*fea0*/  HMMA.16816.F32 R80, R172.reuse, R10, R80 ;  /* 0x0000000aac50723c */ /* 0x040fe80000001850 */
[----:B------:R-:W-:Y:S01]  /*feb0*/  FMUL.FTZ R68, R68, c[0x0][0x320] ;  /* 0x0000c80044447a20 */ /* 0x000fe20000410000 */
[----:B------:R-:W1:Y:S01]  /*fec0*/  MUFU.TANH R200, R38 ;  /* 0x0000002600c87308 */ /* 0x000e620000002400 */
[----:B------:R-:W-:Y:S02]  /*fed0*/  FMUL.FTZ R71, R71, c[0x0][0x320] ;  /* 0x0000c80047477a20 */ /* 0x000fe40000410000 */
[-C--:B---3--:R-:W-:Y:S04]  /*fee0*/  HMMA.16816.F32 R84, R172, R4.reuse, R84 ;  /* 0x00000004ac54723c */ /* 0x088fe80000001854 */
[----:B------:R-:W-:Y:S02]  /*fef0*/  FMUL.FTZ R72, R72, c[0x0][0x320] ;  /* 0x0000c80048487a20 */ /* 0x000fe40000410000 */
[----:B------:R-:W-:Y:S01]  /*ff00*/  FMUL.FTZ R74, R74, c[0x0][0x320] ;  /* 0x0000c8004a4a7a20 */ /* 0x000fe20000410000 */
[----:B------:R-:W-:Y:S01]  /*ff10*/  MUFU.TANH R201, R39 ;  /* 0x0000002700c97308 */ /* 0x000fe20000002400 */
[C---:B------:R-:W-:Y:S04]  /*ff20*/  HMMA.16816.F32 R88, R188.reuse, R4, R88 ;  /* 0x00000004bc58723c */ /* 0x040fe80000001858 */
[----:B------:R-:W-:Y:S02]  /*ff30*/  FMUL.FTZ R73, R73, c[0x0][0x320] ;  /* 0x0000c80049497a20 */ /* 0x000fe40000410000 */
[----:B------:R-:W-:Y:S01]  /*ff40*/  FMUL.FTZ R75, R75, c[0x0][0x320] ;  /* 0x0000c8004b4b7a20 */ /* 0x000fe20000410000 */
[----:B------:R-:W-:Y:S01]  /*ff50*/  FMNMX.FTZ R5, R177, R101, !PT ;  /* 0x00000065b1057209 */ /* 0x000fe20007810000 */
[-C--:B------:R-:W-:Y:S01]  /*ff60*/  HMMA.16816.F32 R92, R188, R6.reuse, R92 ;  /* 0x00000006bc5c723c */ /* 0x080fe2000000185c */
[----:B------:R-:W-:Y:S03]  /*ff70*/  MUFU.TANH R230, R72 ;  /* 0x0000004800e67308 */ /* 0x000fe60000002400 */
[----:B----4-:R-:W-:Y:S01]  /*ff80*/  FMNMX.FTZ R4, R16, R0, !PT ;  /* 0x0000000010047209 */ /* 0x010fe20007810000 */
[----:B------:R-:W-:Y:S01]  /*ff90*/  FMUL.FTZ R82, R82, c[0x0][0x320] ;  /* 0x0000c80052527a20 */ /* 0x000fe20000410000 */
[----:B------:R-:W-:Y:S01]  /*ffa0*/  FMNMX.FTZ R0, R18, R3, !PT ;  /* 0x0000000312007209 */ /* 0x000fe20007810000 */
[----:B------:R-:W-:Y:S01]  /*ffb0*/  FMUL.FTZ R83, R83, c[0x0][0x320] ;  /* 0x0000c80053537a20 */ /* 0x000fe20000410000 */
[----:B------:R-:W-:Y:S01]  /*ffc0*/  FMNMX.FTZ R4, R17, R4, !PT ;  /* 0x0000000411047209 */ /* 0x000fe20007810000 */
[----:B------:R-:W-:Y:S01]  /*ffd0*/  FMUL.FTZ R80, R80, c[0x0][0x320] ;  /* 0x0000c80050507a20 */ /* 0x000fe20000410000 */
[----:B------:R-:W-:Y:S01]  /*ffe0*/  HMMA.16816.F32 R96, R172, R6, R96 ;  /* 0x00000006ac60723c */ /* 0x000fe20000001860 */
[----:B------:R3:W4:Y:S03]  /*fff0*/  MUFU.TANH R195, R37 ;  /* 0x0000002500c37308 */ /* 0x0007260000002400 */
[----:B------:R-:W-:Y:S01]  /*10000*/  FMNMX.FTZ R3, R171, R5, !PT ;  /* 0x00000005ab037209 */ /* 0x000fe20007810000 */
[----:B------:R-:W-:Y:S01]  /*10010*/  FMUL.FTZ R86, R86, c[0x0][0x320] ;  /* 0x0000c80056567a20 */ /* 0x000fe20000410000 */
[----:B------:R-:W-:Y:S01]  /*10020*/  FMNMX.FTZ R0, R19, R0, !PT ;  /* 0x0000000013007209 */ /* 0x000fe20007810000 */
[----:B------:R-:W-:Y:S01]  /*10030*/  FMUL.FTZ R81, R81, c[0x0][0x320] ;  /* 0x0000c80051517a20 */ /* 0x000fe20000410000 */
[----:B------:R-:W-:Y:S01]  /*10040*/  FMNMX.FTZ R4, R20, R4, !PT ;  /* 0x0000000414047209 */ /* 0x000fe20007810000 */
[----:B------:R-:W-:Y:S02]  /*10050*/  FMUL.FTZ R84, R84, c[0x0][0x320] ;  /* 0x0000c80054547a20 */ /* 0x000fe40000410000 */
[----:B------:R-:W4:Y:S01]  /*10060*/  MUFU.TANH R198, R50 ;  /* 0x0000003200c67308 */ /* 0x000f220000002400 */
        /* <DEDUP_REMOVED lines=9> */
[----:B------:R-:W4:Y:S01]  /*10100*/  MUFU.TANH R182, R48 ;  /* 0x0000003000b67308 */ /* 0x000f220000002400 */
[----:B------:R-:W-:Y:S01]  /*10110*/  FMUL.FTZ R49, R49, c[0x0][0x320] ;  /* 0x0000c80031317a20 */ /* 0x000fe20000410000 */
[----:B------:R-:W-:Y:S01]  /*10120*/  FMNMX.FTZ R0, R32, R4, !PT ;  /* 0x0000000420007209 */ /* 0x000fe20007810000 */
[----:B------:R-:W-:Y:S01]  /*10130*/  FMUL.FTZ R93, R93, c[0x0][0x320] ;  /* 0x0000c8005d5d7a20 */ /* 0x000fe20000410000 */
[----:B---3--:R-:W3:Y:S01]  /*10140*/  LDL.64 R36, [R1+0x30] ;  /* 0x0000300001247983 */ /* 0x008ee20000100a00 */
[----:B------:R-:W-:Y:S01]  /*10150*/  FMUL.FTZ R90, R90, c[0x0][0x320] ;  /* 0x0000c8005a5a7a20 */ /* 0x000fe20000410000 */
[----:B------:R-:W-:Y:S01]  /*10160*/  FMNMX.FTZ R3, R34, R3, !PT ;  /* 0x0000000322037209 */ /* 0x000fe20007810000 */
[----:B------:R-:W-:Y:S01]  /*10170*/  FMUL.FTZ R91, R91, c[0x0][0x320] ;  /* 0x0000c8005b5b7a20 */ /* 0x000fe20000410000 */
[----:B------:R-:W-:Y:S01]  /*10180*/  FMNMX.FTZ R0, R33, R0, !PT ;  /* 0x0000000021007209 */ /* 0x000fe20007810000 */
[----:B------:R-:W-:Y:S01]  /*10190*/  FMUL.FTZ R99, R99, c[0x0][0x320] ;  /* 0x0000c80063637a20 */ /* 0x000fe20000410000 */
[----:B------:R-:W4:Y:S01]  /*101a0*/  MUFU.TANH R199, R51 ;  /* 0x0000003300c77308 */ /* 0x000f220000002400 */
[----:B-1----:R-:W-:Y:S01]  /*101b0*/  FMNMX.FTZ R3, R35, R3, !PT ;  /* 0x0000000323037209 */ /* 0x002fe20007810000 */
[----:B------:R-:W-:Y:S01]  /*101c0*/  FMUL.FTZ R92, R92, c[0x0][0x320] ;  /* 0x0000c8005c5c7a20 */ /* 0x000fe20000410000 */
[----:B------:R-:W-:Y:S01]  /*101d0*/  FMNMX.FTZ R72, R194, R0, !PT ;  /* 0x00000000c2487209 */ /* 0x000fe20007810000 */
[----:B------:R-:W-:Y:S01]  /*101e0*/  FMUL.FTZ R64, R64, c[0x0][0x320] ;  /* 0x0000c80040407a20 */ /* 0x000fe20000410000 */
[----:B------:R-:W-:Y:S01]  /*101f0*/  FMNMX.FTZ R0, R200, R3, !PT ;  /* 0x00000003c8007209 */ /* 0x000fe20007810000 */
[----:B------:R-:W-:Y:S01]  /*10200*/  FMUL.FTZ R69, R69, c[0x0][0x320] ;  /* 0x0000c80045457a20 */ /* 0x000fe20000410000 */
[----:B----4-:R-:W-:Y:S01]  /*10210*/  FMNMX.FTZ R72, R195, R72, !PT ;  /* 0x00000048c3487209 */ /* 0x010fe20007810000 */
[----:B------:R-:W-:Y:S01]  /*10220*/  FMUL.FTZ R96, R96, c[0x0][0x320] ;  /* 0x0000c80060607a20 */ /* 0x000fe20000410000 */
[----:B------:R-:W-:Y:S01]  /*10230*/  FMNMX.FTZ R0, R201, R0, !PT ;  /* 0x00000000c9007209 */ /* 0x000fe20007810000 */
[----:B------:R-:W1:Y:S01]  /*10240*/  MUFU.TANH R192, R49 ;  /* 0x0000003100c07308 */ /* 0x000e620000002400 */
[----:B------:R-:W-:Y:S02]  /*10250*/  FMUL.FTZ R97, R97, c[0x0][0x320] ;  /* 0x0000c80061617a20 */ /* 0x000fe40000410000 */
[----:B------:R-:W-:Y:S01]  /*10260*/  FMUL.FTZ R57, R57, c[0x0][0x320] ;  /* 0x0000c80039397a20 */ /* 0x000fe20000410000 */
[----:B------:R-:W-:Y:S01]  /*10270*/  FMNMX.FTZ R0, R198, R0, !PT ;  /* 0x00000000c6007209 */ /* 0x000fe20007810000 */
[----:B------:R-:W-:Y:S01]  /*10280*/  FMUL.FTZ R60, R60, c[0x0][0x320] ;  /* 0x0000c8003c3c7a20 */ /* 0x000fe20000410000 */
[----:B------:R-:W-:Y:S01]  /*10290*/  FMNMX.FTZ R72, R182, R72, !PT ;  /* 0x00000048b6487209 */ /* 0x000fe20007810000 */
[----:B------:R-:W-:Y:S02]  /*102a0*/  FMUL.FTZ R59, R59, c[0x0][0x320] ;  /* 0x0000c8003b3b7a20 */ /* 0x000fe40000410000 */
[----:B------:R-:W-:Y:S01]  /*102b0*/  FMUL.FTZ R66, R66, c[0x0][0x320] ;  /* 0x0000c80042427a20 */ /* 0x000fe20000410000 */
[----:B------:R-:W4:Y:S01]  /*102c0*/  MUFU.TANH R207, R54 ;  /* 0x0000003600cf7308 */ /* 0x000f220000002400 */
[----:B------:R-:W-:Y:S02]  /*102d0*/  FMUL.FTZ R43, R43, c[0x0][0x320] ;  /* 0x0000c8002b2b7a20 */ /* 0x000fe40000410000 */
[----:B------:R-:W-:Y:S01]  /*102e0*/  FMUL.FTZ R67, R67, c[0x0][0x320] ;  /* 0x0000c80043437a20 */ /* 0x000fe20000410000 */
[----:B------:R-:W-:Y:S01]  /*102f0*/  FMNMX.FTZ R0, R199, R0, !PT ;  /* 0x00000000c7007209 */ /* 0x000fe20007810000 */
[----:B------:R-:W-:Y:S02]  /*10300*/  FMUL.FTZ R65, R65, c[0x0][0x320] ;  /* 0x0000c80041417a20 */ /* 0x000fe40000410000 */
[----:B------:R-:W-:Y:S02]  /*10310*/  FMUL.FTZ R70, R70, c[0x0][0x320] ;  /* 0x0000c80046467a20 */ /* 0x000fe40000410000 */
[----:B------:R-:W-:Y:S01]  /*10320*/  FMUL.FTZ R98, R98, c[0x0][0x320] ;  /* 0x0000c80062627a20 */ /* 0x000fe20000410000 */
[----:B------:R-:W4:Y:S01]  /*10330*/  MUFU.TANH R51, R52 ;  /* 0x0000003400337308 */ /* 0x000f220000002400 */
[----:B------:R-:W-:Y:S02]  /*10340*/  FMUL.FTZ R41, R41, c[0x0][0x320] ;  /* 0x0000c80029297a20 */ /* 0x000fe40000410000 */
[----:B------:R-:W-:Y:S01]  /*10350*/  FMUL.FTZ R56, R56, c[0x0][0x320] ;  /* 0x0000c80038387a20 */ /* 0x000fe20000410000 */
[----:B-1----:R-:W-:Y:S01]  /*10360*/  FMNMX.FTZ R72, R192, R72, !PT ;  /* 0x00000048c0487209 */ /* 0x002fe20007810000 */
[----:B------:R-:W-:Y:S02]  /*10370*/  FMUL.FTZ R46, R46, c[0x0][0x320] ;  /* 0x0000c8002e2e7a20 */ /* 0x000fe40000410000 */
[----:B------:R-:W-:Y:S02]  /*10380*/  FMUL.FTZ R58, R58, c[0x0][0x320] ;  /* 0x0000c8003a3a7a20 */ /* 0x000fe40000410000 */
[----:B------:R-:W-:Y:S01]  /*10390*/  FMUL.FTZ R76, R76, c[0x0][0x320] ;  /* 0x0000c8004c4c7a20 */ /* 0x000fe20000410000 */
[----:B------:R-:W-:Y:S01]  /*103a0*/  MUFU.TANH R205, R44 ;  /* 0x0000002c00cd7308 */ /* 0x000fe20000002400 */
[----:B------:R-:W-:Y:S02]  /*103b0*/  FMUL.FTZ R77, R77, c[0x0][0x320] ;  /* 0x0000c8004d4d7a20 */ /* 0x000fe40000410000 */
[----:B------:R-:W-:Y:S01]  /*103c0*/  FMUL.FTZ R78, R78, c[0x0][0x320] ;  /* 0x0000c8004e4e7a20 */ /* 0x000fe20000410000 */
[----:B----4-:R-:W-:Y:S01]  /*103d0*/  FMNMX.FTZ R0, R207, R0, !PT ;  /* 0x00000000cf007209 */ /* 0x010fe20007810000 */
[----:B------:R-:W-:Y:S02]  /*103e0*/  FMUL.FTZ R79, R79, c[0x0][0x320] ;  /* 0x0000c8004f4f7a20 */ /* 0x000fe40000410000 */
[----:B------:R-:W-:Y:S02]  /*103f0*/  FMUL.FTZ R45, R45, c[0x0][0x320] ;  /* 0x0000c8002d2d7a20 */ /* 0x000fe40000410000 */
[----:B------:R-:W-:Y:S01]  /*10400*/  FMUL.FTZ R47, R47, c[0x0][0x320] ;  /* 0x0000c8002f2f7a20 */ /* 0x000fe20000410000 */
[----:B------:R-:W1:Y:S01]  /*10410*/  MUFU.TANH R44, R55 ;  /* 0x00000037002c7308 */ /* 0x000e620000002400 */
[----:B------:R-:W-:Y:S09]  /*10420*/  FMNMX.FTZ R72, R51, R72, !PT ;  /* 0x0000004833487209 */ /* 0x000ff20007810000 */
[----:B------:R-:W4:Y:S10]  /*10430*/  MUFU.TANH R24, R24 ;  /* 0x0000001800187308 */ /* 0x000f340000002400 */
[----:B------:R-:W4:Y:S01]  /*10440*/  MUFU.TANH R233, R53 ;  /* 0x0000003500e97308 */ /* 0x000f220000002400 */
[----:B-1----:R-:W-:Y:S09]  /*10450*/  FMNMX.FTZ R0, R44, R0, !PT ;  /* 0x000000002c007209 */ /* 0x002ff20007810000 */
[----:B------:R-:W1:Y:S01]  /*10460*/  MUFU.TANH R231, R66 ;  /* 0x0000004200e77308 */ /* 0x000e620000002400 */
[----:B----4-:R-:W-:Y:S09]  /*10470*/  FMNMX.FTZ R4, R24, R5, !PT ;  /* 0x0000000518047209 */ /* 0x010ff20007810000 */
[----:B------:R-:W4:Y:S01]  /*10480*/  MUFU.TANH R25, R25 ;  /* 0x0000001900197308 */ /* 0x000f220000002400 */
[----:B------:R-:W-:Y:S09]  /*10490*/  FMNMX.FTZ R72, R233, R72, !PT ;  /* 0x00000048e9487209 */ /* 0x000ff20007810000 */
[----:B------:R-:W4:Y:S01]  /*104a0*/  MUFU.TANH R251, R64 ;  /* 0x0000004000fb7308 */ /* 0x000f220000002400 */
[----:B-1----:R-:W-:Y:S09]  /*104b0*/  FMNMX.FTZ R0, R231, R0, !PT ;  /* 0x00000000e7007209 */ /* 0x002ff20007810000 */
[----:B------:R-:W-:Y:S01]  /*104c0*/  MUFU.TANH R226, R40 ;  /* 0x0000002800e27308 */ /* 0x000fe20000002400 */
[----:B----4-:R-:W-:Y:S09]  /*104d0*/  FMNMX.FTZ R4, R25, R4, !PT ;  /* 0x0000000419047209 */ /* 0x010ff20007810000 */
[----:B------:R-:W-:Y:S01]  /*104e0*/  MUFU.TANH R40, R42 ;  /* 0x0000002a00287308 */ /* 0x000fe20000002400 */
[----:B------:R-:W-:Y:S09]  /*104f0*/  FMNMX.FTZ R72, R251, R72, !PT ;  /* 0x00000048fb487209 */ /* 0x000ff20007810000 */
[----:B------:R-:W-:Y:S10]  /*10500*/  MUFU.TANH R42, R43 ;  /* 0x0000002b002a7308 */ /* 0x000ff40000002400 */
[----:B------:R-:W1:Y:S10]  /*10510*/  MUFU.TANH R43, R67 ;  /* 0x00000043002b7308 */ /* 0x000e740000002400 */
[----:B------:R-:W4:Y:S10]  /*10520*/  MUFU.TANH R28, R28 ;  /* 0x0000001c001c7308 */ /* 0x000f340000002400 */
[----:B------:R-:W4:Y:S01]  /*10530*/  MUFU.TANH R252, R65 ;  /* 0x0000004100fc7308 */ /* 0x000f220000002400 */
[----:B-1----:R-:W-:Y:S09]  /*10540*/  FMNMX.FTZ R0, R43, R0, !PT ;  /* 0x000000002b007209 */ /* 0x002ff20007810000 */
[----:B------:R-:W1:Y:S01]  /*10550*/  MUFU.TANH R203, R70 ;  /* 0x0000004600cb7308 */ /* 0x000e620000002400 */
[----:B----4-:R-:W-:Y:S09]  /*10560*/  FMNMX.FTZ R4, R28, R4, !PT ;  /* 0x000000041c047209 */ /* 0x010ff20007810000 */
[----:B------:R-:W4:Y:S01]  /*10570*/  MUFU.TANH R29, R29 ;  /* 0x0000001d001d7308 */ /* 0x000f220000002400 */
[----:B------:R-:W-:Y:S09]  /*10580*/  FMNMX.FTZ R72, R252, R72, !PT ;  /* 0x00000048fc487209 */ /* 0x000ff20007810000 */
[----:B------:R-:W2:Y:S01]  /*10590*/  MUFU.TANH R218, R68 ;  /* 0x0000004400da7308 */ /* 0x000ea20000002400 */
[----:B-1----:R-:W-:Y:S09]  /*105a0*/  FMNMX.FTZ R0, R203, R0, !PT ;  /* 0x00000000cb007209 */ /* 0x002ff20007810000 */
[----:B------:R-:W1:Y:S01]  /*105b0*/  MUFU.TANH R235, R69 ;  /* 0x0000004500eb7308 */ /* 0x000e620000002400 */
[----:B----4-:R-:W-:Y:S02]  /*105c0*/  FMNMX.FTZ R3, R29, R4, !PT ;  /* 0x000000041d037209 */ /* 0x010fe40007810000 */
[----:B------:R-:W-:Y:S02]  /*105d0*/  FMNMX.FTZ R4, R178, R102, !PT ;  /* 0x00000066b2047209 */ /* 0x000fe40007810000 */
[----:B------:R-:W-:Y:S05]  /*105e0*/  FMNMX.FTZ R3, R226, R3, !PT ;  /* 0x00000003e2037209 */ /* 0x000fea0007810000 */
[----:B------:R-:W4:Y:S01]  /*105f0*/  MUFU.TANH R222, R71 ;  /* 0x0000004700de7308 */ /* 0x000f220000002400 */
[----:B------:R-:W-:Y:S02]  /*10600*/  FMNMX.FTZ R4, R181, R4, !PT ;  /* 0x00000004b5047209 */ /* 0x000fe40007810000 */
[----:B--2---:R-:W-:Y:S02]  /*10610*/  MOV R23, c[0x0][0x1e4] ;  /* 0x0000790000177a02 */ /* 0x004fe40000000f00 */
[----:B------:R-:W-:Y:S02]  /*10620*/  FMNMX.FTZ R72, R218, R72, !PT ;  /* 0x00000048da487209 */ /* 0x000fe40007810000 */
[----:B------:R-:W-:Y:S03]  /*10630*/  FMNMX.FTZ R4, R179, R4, !PT ;  /* 0x00000004b3047209 */ /* 0x000fe60007810000 */
[----:B------:R-:W2:Y:S01]  /*10640*/  MUFU.TANH R204, R82 ;  /* 0x0000005200cc7308 */ /* 0x000ea20000002400 */
[----:B------:R-:W-:Y:S02]  /*10650*/  FMNMX.FTZ R4, R180, R4, !PT ;  /* 0x00000004b4047209 */ /* 0x000fe40007810000 */
[----:B-1----:R-:W-:Y:S04]  /*10660*/  MOV R189, R235 ;  /* 0x000000eb00bd7202 */ /* 0x002fe80000000f00 */
[----:B------:R-:W-:Y:S03]  /*10670*/  FMNMX.FTZ R72, R189, R72, !PT ;  /* 0x00000048bd487209 */ /* 0x000fe60007810000 */
[----:B------:R-:W1:Y:S01]  /*10680*/  MUFU.TANH R234, R83 ;  /* 0x0000005300ea7308 */ /* 0x000e620000002400 */
[----:B----4-:R-:W-:Y:S09]  /*10690*/  FMNMX.FTZ R0, R222, R0, !PT ;  /* 0x00000000de007209 */ /* 0x010ff20007810000 */
[----:B------:R-:W4:Y:S01]  /*106a0*/  MUFU.TANH R206, R80 ;  /* 0x0000005000ce7308 */ /* 0x000f220000002400 */
[----:B--2---:R-:W-:Y:S09]  /*106b0*/  FMNMX.FTZ R0, R204, R0, !PT ;  /* 0x00000000cc007209 */ /* 0x004ff20007810000 */
[----:B------:R-:W2:Y:S01]  /*106c0*/  MUFU.TANH R237, R86 ;  /* 0x0000005600ed7308 */ /* 0x000ea20000002400 */
[----:B-1----:R-:W-:Y:S04]  /*106d0*/  MOV R190, R234 ;  /* 0x000000ea00be7202 */ /* 0x002fe80000000f00 */
[----:B------:R-:W-:Y:S05]  /*106e0*/  FMNMX.FTZ R0, R190, R0, !PT ;  /* 0x00000000be007209 */ /* 0x000fea0007810000 */
[----:B------:R2:W-:Y:S01]  /*106f0*/  MUFU.TANH R172, R96 ;  /* 0x0000006000ac7308 */ /* 0x0005e20000002400 */
[----:B----4-:R-:W-:Y:S09]  /*10700*/  FMNMX.FTZ R72, R206, R72, !PT ;  /* 0x00000048ce487209 */ /* 0x010ff20007810000 */
[----:B------:R-:W-:Y:S10]  /*10710*/  MUFU.TANH R196, R30 ;  /* 0x0000001e00c47308 */ /* 0x000ff40000002400 */
[----:B------:R-:W1:Y:S01]  /*10720*/  MUFU.TANH R30, R81 ;  /* 0x00000051001e7308 */ /* 0x000e620000002400 */
[----:B--2---:R-:W-:Y:S04]  /*10730*/  MOV R96, R237 ;  /* 0x000000ed00607202 */ /* 0x004fe80000000f00 */
[----:B------:R-:W-:Y:S05]  /*10740*/  FMNMX.FTZ R0, R96, R0, !PT ;  /* 0x0000000060007209 */ /* 0x000fea0007810000 */
[----:B------:R-:W2:Y:S10]  /*10750*/  MUFU.TANH R187, R26 ;  /* 0x0000001a00bb7308 */ /* 0x000eb40000002400 */
[----:B------:R-:W4:Y:S01]  /*10760*/  MUFU.TANH R223, R84 ;  /* 0x0000005400df7308 */ /* 0x000f220000002400 */
[----:B-1----:R-:W-:Y:S09]  /*10770*/  FMNMX.FTZ R72, R30, R72, !PT ;  /* 0x000000481e487209 */ /* 0x002ff20007810000 */
[----:B------:R-:W1:Y:S01]  /*10780*/  MUFU.TANH R228, R87 ;  /* 0x0000005700e47308 */ /* 0x000e620000002400 */
[----:B--2---:R-:W-:Y:S09]  /*10790*/  FMNMX.FTZ R4, R187, R4, !PT ;  /* 0x00000004bb047209 */ /* 0x004ff20007810000 */
[----:B------:R-:W2:Y:S01]  /*107a0*/  MUFU.TANH R193, R27 ;  /* 0x0000001b00c17308 */ /* 0x000ea20000002400 */
[----:B----4-:R-:W-:Y:S09]  /*107b0*/  FMNMX.FTZ R72, R223, R72, !PT ;  /* 0x00000048df487209 */ /* 0x010ff20007810000 */
[----:B------:R-:W4:Y:S01]  /*107c0*/  MUFU.TANH R221, R85 ;  /* 0x0000005500dd7308 */ /* 0x000f220000002400 */
[----:B-1----:R-:W-:Y:S09]  /*107d0*/  FMNMX.FTZ R0, R228, R0, !PT ;  /* 0x00000000e4007209 */ /* 0x002ff20007810000 */
[----:B------:R-:W1:Y:S01]  /*107e0*/  MUFU.TANH R191, R98 ;  /* 0x0000006200bf7308 */ /* 0x000e620000002400 */
[----:B--2---:R-:W-:Y:S04]  /*107f0*/  FMNMX.FTZ R4, R193, R4, !PT ;  /* 0x00000004c1047209 */ /* 0x004fe80007810000 */
[----:B------:R-:W-:Y:S05]  /*10800*/  FMNMX.FTZ R4, R196, R4, !PT ;  /* 0x00000004c4047209 */ /* 0x000fea0007810000 */
[----:B------:R-:W2:Y:S01]  /*10810*/  MUFU.TANH R229, R41 ;  /* 0x0000002900e57308 */ /* 0x000ea20000002400 */
[----:B----4-:R-:W-:Y:S04]  /*10820*/  FMNMX.FTZ R72, R221, R72, !PT ;  /* 0x00000048dd487209 */ /* 0x010fe80007810000 */
[----:B------:R-:W-:Y:S05]  /*10830*/  FMNMX.FTZ R72, R172, R72, !PT ;  /* 0x00000048ac487209 */ /* 0x000fea0007810000 */
[----:B------:R-:W4:Y:S01]  /*10840*/  MUFU.TANH R52, R99 ;  /* 0x0000006300347308 */ /* 0x000f220000002400 */
[----:B-1----:R-:W-:Y:S09]  /*10850*/  FMNMX.FTZ R0, R191, R0, !PT ;  /* 0x00000000bf007209 */ /* 0x002ff20007810000 */
[----:B------:R-:W1:Y:S01]  /*10860*/  MUFU.TANH R197, R31 ;  /* 0x0000001f00c57308 */ /* 0x000e620000002400 */
[----:B--2---:R-:W-:Y:S04]  /*10870*/  FMNMX.FTZ R3, R229, R3, !PT ;  /* 0x00000003e5037209 */ /* 0x004fe80007810000 */
[----:B------:R-:W-:Y:S05]  /*10880*/  FMNMX.FTZ R3, R205, R3, !PT ;  /* 0x00000003cd037209 */ /* 0x000fea0007810000 */
[----:B------:R-:W2:Y:S01]  /*10890*/  MUFU.TANH R173, R97 ;  /* 0x0000006100ad7308 */ /* 0x000ea20000002400 */
[----:B----4-:R-:W-:Y:S05]  /*108a0*/  FMNMX.FTZ R0, R52, R0, !PT ;  /* 0x0000000034007209 */ /* 0x010fea0007810000 */
[----:B------:R-:W4:Y:S04]  /*108b0*/  SHFL.BFLY PT, R71, R0, 0x2, 0x1f ;  /* 0x0c401f0000477f89 */ /* 0x000f2800000e0000 */
[----:B------:R-:W3:Y:S01]  /*108c0*/  MUFU.TANH R27, R45 ;  /* 0x0000002d001b7308 */ /* 0x000ee20000002400 */
[----:B-1----:R-:W-:Y:S04]  /*108d0*/  FMNMX.FTZ R4, R197, R4, !PT ;  /* 0x00000004c5047209 */ /* 0x002fe80007810000 */
[----:B------:R-:W-:Y:S05]  /*108e0*/  FMNMX.FTZ R4, R40, R4, !PT ;  /* 0x0000000428047209 */ /* 0x000fea0007810000 */
[----:B------:R-:W1:Y:S01]  /*108f0*/  MUFU.TANH R232, R56 ;  /* 0x0000003800e87308 */ /* 0x000e620000002400 */
[----:B------:R-:W-:Y:S02]  /*10900*/  FMNMX.FTZ R4, R42, R4, !PT ;  /* 0x000000042a047209 */ /* 0x000fe40007810000 */
[----:B--2---:R-:W-:Y:S05]  /*10910*/  FMNMX.FTZ R72, R173, R72, !PT ;  /* 0x00000048ad487209 */ /* 0x004fea0007810000 */
[----:B------:R-:W2:Y:S02]  /*10920*/  SHFL.BFLY PT, R5, R72, 0x2, 0x1f ;  /* 0x0c401f0048057f89 */ /* 0x000ea400000e0000 */
[----:B------:R-:W2:Y:S01]  /*10930*/  MUFU.TANH R45, R46 ;  /* 0x0000002e002d7308 */ /* 0x000ea20000002400 */
[----:B----4-:R-:W-:Y:S02]  /*10940*/  FMNMX.FTZ R71, R0, R71, !PT ;  /* 0x0000004700477209 */ /* 0x010fe40007810000 */
[----:B---3--:R-:W-:Y:S07]  /*10950*/  FMNMX.FTZ R3, R27, R3, !PT ;  /* 0x000000031b037209 */ /* 0x008fee0007810000 */
[----:B------:R-:W3:Y:S01]  /*10960*/  MUFU.TANH R46, R57 ;  /* 0x00000039002e7308 */ /* 0x000ee20000002400 */
[----:B-1----:R-:W-:Y:S09]  /*10970*/  FMNMX.FTZ R3, R232, R3, !PT ;  /* 0x00000003e8037209 */ /* 0x002ff20007810000 */
[----:B------:R-:W1:Y:S01]  /*10980*/  MUFU.TANH R47, R47 ;  /* 0x0000002f002f7308 */ /* 0x000e620000002400 */
[----:B--2---:R-:W-:Y:S02]  /*10990*/  FMNMX.FTZ R72, R72, R5, !PT ;  /* 0x0000000548487209 */ /* 0x004fe40007810000 */
[----:B------:R-:W2:Y:S01]  /*109a0*/  SHFL.BFLY PT, R5, R71, 0x1, 0x1f ;  /* 0x0c201f0047057f89 */ /* 0x000ea200000e0000 */
[----:B------:R-:W-:Y:S06]  /*109b0*/  FMNMX.FTZ R4, R45, R4, !PT ;  /* 0x000000042d047209 */ /* 0x000fec0007810000 */
[----:B------:R-:W4:Y:S01]  /*109c0*/  MUFU.TANH R50, R60 ;  /* 0x0000003c00327308 */ /* 0x000f220000002400 */
[----:B------:R-:W4:Y:S01]  /*109d0*/  SHFL.BFLY PT, R7, R72, 0x1, 0x1f ;  /* 0x0c201f0048077f89 */ /* 0x000f2200000e0000 */
[----:B---3--:R-:W-:Y:S08]  /*109e0*/  FMNMX.FTZ R3, R46, R3, !PT ;  /* 0x000000032e037209 */ /* 0x008ff00007810000 */
[----:B------:R-:W3:Y:S01]  /*109f0*/  MUFU.TANH R41, R58 ;  /* 0x0000003a00297308 */ /* 0x000ee20000002400 */
[----:B-1----:R-:W-:Y:S02]  /*10a00*/  FMNMX.FTZ R4, R47, R4, !PT ;  /* 0x000000042f047209 */ /* 0x002fe40007810000 */
[----:B--2---:R-:W-:Y:S07]  /*10a10*/  FMNMX.FTZ R71, R71, R5, !PT ;  /* 0x0000000547477209 */ /* 0x004fee0007810000 */
[----:B------:R-:W1:Y:S01]  /*10a20*/  MUFU.TANH R219, R61 ;  /* 0x0000003d00db7308 */ /* 0x000e620000002400 */
[----:B----4-:R-:W-:Y:S02]  /*10a30*/  FMNMX.FTZ R3, R50, R3, !PT ;  /* 0x0000000332037209 */ /* 0x010fe40007810000 */
[----:B------:R-:W-:Y:S07]  /*10a40*/  FMNMX.FTZ R72, R72, R7, !PT ;  /* 0x0000000748487209 */ /* 0x000fee0007810000 */
[----:B------:R2:W4:Y:S01]  /*10a50*/  MUFU.TANH R215, R74 ;  /* 0x0000004a00d77308 */ /* 0x0005220000002400 */
[----:B---3--:R-:W-:Y:S09]  /*10a60*/  FMNMX.FTZ R4, R41, R4, !PT ;  /* 0x0000000429047209 */ /* 0x008ff20007810000 */
[----:B------:R-:W3:Y:S01]  /*10a70*/  MUFU.TANH R49, R59 ;  /* 0x0000003b00317308 */ /* 0x000ee20000002400 */
[----:B-1----:R-:W-:Y:S04]  /*10a80*/  FMNMX.FTZ R3, R219, R3, !PT ;  /* 0x00000003db037209 */ /* 0x002fe80007810000 */
[----:B------:R-:W-:Y:S05]  /*10a90*/  FMNMX.FTZ R3, R230, R3, !PT ;  /* 0x00000003e6037209 */ /* 0x000fea0007810000 */
[----:B------:R-:W1:Y:S01]  /*10aa0*/  MUFU.TANH R53, R62 ;  /* 0x0000003e00357308 */ /* 0x000e620000002400 */
[----:B--2---:R-:W-:Y:S01]  /*10ab0*/  FMUL.FTZ R74, R94, c[0x0][0x320] ;  /* 0x0000c8005e4a7a20 */ /* 0x004fe20000410000 */
[----:B----4-:R-:W-:Y:S08]  /*10ac0*/  MOV R99, R215 ;  /* 0x000000d700637202 */ /* 0x010ff00000000f00 */
[----:B------:R-:W2:Y:S01]  /*10ad0*/  MUFU.TANH R208, R73 ;  /* 0x0000004900d07308 */ /* 0x000ea20000002400 */
[----:B---3--:R-:W-:Y:S09]  /*10ae0*/  FMNMX.FTZ R4, R49, R4, !PT ;  /* 0x0000000431047209 */ /* 0x008ff20007810000 */
[----:B------:R-:W3:Y:S01]  /*10af0*/  MUFU.TANH R224, R63 ;  /* 0x0000003f00e07308 */ /* 0x000ee20000002400 */
[----:B-1----:R-:W-:Y:S09]  /*10b00*/  FMNMX.FTZ R0, R53, R4, !PT ;  /* 0x0000000435007209 */ /* 0x002ff20007810000 */
[----:B------:R-:W1:Y:S01]  /*10b10*/  MUFU.TANH R202, R76 ;  /* 0x0000004c00ca7308 */ /* 0x000e620000002400 */
[----:B--2---:R-:W-:Y:S09]  /*10b20*/  FMNMX.FTZ R3, R208, R3, !PT ;  /* 0x00000003d0037209 */ /* 0x004ff20007810000 */
[----:B------:R-:W2:Y:S01]  /*10b30*/  MUFU.TANH R236, R77 ;  /* 0x0000004d00ec7308 */ /* 0x000ea20000002400 */
[----:B---3--:R-:W-:Y:S04]  /*10b40*/  FMNMX.FTZ R0, R224, R0, !PT ;  /* 0x00000000e0007209 */ /* 0x008fe80007810000 */
[----:B------:R-:W-:Y:S01]  /*10b50*/  FMNMX.FTZ R4, R99, R0, !PT ;  /* 0x0000000063047209 */ /* 0x000fe20007810000 */
[----:B------:R-:W-:Y:S04]  /*10b60*/  FMUL.FTZ R0, R95, c[0x0][0x320] ;  /* 0x0000c8005f007a20 */ /* 0x000fe80000410000 */
[----:B------:R-:W3:Y:S01]  /*10b70*/  MUFU.TANH R175, R88 ;  /* 0x0000005800af7308 */ /* 0x000ee20000002400 */
[----:B-1----:R-:W-:Y:S09]  /*10b80*/  FMNMX.FTZ R3, R202, R3, !PT ;  /* 0x00000003ca037209 */ /* 0x002ff20007810000 */
[----:B------:R-:W1:Y:S01]  /*10b90*/  MUFU.TANH R48, R89 ;  /* 0x0000005900307308 */ /* 0x000e620000002400 */
[----:B--2---:R-:W-:Y:S04]  /*10ba0*/  MOV R188, R236 ;  /* 0x000000ec00bc7202 */ /* 0x004fe80000000f00 */
[----:B------:R-:W-:Y:S05]  /*10bb0*/  FMNMX.FTZ R3, R188, R3, !PT ;  /* 0x00000003bc037209 */ /* 0x000fea0007810000 */
[----:B------:R-:W2:Y:S01]  /*10bc0*/  MUFU.TANH R215, R92 ;  /* 0x0000005c00d77308 */ /* 0x000ea20000002400 */
[----:B---3--:R-:W-:Y:S09]  /*10bd0*/  FMNMX.FTZ R3, R175, R3, !PT ;  /* 0x00000003af037209 */ /* 0x008ff20007810000 */
[----:B------:R-:W3:Y:S01]  /*10be0*/  MUFU.TANH R26, R93 ;  /* 0x0000005d001a7308 */ /* 0x000ee20000002400 */
[----:B-1----:R-:W-:Y:S09]  /*10bf0*/  FMNMX.FTZ R3, R48, R3, !PT ;  /* 0x0000000330037209 */ /* 0x002ff20007810000 */
[----:B------:R-:W1:Y:S01]  /*10c00*/  MUFU.TANH R220, R75 ;  /* 0x0000004b00dc7308 */ /* 0x000e620000002400 */
[----:B--2---:R-:W-:Y:S09]  /*10c10*/  FMNMX.FTZ R3, R215, R3, !PT ;  /* 0x00000003d7037209 */ /* 0x004ff20007810000 */
[----:B------:R2:W-:Y:S01]  /*10c20*/  MUFU.TANH R75, R0 ;  /* 0x00000000004b7308 */ /* 0x0005e20000002400 */
[----:B---3--:R-:W-:Y:S05]  /*10c30*/  FMNMX.FTZ R3, R26, R3, !PT ;  /* 0x000000031a037209 */ /* 0x008fea0007810000 */
[----:B------:R-:W3:Y:S04]  /*10c40*/  SHFL.BFLY PT, R6, R3, 0x2, 0x1f ;  /* 0x0c401f0003067f89 */ /* 0x000ee800000e0000 */
[----:B------:R-:W4:Y:S01]  /*10c50*/  MUFU.TANH R97, R78 ;  /* 0x0000004e00617308 */ /* 0x000f220000002400 */
[----:B-1----:R-:W-:Y:S09]  /*10c60*/  FMNMX.FTZ R4, R220, R4, !PT ;  /* 0x00000004dc047209 */ /* 0x002ff20007810000 */
[----:B------:R-:W1:Y:S01]  /*10c70*/  MUFU.TANH R98, R79 ;  /* 0x0000004f00627308 */ /* 0x000e620000002400 */
[----:B--2---:R-:W-:Y:S04]  /*10c80*/  FADD.FTZ R0, -R72, R2 ;  /* 0x0000000248007221 */ /* 0x004fe80000010100 */
[----:B------:R-:W-:Y:S05]  /*10c90*/  FMUL.FTZ R2, R0, c[0x0][0x2d0] ;  /* 0x0000b40000027a20 */ /* 0x000fea0000410000 */
[----:B------:R-:W2:Y:S01]  /*10ca0*/  MUFU.TANH R174, R90 ;  /* 0x0000005a00ae7308 */ /* 0x000ea20000002400 */
[----:B---3--:R-:W-:Y:S02]  /*10cb0*/  FMNMX.FTZ R3, R3, R6, !PT ;  /* 0x0000000603037209 */ /* 0x008fe40007810000 */
[----:B----4-:R-:W-:Y:S02]  /*10cc0*/  FMNMX.FTZ R4, R97, R4, !PT ;  /* 0x0000000461047209 */ /* 0x010fe40007810000 */
[----:B------:R-:W-:Y:S01]  /*10cd0*/  @P0 SHF.R.S32.HI R6, RZ, 0x1f, R225 ;  /* 0x0000001fff060819 */ /* 0x000fe200000114e1 */
[----:B------:R-:W3:Y:S04]  /*10ce0*/  SHFL.BFLY PT, R70, R3, 0x1, 0x1f ;  /* 0x0c201f0003467f89 */ /* 0x000ee800000e0000 */
[----:B------:R4:W-:Y:S01]  /*10cf0*/  MUFU.EX2 R73, R2 ;  /* 0x0000000200497308 */ /* 0x0009e20000000800 */
[----:B------:R-:W-:Y:S01]  /*10d00*/  @P0 IMAD R6, R6, c[0x0][0x1e0], RZ ;  /* 0x0000780006060a24 */ /* 0x000fe200078e02ff */
[----:B-1----:R-:W-:Y:S03]  /*10d10*/  FMNMX.FTZ R4, R98, R4, !PT ;  /* 0x0000000462047209 */ /* 0x002fe60007810000 */
[----:B------:R-:W-:Y:S05]  /*10d20*/  @P0 IMAD R6, R225, c[0x0][0x1e4], R6 ;  /* 0x00007900e1060a24 */ /* 0x000fea00078e0206 */
[----:B------:R-:W1:Y:S01]  /*10d30*/  MUFU.TANH R31, R91 ;  /* 0x0000005b001f7308 */ /* 0x000e620000002400 */
[----:B--2---:R-:W-:Y:S09]  /*10d40*/  FMNMX.FTZ R4, R174, R4, !PT ;  /* 0x00000004ae047209 */ /* 0x004ff20007810000 */
[----:B------:R-:W2:Y:S01]  /*10d50*/  MUFU.TANH R74, R74 ;  /* 0x0000004a004a7308 */ /* 0x000ea20000002400 */
[----:B---3--:R-:W-:Y:S01]  /*10d60*/  FMNMX.FTZ R70, R3, R70, !PT ;  /* 0x0000004603467209 */ /* 0x008fe20007810000 */
[----:B----4-:R-:W-:Y:S02]  /*10d70*/  FADD.FTZ R2, -R71, R100 ;  /* 0x0000006447027221 */ /* 0x010fe40000010100 */
[----:B------:R-:W-:Y:S02]  /*10d80*/  FMUL.FTZ R100, R72, c[0x0][0x2d0] ;  /* 0x0000b40048647a20 */ /* 0x000fe40000410000 */
[----:B------:R-:W-:Y:S02]  /*10d90*/  FMUL.FTZ R2, R2, c[0x0][0x2d0] ;  /* 0x0000b40002027a20 */ /* 0x000fe40000410000 */
[--C-:B------:R-:W-:Y:S02]  /*10da0*/  FFMA.FTZ R56, R195, c[0x0][0x2d0], -R100.reuse ;  /* 0x0000b400c3387a23 */ /* 0x100fe40000010864 */
[----:B------:R3:W-:Y:S01]  /*10db0*/  MUFU.EX2 R69, R2 ;  /* 0x0000000200457308 */ /* 0x0007e20000000800 */
[--C-:B------:R-:W-:Y:S01]  /*10dc0*/  FFMA.FTZ R60, R182, c[0x0][0x2d0], -R100.reuse ;  /* 0x0000b400b63c7a23 */ /* 0x100fe20000010864 */
[----:B-1----:R-:W-:Y:S01]  /*10dd0*/  FMNMX.FTZ R0, R31, R4, !PT ;  /* 0x000000041f007209 */ /* 0x002fe20007810000 */
[--C-:B------:R-:W-:Y:S02]  /*10de0*/  FFMA.FTZ R4, R169, c[0x0][0x2d0], -R100.reuse ;  /* 0x0000b400a9047a23 */ /* 0x100fe40000010864 */
[----:B------:R-:W-:Y:S04]  /*10df0*/  FMUL.FTZ R169, R70, c[0x0][0x2d0] ;  /* 0x0000b40046a97a20 */ /* 0x000fe80000410000 */
[----:B------:R-:W-:Y:S01]  /*10e00*/  FFMA.FTZ R28, R28, c[0x0][0x2d0], -R169 ;  /* 0x0000b4001c1c7a23 */ /* 0x000fe200000108a9 */
[----:B------:R1:W-:Y:S01]  /*10e10*/  MUFU.EX2 R244, R4 ;  /* 0x0000000400f47308 */ /* 0x0003e20000000800 */
[----:B--2---:R-:W-:Y:S04]  /*10e20*/  FMNMX.FTZ R0, R74, R0, !PT ;  /* 0x000000004a007209 */ /* 0x004fe80007810000 */
[----:B------:R-:W-:Y:S05]  /*10e30*/  FMNMX.FTZ R0, R75, R0, !PT ;  /* 0x000000004b007209 */ /* 0x000fea0007810000 */
[----:B------:R-:W2:Y:S01]  /*10e40*/  SHFL.BFLY PT, R3, R0, 0x2, 0x1f ;  /* 0x0c401f0000037f89 */ /* 0x000ea200000e0000 */
[----:B---3--:R-:W-:Y:S01]  /*10e50*/  FADD.FTZ R2, -R70, R101 ;  /* 0x0000006546027221 */ /* 0x008fe20000010100 */
[----:B------:R-:W-:Y:S03]  /*10e60*/  MOV R101, R230 ;  /* 0x000000e600657202 */ /* 0x000fe60000000f00 */
[----:B------:R-:W-:Y:S04]  /*10e70*/  FMUL.FTZ R2, R2, c[0x0][0x2d0] ;  /* 0x0000b40002027a20 */ /* 0x000fe80000410000 */
[----:B------:R3:W4:Y:S01]  /*10e80*/  MUFU.EX2 R68, R2 ;  /* 0x0000000200447308 */ /* 0x0007220000000800 */
[----:B-1----:R-:W-:Y:S05]  /*10e90*/  @P0 IMAD.WIDE.U32 R4, R225, c[0x0][0x1e0], RZ ;  /* 0x00007800e1040a25 */ /* 0x002fea00078e00ff */
[----:B------:R-:W-:Y:S02]  /*10ea0*/  @P0 IADD3 R5, R5, R6, RZ ;  /* 0x0000000605050210 */ /* 0x000fe40007ffe0ff */
[----:B------:R-:W-:Y:S02]  /*10eb0*/  @P0 MOV R6, R22 ;  /* 0x0000001600060202 */ /* 0x000fe40000000f00 */
[----:B------:R-:W-:Y:S01]  /*10ec0*/  MOV R22, c[0x0][0x1e0] ;  /* 0x0000780000167a02 */ /* 0x000fe20000000f00 */
[----:B------:R-:W-:Y:S01]  /*10ed0*/  @P0 IMAD R5, R5, 0x60, RZ ;  /* 0x0000006005050824 */ /* 0x000fe200078e02ff */
[----:B--2---:R-:W-:Y:S01]  /*10ee0*/  FMNMX.FTZ R0, R0, R3, !PT ;  /* 0x0000000300007209 */ /* 0x004fe20007810000 */
[--C-:B------:R-:W-:Y:S02]  /*10ef0*/  FFMA.FTZ R3, R17, c[0x0][0x2d0], -R100.reuse ;  /* 0x0000b40011037a23 */ /* 0x100fe40000010864 */
[----:B------:R-:W-:Y:S01]  /*10f00*/  FMUL.FTZ R17, R73, R117 ;  /* 0x0000007549117220 */ /* 0x000fe20000410000 */
[----:B------:R-:W-:Y:S01]  /*10f10*/  MOV R117, R43 ;  /* 0x0000002b00757202 */ /* 0x000fe20000000f00 */
[----:B------:R1:W-:Y:S01]  /*10f20*/  MUFU.EX2 R250, R3 ;  /* 0x0000000300fa7308 */ /* 0x0003e20000000800 */
[----:B---3--:R-:W-:Y:S02]  /*10f30*/  FFMA.FTZ R2, R168, c[0x0][0x2d0], -R100 ;  /* 0x0000b400a8027a23 */ /* 0x008fe40000010864 */
[----:B------:R-:W-:Y:S07]  /*10f40*/  FMUL.FTZ R168, R71, c[0x0][0x2d0] ;  /* 0x0000b40047a87a20 */ /* 0x000fee0000410000 */
[----:B------:R2:W3:Y:S01]  /*10f50*/  MUFU.EX2 R249, R2 ;  /* 0x0000000200f97308 */ /* 0x0004e20000000800 */
[C---:B----4-:R-:W-:Y:S02]  /*10f60*/  FMUL.FTZ R57, R68.reuse, R157 ;  /* 0x0000009d44397220 */ /* 0x050fe40000410000 */
[----:B------:R-:W-:Y:S02]  /*10f70*/  FMUL.FTZ R61, R68, R161 ;  /* 0x000000a1443d7220 */ /* 0x000fe40000410000 */
[--C-:B------:R-:W-:Y:S02]  /*10f80*/  FFMA.FTZ R92, R198, c[0x0][0x2d0], -R168.reuse ;  /* 0x0000b400c65c7a23 */ /* 0x100fe400000108a8 */
[----:B-1----:R-:W-:Y:S01]  /*10f90*/  FFMA.FTZ R3, R176, c[0x0][0x2d0], -R168 ;  /* 0x0000b400b0037a23 */ /* 0x002fe200000108a8 */
[----:B------:R-:W-:Y:S03]  /*10fa0*/  MOV R176, R52 ;  /* 0x0000003400b07202 */ /* 0x000fe60000000f00 */
[----:B------:R1:W-:Y:S01]  /*10fb0*/  MUFU.EX2 R242, R3 ;  /* 0x0000000300f27308 */ /* 0x0003e20000000800 */
[----:B--2---:R-:W-:Y:S01]  /*10fc0*/  FFMA.FTZ R2, R16, c[0x0][0x2d0], -R100 ;  /* 0x0000b40010027a23 */ /* 0x004fe20000010864 */
[----:B---3--:R-:W-:Y:S01]  /*10fd0*/  F2FP.PACK_AB R76, R249, R244 ;  /* 0x000000f4f94c723e */ /* 0x008fe200000000ff */
[--C-:B------:R-:W-:Y:S07]  /*10fe0*/  FFMA.FTZ R16, R35, c[0x0][0x2d0], -R168.reuse ;  /* 0x0000b40023107a23 */ /* 0x100fee00000108a8 */
[----:B------:R2:W3:Y:S01]  /*10ff0*/  MUFU.EX2 R248, R2 ;  /* 0x0000000200f87308 */ /* 0x0004e20000000800 */
[----:B------:R-:W-:Y:S02]  /*11000*/  FMUL.FTZ R35, R69, R135 ;  /* 0x0000008745237220 */ /* 0x000fe40000410000 */
[--C-:B-1----:R-:W-:Y:S01]  /*11010*/  FFMA.FTZ R3, R170, c[0x0][0x2d0], -R168.reuse ;  /* 0x0000b400aa037a23 */ /* 0x102fe200000108a8 */
[----:B------:R-:W-:Y:S06]  /*11020*/  MOV R170, R48 ;  /* 0x0000003000aa7202 */ /* 0x000fec0000000f00 */
[----:B------:R1:W4:Y:S01]  /*11030*/  MUFU.EX2 R245, R3 ;  /* 0x0000000300f57308 */ /* 0x0003220000000800 */
[----:B--2---:R-:W2:Y:S01]  /*11040*/  SHFL.BFLY PT, R2, R0, 0x1, 0x1f ;  /* 0x0c201f0000027f89 */ /* 0x004ea200000e0000 */
[----:B---3--:R-:W-:Y:S01]  /*11050*/  F2FP.PACK_AB R78, R250, R248 ;  /* 0x000000f8fa4e723e */ /* 0x008fe200000000ff */
[--C-:B-1----:R-:W-:Y:S01]  /*11060*/  FFMA.FTZ R3, R18, c[0x0][0x2d0], -R168.reuse ;  /* 0x0000b40012037a23 */ /* 0x102fe200000108a8 */
[----:B----4-:R-:W-:Y:S01]  /*11070*/  F2FP.PACK_AB R77, R245, R242 ;  /* 0x000000f2f54d723e */ /* 0x010fe200000000ff */
[----:B------:R-:W-:Y:S01]  /*11080*/  FMUL.FTZ R18, R69, R118 ;  /* 0x0000007645127220 */ /* 0x000fe20000410000 */
[----:B------:R-:W-:Y:S04]  /*11090*/  MOV R118, R44 ;  /* 0x0000002c00767202 */ /* 0x000fe80000000f00 */
[----:B------:R2:W-:Y:S02]  /*110a0*/  MUFU.EX2 R247, R3 ;  /* 0x0000000300f77308 */ /* 0x0005e40000000800 */
[----:B--2---:R-:W-:Y:S01]  /*110b0*/  FMNMX.FTZ R3, R0, R2, !PT ;  /* 0x0000000200037209 */ /* 0x004fe20007810000 */
[--C-:B------:R-:W-:Y:S01]  /*110c0*/  FFMA.FTZ R2, R177, c[0x0][0x2d0], -R169.reuse ;  /* 0x0000b400b1027a23 */ /* 0x100fe200000108a9 */
[----:B------:R-:W-:Y:S01]  /*110d0*/  MOV R177, R26 ;  /* 0x0000001a00b17202 */ /* 0x000fe20000000f00 */
[----:B------:R-:W-:Y:S05]  /*110e0*/  FFMA.FTZ R0, R19, c[0x0][0x2d0], -R168 ;  /* 0x0000b40013007a23 */ /* 0x000fea00000108a8 */
[----:B------:R1:W-:Y:S01]  /*110f0*/  MUFU.EX2 R239, R2 ;  /* 0x0000000200ef7308 */ /* 0x0003e20000000800 */
[----:B------:R-:W-:Y:S01]  /*11100*/  FMUL.FTZ R19, R69, R119 ;  /* 0x0000007745137220 */ /* 0x000fe20000410000 */
[----:B------:R-:W-:Y:S08]  /*11110*/  MOV R119, R42 ;  /* 0x0000002a00777202 */ /* 0x000ff00000000f00 */
[----:B------:R2:W3:Y:S01]  /*11120*/  MUFU.EX2 R246, R0 ;  /* 0x0000000000f67308 */ /* 0x0004e20000000800 */
[--C-:B-1----:R-:W-:Y:S01]  /*11130*/  FFMA.FTZ R2, R171, c[0x0][0x2d0], -R169.reuse ;  /* 0x0000b400ab027a23 */ /* 0x102fe200000108a9 */
[----:B------:R-:W-:Y:S08]  /*11140*/  MOV R171, R228 ;  /* 0x000000e400ab7202 */ /* 0x000ff00000000f00 */
[----:B------:R1:W4:Y:S01]  /*11150*/  MUFU.EX2 R240, R2 ;  /* 0x0000000200f07308 */ /* 0x0003220000000800 */
[----:B--2---:R-:W-:Y:S01]  /*11160*/  FADD.FTZ R0, -R3, R102 ;  /* 0x0000006603007221 */ /* 0x004fe20000010100 */
[----:B---3--:R-:W-:Y:S02]  /*11170*/  F2FP.PACK_AB R79, R246, R247 ;  /* 0x000000f7f64f723e */ /* 0x008fe400000000ff */
[----:B------:R-:W-:Y:S01]  /*11180*/  MOV R102, R49 ;  /* 0x0000003100667202 */ /* 0x000fe20000000f00 */
[----:B------:R-:W-:Y:S02]  /*11190*/  FMUL.FTZ R0, R0, c[0x0][0x2d0] ;  /* 0x0000b40000007a20 */ /* 0x000fe40000410000 */
[----:B------:R-:W-:Y:S04]  /*111a0*/  FMUL.FTZ R49, R73, R149 ;  /* 0x0000009549317220 */ /* 0x000fe80000410000 */
[----:B------:R-:W2:Y:S01]  /*111b0*/  MUFU.EX2 R0, R0 ;  /* 0x0000000000007308 */ /* 0x000ea20000000800 */
[----:B-1----:R-:W-:Y:S01]  /*111c0*/  FFMA.FTZ R2, R12, c[0x0][0x2d0], -R169 ;  /* 0x0000b4000c027a23 */ /* 0x002fe200000108a9 */
[----:B------:R-:W-:Y:S02]  /*111d0*/  @P0 SHF.L.U64.HI R12, R22, 0x5, R23 ;  /* 0x00000005160c0819 */ /* 0x000fe40000010217 */
[----:B----4-:R-:W-:Y:S06]  /*111e0*/  F2FP.PACK_AB R64, R240, R239 ;  /* 0x000000eff040723e */ /* 0x010fec00000000ff */
[----:B------:R1:W-:Y:S01]  /*111f0*/  MUFU.EX2 R241, R2 ;  /* 0x0000000200f17308 */ /* 0x0003e20000000800 */
[C---:B--2---:R-:W-:Y:S02]  /*11200*/  FMUL.FTZ R26, R0.reuse, R126 ;  /* 0x0000007e001a7220 */ /* 0x044fe40000410000 */
[C---:B------:R-:W-:Y:S02]  /*11210*/  FMUL.FTZ R42, R0.reuse, R142 ;  /* 0x0000008e002a7220 */ /* 0x040fe40000410000 */
[C---:B------:R-:W-:Y:S02]  /*11220*/  FMUL.FTZ R43, R0.reuse, R143 ;  /* 0x0000008f002b7220 */ /* 0x040fe40000410000 */
[C---:B------:R-:W-:Y:S02]  /*11230*/  FMUL.FTZ R59, R0.reuse, R159 ;  /* 0x0000009f003b7220 */ /* 0x040fe40000410000 */
[C---:B------:R-:W-:Y:S02]  /*11240*/  FMUL.FTZ R58, R0.reuse, R158 ;  /* 0x0000009e003a7220 */ /* 0x040fe40000410000 */
[----:B------:R-:W-:Y:S02]  /*11250*/  FMUL.FTZ R62, R0, R162 ;  /* 0x000000a2003e7220 */ /* 0x000fe40000410000 */
[----:B-1----:R-:W-:Y:S01]  /*11260*/  FFMA.FTZ R2, R13, c[0x0][0x2d0], -R169 ;  /* 0x0000b4000d027a23 */ /* 0x002fe200000108a9 */
[----:B------:R-:W-:Y:S01]  /*11270*/  @P0 SHF.L.U32 R13, R22, 0x5, RZ ;  /* 0x00000005160d0819 */ /* 0x000fe200000006ff */
[----:B------:R-:W-:Y:S02]  /*11280*/  FMUL.FTZ R63, R0, R163 ;  /* 0x000000a3003f7220 */ /* 0x000fe40000410000 */
[----:B------:R1:W2:Y:S02]  /*11290*/  MUFU.EX2 R243, R2 ;  /* 0x0000000200f37308 */ /* 0x0002a40000000800 */
[----:B-1----:R-:W-:Y:S01]  /*112a0*/  FMUL.FTZ R2, R3, c[0x0][0x2d0] ;  /* 0x0000b40003027a20 */ /* 0x002fe20000410000 */
[----:B--2---:R-:W-:Y:S03]  /*112b0*/  F2FP.PACK_AB R66, R243, R241 ;  /* 0x000000f1f342723e */ /* 0x004fe600000000ff */
[--C-:B------:R-:W-:Y:S01]  /*112c0*/  FFMA.FTZ R7, R178, c[0x0][0x2d0], -R2.reuse ;  /* 0x0000b400b2077a23 */ /* 0x100fe20000010802 */
[----:B------:R-:W-:Y:S01]  /*112d0*/  MOV R178, R233 ;  /* 0x000000e900b27202 */ /* 0x000fe20000000f00 */
[--C-:B------:R-:W-:Y:S01]  /*112e0*/  FFMA.FTZ R8, R181, c[0x0][0x2d0], -R2.reuse ;  /* 0x0000b400b5087a23 */ /* 0x100fe20000010802 */
[----:B------:R-:W-:Y:S01]  /*112f0*/  MOV R181, R231 ;  /* 0x000000e700b57202 */ /* 0x000fe20000000f00 */
[----:B------:R1:W-:Y:S01]  /*11300*/  MUFU.EX2 R183, R7 ;  /* 0x0000000700b77308 */ /* 0x0003e20000000800 */
[--C-:B------:R-:W-:Y:S02]  /*11310*/  FFMA.FTZ R44, R196, c[0x0][0x2d0], -R2.reuse ;  /* 0x0000b400c42c7a23 */ /* 0x100fe40000010802 */
[--C-:B------:R-:W-:Y:S02]  /*11320*/  FFMA.FTZ R48, R197, c[0x0][0x2d0], -R2.reuse ;  /* 0x0000b400c5307a23 */ /* 0x100fe40000010802 */
[----:B------:R-:W-:Y:S05]  /*11330*/  FFMA.FTZ R74, R74, c[0x0][0x2d0], -R2 ;  /* 0x0000b4004a4a7a23 */ /* 0x000fea0000010802 */
[----:B------:R-:W2:Y:S10]  /*11340*/  MUFU.EX2 R185, R8 ;  /* 0x0000000800b97308 */ /* 0x000eb40000000800 */
[----:B------:R3:W-:Y:S01]  /*11350*/  MUFU.EX2 R231, R16 ;  /* 0x0000001000e77308 */ /* 0x0007e20000000800 */
[----:B-1----:R-:W-:Y:S05]  /*11360*/  @P0 MOV R7, R37 ;  /* 0x0000002500070202 */ /* 0x002fea0000000f00 */
[----:B------:R-:W-:Y:S05]  /*11370*/  @P0 IMAD.WIDE.U32 R6, R4, 0x60, R6 ;  /* 0x0000006004060825 */ /* 0x000fea00078e0006 */
[----:B------:R-:W-:Y:S01]  /*11380*/  @P0 IADD3 R5, R7, R5, RZ ;  /* 0x0000000507050210 */ /* 0x000fe20007ffe0ff */
[--C-:B------:R-:W-:Y:S01]  /*11390*/  FFMA.FTZ R7, R179, c[0x0][0x2d0], -R2.reuse ;  /* 0x0000b400b3077a23 */ /* 0x100fe20000010802 */
[C---:B------:R-:W-:Y:S02]  /*113a0*/  @P0 LEA R4, P1, R6.reuse, c[0x0][0x1c8], 0x1 ;  /* 0x0000720006040a11 */ /* 0x040fe400078208ff */
[----:B--2---:R-:W-:Y:S01]  /*113b0*/  F2FP.PACK_AB R65, R185, R183 ;  /* 0x000000b7b941723e */ /* 0x004fe200000000ff */
[----:B------:R1:W-:Y:S01]  /*113c0*/  MUFU.EX2 R184, R7 ;  /* 0x0000000700b87308 */ /* 0x0003e20000000800 */
[----:B------:R-:W-:Y:S02]  /*113d0*/  @P0 LEA.HI.X R5, R6, c[0x0][0x1cc], R5, 0x1, P1 ;  /* 0x0000730006050a11 */ /* 0x000fe400008f0c05 */
[-C--:B------:R-:W-:Y:S01]  /*113e0*/  @P0 IADD3 R10, P2, R4, R13.reuse, RZ ;  /* 0x0000000d040a0210 */ /* 0x080fe20007f5e0ff */
[----:B---3--:R-:W-:Y:S02]  /*113f0*/  FMUL.FTZ R16, R73, R116 ;  /* 0x0000007449107220 */ /* 0x008fe40000410000 */
[----:B------:R2:W-:Y:S01]  /*11400*/  @P0 LDGSTS.E.BYPASS.LTC128B.128 [R227+0x3100], [R4.64], !P6 ;  /* 0x0310000004e30fae */ /* 0x0005e2000f101d4c */
[-C--:B------:R-:W-:Y:S02]  /*11410*/  @P0 IADD3.X R11, R5, R12.reuse, RZ, P2, !PT ;  /* 0x0000000c050b0210 */ /* 0x080fe400017fe4ff */
[----:B------:R-:W-:Y:S02]  /*11420*/  @P0 IADD3 R8, P1, R10, R13, RZ ;  /* 0x0000000d0a080210 */ /* 0x000fe40007f3e0ff */
[----:B------:R-:W-:Y:S01]  /*11430*/  MOV R116, R45 ;  /* 0x0000002d00747202 */ /* 0x000fe20000000f00 */
[----:B------:R-:W-:Y:S01]  /*11440*/  FMUL.FTZ R45, R68, R145 ;  /* 0x00000091442d7220 */ /* 0x000fe20000410000 */
[----:B------:R-:W-:Y:S01]  /*11450*/  @P0 IADD3.X R9, R11, R12, RZ, P1, !PT ;  /* 0x0000000c0b090210 */ /* 0x000fe20000ffe4ff */
[----:B------:R3:W-:Y:S01]  /*11460*/  @P0 LDGSTS.E.BYPASS.LTC128B.128 [R227+0x3900], [R10.64], !P6 ;  /* 0x039000000ae30fae */ /* 0x0007e2000f101d4c */
[----:B------:R-:W-:Y:S02]  /*11470*/  @P0 IADD3 R6, P3, R8, R13, RZ ;  /* 0x0000000d08060210 */ /* 0x000fe40007f7e0ff */
[----:B------:R-:W-:Y:S05]  /*11480*/  MOV R179, R202 ;  /* 0x000000ca00b37202 */ /* 0x000fea0000000f00 */
[----:B------:R4:W-:Y:S01]  /*11490*/  @P0 LDGSTS.E.BYPASS.LTC128B.128 [R227+0x4100], [R8.64], !P6 ;  /* 0x0410000008e30fae */ /* 0x0009e2000f101d4c */
[----:B-1----:R-:W-:Y:S01]  /*114a0*/  FFMA.FTZ R7, R180, c[0x0][0x2d0], -R2 ;  /* 0x0000b400b4077a23 */ /* 0x002fe20000010802 */
[----:B------:R-:W-:Y:S03]  /*114b0*/  MOV R180, R203 ;  /* 0x000000cb00b47202 */ /* 0x000fe60000000f00 */
[----:B------:R1:W1:Y:S01]  /*114c0*/  MUFU.EX2 R186, R7 ;  /* 0x0000000700ba7308 */ /* 0x0002620000000800 */
[-C--:B--2---:R-:W-:Y:S04]  /*114d0*/  @P0 IADD3 R4, P2, R6, R13.reuse, RZ ;  /* 0x0000000d06040210 */ /* 0x084fe80007f5e0ff */
[----:B---3--:R-:W-:Y:S01]  /*114e0*/  @P0 IADD3 R10, P1, R4, R13, RZ ;  /* 0x0000000d040a0210 */ /* 0x008fe20007f3e0ff */
[----:B------:R-:W-:Y:S02]  /*114f0*/  FFMA.FTZ R11, R20, c[0x0][0x2d0], -R100 ;  /* 0x0000b400140b7a23 */ /* 0x000fe40000010864 */
[----:B------:R-:W-:Y:S01]  /*11500*/  FMUL.FTZ R13, R68, R113 ;  /* 0x00000071440d7220 */ /* 0x000fe20000410000 */
[----:B------:R-:W-:Y:S01]  /*11510*/  MOV R113, R47 ;  /* 0x0000002f00717202 */ /* 0x000fe20000000f00 */
[----:B------:R2:W-:Y:S01]  /*11520*/  MUFU.EX2 R238, R11 ;  /* 0x0000000b00ee7308 */ /* 0x0005e20000000800 */
[----:B------:R-:W-:Y:S02]  /*11530*/  FMUL.FTZ R47, R0, R147 ;  /* 0x00000093002f7220 */ /* 0x000fe40000410000 */
[C---:B----4-:R-:W-:Y:S01]  /*11540*/  FMUL.FTZ R8, R68.reuse, R108 ;  /* 0x0000006c44087220 */ /* 0x050fe20000410000 */
[----:B------:R-:W-:Y:S01]  /*11550*/  MOV R108, R51 ;  /* 0x00000033006c7202 */ /* 0x000fe20000000f00 */
[----:B------:R-:W-:Y:S01]  /*11560*/  FMUL.FTZ R51, R69, R151 ;  /* 0x0000009745337220 */ /* 0x000fe20000410000 */
[----:B-1----:R-:W-:Y:S01]  /*11570*/  @P0 IADD3.X R7, R9, R12, RZ, P3, !PT ;  /* 0x0000000c09070210 */ /* 0x002fe20001ffe4ff */
[----:B------:R-:W-:Y:S01]  /*11580*/  FMUL.FTZ R9, R68, R109 ;  /* 0x0000006d44097220 */ /* 0x000fe20000410000 */
[----:B------:R-:W-:Y:S02]  /*11590*/  F2FP.PACK_AB R67, R186, R184 ;  /* 0x000000b8ba43723e */ /* 0x000fe400000000ff */
[-C--:B------:R-:W-:Y:S01]  /*115a0*/  @P0 IADD3.X R5, R7, R12.reuse, RZ, P2, !PT ;  /* 0x0000000c07050210 */ /* 0x080fe200017fe4ff */
[----:B------:R1:W-:Y:S01]  /*115b0*/  @P0 LDGSTS.E.BYPASS.LTC128B.128 [R227+0x4900], [R6.64], !P6 ;  /* 0x0490000006e30fae */ /* 0x0003e2000f101d4c */
[----:B------:R-:W-:Y:S07]  /*115c0*/  MOV R109, R207 ;  /* 0x000000cf006d7202 */ /* 0x000fee0000000f00 */
[----:B------:R3:W-:Y:S01]  /*115d0*/  @P0 LDGSTS.E.BYPASS.LTC128B.128 [R227+0x5100], [R4.64], !P6 ;  /* 0x0510000004e30fae */ /* 0x0007e2000f101d4c */
[----:B--2---:R-:W-:Y:S01]  /*115e0*/  @P0 IADD3.X R11, R5, R12, RZ, P1, !PT ;  /* 0x0000000c050b0210 */ /* 0x004fe20000ffe4ff */
[----:B------:R-:W-:Y:S02]  /*115f0*/  FFMA.FTZ R12, R34, c[0x0][0x2d0], -R168 ;  /* 0x0000b400220c7a23 */ /* 0x000fe400000108a8 */
[----:B------:R-:W-:Y:S04]  /*11600*/  FMUL.FTZ R34, R69, R134 ;  /* 0x0000008645227220 */ /* 0x000fe80000410000 */
[----:B------:R2:W-:Y:S08]  /*11610*/  @P0 LDGSTS.E.BYPASS.LTC128B.128 [R227+0x5900], [R10.64], !P6 ;  /* 0x059000000ae30fae */ /* 0x0005f0000f101d4c */
[----:B------:R-:W-:Y:S01]  /*11620*/  LDSM.16.MT88.4 R36, [R212+0x100] ;  /* 0x00010000d424783b */ /* 0x000fe20000004200 */
[--C-:B-1----:R-:W-:Y:S02]  /*11630*/  FFMA.FTZ R6, R21, c[0x0][0x2d0], -R100.reuse ;  /* 0x0000b40015067a23 */ /* 0x102fe40000010864 */
[----:B------:R-:W-:Y:S01]  /*11640*/  FMUL.FTZ R7, R69, R107 ;  /* 0x0000006b45077220 */ /* 0x000fe20000410000 */
[----:B------:R-:W-:Y:S01]  /*11650*/  MOV R107, R204 ;  /* 0x000000cc006b7202 */ /* 0x000fe20000000f00 */
[----:B------:R1:W-:Y:S03]  /*11660*/  MUFU.EX2 R235, R6 ;  /* 0x0000000600eb7308 */ /* 0x0003e60000000800 */
[----:B------:R-:W4:Y:S01]  /*11670*/  LDSM.16.MT88.4 R20, [R209+0x100] ;  /* 0x00010000d114783b */ /* 0x000f220000004200 */
[--C-:B---3--:R-:W-:Y:S02]  /*11680*/  FFMA.FTZ R4, R32, c[0x0][0x2d0], -R100.reuse ;  /* 0x0000b40020047a23 */ /* 0x108fe40000010864 */
[--C-:B------:R-:W-:Y:S02]  /*11690*/  FFMA.FTZ R32, R29, c[0x0][0x2d0], -R169.reuse ;  /* 0x0000b4001d207a23 */ /* 0x100fe400000108a9 */
[----:B------:R-:W-:Y:S01]  /*116a0*/  FMUL.FTZ R5, R73, R105 ;  /* 0x0000006949057220 */ /* 0x000fe20000410000 */
[----:B------:R-:W-:Y:S01]  /*116b0*/  MOV R105, R206 ;  /* 0x000000ce00697202 */ /* 0x000fe20000000f00 */
[----:B------:R3:W-:Y:S01]  /*116c0*/  MUFU.EX2 R236, R4 ;  /* 0x0000000400ec7308 */ /* 0x0007e20000000800 */
[----:B------:R-:W-:Y:S01]  /*116d0*/  FMUL.FTZ R29, R68, R129 ;  /* 0x00000081441d7220 */ /* 0x000fe20000410000 */
[----:B------:R-:W-:Y:S01]  /*116e0*/  LDSM.16.MT88.4 R80, [R211+0x100] ;  /* 0x00010000d350783b */ /* 0x000fe20000004200 */
[C---:B--2---:R-:W-:Y:S01]  /*116f0*/  FMUL.FTZ R11, R0.reuse, R111 ;  /* 0x0000006f000b7220 */ /* 0x044fe20000410000 */
[----:B------:R-:W-:Y:S01]  /*11700*/  MOV R111, R232 ;  /* 0x000000e8006f7202 */ /* 0x000fe20000000f00 */
[C---:B------:R-:W-:Y:S01]  /*11710*/  FMUL.FTZ R10, R0.reuse, R110 ;  /* 0x0000006e000a7220 */ /* 0x040fe20000410000 */
[----:B------:R-:W-:Y:S01]  /*11720*/  MOV R110, R30 ;  /* 0x0000001e006e7202 */ /* 0x000fe20000000f00 */
[C---:B------:R-:W-:Y:S03]  /*11730*/  FMUL.FTZ R30, R0.reuse, R130 ;  /* 0x00000082001e7220 */ /* 0x040fe60000410000 */
[----:B------:R2:W-:Y:S01]  /*11740*/  MUFU.EX2 R232, R12 ;  /* 0x0000000c00e87308 */ /* 0x0005e20000000800 */
[----:B------:R-:W-:Y:S01]  /*11750*/  LDSM.16.MT88.4 R84, [R209+0x900] ;  /* 0x00090000d154783b */ /* 0x000fe20000004200 */
[----:B-1----:R-:W-:Y:S01]  /*11760*/  FMUL.FTZ R6, R69, R106 ;  /* 0x0000006a45067220 */ /* 0x002fe20000410000 */
[----:B------:R-:W-:Y:S01]  /*11770*/  MOV R106, R31 ;  /* 0x0000001f006a7202 */ /* 0x000fe20000000f00 */
[----:B------:R-:W-:Y:S05]  /*11780*/  FMUL.FTZ R31, R0, R131 ;  /* 0x00000083001f7220 */ /* 0x000fea0000410000 */
[----:B------:R-:W-:Y:S01]  /*11790*/  LDSM.16.MT88.4 R88, [R212+0x900] ;  /* 0x00090000d458783b */ /* 0x000fe20000004200 */
[----:B------:R1:W-:Y:S01]  /*117a0*/  MUFU.EX2 R228, R32 ;  /* 0x0000002000e47308 */ /* 0x0003e20000000800 */
[----:B---3--:R-:W-:Y:S02]  /*117b0*/  FFMA.FTZ R4, R33, c[0x0][0x2d0], -R100 ;  /* 0x0000b40021047a23 */ /* 0x008fe40000010864 */
[----:B------:R-:W-:Y:S04]  /*117c0*/  FMUL.FTZ R33, R73, R133 ;  /* 0x0000008549217220 */ /* 0x000fe80000410000 */
[----:B------:R-:W0:Y:S03]  /*117d0*/  LDGDEPBAR ;  /* 0x00000000000079af */ /* 0x000e260000000000 */
[----:B------:R3:W-:Y:S01]  /*117e0*/  MUFU.EX2 R237, R4 ;  /* 0x0000000400ed7308 */ /* 0x0007e20000000800 */
[----:B--2---:R-:W-:Y:S01]  /*117f0*/  FMUL.FTZ R12, R68, R112 ;  /* 0x00000070440c7220 */ /* 0x004fe20000410000 */
[----:B------:R-:W-:Y:S01]  /*11800*/  MOV R112, R50 ;  /* 0x0000003200707202 */ /* 0x000fe20000000f00 */
[----:B------:R-:W-:Y:S07]  /*11810*/  FMUL.FTZ R50, R69, R150 ;  /* 0x0000009645327220 */ /* 0x000fee0000410000 */
[----:B------:R2:W-:Y:S01]  /*11820*/  MUFU.EX2 R206, R56 ;  /* 0x0000003800ce7308 */ /* 0x0005e20000000800 */
[----:B-1----:R-:W-:Y:S02]  /*11830*/  FMUL.FTZ R32, R73, R132 ;  /* 0x0000008449207220 */ /* 0x002fe40000410000 */
[----:B------:R-:W-:Y:S01]  /*11840*/  LDSM.16.MT88.4 R132, [R212+0x2900] ;  /* 0x00290000d484783b */ /* 0x000fe20000004200 */
[--C-:B---3--:R-:W-:Y:S02]  /*11850*/  FFMA.FTZ R4, R15, c[0x0][0x2d0], -R168.reuse ;  /* 0x0000b4000f047a23 */ /* 0x108fe400000108a8 */
[C---:B------:R-:W-:Y:S01]  /*11860*/  FMUL.FTZ R15, R0.reuse, R115 ;  /* 0x00000073000f7220 */ /* 0x040fe20000410000 */
[----:B------:R-:W-:Y:S03]  /*11870*/  MOV R115, R46 ;  /* 0x0000002e00737202 */ /* 0x000fe60000000f00 */
[----:B------:R1:W-:Y:S01]  /*11880*/  MUFU.EX2 R233, R4 ;  /* 0x0000000400e97308 */ /* 0x0003e20000000800 */
[----:B------:R-:W-:Y:S02]  /*11890*/  FMUL.FTZ R46, R0, R146 ;  /* 0x00000092002e7220 */ /* 0x000fe40000410000 */
[----:B--2---:R-:W-:Y:S02]  /*118a0*/  FMUL.FTZ R56, R68, R156 ;  /* 0x0000009c44387220 */ /* 0x004fe40000410000 */
[----:B-1----:R-:W-:Y:S02]  /*118b0*/  FFMA.FTZ R4, R14, c[0x0][0x2d0], -R168 ;  /* 0x0000b4000e047a23 */ /* 0x002fe400000108a8 */
[----:B------:R-:W-:Y:S01]  /*118c0*/  FMUL.FTZ R14, R0, R114 ;  /* 0x00000072000e7220 */ /* 0x000fe20000410000 */
[----:B------:R-:W-:Y:S02]  /*118d0*/  MOV R114, R41 ;  /* 0x0000002900727202 */ /* 0x000fe40000000f00 */
[----:B------:R1:W-:Y:S01]  /*118e0*/  MUFU.EX2 R234, R4 ;  /* 0x0000000400ea7308 */ /* 0x0003e20000000800 */
[----:B------:R-:W-:Y:S02]  /*118f0*/  FMUL.FTZ R41, R68, R141 ;  /* 0x0000008d44297220 */ /* 0x000fe40000410000 */
[C---:B-1----:R-:W-:Y:S01]  /*11900*/  FMUL.FTZ R4, R73.reuse, R104 ;  /* 0x0000006849047220 */ /* 0x042fe20000410000 */
[----:B------:R-:W-:Y:S02]  /*11910*/  MOV R104, R53 ;  /* 0x0000003500687202 */ /* 0x000fe40000000f00 */
[----:B------:R-:W1:Y:S04]  /*11920*/  LDSM.16.MT88.4 R52, [R210+0x100] ;  /* 0x00010000d234783b */ /* 0x000e680000004200 */
[-C--:B----4-:R-:W-:Y:S08]  /*11930*/  HMMA.16816.F32 R4, R76, R20.reuse, R4 ;  /* 0x000000144c04723c */ /* 0x090ff00000001804 */
[C---:B------:R-:W-:Y:S07]  /*11940*/  HMMA.16816.F32 R8, R64.reuse, R20, R8 ;  /* 0x000000144008723c */ /* 0x040fee0000001808 */
[----:B------:R-:W-:Y:S01]  /*11950*/  FMUL.FTZ R21, R73, R121 ;  /* 0x0000007949157220 */ /* 0x000fe20000410000 */
[-C--:B------:R-:W-:Y:S04]  /*11960*/  HMMA.16816.F32 R12, R64, R22.reuse, R12 ;  /* 0x00000016400c723c */ /* 0x080fe8000000180c */
[--C-:B------:R-:W-:Y:S01]  /*11970*/  FFMA.FTZ R20, R24, c[0x0][0x2d0], -R169.reuse ;  /* 0x0000b40018147a23 */ /* 0x100fe200000108a9 */
[----:B------:R-:W-:Y:S01]  /*11980*/  MOV R121, R27 ;  /* 0x0000001b00797202 */ /* 0x000fe20000000f00 */
[--C-:B------:R-:W-:Y:S02]  /*11990*/  FFMA.FTZ R24, R25, c[0x0][0x2d0], -R169.reuse ;  /* 0x0000b40019187a23 */ /* 0x100fe400000108a9 */
[C---:B------:R-:W-:Y:S01]  /*119a0*/  HMMA.16816.F32 R16, R76.reuse, R22, R16 ;  /* 0x000000164c10723c */ /* 0x040fe20000001810 */
[----:B------:R2:W-:Y:S03]  /*119b0*/  MUFU.EX2 R230, R20 ;  /* 0x0000001400e67308 */ /* 0x0005e60000000800 */
[----:B------:R-:W-:Y:S02]  /*119c0*/  FMUL.FTZ R25, R68, R125 ;  /* 0x0000007d44197220 */ /* 0x000fe40000410000 */
[----:B------:R-:W-:Y:S02]  /*119d0*/  FMUL.FTZ R27, R0, R127 ;  /* 0x0000007f001b7220 */ /* 0x000fe40000410000 */
[C---:B------:R-:W-:Y:S01]  /*119e0*/  FMUL.FTZ R23, R69.reuse, R123 ;  /* 0x0000007b45177220 */ /* 0x040fe20000410000 */
[----:B------:R-:W-:Y:S02]  /*119f0*/  MOV R123, R229 ;  /* 0x000000e5007b7202 */ /* 0x000fe40000000f00 */
[----:B------:R3:W-:Y:S01]  /*11a00*/  MUFU.EX2 R229, R24 ;  /* 0x0000001800e57308 */ /* 0x0007e20000000800 */
[----:B------:R-:W-:Y:S01]  /*11a10*/  FMUL.FTZ R22, R69, R122 ;  /* 0x0000007a45167220 */ /* 0x000fe20000410000 */
[----:B------:R-:W-:Y:S08]  /*11a20*/  MOV R122, R205 ;  /* 0x000000cd007a7202 */ /* 0x000ff00000000f00 */
[----:B------:R4:W-:Y:S01]  /*11a30*/  MUFU.EX2 R205, R60 ;  /* 0x0000003c00cd7308 */ /* 0x0009e20000000800 */
[----:B--2---:R-:W-:Y:S01]  /*11a40*/  FMUL.FTZ R20, R73, R120 ;  /* 0x0000007849147220 */ /* 0x004fe20000410000 */
[----:B------:R-:W-:Y:S01]  /*11a50*/  MOV R120, R40 ;  /* 0x0000002800787202 */ /* 0x000fe20000000f00 */
[--C-:B------:R-:W-:Y:S05]  /*11a60*/  FFMA.FTZ R40, R193, c[0x0][0x2d0], -R2.reuse ;  /* 0x0000b400c1287a23 */ /* 0x100fea0000010802 */
[-C--:B------:R-:W-:Y:S03]  /*11a70*/  HMMA.16816.F32 R20, R76, R36.reuse, R20 ;  /* 0x000000244c14723c */ /* 0x080fe60000001814 */
[C---:B---3--:R-:W-:Y:S01]  /*11a80*/  FMUL.FTZ R24, R68.reuse, R124 ;  /* 0x0000007c44187220 */ /* 0x048fe20000410000 */
[----:B------:R-:W-:Y:S02]  /*11a90*/  MOV R124, R226 ;  /* 0x000000e2007c7202 */ /* 0x000fe40000000f00 */
[----:B------:R2:W-:Y:S04]  /*11aa0*/  MUFU.EX2 R226, R28 ;  /* 0x0000001c00e27308 */ /* 0x0005e80000000800 */
[C---:B------:R-:W-:Y:S04]  /*11ab0*/  HMMA.16816.F32 R24, R64.reuse, R36, R24 ;  /* 0x000000244018723c */ /* 0x040fe80000001818 */
[C---:B----4-:R-:W-:Y:S03]  /*11ac0*/  FMUL.FTZ R60, R68.reuse, R160 ;  /* 0x000000a0443c7220 */ /* 0x050fe60000410000 */
[----:B------:R-:W-:Y:S02]  /*11ad0*/  FFMA.FTZ R36, R187, c[0x0][0x2d0], -R2 ;  /* 0x0000b400bb247a23 */ /* 0x000fe40000010802 */
[----:B------:R-:W-:Y:S02]  /*11ae0*/  FMUL.FTZ R37, R73, R137 ;  /* 0x0000008949257220 */ /* 0x000fe40000410000 */
[----:B------:R3:W-:Y:S01]  /*11af0*/  MUFU.EX2 R137, R44 ;  /* 0x0000002c00897308 */ /* 0x0007e20000000800 */
[C---:B--2---:R-:W-:Y:S09]  /*11b00*/  FMUL.FTZ R28, R68.reuse, R128 ;  /* 0x00000080441c7220 */ /* 0x044ff20000410000 */
[----:B------:R2:W-:Y:S01]  /*11b10*/  MUFU.EX2 R128, R36 ;  /* 0x0000002400807308 */ /* 0x0005e20000000800 */
[-C--:B------:R-:W-:Y:S08]  /*11b20*/  HMMA.16816.F32 R28, R64, R38.reuse, R28 ;  /* 0x00000026401c723c */ /* 0x080ff0000000181c */
[C---:B------:R-:W-:Y:S04]  /*11b30*/  HMMA.16816.F32 R32, R76.reuse, R38, R32 ;  /* 0x000000264c20723c */ /* 0x040fe80000001820 */
[C---:B---3--:R-:W-:Y:S03]  /*11b40*/  FMUL.FTZ R44, R68.reuse, R144 ;  /* 0x00000090442c7220 */ /* 0x048fe60000410000 */
[----:B------:R-:W-:Y:S02]  /*11b50*/  FMUL.FTZ R39, R69, R139 ;  /* 0x0000008b45277220 */ /* 0x000fe40000410000 */
[----:B------:R3:W4:Y:S03]  /*11b60*/  MUFU.EX2 R139, R40 ;  /* 0x00000028008b7308 */ /* 0x0007260000000800 */
[----:B--2---:R-:W-:Y:S02]  /*11b70*/  FMUL.FTZ R36, R73, R136 ;  /* 0x0000008849247220 */ /* 0x004fe40000410000 */
[----:B------:R-:W-:Y:S05]  /*11b80*/  FMUL.FTZ R38, R69, R138 ;  /* 0x0000008a45267220 */ /* 0x000fea0000410000 */
[----:B------:R2:W2:Y:S02]  /*11b90*/  MUFU.EX2 R138, R48 ;  /* 0x00000030008a7308 */ /* 0x0004a40000000800 */
[-C--:B-1----:R-:W-:Y:S03]  /*11ba0*/  HMMA.16816.F32 R36, R76, R52.reuse, R36 ;  /* 0x000000344c24723c */ /* 0x082fe60000001824 */
[----:B---3--:R-:W-:Y:S07]  /*11bb0*/  FMUL.FTZ R40, R68, R140 ;  /* 0x0000008c44287220 */ /* 0x008fee0000410000 */
[C---:B------:R-:W-:Y:S04]  /*11bc0*/  HMMA.16816.F32 R40, R64.reuse, R52, R40 ;  /* 0x000000344028723c */ /* 0x040fe80000001828 */
[C---:B--2---:R-:W-:Y:S02]  /*11bd0*/  FMUL.FTZ R48, R73.reuse, R148 ;  /* 0x0000009449307220 */ /* 0x044fe40000410000 */
[----:B------:R-:W-:Y:S01]  /*11be0*/  LDSM.16.MT88.4 R148, [R210+0x2900] ;  /* 0x00290000d294783b */ /* 0x000fe20000004200 */
[--C-:B------:R-:W-:Y:S01]  /*11bf0*/  FFMA.FTZ R52, R194, c[0x0][0x2d0], -R100.reuse ;  /* 0x0000b400c2347a23 */ /* 0x100fe20000010864 */
[-C--:B------:R-:W-:Y:S03]  /*11c00*/  HMMA.16816.F32 R44, R64, R54.reuse, R44 ;  /* 0x00000036402c723c */ /* 0x080fe6000000182c */
[----:B------:R1:W2:Y:S01]  /*11c10*/  MUFU.EX2 R207, R52 ;  /* 0x0000003400cf7308 */ /* 0x0002a20000000800 */
[----:B------:R-:W-:Y:S04]  /*11c20*/  FMUL.FTZ R53, R73, R153 ;  /* 0x0000009949357220 */ /* 0x000fe80000410000 */
[C---:B------:R-:W-:Y:S07]  /*11c30*/  HMMA.16816.F32 R48, R76.reuse, R54, R48 ;  /* 0x000000364c30723c */ /* 0x040fee0000001830 */
        /* <DEDUP_REMOVED lines=8> */
[----:B----4-:R-:W-:Y:S03]  /*11cc0*/  F2FP.PACK_AB R81, R139, R128 ;  /* 0x000000808b51723e */ /* 0x010fe600000000ff */
[C---:B------:R-:W-:Y:S02]  /*11cd0*/  FMUL.FTZ R64, R73.reuse, R164 ;  /* 0x000000a449407220 */ /* 0x040fe40000410000 */
[----:B------:R-:W-:Y:S03]  /*11ce0*/  FMUL.FTZ R65, R73, R165 ;  /* 0x000000a549417220 */ /* 0x000fe60000410000 */
[C---:B------:R-:W-:Y:S02]  /*11cf0*/  FMUL.FTZ R66, R69.reuse, R166 ;  /* 0x000000a645427220 */ /* 0x040fe40000410000 */
[----:B------:R-:W-:Y:S07]  /*11d00*/  FMUL.FTZ R67, R69, R167 ;  /* 0x000000a745437220 */ /* 0x000fee0000410000 */
[----:B------:R-:W-:Y:S04]  /*11d10*/  HMMA.16816.F32 R64, R76, R82, R64 ;  /* 0x000000524c40723c */ /* 0x000fe80000001840 */
[--C-:B-1----:R-:W-:Y:S03]  /*11d20*/  FFMA.FTZ R80, R200, c[0x0][0x2d0], -R168.reuse ;  /* 0x0000b400c8507a23 */ /* 0x102fe600000108a8 */
[----:B------:R-:W-:Y:S01]  /*11d30*/  F2FP.PACK_AB R76, R235, R238 ;  /* 0x000000eeeb4c723e */ /* 0x000fe200000000ff */
[----:B------:R1:W-:Y:S01]  /*11d40*/  MUFU.EX2 R200, R92 ;  /* 0x0000005c00c87308 */ /* 0x0003e20000000800 */
[----:B------:R-:W-:Y:S03]  /*11d50*/  F2FP.PACK_AB R78, R237, R236 ;  /* 0x000000eced4e723e */ /* 0x000fe600000000ff */
[----:B------:R-:W-:Y:S02]  /*11d60*/  F2FP.PACK_AB R77, R234, R233 ;  /* 0x000000e9ea4d723e */ /* 0x000fe400000000ff */
[----:B------:R-:W-:Y:S02]  /*11d70*/  F2FP.PACK_AB R79, R231, R232 ;  /* 0x000000e8e74f723e */ /* 0x000fe400000000ff */
[----:B------:R-:W-:Y:S02]  /*11d80*/  F2FP.PACK_AB R82, R228, R226 ;  /* 0x000000e2e452723e */ /* 0x000fe400000000ff */
[----:B------:R4:W-:Y:S01]  /*11d90*/  MUFU.EX2 R203, R80 ;  /* 0x0000005000cb7308 */ /* 0x0009e20000000800 */
[----:B------:R-:W-:Y:S02]  /*11da0*/  F2FP.PACK_AB R83, R138, R137 ;  /* 0x000000898a53723e */ /* 0x000fe400000000ff */
[-C--:B------:R-:W-:Y:S01]  /*11db0*/  HMMA.16816.F32 R4, R76, R84.reuse, R4 ;  /* 0x000000544c04723c */ /* 0x080fe20000001804 */
[----:B-1----:R-:W1:Y:S02]  /*11dc0*/  LDSM.16.MT88.4 R92, [R210+0x900] ;  /* 0x00090000d25c783b */ /* 0x002e640000004200 */
[--C-:B----4-:R-:W-:Y:S04]  /*11dd0*/  FFMA.FTZ R80, R201, c[0x0][0x2d0], -R168.reuse ;  /* 0x0000b400c9507a23 */ /* 0x110fe800000108a8 */
[----:B------:R4:W1:Y:S02]  /*11de0*/  MUFU.EX2 R202, R80 ;  /* 0x0000005000ca7308 */ /* 0x0008640000000800 */
[----:B----4-:R-:W-:Y:S07]  /*11df0*/  F2FP.PACK_AB R80, R229, R230 ;  /* 0x000000e6e550723e */ /* 0x010fee00000000ff */
[C---:B------:R-:W-:Y:S07]  /*11e00*/  HMMA.16816.F32 R8, R80.reuse, R84, R8 ;  /* 0x000000545008723c */ /* 0x040fee0000001808 */
[----:B------:R-:W-:Y:S01]  /*11e10*/  FFMA.FTZ R84, R199, c[0x0][0x2d0], -R168 ;  /* 0x0000b400c7547a23 */ /* 0x000fe200000108a8 */
[-C--:B------:R-:W-:Y:S03]  /*11e20*/  HMMA.16816.F32 R12, R80, R86.reuse, R12 ;  /* 0x00000056500c723c */ /* 0x080fe6000000180c */
[----:B------:R4:W1:Y:S05]  /*11e30*/  MUFU.EX2 R201, R84 ;  /* 0x0000005400c97308 */ /* 0x00086a0000000800 */
[C---:B------:R-:W-:Y:S08]  /*11e40*/  HMMA.16816.F32 R16, R76.reuse, R86, R16 ;  /* 0x000000564c10723c */ /* 0x040ff00000001810 */
[-C--:B------:R-:W-:Y:S08]  /*11e50*/  HMMA.16816.F32 R20, R76, R88.reuse, R20 ;  /* 0x000000584c14723c */ /* 0x080ff00000001814 */
[C---:B------:R-:W-:Y:S04]  /*11e60*/  HMMA.16816.F32 R24, R80.reuse, R88, R24 ;  /* 0x000000585018723c */ /* 0x040fe80000001818 */
[--C-:B----4-:R-:W-:Y:S01]  /*11e70*/  FFMA.FTZ R84, R124, c[0x0][0x2d0], -R169.reuse ;  /* 0x0000b4007c547a23 */ /* 0x110fe200000108a9 */
[----:B------:R-:W-:Y:S02]  /*11e80*/  MOV R124, R123 ;  /* 0x0000007b007c7202 */ /* 0x000fe40000000f00 */
[----:B------:R-:W-:Y:S01]  /*11e90*/  MOV R123, R122 ;  /* 0x0000007a007b7202 */ /* 0x000fe20000000f00 */
[-C--:B------:R-:W-:Y:S01]  /*11ea0*/  HMMA.16816.F32 R28, R80, R90.reuse, R28 ;  /* 0x0000005a501c723c */ /* 0x080fe2000000181c */
[----:B------:R4:W-:Y:S03]  /*11eb0*/  MUFU.EX2 R143, R84 ;  /* 0x00000054008f7308 */ /* 0x0009e60000000800 */
[----:B------:R-:W-:Y:S02]  /*11ec0*/  MOV R122, R121 ;  /* 0x00000079007a7202 */ /* 0x000fe40000000f00 */
[----:B------:R-:W-:Y:S02]  /*11ed0*/  MOV R121, R120 ;  /* 0x0000007800797202 */ /* 0x000fe40000000f00 */
[C---:B------:R-:W-:Y:S04]  /*11ee0*/  HMMA.16816.F32 R32, R76.reuse, R90, R32 ;  /* 0x0000005a4c20723c */ /* 0x040fe80000001820 */
[----:B------:R-:W-:Y:S02]  /*11ef0*/  MOV R120, R119 ;  /* 0x0000007700787202 */ /* 0x000fe40000000f00 */
[----:B------:R-:W-:Y:S02]  /*11f00*/  MOV R119, R118 ;  /* 0x0000007600777202 */ /* 0x000fe40000000f00 */
[-C--:B-1----:R-:W-:Y:S04]  /*11f10*/  HMMA.16816.F32 R36, R76, R92.reuse, R36 ;  /* 0x0000005c4c24723c */ /* 0x082fe80000001824 */
[----:B------:R-:W-:Y:S02]  /*11f20*/  MOV R118, R116 ;  /* 0x0000007400767202 */ /* 0x000fe40000000f00 */
[----:B------:R-:W-:Y:S02]  /*11f30*/  MOV R116, R115 ;  /* 0x0000007300747202 */ /* 0x000fe40000000f00 */
        /* <DEDUP_REMOVED lines=11> */
[----:B------:R-:W-:Y:S04]  /*11ff0*/  MOV R118, R116 ;  /* 0x0000007400767202 */ /* 0x000fe80000000f00 */
[----:B------:R-:W-:Y:S02]  /*12000*/  MOV R116, R115 ;  /* 0x0000007300747202 */ /* 0x000fe40000000f00 */
[----:B------:R-:W-:Y:S02]  /*12010*/  MOV R113, R112 ;  /* 0x0000007000717202 */ /* 0x000fe40000000f00 */
[----:B------:R-:W-:Y:S01]  /*12020*/  MOV R112, R111 ;  /* 0x0000006f00707202 */ /* 0x000fe20000000f00 */
[--C-:B-1----:R-:W-:Y:S01]  /*12030*/  FFMA.FTZ R84, R124, c[0x0][0x2d0], -R169.reuse ;  /* 0x0000b4007c547a23 */ /* 0x102fe200000108a9 */
[----:B------:R-:W-:Y:S02]  /*12040*/  MOV R124, R123 ;  /* 0x0000007b007c7202 */ /* 0x000fe40000000f00 */
[----:B------:R-:W-:Y:S01]  /*12050*/  MOV R123, R122 ;  /* 0x0000007a007b7202 */ /* 0x000fe20000000f00 */
[----:B------:R1:W-:Y:S01]  /*12060*/  MUFU.EX2 R142, R84 ;  /* 0x00000054008e7308 */ /* 0x0003e20000000800 */
[----:B------:R-:W-:Y:S01]  /*12070*/  MOV R122, R121 ;  /* 0x00000079007a7202 */ /* 0x000fe20000000f00 */
        /* <DEDUP_REMOVED lines=17> */
[----:B------:R-:W-:Y:S01]  /*12190*/  MOV R108, R104 ;  /* 0x00000068006c7202 */ /* 0x000fe20000000f00 */
[----:B------:R1:W5:Y:S01]  /*121a0*/  LDL.LU R220, [R1+0x70] ;  /* 0x0000700001dc7983 */ /* 0x0003620000300800 */
[----:B------:R-:W-:Y:S01]  /*121b0*/  MOV R104, R178 ;  /* 0x000000b200687202 */ /* 0x000fe20000000f00 */
[--C-:B----4-:R-:W-:Y:S01]  /*121c0*/  FFMA.FTZ R88, R124, c[0x0][0x2d0], -R2.reuse ;  /* 0x0000b4007c587a23 */ /* 0x110fe20000010802 */
[----:B------:R-:W-:Y:S02]  /*121d0*/  MOV R124, R123 ;  /* 0x0000007b007c7202 */ /* 0x000fe40000000f00 */
[----:B------:R-:W-:Y:S01]  /*121e0*/  MOV R123, R122 ;  /* 0x0000007a007b7202 */ /* 0x000fe20000000f00 */
[----:B------:R4:W-:Y:S01]  /*121f0*/  MUFU.EX2 R136, R88 ;  /* 0x0000005800887308 */ /* 0x0009e20000000800 */
[----:B------:R-:W-:Y:S02]  /*12200*/  MOV R122, R121 ;  /* 0x00000079007a7202 */ /* 0x000fe40000000f00 */
[----:B------:R-:W-:Y:S02]  /*12210*/  MOV R178, R171 ;  /* 0x000000ab00b27202 */ /* 0x000fe40000000f00 */
[----:B------:R-:W-:Y:S02]  /*12220*/  MOV R171, R221 ;  /* 0x000000dd00ab7202 */ /* 0x000fe40000000f00 */
[----:B------:R2:W5:Y:S01]  /*12230*/  LDL.LU R221, [R1+0x6c] ;  /* 0x00006c0001dd7983 */ /* 0x0005620000300800 */
[----:B------:R-:W-:Y:S02]  /*12240*/  MOV R115, R112 ;  /* 0x0000007000737202 */ /* 0x000fe40000000f00 */
[----:B------:R-:W-:Y:S02]  /*12250*/  MOV R112, R111 ;  /* 0x0000006f00707202 */ /* 0x000fe40000000f00 */
[----:B------:R-:W-:Y:S02]  /*12260*/  MOV R111, R108 ;  /* 0x0000006c006f7202 */ /* 0x000fe40000000f00 */
[----:B------:R-:W-:Y:S02]  /*12270*/  MOV R108, R104 ;  /* 0x00000068006c7202 */ /* 0x000fe40000000f00 */
[----:B------:R-:W-:Y:S02]  /*12280*/  MOV R104, R222 ;  /* 0x000000de00687202 */ /* 0x000fe40000000f00 */
[----:B------:R2:W5:Y:S01]  /*12290*/  LDL.LU R222, [R1+0x68] ;  /* 0x0000680001de7983 */ /* 0x0005620000300800 */
[----:B------:R-:W-:Y:S02]  /*122a0*/  MOV R120, R115 ;  /* 0x0000007300787202 */ /* 0x000fe40000000f00 */
[----:B------:R-:W-:Y:S02]  /*122b0*/  MOV R115, R111 ;  /* 0x0000006f00737202 */ /* 0x000fe40000000f00 */
[----:B------:R-:W-:Y:S01]  /*122c0*/  MOV R111, R109 ;  /* 0x0000006d006f7202 */ /* 0x000fe20000000f00 */
[----:B----4-:R-:W-:Y:S01]  /*122d0*/  FFMA.FTZ R88, R124, c[0x0][0x2d0], -R2 ;  /* 0x0000b4007c587a23 */ /* 0x010fe20000010802 */
[----:B------:R-:W-:Y:S01]  /*122e0*/  MOV R124, R123 ;  /* 0x0000007b007c7202 */ /* 0x000fe20000000f00 */
[-C--:B-1----:R-:W-:Y:S02]  /*122f0*/  HMMA.16816.F32 R52, R76, R84.reuse, R52 ;  /* 0x000000544c34723c */ /* 0x082fe40000001834 */
[----:B------:R1:W4:Y:S01]  /*12300*/  MUFU.EX2 R141, R88 ;  /* 0x00000058008d7308 */ /* 0x0003220000000800 */
[----:B------:R-:W-:Y:S02]  /*12310*/  MOV R123, R122 ;  /* 0x0000007a007b7202 */ /* 0x000fe40000000f00 */
[----:B------:R-:W-:Y:S02]  /*12320*/  MOV R109, R107 ;  /* 0x0000006b006d7202 */ /* 0x000fe40000000f00 */
[----:B------:R-:W-:Y:S01]  /*12330*/  MOV R107, R223 ;  /* 0x000000df006b7202 */ /* 0x000fe20000000f00 */
[C---:B------:R-:W-:Y:S01]  /*12340*/  HMMA.16816.F32 R56, R80.reuse, R84, R56 ;  /* 0x000000545038723c */ /* 0x040fe20000001838 */
[----:B------:R2:W5:Y:S03]  /*12350*/  LDL.LU R223, [R1+0x64] ;  /* 0x0000640001df7983 */ /* 0x0005660000300800 */
[----:B------:R-:W-:Y:S02]  /*12360*/  MOV R121, R120 ;  /* 0x0000007800797202 */ /* 0x000fe40000000f00 */
[----:B------:R-:W-:Y:S01]  /*12370*/  MOV R120, R115 ;  /* 0x0000007300787202 */ /* 0x000fe20000000f00 */
[--C-:B------:R-:W-:Y:S01]  /*12380*/  FFMA.FTZ R84, R251, c[0x0][0x2d0], -R100.reuse ;  /* 0x0000b400fb547a23 */ /* 0x100fe20000010864 */
[-C--:B------:R-:W-:Y:S03]  /*12390*/  HMMA.16816.F32 R60, R80, R86.reuse, R60 ;  /* 0x00000056503c723c */ /* 0x080fe6000000183c */
[----:B------:R2:W-:Y:S01]  /*123a0*/  MUFU.EX2 R196, R84 ;  /* 0x0000005400c47308 */ /* 0x0005e20000000800 */
[----:B------:R-:W-:Y:S02]  /*123b0*/  MOV R115, R111 ;  /* 0x0000006f00737202 */ /* 0x000fe40000000f00 */
[----:B------:R-:W-:Y:S01]  /*123c0*/  MOV R122, R121 ;  /* 0x00000079007a7202 */ /* 0x000fe20000000f00 */
[----:B------:R-:W-:Y:S01]  /*123d0*/  FFMA.FTZ R80, R252, c[0x0][0x2d0], -R100 ;  /* 0x0000b400fc507a23 */ /* 0x000fe20000010864 */
[----:B------:R-:W-:Y:S04]  /*123e0*/  HMMA.16816.F32 R64, R76, R86, R64 ;  /* 0x000000564c40723c */ /* 0x000fe80000001840 */
[--C-:B-1----:R-:W-:Y:S01]  /*123f0*/  FFMA.FTZ R88, R124, c[0x0][0x2d0], -R2.reuse ;  /* 0x0000b4007c587a23 */ /* 0x102fe20000010802 */
[----:B------:R-:W-:Y:S01]  /*12400*/  MOV R124, R123 ;  /* 0x0000007b007c7202 */ /* 0x000fe20000000f00 */
[----:B------:R-:W-:Y:S01]  /*12410*/  MUFU.EX2 R195, R80 ;  /* 0x0000005000c37308 */ /* 0x000fe20000000800 */
[----:B------:R-:W-:Y:S02]  /*12420*/  MOV R121, R120 ;  /* 0x0000007800797202 */ /* 0x000fe40000000f00 */
[----:B------:R-:W-:Y:S03]  /*12430*/  MOV R120, R115 ;  /* 0x0000007300787202 */ /* 0x000fe60000000f00 */
[----:B------:R-:W-:Y:S02]  /*12440*/  MOV R123, R122 ;  /* 0x0000007a007b7202 */ /* 0x000fe40000000f00 */
[----:B------:R-:W-:Y:S02]  /*12450*/  MOV R122, R121 ;  /* 0x00000079007a7202 */ /* 0x000fe40000000f00 */
[----:B------:R1:W-:Y:S01]  /*12460*/  MUFU.EX2 R140, R88 ;  /* 0x00000058008c7308 */ /* 0x0003e20000000800 */
[----:B------:R-:W-:Y:S02]  /*12470*/  MOV R121, R120 ;  /* 0x0000007800797202 */ /* 0x000fe40000000f00 */
[----:B--2---:R-:W-:Y:S01]  /*12480*/  F2FP.PACK_AB R76, R206, R207 ;  /* 0x000000cfce4c723e */ /* 0x004fe200000000ff */
[----:B------:R-:W-:Y:S01]  /*12490*/  LDSM.16.MT88.4 R84, [R212+0x1100] ;  /* 0x00110000d454783b */ /* 0x000fe20000004200 */
[----:B---3--:R-:W-:Y:S02]  /*124a0*/  F2FP.PACK_AB R78, R204, R205 ;  /* 0x000000cdcc4e723e */ /* 0x008fe400000000ff */
[----:B------:R-:W-:Y:S02]  /*124b0*/  F2FP.PACK_AB R77, R202, R203 ;  /* 0x000000cbca4d723e */ /* 0x000fe400000000ff */
[----:B------:R-:W-:Y:S02]  /*124c0*/  F2FP.PACK_AB R79, R201, R200 ;  /* 0x000000c8c94f723e */ /* 0x000fe400000000ff */
[----:B------:R-:W-:Y:S02]  /*124d0*/  F2FP.PACK_AB R82, R198, R142 ;  /* 0x0000008ec652723e */ /* 0x000fe400000000ff */
[----:B----4-:R-:W-:Y:S02]  /*124e0*/  F2FP.PACK_AB R81, R141, R136 ;  /* 0x000000888d51723e */ /* 0x010fe400000000ff */
[----:B------:R-:W-:Y:S02]  /*124f0*/  MOV R120, R119 ;  /* 0x0000007700787202 */ /* 0x000fe40000000f00 */
[----:B------:R-:W-:Y:S02]  /*12500*/  MOV R119, R117 ;  /* 0x0000007500777202 */ /* 0x000fe40000000f00 */
[----:B------:R-:W-:Y:S02]  /*12510*/  MOV R117, R219 ;  /* 0x000000db00757202 */ /* 0x000fe40000000f00 */
[----:B------:R-:W-:Y:S02]  /*12520*/  MOV R111, R224 ;  /* 0x000000e0006f7202 */ /* 0x000fe40000000f00 */
[----:B------:R-:W-:Y:S01]  /*12530*/  MOV R115, R218 ;  /* 0x000000da00737202 */ /* 0x000fe20000000f00 */
[----:B-1----:R-:W-:Y:S01]  /*12540*/  FFMA.FTZ R88, R124, c[0x0][0x2d0], -R2 ;  /* 0x0000b4007c587a23 */ /* 0x002fe20000010802 */
[----:B------:R-:W-:Y:S01]  /*12550*/  MOV R124, R123 ;  /* 0x0000007b007c7202 */ /* 0x000fe20000000f00 */
[----:B------:R1:W5:Y:S01]  /*12560*/  LDL.LU R224, [R1+0x60] ;  /* 0x0000600001e07983 */ /* 0x0003620000300800 */
[----:B------:R-:W-:Y:S01]  /*12570*/  MOV R123, R122 ;  /* 0x0000007a007b7202 */ /* 0x000fe20000000f00 */
[----:B------:R2:W3:Y:S01]  /*12580*/  MUFU.EX2 R144, R88 ;  /* 0x0000005800907308 */ /* 0x0004e20000000800 */
[----:B------:R-:W-:Y:S01]  /*12590*/  MOV R122, R121 ;  /* 0x00000079007a7202 */ /* 0x000fe20000000f00 */
[----:B------:R-:W-:Y:S01]  /*125a0*/  FFMA.FTZ R92, R124, c[0x0][0x2d0], -R100 ;  /* 0x0000b4007c5c7a23 */ /* 0x000fe20000010864 */
[----:B------:R-:W-:Y:S01]  /*125b0*/  MOV R124, R123 ;  /* 0x0000007b007c7202 */ /* 0x000fe20000000f00 */
[----:B------:R1:W5:Y:S01]  /*125c0*/  LDL.LU R218, [R1+0x5c] ;  /* 0x00005c0001da7983 */ /* 0x0003620000300800 */
[----:B------:R-:W-:Y:S02]  /*125d0*/  MOV R123, R122 ;  /* 0x0000007a007b7202 */ /* 0x000fe40000000f00 */
[----:B------:R-:W-:Y:S01]  /*125e0*/  MOV R121, R120 ;  /* 0x0000007800797202 */ /* 0x000fe20000000f00 */
[----:B------:R1:W5:Y:S01]  /*125f0*/  LDL.LU R219, [R1+0x58] ;  /* 0x0000580001db7983 */ /* 0x0003620000300800 */
[----:B------:R-:W-:Y:S01]  /*12600*/  MOV R120, R119 ;  /* 0x0000007700787202 */ /* 0x000fe20000000f00 */
[----:B------:R-:W-:Y:S01]  /*12610*/  FFMA.FTZ R80, R123, c[0x0][0x2d0], -R168 ;  /* 0x0000b4007b507a23 */ /* 0x000fe200000108a8 */
[----:B------:R-:W-:Y:S01]  /*12620*/  MOV R119, R181 ;  /* 0x000000b500777202 */ /* 0x000fe20000000f00 */
[----:B------:R4:W-:Y:S01]  /*12630*/  MUFU.EX2 R147, R92 ;  /* 0x0000005c00937308 */ /* 0x0009e20000000800 */
[----:B------:R-:W-:Y:S02]  /*12640*/  MOV R122, R121 ;  /* 0x00000079007a7202 */ /* 0x000fe40000000f00 */
[----:B------:R-:W-:Y:S02]  /*12650*/  MOV R121, R119 ;  /* 0x0000007700797202 */ /* 0x000fe40000000f00 */
[----:B------:R-:W-:Y:S02]  /*12660*/  MOV R119, R116 ;  /* 0x0000007400777202 */ /* 0x000fe40000000f00 */
[----:B------:R-:W-:Y:S02]  /*12670*/  MOV R116, R113 ;  /* 0x0000007100747202 */ /* 0x000fe40000000f00 */
[----:B------:R-:W-:Y:S01]  /*12680*/  MOV R113, R102 ;  /* 0x0000006600717202 */ /* 0x000fe20000000f00 */
[----:B------:R1:W-:Y:S01]  /*12690*/  MUFU.EX2 R146, R80 ;  /* 0x0000005000927308 */ /* 0x0003e20000000800 */
[----:B------:R-:W-:Y:S01]  /*126a0*/  MOV R181, R208 ;  /* 0x000000d000b57202 */ /* 0x000fe20000000f00 */
[----:B--2---:R-:W2:Y:S01]  /*126b0*/  LDSM.16.MT88.4 R88, [R209+0x1100] ;  /* 0x00110000d158783b */ /* 0x004ea20000004200 */
[----:B------:R-:W-:Y:S02]  /*126c0*/  MOV R102, R215 ;  /* 0x000000d700667202 */ /* 0x000fe40000000f00 */
[----:B---3--:R-:W-:Y:S05]  /*126d0*/  F2FP.PACK_AB R83, R144, R140 ;  /* 0x0000008c9053723e */ /* 0x008fea00000000ff */
[----:B------:R3:W5:Y:S04]  /*126e0*/  LDL.LU R208, [R1+0x54] ;  /* 0x0000540001d07983 */ /* 0x0007680000300800 */
[----:B------:R3:W5:Y:S01]  /*126f0*/  LDL.LU R215, [R1+0x50] ;  /* 0x0000500001d77983 */ /* 0x0007620000300800 */
[----:B----4-:R-:W-:Y:S04]  /*12700*/  FFMA.FTZ R92, R124, c[0x0][0x2d0], -R100 ;  /* 0x0000b4007c5c7a23 */ /* 0x010fe80000010864 */
[----:B------:R4:W3:Y:S01]  /*12710*/  MUFU.EX2 R197, R92 ;  /* 0x0000005c00c57308 */ /* 0x0008e20000000800 */
[----:B-1----:R-:W-:Y:S01]  /*12720*/  F2FP.PACK_AB R80, R199, R143 ;  /* 0x0000008fc750723e */ /* 0x002fe200000000ff */
[-C--:B--2---:R-:W-:Y:S03]  /*12730*/  HMMA.16816.F32 R4, R76, R88.reuse, R4 ;  /* 0x000000584c04723c */ /* 0x084fe60000001804 */
[--C-:B----4-:R-:W-:Y:S05]  /*12740*/  FFMA.FTZ R92, R122, c[0x0][0x2d0], -R168.reuse ;  /* 0x0000b4007a5c7a23 */ /* 0x110fea00000108a8 */
[----:B------:R1:W2:Y:S01]  /*12750*/  MUFU.EX2 R194, R92 ;  /* 0x0000005c00c27308 */ /* 0x0002a20000000800 */
[C---:B------:R-:W-:Y:S07]  /*12760*/  HMMA.16816.F32 R8, R80.reuse, R88, R8 ;  /* 0x000000585008723c */ /* 0x040fee0000001808 */
[--C-:B------:R-:W-:Y:S01]  /*12770*/  FFMA.FTZ R88, R121, c[0x0][0x2d0], -R168.reuse ;  /* 0x0000b40079587a23 */ /* 0x100fe200000108a8 */
[-C--:B------:R-:W-:Y:S03]  /*12780*/  HMMA.16816.F32 R12, R80, R90.reuse, R12 ;  /* 0x0000005a500c723c */ /* 0x080fe6000000180c */
[----:B------:R4:W-:Y:S05]  /*12790*/  MUFU.EX2 R192, R88 ;  /* 0x0000005800c07308 */ /* 0x0009ea0000000800 */
[C---:B------:R-:W-:Y:S01]  /*127a0*/  HMMA.16816.F32 R16, R76.reuse, R90, R16 ;  /* 0x0000005a4c10723c */ /* 0x040fe20000001810 */
[----:B-1----:R-:W1:Y:S07]  /*127b0*/  LDSM.16.MT88.4 R92, [R210+0x1100] ;  /* 0x00110000d25c783b */ /* 0x002e6e0000004200 */
[-C--:B------:R-:W-:Y:S08]  /*127c0*/  HMMA.16816.F32 R20, R76, R84.reuse, R20 ;  /* 0x000000544c14723c */ /* 0x080ff00000001814 */
[C---:B------:R-:W-:Y:S04]  /*127d0*/  HMMA.16816.F32 R24, R80.reuse, R84, R24 ;  /* 0x000000545018723c */ /* 0x040fe80000001818 */
[----:B----4-:R-:W-:Y:S03]  /*127e0*/  FFMA.FTZ R88, R120, c[0x0][0x2d0], -R168 ;  /* 0x0000b40078587a23 */ /* 0x010fe600000108a8 */
[--C-:B------:R-:W-:Y:S01]  /*127f0*/  FFMA.FTZ R84, R116, c[0x0][0x2d0], -R169.reuse ;  /* 0x0000b40074547a23 */ /* 0x100fe200000108a9 */
[-C--:B------:R-:W-:Y:S01]  /*12800*/  HMMA.16816.F32 R28, R80, R86.reuse, R28 ;  /* 0x00000056501c723c */ /* 0x080fe2000000181c */
[----:B------:R4:W2:Y:S03]  /*12810*/  MUFU.EX2 R193, R88 ;  /* 0x0000005800c17308 */ /* 0x0008a60000000800 */
[----:B------:R-:W-:Y:S02]  /*12820*/  MOV R116, R113 ;  /* 0x0000007100747202 */ /* 0x000fe40000000f00 */
[----:B------:R-:W-:Y:S02]  /*12830*/  MOV R113, R112 ;  /* 0x0000007000717202 */ /* 0x000fe40000000f00 */
[C---:B------:R-:W-:Y:S04]  /*12840*/  HMMA.16816.F32 R32, R76.reuse, R86, R32 ;  /* 0x000000564c20723c */ /* 0x040fe80000001820 */
[----:B------:R-:W-:Y:S02]  /*12850*/  MOV R112, R105 ;  /* 0x0000006900707202 */ /* 0x000fe40000000f00 */
[----:B------:R-:W-:Y:S02]  /*12860*/  MOV R105, R104 ;  /* 0x0000006800697202 */ /* 0x000fe40000000f00 */
[----:B------:R-:W-:Y:S04]  /*12870*/  MOV R104, R180 ;  /* 0x000000b400687202 */ /* 0x000fe80000000f00 */
[----:B------:R-:W-:Y:S02]  /*12880*/  MOV R180, R179 ;  /* 0x000000b300b47202 */ /* 0x000fe40000000f00 */
[----:B------:R-:W-:Y:S01]  /*12890*/  MOV R179, R171 ;  /* 0x000000ab00b37202 */ /* 0x000fe20000000f00 */
[-C--:B-1----:R-:W-:Y:S03]  /*128a0*/  HMMA.16816.F32 R36, R76, R92.reuse, R36 ;  /* 0x0000005c4c24723c */ /* 0x082fe60000001824 */
[--C-:B----4-:R-:W-:Y:S01]  /*128b0*/  FFMA.FTZ R88, R119, c[0x0][0x2d0], -R169.reuse ;  /* 0x0000b40077587a23 */ /* 0x110fe200000108a9 */
[----:B------:R-:W-:Y:S02]  /*128c0*/  MOV R171, R177 ;  /* 0x000000b100ab7202 */ /* 0x000fe40000000f00 */
[----:B------:R-:W-:Y:S01]  /*128d0*/  MOV R177, R191 ;  /* 0x000000bf00b17202 */ /* 0x000fe20000000f00 */
[----:B------:R1:W-:Y:S01]  /*128e0*/  MUFU.EX2 R145, R88 ;  /* 0x0000005800917308 */ /* 0x0003e20000000800 */
[C---:B------:R-:W-:Y:S08]  /*128f0*/  HMMA.16816.F32 R40, R80.reuse, R92, R40 ;  /* 0x0000005c5028723c */ /* 0x040ff00000001828 */
[-C--:B------:R-:W-:Y:S01]  /*12900*/  HMMA.16816.F32 R44, R80, R94.reuse, R44 ;  /* 0x0000005e502c723c */ /* 0x080fe2000000182c */
[----:B------:R4:W-:Y:S07]  /*12910*/  MUFU.EX2 R191, R84 ;  /* 0x0000005400bf7308 */ /* 0x0009ee0000000800 */
[C---:B------:R-:W-:Y:S04]  /*12920*/  HMMA.16816.F32 R48, R76.reuse, R94, R48 ;  /* 0x0000005e4c30723c */ /* 0x040fe80000001830 */
[--C-:B-1----:R-:W-:Y:S01]  /*12930*/  FFMA.FTZ R88, R118, c[0x0][0x2d0], -R169.reuse ;  /* 0x0000b40076587a23 */ /* 0x102fe200000108a9 */
[----:B------:R-:W-:Y:S02]  /*12940*/  MOV R118, R117 ;  /* 0x0000007500767202 */ /* 0x000fe40000000f00 */
[----:B------:R-:W-:Y:S02]  /*12950*/  MOV R117, R114 ;  /* 0x0000007200757202 */ /* 0x000fe40000000f00 */
[----:B------:R-:W-:Y:S03]  /*12960*/  MOV R114, R111 ;  /* 0x0000006f00727202 */ /* 0x000fe60000000f00 */
[----:B------:R-:W-:Y:S01]  /*12970*/  MOV R111, R110 ;  /* 0x0000006e006f7202 */ /* 0x000fe20000000f00 */
[--C-:B----4-:R-:W-:Y:S01]  /*12980*/  FFMA.FTZ R84, R118, c[0x0][0x2d0], -R169.reuse ;  /* 0x0000b40076547a23 */ /* 0x110fe200000108a9 */
[----:B------:R-:W-:Y:S01]  /*12990*/  MOV R110, R109 ;  /* 0x0000006d006e7202 */ /* 0x000fe20000000f00 */
[--C-:B------:R-:W-:Y:S01]  /*129a0*/  FFMA.FTZ R92, R114, c[0x0][0x2d0], -R2.reuse ;  /* 0x0000b400725c7a23 */ /* 0x100fe20000010802 */
[----:B------:R-:W-:Y:S01]  /*129b0*/  MOV R109, R181 ;  /* 0x000000b5006d7202 */ /* 0x000fe20000000f00 */
[----:B------:R1:W4:Y:S01]  /*129c0*/  MUFU.EX2 R155, R84 ;  /* 0x00000054009b7308 */ /* 0x0003220000000800 */
[----:B------:R-:W-:Y:S02]  /*129d0*/  MOV R181, R190 ;  /* 0x000000be00b57202 */ /* 0x000fe40000000f00 */
[----:B------:R-:W-:Y:S02]  /*129e0*/  MOV R114, R111 ;  /* 0x0000006f00727202 */ /* 0x000fe40000000f00 */
[----:B------:R-:W-:Y:S02]  /*129f0*/  MOV R111, R110 ;  /* 0x0000006e006f7202 */ /* 0x000fe40000000f00 */
[----:B------:R-:W-:Y:S03]  /*12a00*/  MOV R110, R101 ;  /* 0x00000065006e7202 */ /* 0x000fe60000000f00 */
[----:B------:R2:W-:Y:S10]  /*12a10*/  MUFU.EX2 R190, R88 ;  /* 0x0000005800be7308 */ /* 0x0005f40000000800 */
[----:B------:R3:W-:Y:S01]  /*12a20*/  MUFU.EX2 R101, R92 ;  /* 0x0000005c00657308 */ /* 0x0007e20000000800 */
[----:B-1----:R-:W-:Y:S09]  /*12a30*/  FFMA.FTZ R84, R117, c[0x0][0x2d0], -R2 ;  /* 0x0000b40075547a23 */ /* 0x002ff20000010802 */
[----:B------:R1:W-:Y:S01]  /*12a40*/  MUFU.EX2 R153, R84 ;  /* 0x0000005400997308 */ /* 0x0003e20000000800 */
[----:B--2---:R-:W2:Y:S01]  /*12a50*/  LDSM.16.MT88.4 R88, [R211+0x1100] ;  /* 0x00110000d358783b */ /* 0x004ea20000004200 */
[----:B---3--:R-:W-:Y:S08]  /*12a60*/  FFMA.FTZ R92, R115, c[0x0][0x2d0], -R100 ;  /* 0x0000b400735c7a23 */ /* 0x008ff00000010864 */
[----:B------:R-:W-:Y:S01]  /*12a70*/  MUFU.EX2 R154, R92 ;  /* 0x0000005c009a7308 */ /* 0x000fe20000000800 */
[--C-:B-1----:R-:W-:Y:S02]  /*12a80*/  FFMA.FTZ R84, R116, c[0x0][0x2d0], -R2.reuse ;  /* 0x0000b40074547a23 */ /* 0x102fe40000010802 */
[----:B------:R-:W-:Y:S07]  /*12a90*/  LDSM.16.MT88.4 R116, [R209+0x2900] ;  /* 0x00290000d174783b */ /* 0x000fee0000004200 */
[----:B------:R1:W3:Y:S01]  /*12aa0*/  MUFU.EX2 R152, R84 ;  /* 0x0000005400987308 */ /* 0x0002e20000000800 */
[-C--:B--2---:R-:W-:Y:S08]  /*12ab0*/  HMMA.16816.F32 R52, R76, R88.reuse, R52 ;  /* 0x000000584c34723c */ /* 0x084ff00000001834 */
[C---:B------:R-:W-:Y:S04]  /*12ac0*/  HMMA.16816.F32 R56, R80.reuse, R88, R56 ;  /* 0x000000585038723c */ /* 0x040fe80000001838 */
[----:B-1----:R-:W-:Y:S01]  /*12ad0*/  FFMA.FTZ R84, R113, c[0x0][0x2d0], -R2 ;  /* 0x0000b40071547a23 */ /* 0x002fe20000010802 */
[----:B------:R-:W-:Y:S02]  /*12ae0*/  MOV R113, R112 ;  /* 0x0000007000717202 */ /* 0x000fe40000000f00 */
[----:B------:R-:W-:Y:S01]  /*12af0*/  MOV R112, R105 ;  /* 0x0000006900707202 */ /* 0x000fe20000000f00 */
[-C--:B------:R-:W-:Y:S04]  /*12b00*/  HMMA.16816.F32 R60, R80, R90.reuse, R60 ;  /* 0x0000005a503c723c */ /* 0x080fe8000000183c */
[----:B------:R-:W-:Y:S01]  /*12b10*/  MOV R105, R104 ;  /* 0x0000006800697202 */ /* 0x000fe20000000f00 */
[--C-:B------:R-:W-:Y:S01]  /*12b20*/  FFMA.FTZ R88, R189, c[0x0][0x2d0], -R100.reuse ;  /* 0x0000b400bd587a23 */ /* 0x100fe20000010864 */
[----:B------:R-:W-:Y:S01]  /*12b30*/  MOV R104, R180 ;  /* 0x000000b400687202 */ /* 0x000fe20000000f00 */
[----:B------:R-:W-:Y:S01]  /*12b40*/  FFMA.FTZ R80, R113, c[0x0][0x2d0], -R100 ;  /* 0x0000b40071507a23 */ /* 0x000fe20000010864 */
[----:B------:R-:W-:Y:S01]  /*12b50*/  HMMA.16816.F32 R64, R76, R90, R64 ;  /* 0x0000005a4c40723c */ /* 0x000fe20000001840 */
[----:B------:R1:W-:Y:S03]  /*12b60*/  MUFU.EX2 R189, R88 ;  /* 0x0000005800bd7308 */ /* 0x0003e60000000800 */
[----:B------:R-:W-:Y:S02]  /*12b70*/  MOV R180, R179 ;  /* 0x000000b300b47202 */ /* 0x000fe40000000f00 */
[----:B------:R-:W-:Y:S02]  /*12b80*/  MOV R179, R171 ;  /* 0x000000ab00b37202 */ /* 0x000fe40000000f00 */
[----:B------:R-:W-:Y:S04]  /*12b90*/  MOV R171, R177 ;  /* 0x000000b100ab7202 */ /* 0x000fe80000000f00 */
[----:B------:R-:W-:Y:S02]  /*12ba0*/  MOV R177, R102 ;  /* 0x0000006600b17202 */ /* 0x000fe40000000f00 */
[----:B------:R2:W2:Y:S01]  /*12bb0*/  MUFU.EX2 R102, R84 ;  /* 0x0000005400667308 */ /* 0x0004a20000000800 */
[----:B------:R-:W-:Y:S02]  /*12bc0*/  MOV R113, R105 ;  /* 0x0000006900717202 */ /* 0x000fe40000000f00 */
[----:B------:R-:W-:Y:S02]  /*12bd0*/  MOV R105, R104 ;  /* 0x0000006800697202 */ /* 0x000fe40000000f00 */
[----:B------:R-:W-:Y:S01]  /*12be0*/  MOV R104, R180 ;  /* 0x000000b400687202 */ /* 0x000fe20000000f00 */
[----:B------:R-:W-:Y:S01]  /*12bf0*/  FFMA.FTZ R92, R113, c[0x0][0x2d0], -R168 ;  /* 0x0000b400715c7a23 */ /* 0x000fe200000108a8 */
[----:B------:R-:W-:Y:S02]  /*12c00*/  MOV R180, R179 ;  /* 0x000000b300b47202 */ /* 0x000fe40000000f00 */
[----:B------:R-:W-:Y:S01]  /*12c10*/  MOV R179, R188 ;  /* 0x000000bc00b37202 */ /* 0x000fe20000000f00 */
[----:B------:R2:W-:Y:S01]  /*12c20*/  MUFU.EX2 R159, R92 ;  /* 0x0000005c009f7308 */ /* 0x0005e20000000800 */
[----:B------:R-:W-:Y:S01]  /*12c30*/  F2FP.PACK_AB R76, R197, R147 ;  /* 0x00000093c54c723e */ /* 0x000fe200000000ff */
[----:B-1----:R-:W-:Y:S01]  /*12c40*/  LDSM.16.MT88.4 R88, [R212+0x1900] ;  /* 0x00190000d458783b */ /* 0x002fe20000004200 */
[----:B------:R-:W-:Y:S02]  /*12c50*/  F2FP.PACK_AB R78, R195, R196 ;  /* 0x000000c4c34e723e */ /* 0x000fe400000000ff */
[----:B------:R-:W-:Y:S02]  /*12c60*/  F2FP.PACK_AB R77, R194, R146 ;  /* 0x00000092c24d723e */ /* 0x000fe400000000ff */
[----:B------:R-:W-:Y:S02]  /*12c70*/  F2FP.PACK_AB R79, R193, R192 ;  /* 0x000000c0c14f723e */ /* 0x000fe400000000ff */
[----:B----4-:R-:W-:Y:S01]  /*12c80*/  F2FP.PACK_AB R82, R155, R191 ;  /* 0x000000bf9b52723e */ /* 0x010fe200000000ff */
[----:B------:R1:W-:Y:S01]  /*12c90*/  MUFU.EX2 R188, R80 ;  /* 0x0000005000bc7308 */ /* 0x0003e20000000800 */
[----:B---3--:R-:W-:Y:S01]  /*12ca0*/  F2FP.PACK_AB R81, R152, R153 ;  /* 0x000000999851723e */ /* 0x008fe200000000ff */
[----:B--2---:R-:W2:Y:S01]  /*12cb0*/  LDSM.16.MT88.4 R84, [R209+0x1900] ;  /* 0x00190000d154783b */ /* 0x004ea20000004200 */
[----:B------:R-:W-:Y:S07]  /*12cc0*/  F2FP.PACK_AB R83, R101, R102 ;  /* 0x000000666553723e */ /* 0x000fee00000000ff */
[----:B------:R-:W3:Y:S01]  /*12cd0*/  LDSM.16.MT88.4 R92, [R210+0x1900] ;  /* 0x00190000d25c783b */ /* 0x000ee20000004200 */
[----:B-1----:R-:W-:Y:S04]  /*12ce0*/  FFMA.FTZ R80, R114, c[0x0][0x2d0], -R100 ;  /* 0x0000b40072507a23 */ /* 0x002fe80000010864 */
[----:B------:R1:W4:Y:S01]  /*12cf0*/  MUFU.EX2 R187, R80 ;  /* 0x0000005000bb7308 */ /* 0x0003220000000800 */
[-C--:B--2---:R-:W-:Y:S03]  /*12d00*/  HMMA.16816.F32 R4, R76, R84.reuse, R4 ;  /* 0x000000544c04723c */ /* 0x084fe60000001804 */
[----:B-1----:R-:W-:Y:S07]  /*12d10*/  F2FP.PACK_AB R80, R190, R145 ;  /* 0x00000091be50723e */ /* 0x002fee00000000ff */
[C---:B------:R-:W-:Y:S07]  /*12d20*/  HMMA.16816.F32 R8, R80.reuse, R84, R8 ;  /* 0x000000545008723c */ /* 0x040fee0000001808 */
[--C-:B------:R-:W-:Y:S01]  /*12d30*/  FFMA.FTZ R84, R112, c[0x0][0x2d0], -R168.reuse ;  /* 0x0000b40070547a23 */ /* 0x100fe200000108a8 */
[-C--:B------:R-:W-:Y:S03]  /*12d40*/  HMMA.16816.F32 R12, R80, R86.reuse, R12 ;  /* 0x00000056500c723c */ /* 0x080fe6000000180c */
[----:B------:R1:W2:Y:S01]  /*12d50*/  MUFU.EX2 R158, R84 ;  /* 0x00000054009e7308 */ /* 0x0002a20000000800 */
[----:B------:R-:W-:Y:S04]  /*12d60*/  MOV R112, R177 ;  /* 0x000000b100707202 */ /* 0x000fe80000000f00 */
[C---:B------:R-:W-:Y:S08]  /*12d70*/  HMMA.16816.F32 R16, R76.reuse, R86, R16 ;  /* 0x000000564c10723c */ /* 0x040ff00000001810 */
[-C--:B------:R-:W-:Y:S08]  /*12d80*/  HMMA.16816.F32 R20, R76, R88.reuse, R20 ;  /* 0x000000584c14723c */ /* 0x080ff00000001814 */
[C---:B------:R-:W-:Y:S04]  /*12d90*/  HMMA.16816.F32 R24, R80.reuse, R88, R24 ;  /* 0x000000585018723c */ /* 0x040fe80000001818 */
[--C-:B-1----:R-:W-:Y:S03]  /*12da0*/  FFMA.FTZ R84, R111, c[0x0][0x2d0], -R168.reuse ;  /* 0x0000b4006f547a23 */ /* 0x102fe600000108a8 */
[--C-:B------:R-:W-:Y:S01]  /*12db0*/  FFMA.FTZ R88, R109, c[0x0][0x2d0], -R169.reuse ;  /* 0x0000b4006d587a23 */ /* 0x100fe200000108a9 */
[-C--:B------:R-:W-:Y:S01]  /*12dc0*/  HMMA.16816.F32 R28, R80, R90.reuse, R28 ;  /* 0x0000005a501c723c */ /* 0x080fe2000000181c */
[----:B------:R1:W-:Y:S03]  /*12dd0*/  MUFU.EX2 R182, R84 ;  /* 0x0000005400b67308 */ /* 0x0003e60000000800 */
[----:B------:R-:W-:Y:S04]  /*12de0*/  MOV R109, R106 ;  /* 0x0000006a006d7202 */ /* 0x000fe80000000f00 */
[C---:B------:R-:W-:Y:S03]  /*12df0*/  HMMA.16816.F32 R32, R76.reuse, R90, R32 ;  /* 0x0000005a4c20723c */ /* 0x040fe60000001820 */
[----:B------:R2:W-:Y:S05]  /*12e00*/  MUFU.EX2 R156, R88 ;  /* 0x00000058009c7308 */ /* 0x0005ea0000000800 */
[-C--:B---3--:R-:W-:Y:S08]  /*12e10*/  HMMA.16816.F32 R36, R76, R92.reuse, R36 ;  /* 0x0000005c4c24723c */ /* 0x088ff00000001824 */
[C---:B------:R-:W-:Y:S04]  /*12e20*/  HMMA.16816.F32 R40, R80.reuse, R92, R40 ;  /* 0x0000005c5028723c */ /* 0x040fe80000001828 */
[----:B-1----:R-:W-:Y:S03]  /*12e30*/  FFMA.FTZ R84, R181, c[0x0][0x2d0], -R168 ;  /* 0x0000b400b5547a23 */ /* 0x002fe600000108a8 */
[--C-:B------:R-:W-:Y:S01]  /*12e40*/  FFMA.FTZ R92, R97, c[0x0][0x2d0], -R2.reuse ;  /* 0x0000b400615c7a23 */ /* 0x100fe20000010802 */
[-C--:B------:R-:W-:Y:S01]  /*12e50*/  HMMA.16816.F32 R44, R80, R94.reuse, R44 ;  /* 0x0000005e502c723c */ /* 0x080fe2000000182c */
[----:B------:R1:W3:Y:S03]  /*12e60*/  MUFU.EX2 R181, R84 ;  /* 0x0000005400b57308 */ /* 0x0002e60000000800 */
[--C-:B--2---:R-:W-:Y:S01]  /*12e70*/  FFMA.FTZ R88, R105, c[0x0][0x2d0], -R169.reuse ;  /* 0x0000b40069587a23 */ /* 0x104fe200000108a9 */
[----:B------:R-:W-:Y:S02]  /*12e80*/  MOV R105, R104 ;  /* 0x0000006800697202 */ /* 0x000fe40000000f00 */
[----:B------:R-:W-:Y:S01]  /*12e90*/  MOV R104, R180 ;  /* 0x000000b400687202 */ /* 0x000fe20000000f00 */
[C---:B------:R-:W-:Y:S03]  /*12ea0*/  HMMA.16816.F32 R48, R76.reuse, R94, R48 ;  /* 0x0000005e4c30723c */ /* 0x040fe60000001830 */
[----:B------:R2:W-:Y:S01]  /*12eb0*/  MUFU.EX2 R180, R88 ;  /* 0x0000005800b47308 */ /* 0x0005e20000000800 */
[----:B------:R-:W-:Y:S02]  /*12ec0*/  MOV R111, R104 ;  /* 0x00000068006f7202 */ /* 0x000fe40000000f00 */
[----:B------:R-:W-:Y:S07]  /*12ed0*/  MOV R104, R175 ;  /* 0x000000af00687202 */ /* 0x000fee0000000f00 */
[----:B------:R3:W-:Y:S01]  /*12ee0*/  MUFU.EX2 R97, R92 ;  /* 0x0000005c00617308 */ /* 0x0007e20000000800 */
[--C-:B-1----:R-:W-:Y:S01]  /*12ef0*/  FFMA.FTZ R84, R110, c[0x0][0x2d0], -R169.reuse ;  /* 0x0000b4006e547a23 */ /* 0x102fe200000108a9 */
[----:B------:R-:W-:Y:S08]  /*12f00*/  MOV R110, R174 ;  /* 0x000000ae006e7202 */ /* 0x000ff00000000f00 */
[----:B------:R1:W-:Y:S01]  /*12f10*/  MUFU.EX2 R157, R84 ;  /* 0x00000054009d7308 */ /* 0x0003e20000000800 */
[--C-:B--2---:R-:W-:Y:S09]  /*12f20*/  FFMA.FTZ R88, R179, c[0x0][0x2d0], -R169.reuse ;  /* 0x0000b400b3587a23 */ /* 0x104ff200000108a9 */
[----:B------:R2:W2:Y:S01]  /*12f30*/  MUFU.EX2 R179, R88 ;  /* 0x0000005800b37308 */ /* 0x0004a20000000800 */
[--C-:B---3--:R-:W-:Y:S09]  /*12f40*/  FFMA.FTZ R92, R98, c[0x0][0x2d0], -R2.reuse ;  /* 0x0000b400625c7a23 */ /* 0x108ff20000010802 */
[----:B------:R3:W-:Y:S01]  /*12f50*/  MUFU.EX2 R98, R92 ;  /* 0x0000005c00627308 */ /* 0x0007e20000000800 */
[----:B-1----:R-:W1:Y:S01]  /*12f60*/  LDSM.16.MT88.4 R84, [R211+0x1900] ;  /* 0x00190000d354783b */ /* 0x002e620000004200 */
[----:B--2---:R-:W-:Y:S08]  /*12f70*/  FFMA.FTZ R88, R99, c[0x0][0x2d0], -R2 ;  /* 0x0000b40063587a23 */ /* 0x004ff00000010802 */
[----:B------:R2:W-:Y:S01]  /*12f80*/  MUFU.EX2 R99, R88 ;  /* 0x0000005800637308 */ /* 0x0005e20000000800 */
[----:B---3--:R-:W-:Y:S09]  /*12f90*/  FFMA.FTZ R92, R173, c[0x0][0x2d0], -R100 ;  /* 0x0000b400ad5c7a23 */ /* 0x008ff20000010864 */
[----:B------:R3:W-:Y:S01]  /*12fa0*/  MUFU.EX2 R175, R92 ;  /* 0x0000005c00af7308 */ /* 0x0007e20000000800 */
[----:B--2---:R-:W-:Y:S01]  /*12fb0*/  FFMA.FTZ R88, R108, c[0x0][0x2d0], -R2 ;  /* 0x0000b4006c587a23 */ /* 0x004fe20000010802 */
[----:B------:R-:W-:Y:S01]  /*12fc0*/  MOV R108, R96 ;  /* 0x00000060006c7202 */ /* 0x000fe20000000f00 */
[-C--:B-1----:R-:W-:Y:S07]  /*12fd0*/  HMMA.16816.F32 R52, R76, R84.reuse, R52 ;  /* 0x000000544c34723c */ /* 0x082fee0000001834 */
[----:B------:R1:W2:Y:S01]  /*12fe0*/  MUFU.EX2 R96, R88 ;  /* 0x0000005800607308 */ /* 0x0002a20000000800 */
[C---:B------:R-:W-:Y:S01]  /*12ff0*/  HMMA.16816.F32 R56, R80.reuse, R84, R56 ;  /* 0x000000545038723c */ /* 0x040fe20000001838 */
[----:B---3--:R-:W-:Y:S06]  /*13000*/  LDSM.16.MT88.4 R92, [R210+0x2100] ;  /* 0x00210000d25c783b */ /* 0x008fec0000004200 */
[--C-:B------:R-:W-:Y:S01]  /*13010*/  FFMA.FTZ R84, R107, c[0x0][0x2d0], -R100.reuse ;  /* 0x0000b4006b547a23 */ /* 0x100fe20000010864 */
[-C--:B------:R-:W-:Y:S04]  /*13020*/  HMMA.16816.F32 R60, R80, R86.reuse, R60 ;  /* 0x00000056503c723c */ /* 0x080fe8000000183c */
[----:B------:R-:W-:Y:S02]  /*13030*/  MOV R107, R178 ;  /* 0x000000b2006b7202 */ /* 0x000fe40000000f00 */
[----:B------:R3:W-:Y:S01]  /*13040*/  MUFU.EX2 R178, R84 ;  /* 0x0000005400b27308 */ /* 0x0007e20000000800 */
[--C-:B------:R-:W-:Y:S01]  /*13050*/  FFMA.FTZ R80, R105, c[0x0][0x2d0], -R100.reuse ;  /* 0x0000b40069507a23 */ /* 0x100fe20000010864 */
[----:B------:R-:W-:Y:S01]  /*13060*/  HMMA.16816.F32 R64, R76, R86, R64 ;  /* 0x000000564c40723c */ /* 0x000fe20000001840 */
[----:B-1----:R-:W1:Y:S03]  /*13070*/  LDSM.16.MT88.4 R88, [R209+0x2100] ;  /* 0x00210000d158783b */ /* 0x002e660000004200 */
[----:B------:R-:W-:Y:S02]  /*13080*/  MOV R105, R171 ;  /* 0x000000ab00697202 */ /* 0x000fe40000000f00 */
[----:B------:R-:W-:Y:S02]  /*13090*/  MOV R171, R176 ;  /* 0x000000b000ab7202 */ /* 0x000fe40000000f00 */
[----:B------:R1:W1:Y:S01]  /*130a0*/  MUFU.EX2 R177, R80 ;  /* 0x0000005000b17308 */ /* 0x0002620000000800 */
[----:B------:R-:W-:Y:S03]  /*130b0*/  F2FP.PACK_AB R76, R189, R154 ;  /* 0x0000009abd4c723e */ /* 0x000fe600000000ff */
[----:B----4-:R-:W-:Y:S02]  /*130c0*/  F2FP.PACK_AB R78, R187, R188 ;  /* 0x000000bcbb4e723e */ /* 0x010fe400000000ff */
[----:B------:R-:W-:Y:S02]  /*130d0*/  F2FP.PACK_AB R77, R158, R159 ;  /* 0x0000009f9e4d723e */ /* 0x000fe400000000ff */
[----:B------:R-:W-:Y:S02]  /*130e0*/  F2FP.PACK_AB R79, R181, R182 ;  /* 0x000000b6b54f723e */ /* 0x000fe400000000ff */
[----:B------:R-:W-:Y:S02]  /*130f0*/  F2FP.PACK_AB R82, R179, R180 ;  /* 0x000000b4b352723e */ /* 0x000fe400000000ff */
[----:B--2---:R-:W-:Y:S01]  /*13100*/  F2FP.PACK_AB R81, R96, R99 ;  /* 0x000000636051723e */ /* 0x004fe200000000ff */
[----:B---3--:R-:W2:Y:S01]  /*13110*/  LDSM.16.MT88.4 R84, [R212+0x2100] ;  /* 0x00210000d454783b */ /* 0x008ea20000004200 */
[----:B------:R-:W-:Y:S01]  /*13120*/  F2FP.PACK_AB R83, R98, R97 ;  /* 0x000000616253723e */ /* 0x000fe200000000ff */
[----:B-1----:R-:W-:Y:S01]  /*13130*/  FFMA.FTZ R80, R172, c[0x0][0x2d0], -R100 ;  /* 0x0000b400ac507a23 */ /* 0x002fe20000010864 */
[----:B------:R-:W-:Y:S03]  /*13140*/  F2FP.PACK_AB R164, R177, R178 ;  /* 0x000000b2b1a4723e */ /* 0x000fe600000000ff */
[----:B------:R1:W3:Y:S01]  /*13150*/  MUFU.EX2 R176, R80 ;  /* 0x0000005000b07308 */ /* 0x0002e20000000800 */
[-C--:B------:R-:W-:Y:S03]  /*13160*/  HMMA.16816.F32 R4, R76, R88.reuse, R4 ;  /* 0x000000584c04723c */ /* 0x080fe60000001804 */
[----:B-1----:R-:W-:Y:S02]  /*13170*/  F2FP.PACK_AB R80, R156, R157 ;  /* 0x0000009d9c50723e */ /* 0x002fe400000000ff */
[----:B---3--:R-:W-:Y:S05]  /*13180*/  F2FP.PACK_AB R166, R175, R176 ;  /* 0x000000b0afa6723e */ /* 0x008fea00000000ff */
[C---:B------:R-:W-:Y:S07]  /*13190*/  HMMA.16816.F32 R8, R80.reuse, R88, R8 ;  /* 0x000000585008723c */ /* 0x040fee0000001808 */
[--C-:B------:R-:W-:Y:S01]  /*131a0*/  FFMA.FTZ R88, R108, c[0x0][0x2d0], -R168.reuse ;  /* 0x0000b4006c587a23 */ /* 0x100fe200000108a8 */
[-C--:B------:R-:W-:Y:S01]  /*131b0*/  HMMA.16816.F32 R12, R80, R90.reuse, R12 ;  /* 0x0000005a500c723c */ /* 0x080fe2000000180c */
[----:B------:R-:W3:Y:S02]  /*131c0*/  LDL R108, [R1+0x24] ;  /* 0x00002400016c7983 */ /* 0x000ee40000100800 */
[----:B------:R1:W-:Y:S05]  /*131d0*/  MUFU.EX2 R174, R88 ;  /* 0x0000005800ae7308 */ /* 0x0003ea0000000800 */
[C---:B------:R-:W-:Y:S08]  /*131e0*/  HMMA.16816.F32 R16, R76.reuse, R90, R16 ;  /* 0x0000005a4c10723c */ /* 0x040ff00000001810 */
[-C--:B--2---:R-:W-:Y:S08]  /*131f0*/  HMMA.16816.F32 R20, R76, R84.reuse, R20 ;  /* 0x000000544c14723c */ /* 0x084ff00000001814 */
[C---:B------:R-:W-:Y:S04]  /*13200*/  HMMA.16816.F32 R24, R80.reuse, R84, R24 ;  /* 0x000000545018723c */ /* 0x040fe80000001818 */
[--C-:B-1----:R-:W-:Y:S02]  /*13210*/  FFMA.FTZ R88, R107, c[0x0][0x2d0], -R168.reuse ;  /* 0x0000b4006b587a23 */ /* 0x102fe400000108a8 */
[----:B------:R-:W2:Y:S01]  /*13220*/  LDL.LU R107, [R1+0x10] ;  /* 0x00001000016b7983 */ /* 0x000ea20000300800 */
[--C-:B------:R-:W-:Y:S01]  /*13230*/  FFMA.FTZ R84, R104, c[0x0][0x2d0], -R169.reuse ;  /* 0x0000b40068547a23 */ /* 0x100fe200000108a9 */
[-C--:B------:R-:W-:Y:S01]  /*13240*/  HMMA.16816.F32 R28, R80, R86.reuse, R28 ;  /* 0x00000056501c723c */ /* 0x080fe2000000181c */
[----:B------:R1:W4:Y:S01]  /*13250*/  MUFU.EX2 R172, R88 ;  /* 0x0000005800ac7308 */ /* 0x0003220000000800 */
[----:B------:R-:W2:Y:S06]  /*13260*/  LDL.LU R106, [R1+0x14] ;  /* 0x00001400016a7983 */ /* 0x000eac0000300800 */
[C---:B------:R-:W-:Y:S08]  /*13270*/  HMMA.16816.F32 R32, R76.reuse, R86, R32 ;  /* 0x000000564c20723c */ /* 0x040ff00000001820 */
[-C--:B------:R-:W-:Y:S08]  /*13280*/  HMMA.16816.F32 R36, R76, R92.reuse, R36 ;  /* 0x0000005c4c24723c */ /* 0x080ff00000001824 */
[C---:B------:R-:W-:Y:S04]  /*13290*/  HMMA.16816.F32 R40, R80.reuse, R92, R40 ;  /* 0x0000005c5028723c */ /* 0x040fe80000001828 */
[--C-:B-1----:R-:W-:Y:S01]  /*132a0*/  FFMA.FTZ R88, R105, c[0x0][0x2d0], -R168.reuse ;  /* 0x0000b40069587a23 */ /* 0x102fe200000108a8 */
[----:B----4-:R-:W-:Y:S01]  /*132b0*/  F2FP.PACK_AB R165, R172, R174 ;  /* 0x000000aeaca5723e */ /* 0x010fe200000000ff */
[----:B------:R-:W4:Y:S02]  /*132c0*/  LDL.LU R105, [R1+0x18] ;  /* 0x0000180001697983 */ /* 0x000f240000300800 */
[----:B------:R1:W-:Y:S01]  /*132d0*/  MUFU.EX2 R173, R88 ;  /* 0x0000005800ad7308 */ /* 0x0003e20000000800 */
[-C--:B------:R-:W-:Y:S01]  /*132e0*/  HMMA.16816.F32 R44, R80, R94.reuse, R44 ;  /* 0x0000005e502c723c */ /* 0x080fe2000000182c */
[----:B------:R-:W4:Y:S07]  /*132f0*/  LDL.LU R104, [R1+0x1c] ;  /* 0x00001c0001687983 */ /* 0x000f2e0000300800 */
[C---:B------:R-:W-:Y:S04]  /*13300*/  HMMA.16816.F32 R48, R76.reuse, R94, R48 ;  /* 0x0000005e4c30723c */ /* 0x040fe80000001830 */
[----:B-1----:R-:W-:Y:S02]  /*13310*/  FFMA.FTZ R88, R171, c[0x0][0x2d0], -R168 ;  /* 0x0000b400ab587a23 */ /* 0x002fe400000108a8 */
[----:B------:R1:W-:Y:S10]  /*13320*/  MUFU.EX2 R168, R84 ;  /* 0x0000005400a87308 */ /* 0x0003f40000000800 */
[----:B------:R1:W1:Y:S02]  /*13330*/  MUFU.EX2 R171, R88 ;  /* 0x0000005800ab7308 */ /* 0x0002640000000800 */
[--C-:B-1----:R-:W-:Y:S08]  /*13340*/  FFMA.FTZ R84, R170, c[0x0][0x2d0], -R169.reuse ;  /* 0x0000b400aa547a23 */ /* 0x102ff000000108a9 */
[----:B------:R1:W1:Y:S01]  /*13350*/  MUFU.EX2 R170, R84 ;  /* 0x0000005400aa7308 */ /* 0x0002620000000800 */
[----:B------:R-:W1:Y:S01]  /*13360*/  LDSM.16.MT88.4 R88, [R211+0x2100] ;  /* 0x00210000d358783b */ /* 0x000e620000004200 */
[----:B------:R-:W-:Y:S01]  /*13370*/  F2FP.PACK_AB R167, R171, R173 ;  /* 0x000000adaba7723e */ /* 0x000fe200000000ff */
[--C-:B-1----:R-:W-:Y:S01]  /*13380*/  FFMA.FTZ R84, R112, c[0x0][0x2d0], -R169.reuse ;  /* 0x0000b40070547a23 */ /* 0x102fe200000108a9 */
[----:B------:R-:W-:Y:S06]  /*13390*/  F2FP.PACK_AB R160, R170, R168 ;  /* 0x000000a8aaa0723e */ /* 0x000fec00000000ff */
[----:B------:R1:W-:Y:S01]  /*133a0*/  MUFU.EX2 R100, R84 ;  /* 0x0000005400647308 */ /* 0x0003e20000000800 */
[-C--:B------:R-:W-:Y:S03]  /*133b0*/  HMMA.16816.F32 R52, R76, R88.reuse, R52 ;  /* 0x000000584c34723c */ /* 0x080fe60000001834 */
[----:B-1----:R-:W-:Y:S05]  /*133c0*/  FFMA.FTZ R84, R111, c[0x0][0x2d0], -R169 ;  /* 0x0000b4006f547a23 */ /* 0x002fea00000108a9 */
[C---:B------:R-:W-:Y:S01]  /*133d0*/  HMMA.16816.F32 R56, R80.reuse, R88, R56 ;  /* 0x000000585038723c */ /* 0x040fe20000001838 */
[----:B------:R1:W1:Y:S07]  /*133e0*/  MUFU.EX2 R87, R84 ;  /* 0x0000005400577308 */ /* 0x00026e0000000800 */
[-C--:B------:R-:W-:Y:S08]  /*133f0*/  HMMA.16816.F32 R60, R80, R90.reuse, R60 ;  /* 0x0000005a503c723c */ /* 0x080ff0000000183c */
[----:B------:R-:W-:Y:S04]  /*13400*/  HMMA.16816.F32 R64, R76, R90, R64 ;  /* 0x0000005a4c40723c */ /* 0x000fe80000001840 */
[--C-:B-1----:R-:W-:Y:S01]  /*13410*/  FFMA.FTZ R84, R110, c[0x0][0x2d0], -R2.reuse ;  /* 0x0000b4006e547a23 */ /* 0x102fe20000010802 */
[----:B------:R-:W-:Y:S03]  /*13420*/  F2FP.PACK_AB R162, R87, R100 ;  /* 0x0000006457a2723e */ /* 0x000fe600000000ff */
[----:B------:R1:W-:Y:S04]  /*13430*/  MUFU.EX2 R85, R84 ;  /* 0x0000005400557308 */ /* 0x0003e80000000800 */
[--C-:B-1----:R-:W-:Y:S02]  /*13440*/  FFMA.FTZ R84, R109, c[0x0][0x2d0], -R2.reuse ;  /* 0x0000b4006d547a23 */ /* 0x102fe40000010802 */
[----:B------:R-:W-:Y:S04]  /*13450*/  FFMA.FTZ R2, R75, c[0x0][0x2d0], -R2 ;  /* 0x0000b4004b027a23 */ /* 0x000fe80000010802 */
[----:B------:R-:W1:Y:S10]  /*13460*/  MUFU.EX2 R86, R84 ;  /* 0x0000005400567308 */ /* 0x000e740000000800 */
[----:B------:R-:W-:Y:S10]  /*13470*/  MUFU.EX2 R84, R74 ;  /* 0x0000004a00547308 */ /* 0x000ff40000000800 */
[----:B------:R-:W1:Y:S02]  /*13480*/  MUFU.EX2 R74, R2 ;  /* 0x00000002004a7308 */ /* 0x000e640000000800 */
[----:B-1----:R-:W-:Y:S02]  /*13490*/  F2FP.PACK_AB R161, R86, R85 ;  /* 0x0000005556a1723e */ /* 0x002fe400000000ff */
[----:B------:R-:W-:Y:S02]  /*134a0*/  F2FP.PACK_AB R163, R74, R84 ;  /* 0x000000544aa3723e */ /* 0x000fe400000000ff */
[----:B---3--:R-:W-:Y:S02]  /*134b0*/  ISETP.GT.AND P0, PT, R103, R108, PT ;  /* 0x0000006c6700720c */ /* 0x008fe40003f04270 */
[----:B------:R-:W-:Y:S01]  /*134c0*/  MOV R103, R225 ;  /* 0x000000e100677202 */ /* 0x000fe20000000f00 */
[----:B--2---:R-:W-:Y:S02]  /*134d0*/  FFMA.FTZ R73, R73, R107, R244 ;  /* 0x0000006b49497223 */ /* 0x004fe400000100f4 */
[----:B------:R-:W-:Y:S02]  /*134e0*/  FFMA.FTZ R69, R69, R106, R242 ;  /* 0x0000006a45457223 */ /* 0x000fe400000100f2 */
[----:B----4-:R-:W-:Y:S02]  /*134f0*/  FFMA.FTZ R2, R68, R105, R239 ;  /* 0x0000006944027223 */ /* 0x010fe400000100ef */
[----:B------:R-:W-:Y:S02]  /*13500*/  FFMA.FTZ R0, R0, R104, R183 ;  /* 0x0000006800007223 */ /* 0x000fe400000100b7 */
[----:B------:R-:W-:Y:S01]  /*13510*/  FADD.FTZ R2, R240, R2 ;  /* 0x00000002f0027221 */ /* 0x000fe20000010000 */
[-C--:B------:R-:W-:Y:S05]  /*13520*/  HMMA.16816.F32 R104, R164, R116.reuse, R4 ;  /* 0x00000074a468723c */ /* 0x080fea0000001804 */
        /* <DEDUP_REMOVED lines=29> */
[----:B------:R-:W-:Y:S02]  /*13700*/  FADD.FTZ R11, R137, R4 ;  /* 0x00000004890b7221 */ /* 0x000fe40000010000 */
[----:B------:R-:W1:Y:S02]  /*13710*/  LDSM.16.MT88.4 R4, [R211+0x2900] ;  /* 0x00290000d304783b */ /* 0x000e640000004200 */
        /* <DEDUP_REMOVED lines=37> */
[----:B------:R-:W-:Y:S01]  /*13970*/  MOV R102, R3 ;  /* 0x0000000300667202 */ /* 0x000fe20000000f00 */
        /* <DEDUP_REMOVED lines=36> */
[----:B------:R-:W-:Y:S01]  /*13bc0*/  FADD.FTZ R2, R100, R0 ;  /* 0x0000000064027221 */ /* 0x000fe20000010000 */
[----:B------:R-:W-:Y:S01]  /*13bd0*/  MOV R100, R71 ;  /* 0x0000004700647202 */ /* 0x000fe20000000f00 */
[----:B------:R-:W-:Y:S02]  /*13be0*/  FADD.FTZ R0, R84, R4 ;  /* 0x0000000454007221 */ /* 0x000fe40000010000 */
[----:B------:R-:W-:Y:S02]  /*13bf0*/  FADD.FTZ R4, R171, R5 ;  /* 0x00000005ab047221 */ /* 0x000fe40000010000 */
[----:B------:R-:W-:Y:S02]  /*13c00*/  FADD.FTZ R2, R87, R2 ;  /* 0x0000000257027221 */ /* 0x000fe40000010000 */
[----:B------:R-:W-:Y:S01]  /*13c10*/  FADD.FTZ R0, R74, R0 ;  /* 0x000000004a007221 */ /* 0x000fe20000010000 */
[----:B------:R-:W-:Y:S04]  /*13c20*/  STL [R1+0x14], R4 ;  /* 0x0000140401007387 */ /* 0x000fe80000100800 */
[----:B------:R1:W-:Y:S04]  /*13c30*/  STL [R1+0x18], R2 ;  /* 0x0000180201007387 */ /* 0x0003e80000100800 */
[----:B------:R2:W-:Y:S01]  /*13c40*/  STL [R1+0x1c], R0 ;  /* 0x00001c0001007387 */ /* 0x0005e20000100800 */
[----:B-1----:R-:W-:Y:S01]  /*13c50*/  MOV R2, R72 ;  /* 0x0000004800027202 */ /* 0x002fe20000000f00 */
[----:B------:R-:W-:-:S05]  /*13c60*/  @P0 BRA `(.L_x_503) ;  /* 0xffffb26000000947 */ /* 0x000fca000383ffff */
.L_x_502:
[----:B--2---:R-:W2:Y:S02]  /*13c70*/  LDL R0, [R1] ;  /* 0x0000000001007983 */ /* 0x004ea40000100800 */
[----:B--2---:R-:W-:-:S13]  /*13c80*/  ISETP.GE.AND P0, PT, R225, R0, PT ;  /* 0x00000000e100720c */ /* 0x004fda0003f06270 */
[----:B------:R-:W-:Y:S05]  /*13c90*/  @!P0 BRA `(.L_x_504) ;  /* 0x000067e000008947 */ /* 0x000fea0003800000 */
[----:B------:R-:W2:Y:S01]  /*13ca0*/  LDL.LU.64 R6, [R1+0x40] ;  /* 0x0000400001067983 */ /* 0x000ea20000300a00 */
[----:B------:R-:W-:Y:S01]  /*13cb0*/  MOV R103, R3 ;  /* 0x0000000300677202 */ /* 0x000fe20000000f00 */
[----:B------:R-:W-:Y:S01]  /*13cc0*/  UMOV UR14, 0x60 ;  /* 0x00000060000e7882 */ /* 0x000fe20000000000 */
[----:B------:R-:W-:Y:S01]  /*13cd0*/  IMAD.MOV.U32 R101, RZ, RZ, R71 ;  /* 0x000000ffff657224 */ /* 0x000fe200078e0047 */
[----:B-1----:R-:W3:Y:S01]  /*13ce0*/  LDL.LU.64 R4, [R1+0x48] ;  /* 0x0000480001047983 */ /* 0x002ee20000300a00 */
[----:B------:R-:W-:Y:S01]  /*13cf0*/  ULDC.64 UR4, c[0x0][0x208] ;  /* 0x0000820000047ab9 */ /* 0x000fe20000000a00 */
[----:B------:R-:W-:Y:S01]  /*13d00*/  IMAD.MOV.U32 R100, RZ, RZ, R72 ;  /* 0x000000ffff647224 */ /* 0x000fe200078e0048 */
[----:B------:R-:W-:Y:S01]  /*13d10*/  UIMAD.WIDE.U32 UR16, UR14, UR4, URZ ;  /* 0x000000040e1072a5 */ /* 0x000fe2000f8e003f */
[----:B------:R-:W-:Y:S01]  /*13d20*/  IMAD.MOV.U32 R102, RZ, RZ, R70 ;  /* 0x000000ffff667224 */ /* 0x000fe200078e0046 */
[----:B------:R-:W-:Y:S02]  /*13d30*/  UIMAD UR5, UR14, UR5, URZ ;  /* 0x000000050e0572a4 */ /* 0x000fe4000f8e023f */
[----:B------:R-:W-:-:S02]  /*13d40*/  ULDC.64 UR6, c[0x0][0x1e0] ;  /* 0x0000780000067ab9 */ /* 0x000fc40000000a00 */
[----:B------:R-:W-:Y:S02]  /*13d50*/  USHF.L.U64.HI UR7, UR6, 0x5, UR7 ;  /* 0x0000000506077899 */ /* 0x000fe40008010207 */
[----:B------:R-:W-:Y:S02]  /*13d60*/  USHF.L.U32 UR6, UR6, 0x5, URZ ;  /* 0x0000000506067899 */ /* 0x000fe4000800063f */
[----:B------:R-:W-:Y:S01]  /*13d70*/  UIADD3 UR5, UR17, UR5, URZ ;  /* 0x0000000511057290 */ /* 0x000fe2000fffe03f */
[----:B--2---:R-:W-:Y:S02]  /*13d80*/  MOV R3, R7 ;  /* 0x0000000700037202 */ /* 0x004fe40000000f00 */
[----:B---3--:R-:W-:-:S05]  /*13d90*/  MOV R2, R4 ;  /* 0x0000000400027202 */ /* 0x008fca0000000f00 */
[----:B------:R1:W-:Y:S04]  /*13da0*/  STL.64 [R1+0x8], R2 ;  /* 0x0000080201007387 */ /* 0x0003e80000100a00 */
.L_x_521:
[----:B------:R-:W-:Y:S04]  /*13db0*/  DEPBAR.LE SB0, 0x0 ;  /* 0x000080000000791a */ /* 0x000fe80000000000 */
[----:B------:R-:W-:Y:S01]  /*13dc0*/  BAR.SYNC.DEFER_BLOCKING 0x0 ;  /* 0x0000000000007b1d */ /* 0x000fe20000010000 */
[----:B-12---:R-:W-:Y:S01]  /*13dd0*/  SHF.R.S32.HI R2, RZ, 0x1f, R225 ;  /* 0x0000001fff027819 */ /* 0x006fe200000114e1 */
[C---:B------:R-:W-:Y:S01]  /*13de0*/  IMAD R0, R225.reuse, UR5, RZ ;  /* 0x00000005e1007c24 */ /* 0x040fe2000f8e02ff */
[----:B------:R-:W-:Y:S03]  /*13df0*/  PLOP3.LUT P3, PT, PT, PT, UP2, 0x80, 0x0 ;  /* 0x000000000000781c */ /* 0x000fe60003f6f028 */
[----:B------:R-:W-:Y:S02]  /*13e00*/  IMAD R0, R2, UR16, R0 ;  /* 0x0000001002007c24 */ /* 0x000fe4000f8e0200 */
[----:B-----5:R-:W-:Y:S08]  /*13e10*/  LDSM.16.M88.4 R96, [R215+0x6100] ;  /* 0x00610000d760783b */ /* 0x020ff00000000200 */
[----:B------:R-:W2:Y:S06]  /*13e20*/  LDL.64 R196, [R1+0x8] ;  /* 0x0000080001c47983 */ /* 0x000eac0000100a00 */
[----:B------:R-:W1:Y:S08]  /*13e30*/  LDSM.16.M88.4 R16, [R208+0x3100] ;  /* 0x00310000d010783b */ /* 0x000e700000000200 */
[----:B------:R-:W3:Y:S08]  /*13e40*/  LDSM.16.M88.4 R92, [R215+0x8100] ;  /* 0x00810000d75c783b */ /* 0x000ef00000000200 */
[----:B------:R-:W4:Y:S08]  /*13e50*/  LDSM.16.M88.4 R32, [R208+0x3900] ;  /* 0x00390000d020783b */ /* 0x000f300000000200 */
[----:B------:R-:W1:Y:S08]  /*13e60*/  LDSM.16.M88.4 R48, [R208+0x4100] ;  /* 0x00410000d030783b */ /* 0x000e700000000200 */
[----:B------:R-:W1:Y:S08]  /*13e70*/  LDSM.16.M88.4 R64, [R208+0x4900] ;  /* 0x00490000d040783b */ /* 0x000e700000000200 */
[----:B------:R-:W1:Y:S08]  /*13e80*/  LDSM.16.M88.4 R80, [R208+0x5100] ;  /* 0x00510000d050783b */ /* 0x000e700000000200 */
[----:B------:R-:W1:Y:S08]  /*13e90*/  LDSM.16.M88.4 R168, [R208+0x5900] ;  /* 0x00590000d0a8783b */ /* 0x000e700000000200 */
[----:B------:R-:W-:Y:S08]  /*13ea0*/  LDSM.16.M88.4 R172, [R218+0x6100] ;  /* 0x00610000daac783b */ /* 0x000ff00000000200 */
[----:B------:R-:W1:Y:S08]  /*13eb0*/  LDSM.16.M88.4 R176, [R219] ;  /* 0x00000000dbb0783b */ /* 0x000e700000000200 */
[----:B------:R-:W2:Y:S08]  /*13ec0*/  LDSM.16.M88.4 R180, [R218+0x8100] ;  /* 0x00810000dab4783b */ /* 0x000eb00000000200 */
[----:B------:R-:W2:Y:S08]  /*13ed0*/  LDSM.16.M88.4 R184, [R224] ;  /* 0x00000000e0b8783b */ /* 0x000eb00000000200 */
[----:B------:R-:W2:Y:S08]  /*13ee0*/  LDSM.16.M88.4 R188, [R223] ;  /* 0x00000000dfbc783b */ /* 0x000eb00000000200 */
[----:B------:R-:W2:Y:S08]  /*13ef0*/  LDSM.16.M88.4 R192, [R222] ;  /* 0x00000000dec0783b */ /* 0x000eb00000000200 */
[----:B------:R-:W2:Y:S06]  /*13f00*/  LDL.64 R250, [R1+0x38] ;  /* 0x0000380001fa7983 */ /* 0x000eac0000100a00 */
[----:B------:R-:W2:Y:S01]  /*13f10*/  LDL R226, [R1+0x28] ;  /* 0x0000280001e27983 */ /* 0x000ea20000100800 */
        /* <DEDUP_REMOVED lines=26> */
[C---:B--2---:R-:W-:Y:S07]  /*140c0*/  HMMA.16816.F32 R8, R180.reuse, R176, R8 ;  /* 0x000000b0b408723c */ /* 0x044fee0000001808 */
[----:B------:R-:W-:Y:S01]  /*140d0*/  IMAD.WIDE.U32 R176, R225, UR16, R196 ;  /* 0x00000010e1b07c25 */ /* 0x000fe2000f8e00c4 */
[-C--:B------:R-:W-:Y:S04]  /*140e0*/  HMMA.16816.F32 R12, R180, R178.reuse, R12 ;  /* 0x000000b2b40c723c */ /* 0x080fe8000000180c */
[----:B------:R-:W-:Y:S02]  /*140f0*/  IADD3 R0, R177, R0, RZ ;  /* 0x00000000b1007210 */ /* 0x000fe40007ffe0ff */
[C---:B------:R-:W-:Y:S02]  /*14100*/  LEA R2, P0, R176.reuse, c[0x0][0x1f8], 0x1 ;  /* 0x00007e00b0027a11 */ /* 0x040fe400078008ff */
[C---:B------:R-:W-:Y:S04]  /*14110*/  HMMA.16816.F32 R16, R172.reuse, R178, R16 ;  /* 0x000000b2ac10723c */ /* 0x040fe80000001810 */
[----:B------:R-:W-:Y:S02]  /*14120*/  LEA.HI.X R3, R176, c[0x0][0x1fc], R0, 0x1, P0 ;  /* 0x00007f00b0037a11 */ /* 0x000fe400000f0c00 */
[----:B------:R-:W2:Y:S02]  /*14130*/  LDSM.16.M88.4 R176, [R220] ;  /* 0x00000000dcb0783b */ /* 0x000ea40000000200 */
[-C--:B------:R-:W-:Y:S06]  /*14140*/  HMMA.16816.F32 R20, R172, R184.reuse, R20 ;  /* 0x000000b8ac14723c */ /* 0x080fec0000001814 */
[----:B------:R-:W-:Y:S01]  /*14150*/  @!PT LDS RZ, [RZ] ;  /* 0x00000000fffff984 */ /* 0x000fe20000000800 */
[----:B------:R-:W-:Y:S01]  /*14160*/  @!PT LDS RZ, [RZ] ;  /* 0x00000000fffff984 */ /* 0x000fe20000000800 */
[----:B------:R-:W-:Y:S01]  /*14170*/  @!PT LDS RZ, [RZ] ;  /* 0x00000000fffff984 */ /* 0x000fe20000000800 */
[----:B------:R3:W-:Y:S02]  /*14180*/  LDGSTS.E.BYPASS.LTC128B.128 [R227+0x100], [R2.64], !P6 ;  /* 0x0010000002e37fae */ /* 0x0007e4000f101d4c */
[C---:B------:R-:W-:Y:S08]  /*14190*/  HMMA.16816.F32 R24, R180.reuse, R184, R24 ;  /* 0x000000b8b418723c */ /* 0x040ff00000001818 */
[-C--:B------:R-:W-:Y:S08]  /*141a0*/  HMMA.16816.F32 R28, R180, R186.reuse, R28 ;  /* 0x000000bab41c723c */ /* 0x080ff0000000181c */
[C---:B------:R-:W-:Y:S08]  /*141b0*/  HMMA.16816.F32 R32, R172.reuse, R186, R32 ;  /* 0x000000baac20723c */ /* 0x040ff00000001820 */
[-C--:B------:R-:W-:Y:S08]  /*141c0*/  HMMA.16816.F32 R36, R172, R188.reuse, R36 ;  /* 0x000000bcac24723c */ /* 0x080ff00000001824 */
[C---:B------:R-:W-:Y:S07]  /*141d0*/  HMMA.16816.F32 R40, R180.reuse, R188, R40 ;  /* 0x000000bcb428723c */ /* 0x040fee0000001828 */
[----:B------:R-:W-:Y:S01]  /*141e0*/  IADD3 R188, P1, R2, UR9, RZ ;  /* 0x0000000902bc7c10 */ /* 0x000fe2000ff3e0ff */
[-C--:B------:R-:W-:Y:S04]  /*141f0*/  HMMA.16816.F32 R44, R180, R190.reuse, R44 ;  /* 0x000000beb42c723c */ /* 0x080fe8000000182c */
[----:B------:R-:W-:Y:S02]  /*14200*/  IADD3.X R189, R3, UR8, RZ, P1, !PT ;  /* 0x0000000803bd7c10 */ /* 0x000fe40008ffe4ff */
[----:B------:R-:W-:Y:S02]  /*14210*/  IADD3 R186, P0, R188, UR9, RZ ;  /* 0x00000009bcba7c10 */ /* 0x000fe4000ff1e0ff */
[C---:B------:R-:W-:Y:S01]  /*14220*/  HMMA.16816.F32 R48, R172.reuse, R190, R48 ;  /* 0x000000beac30723c */ /* 0x040fe20000001830 */
[----:B------:R4:W-:Y:S03]  /*14230*/  LDGSTS.E.BYPASS.LTC128B.128 [R227+0x900], [R188.64], !P6 ;  /* 0x00900000bce37fae */ /* 0x0009e6000f101d4c */
[----:B------:R-:W-:Y:S02]  /*14240*/  IADD3.X R187, R189, UR8, RZ, P0, !PT ;  /* 0x00000008bdbb7c10 */ /* 0x000fe400087fe4ff */
[----:B------:R-:W-:Y:S02]  /*14250*/  IADD3 R184, P2, R186, UR9, RZ ;  /* 0x00000009bab87c10 */ /* 0x000fe4000ff5e0ff */
[-C--:B------:R-:W-:Y:S01]  /*14260*/  HMMA.16816.F32 R52, R172, R192.reuse, R52 ;  /* 0x000000c0ac34723c */ /* 0x080fe20000001834 */
[----:B------:R1:W-:Y:S03]  /*14270*/  LDGSTS.E.BYPASS.LTC128B.128 [R227+0x1100], [R186.64], !P6 ;  /* 0x01100000bae37fae */ /* 0x0003e6000f101d4c */
[----:B------:R-:W-:Y:S02]  /*14280*/  IADD3.X R185, R187, UR8, RZ, P2, !PT ;  /* 0x00000008bbb97c10 */ /* 0x000fe400097fe4ff */
[----:B---3--:R-:W-:Y:S02]  /*14290*/  IADD3 R2, P1, R184, UR9, RZ ;  /* 0x00000009b8027c10 */ /* 0x008fe4000ff3e0ff */
[C---:B------:R-:W-:Y:S01]  /*142a0*/  HMMA.16816.F32 R56, R180.reuse, R192, R56 ;  /* 0x000000c0b438723c */ /* 0x040fe20000001838 */
[----:B------:R3:W-:Y:S03]  /*142b0*/  LDGSTS.E.BYPASS.LTC128B.128 [R227+0x1900], [R184.64], !P6 ;  /* 0x01900000b8e37fae */ /* 0x0007e6000f101d4c */
[----:B------:R-:W-:Y:S02]  /*142c0*/  IADD3.X R3, R185, UR8, RZ, P1, !PT ;  /* 0x00000008b9037c10 */ /* 0x000fe40008ffe4ff */
[----:B------:R-:W-:Y:S02]  /*142d0*/  IADD3 R190, P0, R2, UR9, RZ ;  /* 0x0000000902be7c10 */ /* 0x000fe4000ff1e0ff */
[-C--:B------:R-:W-:Y:S01]  /*142e0*/  HMMA.16816.F32 R60, R180, R194.reuse, R60 ;  /* 0x000000c2b43c723c */ /* 0x080fe2000000183c */
[----:B------:R2:W-:Y:S01]  /*142f0*/  LDGSTS.E.BYPASS.LTC128B.128 [R227+0x2100], [R2.64], !P6 ;  /* 0x0210000002e37fae */ /* 0x0005e2000f101d4c */
[----:B------:R-:W-:Y:S02]  /*14300*/  PLOP3.LUT P1, PT, PT, PT, UP2, 0x80, 0x0 ;  /* 0x000000000000781c */ /* 0x000fe40003f2f028 */
[----:B------:R-:W-:Y:S04]  /*14310*/  IADD3.X R191, R3, UR8, RZ, P0, !PT ;  /* 0x0000000803bf7c10 */ /* 0x000fe800087fe4ff */
[C---:B------:R-:W-:Y:S01]  /*14320*/  HMMA.16816.F32 R64, R172.reuse, R194, R64 ;  /* 0x000000c2ac40723c */ /* 0x040fe20000001840 */
[----:B------:R4:W-:Y:S07]  /*14330*/  LDGSTS.E.BYPASS.LTC128B.128 [R227+0x2900], [R190.64], !P6 ;  /* 0x02900000bee37fae */ /* 0x0009ee000f101d4c */
[-C--:B-1----:R-:W-:Y:S01]  /*14340*/  HMMA.16816.F32 R68, R172, R168.reuse, R68 ;  /* 0x000000a8ac44723c */ /* 0x082fe20000001844 */
[----:B------:R-:W-:Y:S07]  /*14350*/  LDSM.16.M88.4 R192, [R216+0x8100] ;  /* 0x00810000d8c0783b */ /* 0x000fee0000000200 */
[C---:B------:R-:W-:Y:S01]  /*14360*/  HMMA.16816.F32 R72, R180.reuse, R168, R72 ;  /* 0x000000a8b448723c */ /* 0x040fe20000001848 */
[----:B------:R-:W0:Y:S07]  /*14370*/  LDGDEPBAR ;  /* 0x00000000000079af */ /* 0x000e2e0000000000 */
[-C--:B------:R-:W-:Y:S01]  /*14380*/  HMMA.16816.F32 R76, R180, R170.reuse, R76 ;  /* 0x000000aab44c723c */ /* 0x080fe2000000184c */
[----:B---3--:R-:W-:Y:S07]  /*14390*/  LDSM.16.M88.4 R184, [R216+0x6100] ;  /* 0x00610000d8b8783b */ /* 0x008fee0000000200 */
[C---:B------:R-:W-:Y:S01]  /*143a0*/  HMMA.16816.F32 R80, R172.reuse, R170, R80 ;  /* 0x000000aaac50723c */ /* 0x040fe20000001850 */
[----:B--2---:R-:W2:Y:S06]  /*143b0*/  LDL.64 R2, [R1+0x30] ;  /* 0x0000300001027983 */ /* 0x004eac0000100a00 */
[----:B----4-:R-:W1:Y:S01]  /*143c0*/  LDSM.16.M88.4 R188, [R214+0x3100] ;  /* 0x00310000d6bc783b */ /* 0x010e620000000200 */
[-C--:B------:R-:W-:Y:S07]  /*143d0*/  HMMA.16816.F32 R84, R172, R176.reuse, R84 ;  /* 0x000000b0ac54723c */ /* 0x080fee0000001854 */
[----:B------:R-:W3:Y:S01]  /*143e0*/  LDSM.16.M88.4 R196, [R214+0x3900] ;  /* 0x00390000d6c4783b */ /* 0x000ee20000000200 */
[C---:B------:R-:W-:Y:S07]  /*143f0*/  HMMA.16816.F32 R88, R180.reuse, R176, R88 ;  /* 0x000000b0b458723c */ /* 0x040fee0000001858 */
[----:B------:R-:W4:Y:S01]  /*14400*/  LDSM.16.M88.4 R200, [R214+0x4100] ;  /* 0x00410000d6c8783b */ /* 0x000f220000000200 */
[-C--:B------:R-:W-:Y:S07]  /*14410*/  HMMA.16816.F32 R92, R180, R178.reuse, R92 ;  /* 0x000000b2b45c723c */ /* 0x080fee000000185c */
[----:B------:R-:W3:Y:S01]  /*14420*/  LDSM.16.M88.4 R168, [R214+0x4900] ;  /* 0x00490000d6a8783b */ /* 0x000ee20000000200 */
[----:B------:R-:W-:Y:S07]  /*14430*/  HMMA.16816.F32 R96, R172, R178, R96 ;  /* 0x000000b2ac60723c */ /* 0x000fee0000001860 */
[----:B------:R-:W3:Y:S08]  /*14440*/  LDSM.16.M88.4 R180, [R214+0x5100] ;  /* 0x00510000d6b4783b */ /* 0x000ef00000000200 */
[----:B------:R-:W4:Y:S01]  /*14450*/  LDSM.16.M88.4 R204, [R214+0x5900] ;  /* 0x00590000d6cc783b */ /* 0x000f220000000200 */
[-C--:B-1----:R-:W-:Y:S07]  /*14460*/  HMMA.16816.F32 R4, R184, R188.reuse, R4 ;  /* 0x000000bcb804723c */ /* 0x082fee0000001804 */
[----:B------:R-:W-:Y:S01]  /*14470*/  LDSM.16.M88.4 R172, [R217+0x6100] ;  /* 0x00610000d9ac783b */ /* 0x000fe20000000200 */
[C---:B------:R-:W-:Y:S07]  /*14480*/  HMMA.16816.F32 R8, R192.reuse, R188, R8 ;  /* 0x000000bcc008723c */ /* 0x040fee0000001808 */
[----:B------:R-:W1:Y:S01]  /*14490*/  LDSM.16.M88.4 R176, [R213] ;  /* 0x00000000d5b0783b */ /* 0x000e620000000200 */
[-C--:B------:R-:W-:Y:S08]  /*144a0*/  HMMA.16816.F32 R12, R192, R190.reuse, R12 ;  /* 0x000000bec00c723c */ /* 0x080ff0000000180c */
[C---:B------:R-:W-:Y:S01]  /*144b0*/  HMMA.16816.F32 R16, R184.reuse, R190, R16 ;  /* 0x000000beb810723c */ /* 0x040fe20000001810 */
[----:B------:R-:W1:Y:S07]  /*144c0*/  LDSM.16.M88.4 R188, [R217+0x8100] ;  /* 0x00810000d9bc783b */ /* 0x000e6e0000000200 */
        /* <DEDUP_REMOVED lines=20> */
[-C--:B-1----:R-:W-:Y:S08]  /*14610*/  HMMA.16816.F32 R4, R172, R176.reuse, R4 ;  /* 0x000000b0ac04723c */ /* 0x082ff00000001804 */
        /* <DEDUP_REMOVED lines=9> */
[----:B------:R-:W3:Y:S01]  /*146b0*/  MUFU.TANH R176, R5 ;  /* 0x0000000500b07308 */ /* 0x000ee20000002400 */
        /* <DEDUP_REMOVED lines=12> */
[----:B------:R-:W-:Y:S09]  /*14780*/  FMUL.FTZ R19, R19, c[0x0][0x320] ;  /* 0x0000c80013137a20 */ /* 0x000ff20000410000 */
[----:B------:R1:W1:Y:S01]  /*14790*/  MUFU.TANH R231, R7 ;  /* 0x0000000700e77308 */ /* 0x0002620000002400 */
[----:B----4-:R-:W4:Y:S09]  /*147a0*/  LDL R14, [R1+0x20] ;  /* 0x00002000010e7983 */ /* 0x010f320000100800 */
[----:B------:R-:W2:Y:S10]  /*147b0*/  MUFU.TANH R246, R8 ;  /* 0x0000000800f67308 */ /* 0x000eb40000002400 */
        /* <DEDUP_REMOVED lines=50> */
[----:B------:R-:W2:Y:S01]  /*14ae0*/  MUFU.TANH R20, R20 ;  /* 0x0000001400147308 */ /* 0x000ea20000002400 */
[C---:B------:R-:W-:Y:S01]  /*14af0*/  HMMA.16816.F32 R64, R172.reuse, R6, R64 ;  /* 0x00000006ac40723c */ /* 0x040fe20000001840 */
[----:B------:R-:W2:Y:S01]  /*14b00*/  LDSM.16.M88.4 R4, [R213+0x2800] ;  /* 0x00280000d504783b */ /* 0x000ea20000000200 */
[----:B------:R-:W-:Y:S04]  /*14b10*/  DEPBAR.LE SB0, 0x0 ;  /* 0x000080000000791a */ /* 0x000fe80000000000 */
[----:B------:R-:W-:Y:S02]  /*14b20*/  FMUL.FTZ R50, R50, c[0x0][0x320] ;  /* 0x0000c80032327a20 */ /* 0x000fe40000410000 */
[----:B------:R-:W-:Y:S01]  /*14b30*/  FMUL.FTZ R58, R58, c[0x0][0x320] ;  /* 0x0000c8003a3a7a20 */ /* 0x000fe20000410000 */
[----:B------:R-:W2:Y:S01]  /*14b40*/  MUFU.TANH R13, R21 ;  /* 0x00000015000d7308 */ /* 0x000ea20000002400 */
[----:B------:R-:W-:Y:S01]  /*14b50*/  BAR.SYNC.DEFER_BLOCKING 0x0 ;  /* 0x0000000000007b1d */ /* 0x000fe20000010000 */
[-C--:B-1----:R-:W-:Y:S05]  /*14b60*/  HMMA.16816.F32 R68, R172, R8.reuse, R68 ;  /* 0x00000008ac44723c */ /* 0x082fea0000001844 */
[----:B------:R-:W-:Y:S02]  /*14b70*/  FMUL.FTZ R52, R52, c[0x0][0x320] ;  /* 0x0000c80034347a20 */ /* 0x000fe40000410000 */
[----:B------:R-:W-:Y:S01]  /*14b80*/  FMUL.FTZ R53, R53, c[0x0][0x320] ;  /* 0x0000c80035357a20 */ /* 0x000fe20000410000 */
[----:B------:R1:W1:Y:S01]  /*14b90*/  MUFU.TANH R180, R58 ;  /* 0x0000003a00b47308 */ /* 0x0002620000002400 */
[C---:B------:R-:W-:Y:S04]  /*14ba0*/  HMMA.16816.F32 R72, R188.reuse, R8, R72 ;  /* 0x00000008bc48723c */ /* 0x040fe80000001848 */
[----:B------:R-:W-:Y:S02]  /*14bb0*/  FMUL.FTZ R54, R54, c[0x0][0x320] ;  /* 0x0000c80036367a20 */ /* 0x000fe40000410000 */
[----:B------:R-:W-:Y:S02]  /*14bc0*/  FMUL.FTZ R55, R55, c[0x0][0x320] ;  /* 0x0000c80037377a20 */ /* 0x000fe40000410000 */
[-C--:B------:R-:W-:Y:S01]  /*14bd0*/  HMMA.16816.F32 R76, R188, R10.reuse, R76 ;  /* 0x0000000abc4c723c */ /* 0x080fe2000000184c */
[----:B------:R3:W3:Y:S03]  /*14be0*/  MUFU.TANH R194, R22 ;  /* 0x0000001600c27308 */ /* 0x0006e60000002400 */
[----:B------:R-:W-:Y:S02]  /*14bf0*/  FMUL.FTZ R56, R56, c[0x0][0x320] ;  /* 0x0000c80038387a20 */ /* 0x000fe40000410000 */
[----:B------:R-:W-:Y:S02]  /*14c00*/  FMUL.FTZ R57, R57, c[0x0][0x320] ;  /* 0x0000c80039397a20 */ /* 0x000fe40000410000 */
[C---:B------:R-:W-:Y:S03]  /*14c10*/  HMMA.16816.F32 R80, R172.reuse, R10, R80 ;  /* 0x0000000aac50723c */ /* 0x040fe60000001850 */
[----:B------:R3:W3:Y:S01]  /*14c20*/  MUFU.TANH R186, R23 ;  /* 0x0000001700ba7308 */ /* 0x0006e20000002400 */
[----:B------:R-:W-:Y:S02]  /*14c30*/  FMUL.FTZ R59, R59, c[0x0][0x320] ;  /* 0x0000c8003b3b7a20 */ /* 0x000fe40000410000 */
[----:B------:R-:W-:Y:S01]  /*14c40*/  FMUL.FTZ R60, R60, c[0x0][0x320] ;  /* 0x0000c8003c3c7a20 */ /* 0x000fe20000410000 */
[----:B-1----:R-:W3:Y:S01]  /*14c50*/  LDL R58, [R1] ;  /* 0x00000000013a7983 */ /* 0x002ee20000100800 */
[-C--:B--2---:R-:W-:Y:S04]  /*14c60*/  HMMA.16816.F32 R84, R172, R4.reuse, R84 ;  /* 0x00000004ac54723c */ /* 0x084fe80000001854 */
[----:B------:R-:W-:Y:S01]  /*14c70*/  FMUL.FTZ R61, R61, c[0x0][0x320] ;  /* 0x0000c8003d3d7a20 */ /* 0x000fe20000410000 */
[----:B------:R1:W2:Y:S01]  /*14c80*/  MUFU.TANH R207, R24 ;  /* 0x0000001800cf7308 */ /* 0x0002a20000002400 */
[----:B------:R-:W-:Y:S02]  /*14c90*/  FMUL.FTZ R63, R63, c[0x0][0x320] ;  /* 0x0000c8003f3f7a20 */ /* 0x000fe40000410000 */
[C---:B------:R-:W-:Y:S04]  /*14ca0*/  HMMA.16816.F32 R88, R188.reuse, R4, R88 ;  /* 0x00000004bc58723c */ /* 0x040fe80000001858 */
[----:B------:R-:W-:Y:S02]  /*14cb0*/  FMUL.FTZ R64, R64, c[0x0][0x320] ;  /* 0x0000c80040407a20 */ /* 0x000fe40000410000 */
[----:B------:R-:W-:Y:S01]  /*14cc0*/  FMUL.FTZ R65, R65, c[0x0][0x320] ;  /* 0x0000c80041417a20 */ /* 0x000fe20000410000 */
[----:B------:R1:W1:Y:S01]  /*14cd0*/  MUFU.TANH R206, R25 ;  /* 0x0000001900ce7308 */ /* 0x0002620000002400 */
[-C--:B------:R-:W-:Y:S04]  /*14ce0*/  HMMA.16816.F32 R92, R188, R6.reuse, R92 ;  /* 0x00000006bc5c723c */ /* 0x080fe8000000185c */
[----:B------:R-:W-:Y:S02]  /*14cf0*/  FMUL.FTZ R66, R66, c[0x0][0x320] ;  /* 0x0000c80042427a20 */ /* 0x000fe40000410000 */
[----:B------:R-:W-:Y:S02]  /*14d00*/  FMUL.FTZ R67, R67, c[0x0][0x320] ;  /* 0x0000c80043437a20 */ /* 0x000fe40000410000 */
[----:B------:R-:W-:Y:S01]  /*14d10*/  HMMA.16816.F32 R96, R172, R6, R96 ;  /* 0x00000006ac60723c */ /* 0x000fe20000001860 */
[----:B------:R1:W1:Y:S03]  /*14d20*/  MUFU.TANH R233, R27 ;  /* 0x0000001b00e97308 */ /* 0x0002660000002400 */
[----:B------:R-:W-:Y:S02]  /*14d30*/  FMUL.FTZ R68, R68, c[0x0][0x320] ;  /* 0x0000c80044447a20 */ /* 0x000fe40000410000 */
[----:B------:R-:W-:Y:S02]  /*14d40*/  FMUL.FTZ R69, R69, c[0x0][0x320] ;  /* 0x0000c80045457a20 */ /* 0x000fe40000410000 */
[----:B------:R-:W-:Y:S03]  /*14d50*/  FMUL.FTZ R70, R70, c[0x0][0x320] ;  /* 0x0000c80046467a20 */ /* 0x000fe60000410000 */
        /* <DEDUP_REMOVED lines=48> */
[----:B------:R1:W1:Y:S10]  /*15060*/  MUFU.TANH R169, R39 ;  /* 0x0000002700a97308 */ /* 0x0002740000002400 */
        /* <DEDUP_REMOVED lines=16> */
[----:B------:R1:W1:Y:S10]  /*15170*/  MUFU.TANH R168, R56 ;  /* 0x0000003800a87308 */ /* 0x0002740000002400 */
[----:B------:R1:W1:Y:S01]  /*15180*/  MUFU.TANH R56, R57 ;  /* 0x0000003900387308 */ /* 0x0002620000002400 */
[C---:B---3--:R-:W-:Y:S09]  /*15190*/  ISETP.GT.AND P0, PT, R225.reuse, R58, PT ;  /* 0x0000003ae100720c */ /* 0x048ff20003f04270 */
[----:B------:R3:W1:Y:S04]  /*151a0*/  MUFU.TANH R179, R59 ;  /* 0x0000003b00b37308 */ /* 0x0006680000002400 */
[----:B------:R-:W-:Y:S02]  /*151b0*/  @P0 MOV R2, R250 ;  /* 0x000000fa00020202 */ /* 0x000fe40000000f00 */
[----:B------:R-:W-:Y:S04]  /*151c0*/  @P0 IADD3 R4, R225, -0x1, RZ ;  /* 0xffffffffe1040810 */ /* 0x000fe80007ffe0ff */
[----:B------:R-:W1:Y:S01]  /*151d0*/  MUFU.TANH R60, R60 ;  /* 0x0000003c003c7308 */ /* 0x000e620000002400 */
[----:B------:R-:W-:Y:S05]  /*151e0*/  @P0 SHF.R.S32.HI R0, RZ, 0x1f, R4 ;  /* 0x0000001fff000819 */ /* 0x000fea0000011404 */
[----:B------:R-:W-:Y:S04]  /*151f0*/  @P0 IMAD R0, R0, c[0x0][0x1e0], RZ ;  /* 0x0000780000000a24 */ /* 0x000fe800078e02ff */
[----:B------:R-:W1:Y:S01]  /*15200*/  MUFU.TANH R61, R61 ;  /* 0x0000003d003d7308 */ /* 0x000e620000002400 */
[C---:B------:R-:W-:Y:S02]  /*15210*/  @P0 IMAD R0, R4.reuse, c[0x0][0x1e4], R0 ;  /* 0x0000790004000a24 */ /* 0x040fe400078e0200 */
[----:B------:R-:W-:Y:S05]  /*15220*/  @P0 IMAD.WIDE.U32 R4, R4, c[0x0][0x1e0], RZ ;  /* 0x0000780004040a25 */ /* 0x000fea00078e00ff */
[----:B------:R-:W-:Y:S02]  /*15230*/  @P0 IADD3 R0, R5, R0, RZ ;  /* 0x0000000005000210 */ /* 0x000fe40007ffe0ff */
[----:B------:R3:W1:Y:S01]  /*15240*/  MUFU.TANH R178, R62 ;  /* 0x0000003e00b27308 */ /* 0x0006620000002400 */
[----:B------:R-:W-:Y:S01]  /*15250*/  @P0 IMAD.WIDE.U32 R2, R4, 0x60, R2 ;  /* 0x0000006004020825 */ /* 0x000fe200078e0002 */
[----:B------:R-:W-:Y:S03]  /*15260*/  MOV R5, R226 ;  /* 0x000000e200057202 */ /* 0x000fe60000000f00 */
[----:B------:R-:W-:Y:S01]  /*15270*/  @P1 IMAD.HI.U32 R4, R226, c[0x0][0x2c8], RZ ;  /* 0x0000b200e2041a27 */ /* 0x000fe200078e00ff */
[----:B------:R-:W-:Y:S03]  /*15280*/  @P0 LEA R6, P2, R2, c[0x0][0x1c8], 0x1 ;  /* 0x0000720002060a11 */ /* 0x000fe600078408ff */
[----:B------:R-:W-:Y:S01]  /*15290*/  @P0 IMAD R0, R0, 0x60, RZ ;  /* 0x0000006000000824 */ /* 0x000fe200078e02ff */
[----:B------:R-:W1:Y:S01]  /*152a0*/  MUFU.TANH R63, R63 ;  /* 0x0000003f003f7308 */ /* 0x000e620000002400 */
[----:B------:R-:W-:Y:S02]  /*152b0*/  @P0 IADD3 R10, P4, R6, UR6, RZ ;  /* 0x00000006060a0c10 */ /* 0x000fe4000ff9e0ff */
[----:B------:R-:W-:Y:S02]  /*152c0*/  @P3 SHF.R.U32.HI R5, RZ, c[0x0][0x2cc], R4 ;  /* 0x0000b300ff053a19 */ /* 0x000fe40000011604 */
[----:B------:R-:W-:Y:S02]  /*152d0*/  @P0 IADD3 R8, P1, R10, UR6, RZ ;  /* 0x000000060a080c10 */ /* 0x000fe4000ff3e0ff */
[----:B------:R-:W-:Y:S01]  /*152e0*/  @P0 IADD3 R0, R3, R0, RZ ;  /* 0x0000000003000210 */ /* 0x000fe20007ffe0ff */
[----:B------:R-:W1:Y:S02]  /*152f0*/  SHFL.IDX PT, R4, R5, RZ, 0x1c1f ;  /* 0x001c1fff05047589 */ /* 0x000e6400000e0000 */
[----:B------:R-:W1:Y:S01]  /*15300*/  MUFU.TANH R64, R64 ;  /* 0x0000004000407308 */ /* 0x000e620000002400 */
[----:B------:R-:W-:Y:S02]  /*15310*/  @P0 LEA.HI.X R7, R2, c[0x0][0x1cc], R0, 0x1, P2 ;  /* 0x0000730002070a11 */ /* 0x000fe400010f0c00 */
[----:B------:R-:W-:Y:S02]  /*15320*/  @P0 IADD3 R2, P3, R8, UR6, RZ ;  /* 0x0000000608020c10 */ /* 0x000fe4000ff7e0ff */
[----:B------:R-:W-:Y:S01]  /*15330*/  @P0 IADD3.X R11, R7, UR7, RZ, P4, !PT ;  /* 0x00000007070b0c10 */ /* 0x000fe2000a7fe4ff */
[----:B------:R-:W-:Y:S01]  /*15340*/  @!PT LDS RZ, [RZ] ;  /* 0x00000000fffff984 */ /* 0x000fe20000000800 */
[----:B------:R-:W-:Y:S01]  /*15350*/  @!PT LDS RZ, [RZ] ;  /* 0x00000000fffff984 */ /* 0x000fe20000000800 */
[----:B------:R1:W-:Y:S03]  /*15360*/  @P0 LDGSTS.E.BYPASS.LTC128B.128 [R227+0x3100], [R6.64], !P6 ;  /* 0x0310000006e30fae */ /* 0x0003e6000f101d4c */
[----:B------:R-:W-:Y:S01]  /*15370*/  @P0 IADD3.X R9, R11, UR7, RZ, P1, !PT ;  /* 0x000000070b090c10 */ /* 0x000fe20008ffe4ff */
[----:B------:R-:W2:Y:S03]  /*15380*/  MUFU.TANH R65, R65 ;  /* 0x0000004100417308 */ /* 0x000ea60000002400 */
[----:B------:R-:W-:Y:S01]  /*15390*/  @P0 IADD3.X R3, R9, UR7, RZ, P3, !PT ;  /* 0x0000000709030c10 */ /* 0x000fe20009ffe4ff */
[----:B------:R3:W-:Y:S06]  /*153a0*/  @P0 LDGSTS.E.BYPASS.LTC128B.128 [R227+0x3900], [R10.64], !P6 ;  /* 0x039000000ae30fae */ /* 0x0007ec000f101d4c */
[----:B------:R-:W2:Y:S02]  /*153b0*/  MUFU.TANH R66, R66 ;  /* 0x0000004200427308 */ /* 0x000ea40000002400 */
[----:B------:R2:W-:Y:S08]  /*153c0*/  @P0 LDGSTS.E.BYPASS.LTC128B.128 [R227+0x4100], [R8.64], !P6 ;  /* 0x0410000008e30fae */ /* 0x0005f0000f101d4c */
[----:B------:R-:W3:Y:S01]  /*153d0*/  MUFU.TANH R67, R67 ;  /* 0x0000004300437308 */ /* 0x000ee20000002400 */
[----:B------:R3:W-:Y:S01]  /*153e0*/  @P0 LDGSTS.E.BYPASS.LTC128B.128 [R227+0x4900], [R2.64], !P6 ;  /* 0x0490000002e30fae */ /* 0x0007e2000f101d4c */
[----:B-1----:R-:W-:Y:S04]  /*153f0*/  @P0 IADD3 R6, P2, R2, UR6, RZ ;  /* 0x0000000602060c10 */ /* 0x002fe8000ff5e0ff */
[----:B------:R-:W-:Y:S04]  /*15400*/  @P0 IADD3.X R7, R3, UR7, RZ, P2, !PT ;  /* 0x0000000703070c10 */ /* 0x000fe800097fe4ff */
[----:B------:R-:W1:Y:S01]  /*15410*/  MUFU.TANH R68, R68 ;  /* 0x0000004400447308 */ /* 0x000e620000002400 */
[----:B------:R4:W-:Y:S01]  /*15420*/  @P0 LDGSTS.E.BYPASS.LTC128B.128 [R227+0x5100], [R6.64], !P6 ;  /* 0x0510000006e30fae */ /* 0x0009e2000f101d4c */
[----:B--2---:R-:W-:Y:S08]  /*15430*/  @P0 IADD3 R8, P1, R6, UR6, RZ ;  /* 0x0000000606080c10 */ /* 0x004ff0000ff3e0ff */
[----:B------:R-:W2:Y:S01]  /*15440*/  MUFU.TANH R69, R69 ;  /* 0x0000004500457308 */ /* 0x000ea20000002400 */
[----:B------:R-:W-:Y:S05]  /*15450*/  @P0 IADD3.X R9, R7, UR7, RZ, P1, !PT ;  /* 0x0000000707090c10 */ /* 0x000fea0008ffe4ff */
[----:B------:R1:W-:Y:S01]  /*15460*/  @P0 LDGSTS.E.BYPASS.LTC128B.128 [R227+0x5900], [R8.64], !P6 ;  /* 0x0590000008e30fae */ /* 0x0003e2000f101d4c */
[----:B---3--:R-:W-:Y:S03]  /*15470*/  IMAD R3, R225, -0x60, RZ ;  /* 0xffffffa0e1037824 */ /* 0x008fe600078e02ff */
[----:B------:R-:W3:Y:S01]  /*15480*/  MUFU.TANH R70, R70 ;  /* 0x0000004600467308 */ /* 0x000ee20000002400 */
[----:B------:R-:W-:Y:S03]  /*15490*/  PLOP3.LUT P0, PT, PT, PT, UP1, 0x40, 0x0 ;  /* 0x000000000000781c */ /* 0x000fe60003f0e818 */
[----:B------:R-:W0:Y:S01]  /*154a0*/  LDGDEPBAR ;  /* 0x00000000000079af */ /* 0x000e220000000000 */
[C---:B----4-:R-:W-:Y:S05]  /*154b0*/  IADD3 R7, -R14.reuse, 0x1, R3 ;  /* 0x000000010e077810 */ /* 0x050fea0007ffe103 */
[----:B------:R-:W4:Y:S01]  /*154c0*/  MUFU.TANH R71, R71 ;  /* 0x0000004700477308 */ /* 0x000f220000002400 */
[----:B------:R-:W-:Y:S04]  /*154d0*/  IADD3 R7, R7, c[0x0][0x1d0], RZ ;  /* 0x0000740007077a10 */ /* 0x000fe80007ffe0ff */
[----:B------:R-:W-:Y:S05]  /*154e0*/  IADD3 R7, R7, -c[0x0][0x168], RZ ;  /* 0x80005a0007077a10 */ /* 0x000fea0007ffe0ff */
[----:B------:R-:W2:Y:S01]  /*154f0*/  MUFU.TANH R72, R72 ;  /* 0x0000004800487308 */ /* 0x000ea20000002400 */
[C---:B------:R-:W-:Y:S02]  /*15500*/  IADD3 R6, R7.reuse, c[0x0][0x328], RZ ;  /* 0x0000ca0007067a10 */ /* 0x040fe40007ffe0ff */
[----:B------:R-:W-:Y:S02]  /*15510*/  IADD3 R7, R7, UR10, RZ ;  /* 0x0000000a07077c10 */ /* 0x000fe4000fffe0ff */
[----:B-1----:R-:W-:Y:S02]  /*15520*/  IADD3 R8, -R14, R3, RZ ;  /* 0x000000030e087210 */ /* 0x002fe40007ffe1ff */
[-C--:B------:R-:W-:Y:S02]  /*15530*/  IADD3 R2, R6, R4.reuse, RZ ;  /* 0x0000000406027210 */ /* 0x080fe40007ffe0ff */
[----:B------:R-:W-:Y:S01]  /*15540*/  IADD3 R0, R7, R4, RZ ;  /* 0x0000000407007210 */ /* 0x000fe20007ffe0ff */
        /* <DEDUP_REMOVED lines=42> */
.L_x_507:
[----:B------:R-:W-:Y:S04]  /*157f0*/  MOV R9, c[0x0][0x32c] ;  /* 0x0000cb0000097a02 */ /* 0x000fe80000000f00 */
[----:B------:R-:W-:Y:S11]  /*15800*/  ISETP.NE.AND P0, PT, R9, 0x1, PT ;  /* 0x000000010900780c */ /* 0x000ff60003f05270 */
[----:B------:R-:W-:Y:S02]  /*15810*/  @!UPT UIADD3 URZ, URZ, URZ, URZ ;  /* 0x0000003f3f3ff290 */ /* 0x000fe4000fffe03f */
[----:B------:R-:W-:Y:S05]  /*15820*/  @P0 IMAD.HI.U32 R9, R4, c[0x0][0x330], RZ ;  /* 0x0000cc0004090a27 */ /* 0x000fea00078e00ff */
[----:B------:R-:W-:Y:S02]  /*15830*/  @P0 SHF.R.U32.HI R4, RZ, c[0x0][0x334], R9 ;  /* 0x0000cd00ff040a19 */ /* 0x000fe40000011609 */
.L_x_508:
[----:B------:R-:W-:Y:S05]  /*15840*/  BSYNC B0 ;  /* 0x0000000000007941 */ /* 0x000fea0003800000 */
.L_x_506:
[----:B------:R-:W-:Y:S05]  /*15850*/  IMAD R4, R4, c[0x0][0x32c], R8 ;  /* 0x0000cb0004047a24 */ /* 0x000fea00078e0208 */
[----:B------:R-:W-:Y:S02]  /*15860*/  IADD3 R9, R4, c[0x0][0x32c], RZ ;  /* 0x0000cb0004097a10 */ /* 0x000fe40007ffe0ff */
[----:B------:R-:W-:Y:S02]  /*15870*/  IMNMX R0, R0, R4, !PT ;  /* 0x0000000400007217 */ /* 0x000fe40007800200 */
[----:B------:R-:W-:Y:S02]  /*15880*/  IMNMX R2, R2, R9, PT ;  /* 0x0000000902027217 */ /* 0x000fe40003800200 */
.L_x_505:
        /* <DEDUP_REMOVED lines=43> */
[----:B-1----:R-:W-:Y:S02]  /*15b40*/  FSEL R90, R37, -INF , !P0 ;  /* 0xff800000255a7808 */ /* 0x002fe40004000000 */
        /* <DEDUP_REMOVED lines=90> */
.L_x_511:
[----:B------:R-:W-:Y:S04]  /*160f0*/  MOV R26, c[0x0][0x32c] ;  /* 0x0000cb00001a7a02 */ /* 0x000fe80000000f00 */
[----:B------:R-:W-:Y:S11]  /*16100*/  ISETP.NE.AND P0, PT, R26, 0x1, PT ;  /* 0x000000011a00780c */ /* 0x000ff60003f05270 */
[----:B------:R-:W-:Y:S02]  /*16110*/  @!UPT UIADD3 URZ, URZ, URZ, URZ ;  /* 0x0000003f3f3ff290 */ /* 0x000fe4000fffe03f */
[----:B------:R-:W-:Y:S05]  /*16120*/  @P0 IMAD.HI.U32 R26, R3, c[0x0][0x330], RZ ;  /* 0x0000cc00031a0a27 */ /* 0x000fea00078e00ff */
[----:B------:R-:W-:Y:S02]  /*16130*/  @P0 SHF.R.U32.HI R3, RZ, c[0x0][0x334], R26 ;  /* 0x0000cd00ff030a19 */ /* 0x000fe4000001161a */
.L_x_512:
[----:B------:R-:W-:Y:S05]  /*16140*/  BSYNC B0 ;  /* 0x0000000000007941 */ /* 0x000fea0003800000 */
.L_x_510:
[----:B------:R-:W-:Y:S05]  /*16150*/  IMAD R3, R3, c[0x0][0x32c], R8 ;  /* 0x0000cb0003037a24 */ /* 0x000fea00078e0208 */
[----:B------:R-:W-:Y:S02]  /*16160*/  IADD3 R26, R3, c[0x0][0x32c], RZ ;  /* 0x0000cb00031a7a10 */ /* 0x000fe40007ffe0ff */
[----:B------:R-:W-:Y:S02]  /*16170*/  IMNMX R0, R0, R3, !PT ;  /* 0x0000000300007217 */ /* 0x000fe40007800200 */
[----:B------:R-:W-:Y:S02]  /*16180*/  IMNMX R2, R2, R26, PT ;  /* 0x0000001a02027217 */ /* 0x000fe40003800200 */
.L_x_509:
        /* <DEDUP_REMOVED lines=111> */
.L_x_515:
[----:B------:R-:W-:Y:S04]  /*16880*/  MOV R26, c[0x0][0x32c] ;  /* 0x0000cb00001a7a02 */ /* 0x000fe80000000f00 */
[----:B------:R-:W-:Y:S11]  /*16890*/  ISETP.NE.AND P0, PT, R26, 0x1, PT ;  /* 0x000000011a00780c */ /* 0x000ff60003f05270 */
[----:B------:R-:W-:Y:S02]  /*168a0*/  @!UPT UIADD3 URZ, URZ, URZ, URZ ;  /* 0x0000003f3f3ff290 */ /* 0x000fe4000fffe03f */
[----:B------:R-:W-:Y:S05]  /*168b0*/  @P0 IMAD.HI.U32 R26, R3, c[0x0][0x330], RZ ;  /* 0x0000cc00031a0a27 */ /* 0x000fea00078e00ff */
[----:B------:R-:W-:Y:S02]  /*168c0*/  @P0 SHF.R.U32.HI R3, RZ, c[0x0][0x334], R26 ;  /* 0x0000cd00ff030a19 */ /* 0x000fe4000001161a */
.L_x_516:
[----:B------:R-:W-:Y:S05]  /*168d0*/  BSYNC B0 ;  /* 0x0000000000007941 */ /* 0x000fea0003800000 */
.L_x_514:
[----:B------:R-:W-:Y:S05]  /*168e0*/  IMAD R3, R3, c[0x0][0x32c], R8 ;  /* 0x0000cb0003037a24 */ /* 0x000fea00078e0208 */
[----:B------:R-:W-:Y:S02]  /*168f0*/  IADD3 R26, R3, c[0x0][0x32c], RZ ;  /* 0x0000cb00031a7a10 */ /* 0x000fe40007ffe0ff */
[----:B------:R-:W-:Y:S02]  /*16900*/  IMNMX R0, R0, R3, !PT ;  /* 0x0000000300007217 */ /* 0x000fe40007800200 */
[----:B------:R-:W-:Y:S02]  /*16910*/  IMNMX R2, R2, R26, PT ;  /* 0x0000001a02027217 */ /* 0x000fe40003800200 */
.L_x_513:
        /* <DEDUP_REMOVED lines=111> */
.L_x_519:
[----:B------:R-:W-:Y:S04]  /*17010*/  MOV R5, c[0x0][0x32c] ;  /* 0x0000cb0000057a02 */ /* 0x000fe80000000f00 */
[----:B------:R-:W-:Y:S11]  /*17020*/  ISETP.NE.AND P0, PT, R5, 0x1, PT ;  /* 0x000000010500780c */ /* 0x000ff60003f05270 */
[----:B------:R-:W-:Y:S02]  /*17030*/  @!UPT UIADD3 URZ, URZ, URZ, URZ ;  /* 0x0000003f3f3ff290 */ /* 0x000fe4000fffe03f */
[----:B------:R-:W-:Y:S05]  /*17040*/  @P0 IMAD.HI.U32 R5, R3, c[0x0][0x330], RZ ;  /* 0x0000cc0003050a27 */ /* 0x000fea00078e00ff */
[----:B------:R-:W-:Y:S02]  /*17050*/  @P0 SHF.R.U32.HI R3, RZ, c[0x0][0x334], R5 ;  /* 0x0000cd00ff030a19 */ /* 0x000fe40000011605 */
.L_x_520:
[----:B------:R-:W-:Y:S05]  /*17060*/  BSYNC B0 ;  /* 0x0000000000007941 */ /* 0x000fea0003800000 */
.L_x_518:
[----:B------:R-:W-:Y:S05]  /*17070*/  IMAD R8, R3, c[0x0][0x32c], R8 ;  /* 0x0000cb0003087a24 */ /* 0x000fea00078e0208 */
[----:B------:R-:W-:Y:S02]  /*17080*/  IADD3 R3, R8, c[0x0][0x32c], RZ ;  /* 0x0000cb0008037a10 */ /* 0x000fe40007ffe0ff */
[----:B------:R-:W-:Y:S02]  /*17090*/  IMNMX R0, R0, R8, !PT ;  /* 0x0000000800007217 */ /* 0x000fe40007800200 */
[----:B------:R-:W-:Y:S02]  /*170a0*/  IMNMX R2, R2, R3, PT ;  /* 0x0000000302027217 */ /* 0x000fe40003800200 */
.L_x_517:
        /* <DEDUP_REMOVED lines=24> */
[----:B------:R-:W-:Y:S02]  /*17230*/  MOV R52, R58 ;  /* 0x0000003a00347202 */ /* 0x000fe40000000f00 */
        /* <DEDUP_REMOVED lines=81> */
[----:B------:R-:W-:Y:S02]  /*17750*/  ISETP.LT.OR P0, PT, R2, 0x32, P0 ;  /* 0x000000320200780c */ /* 0x000fe40000701670 */
[----:B------:R-:W-:Y:S02]  /*17760*/  MOV R80, R52 ;  /* 0x0000003400507202 */ /* 0x000fe40000000f00 */
[----:B------:R-:W-:Y:S02]  /*17770*/  FSEL R179, R179, -INF , !P0 ;  /* 0xff800000b3b37808 */ /* 0x000fe40004000000 */
[----:B------:R-:W-:Y:S01]  /*17780*/  ISETP.NE.AND P0, PT, R12, RZ, PT ;  /* 0x000000ff0c00720c */ /* 0x000fe20003f05270 */
[----:B------:R-:W-:Y:S03]  /*17790*/  IMAD.MOV.U32 R249, RZ, RZ, R80 ;  /* 0x000000fffff97224 */ /* 0x000fe600078e0050 */
        /* <DEDUP_REMOVED lines=55> */
[----:B------:R-:W-:Y:S02]  /*17b10*/  FMNMX.FTZ R6, R168, R6, !PT ;  /* 0x00000006a8067209 */ /* 0x000fe40007810000 */
[----:B------:R-:W-:Y:S02]  /*17b20*/  ISETP.NE.AND P3, PT, R9, RZ, PT ;  /* 0x000000ff0900720c */ /* 0x000fe40003f65270 */
[C---:B------:R-:W-:Y:S02]  /*17b30*/  ISETP.GT.AND P4, PT, R0.reuse, 0x59, !P4 ;  /* 0x000000590000780c */ /* 0x040fe40006784270 */
[----:B------:R-:W-:Y:S01]  /*17b40*/  ISETP.GT.AND P3, PT, R0, 0x50, !P3 ;  /* 0x000000500000780c */ /* 0x000fe20005f64270 */
[----:B------:R2:W3:Y:S01]  /*17b50*/  MUFU.EX2 R87, R3 ;  /* 0x0000000300577308 */ /* 0x0004e20000000800 */
[----:B------:R-:W-:Y:S02]  /*17b60*/  FMNMX.FTZ R4, R189, R4, !PT ;  /* 0x00000004bd047209 */ /* 0x000fe40007810000 */
[----:B------:R-:W-:Y:S02]  /*17b70*/  ISETP.NE.AND P1, PT, R10, RZ, PT ;  /* 0x000000ff0a00720c */ /* 0x000fe40003f25270 */
[----:B------:R-:W-:Y:S02]  /*17b80*/  FMNMX.FTZ R4, R191, R4, !PT ;  /* 0x00000004bf047209 */ /* 0x000fe40007810000 */
[----:B------:R-:W-:Y:S02]  /*17b90*/  ISETP.GT.AND P0, PT, R0, 0x49, !P1 ;  /* 0x000000490000780c */ /* 0x000fe40004f04270 */
[----:B------:R-:W-:Y:S02]  /*17ba0*/  FMNMX.FTZ R4, R202, R4, !PT ;  /* 0x00000004ca047209 */ /* 0x000fe40007810000 */
[----:B------:R-:W-:Y:S02]  /*17bb0*/  FSETP.NEU.FTZ.AND P1, PT, R71, -INF , PT ;  /* 0xff8000004700780b */ /* 0x000fe40003f3d000 */
        /* <DEDUP_REMOVED lines=9> */
[--C-:B--2---:R-:W-:Y:S01]  /*17c50*/  FFMA.FTZ R3, R29, c[0x0][0x2d0], -R75.reuse ;  /* 0x0000b4001d037a23 */ /* 0x104fe2000001084b */
[----:B------:R-:W-:Y:S02]  /*17c60*/  FMNMX.FTZ R4, R237, R4, !PT ;  /* 0x00000004ed047209 */ /* 0x000fe40007810000 */
[C---:B------:R-:W-:Y:S02]  /*17c70*/  ISETP.LT.OR P0, PT, R2.reuse, 0x4a, P0 ;  /* 0x0000004a0200780c */ /* 0x040fe40000701670 */
[----:B------:R-:W-:Y:S02]  /*17c80*/  ISETP.LT.OR P3, PT, R2, 0x51, P3 ;  /* 0x000000510200780c */ /* 0x000fe40001f61670 */
[----:B------:R-:W-:Y:S02]  /*17c90*/  FSEL R183, R79, -INF , !P0 ;  /* 0xff8000004fb77808 */ /* 0x000fe40004000000 */
        /* <DEDUP_REMOVED lines=11> */
[----:B------:R-:W-:Y:S02]  /*17d50*/  ISETP.GT.AND P0, PT, R0, 0x51, !P0 ;  /* 0x000000510000780c */ /* 0x000fe40004704270 */
[----:B------:R-:W-:Y:S02]  /*17d60*/  FMNMX.FTZ R5, R201, R5, !PT ;  /* 0x00000005c9057209 */ /* 0x000fe40007810000 */
[----:B------:R-:W-:Y:S02]  /*17d70*/  ISETP.LT.OR P0, PT, R2, 0x52, P0 ;  /* 0x000000520200780c */ /* 0x000fe40000701670 */
[----:B--2---:R-:W-:Y:S02]  /*17d80*/  FMNMX.FTZ R3, R192, R5, !PT ;  /* 0x00000005c0037209 */ /* 0x004fe40007810000 */
[----:B------:R-:W-:Y:S02]  /*17d90*/  FSEL R195, R91, -INF , !P0 ;  /* 0xff8000005bc37808 */ /* 0x000fe40004000000 */
[----:B------:R-:W-:Y:S01]  /*17da0*/  FMNMX.FTZ R0, R183, R3, !PT ;  /* 0x00000003b7007209 */ /* 0x000fe20007810000 */
[--C-:B------:R-:W-:Y:S01]  /*17db0*/  FFMA.FTZ R3, R33, c[0x0][0x2d0], -R75.reuse ;  /* 0x0000b40021037a23 */ /* 0x100fe2000001084b */
[----:B------:R-:W-:Y:S01]  /*17dc0*/  ISETP.LT.OR P0, PT, R2, 0x5a, P4 ;  /* 0x0000005a0200780c */ /* 0x000fe20002701670 */
[----:B------:R-:W-:Y:S01]  /*17dd0*/  MUFU.EX2 R33, R16 ;  /* 0x0000001000217308 */ /* 0x000fe20000000800 */
[----:B------:R-:W-:Y:S02]  /*17de0*/  FSEL R193, R78, -INF , !P3 ;  /* 0xff8000004ec17808 */ /* 0x000fe40005800000 */
[----:B------:R-:W-:Y:S02]  /*17df0*/  FSEL R73, R57, -INF , !P0 ;  /* 0xff80000039497808 */ /* 0x000fe40004000000 */
[----:B---3--:R-:W-:Y:S02]  /*17e00*/  F2FP.PACK_AB R78, R87, R93 ;  /* 0x0000005d574e723e */ /* 0x008fe400000000ff */
[----:B------:R-:W-:Y:S01]  /*17e10*/  ISETP.LT.OR P3, PT, R2, 0x59, P5 ;  /* 0x000000590200780c */ /* 0x000fe20002f61670 */
[--C-:B------:R-:W-:Y:S01]  /*17e20*/  FFMA.FTZ R2, R37, c[0x0][0x2d0], -R75.reuse ;  /* 0x0000b40025027a23 */ /* 0x100fe2000001084b */
[----:B----4-:R-:W-:Y:S01]  /*17e30*/  FMNMX.FTZ R4, R4, R7, !PT ;  /* 0x0000000704047209 */ /* 0x010fe20007810000 */
[----:B------:R2:W3:Y:S01]  /*17e40*/  MUFU.EX2 R243, R3 ;  /* 0x0000000300f37308 */ /* 0x0004e20000000800 */
[----:B-1----:R-:W-:Y:S02]  /*17e50*/  F2FP.PACK_AB R76, R233, R230 ;  /* 0x000000e6e94c723e */ /* 0x002fe400000000ff */
[----:B------:R-:W-:Y:S01]  /*17e60*/  FSEL R197, R59, -INF , !P3 ;  /* 0xff8000003bc57808 */ /* 0x000fe20005800000 */
[----:B------:R-:W1:Y:S01]  /*17e70*/  SHFL.BFLY PT, R70, R4, 0x1, 0x1f ;  /* 0x0c201f0004467f89 */ /* 0x000e6200000e0000 */
[----:B------:R-:W-:Y:S04]  /*17e80*/  FMNMX.FTZ R0, R193, R0, !PT ;  /* 0x00000000c1007209 */ /* 0x000fe80007810000 */
[----:B------:R-:W-:Y:S01]  /*17e90*/  FMNMX.FTZ R0, R195, R0, !PT ;  /* 0x00000000c3007209 */ /* 0x000fe20007810000 */
[----:B------:R4:W-:Y:S03]  /*17ea0*/  MUFU.EX2 R92, R2 ;  /* 0x00000002005c7308 */ /* 0x0009e60000000800 */
[----:B------:R-:W-:Y:S04]  /*17eb0*/  FMNMX.FTZ R0, R197, R0, !PT ;  /* 0x00000000c5007209 */ /* 0x000fe80007810000 */
[----:B------:R-:W-:Y:S03]  /*17ec0*/  FMNMX.FTZ R0, R73, R0, !PT ;  /* 0x0000000049007209 */ /* 0x000fe60007810000 */
[----:B------:R-:W-:Y:S01]  /*17ed0*/  MUFU.EX2 R57, R12 ;  /* 0x0000000c00397308 */ /* 0x000fe20000000800 */
[--C-:B--2---:R-:W-:Y:S01]  /*17ee0*/  FFMA.FTZ R3, R38, c[0x0][0x2d0], -R75.reuse ;  /* 0x0000b40026037a23 */ /* 0x104fe2000001084b */
[----:B---3--:R-:W-:Y:S02]  /*17ef0*/  F2FP.PACK_AB R77, R243, R86 ;  /* 0x00000056f34d723e */ /* 0x008fe400000000ff */
[----:B-1----:R-:W-:Y:S06]  /*17f00*/  FMNMX.FTZ R70, R4, R70, !PT ;  /* 0x0000004604467209 */ /* 0x002fec0007810000 */
[----:B------:R1:W2:Y:S01]  /*17f10*/  MUFU.EX2 R89, R3 ;  /* 0x0000000300597308 */ /* 0x0002a20000000800 */
[C---:B------:R-:W-:Y:S01]  /*17f20*/  FSETP.NEU.FTZ.AND P0, PT, R70.reuse, -INF , PT ;  /* 0xff8000004600780b */ /* 0x040fe20003f1d000 */
[----:B------:R-:W-:Y:S01]  /*17f30*/  FMUL.FTZ R96, R70, c[0x0][0x2d0] ;  /* 0x0000b40046607a20 */ /* 0x000fe20000410000 */
[----:B----4-:R-:W3:Y:S04]  /*17f40*/  SHFL.BFLY PT, R2, R0, 0x2, 0x1f ;  /* 0x0c401f0000027f89 */ /* 0x010ee800000e0000 */
[----:B------:R-:W-:Y:S05]  /*17f50*/  FSEL R96, R96, RZ, P0 ;  /* 0x000000ff60607208 */ /* 0x000fea0000000000 */
[--C-:B------:R-:W-:Y:S02]  /*17f60*/  FFMA.FTZ R4, R36, c[0x0][0x2d0], -R96.reuse ;  /* 0x0000b40024047a23 */ /* 0x100fe40000010860 */
[--C-:B------:R-:W-:Y:S02]  /*17f70*/  FFMA.FTZ R32, R45, c[0x0][0x2d0], -R96.reuse ;  /* 0x0000b4002d207a23 */ /* 0x100fe40000010860 */
[----:B------:R-:W-:Y:S01]  /*17f80*/  MUFU.EX2 R248, R4 ;  /* 0x0000000400f87308 */ /* 0x000fe20000000800 */
[--C-:B-1----:R-:W-:Y:S01]  /*17f90*/  FFMA.FTZ R3, R26, c[0x0][0x2d0], -R96.reuse ;  /* 0x0000b4001a037a23 */ /* 0x102fe20000010860 */
[----:B--2---:R-:W-:Y:S08]  /*17fa0*/  F2FP.PACK_AB R79, R89, R92 ;  /* 0x0000005c594f723e */ /* 0x004ff000000000ff */
[----:B------:R1:W-:Y:S02]  /*17fb0*/  MUFU.EX2 R85, R3 ;  /* 0x0000000300557308 */ /* 0x0003e40000000800 */
[--C-:B-1----:R-:W-:Y:S02]  /*17fc0*/  FFMA.FTZ R3, R28, c[0x0][0x2d0], -R96.reuse ;  /* 0x0000b4001c037a23 */ /* 0x102fe40000010860 */
[----:B------:R-:W-:Y:S06]  /*17fd0*/  FFMA.FTZ R28, R47, c[0x0][0x2d0], -R75 ;  /* 0x0000b4002f1c7a23 */ /* 0x000fec000001084b */
[----:B------:R1:W2:Y:S02]  /*17fe0*/  MUFU.EX2 R246, R3 ;  /* 0x0000000300f67308 */ /* 0x0002a40000000800 */
[----:B-1----:R-:W-:Y:S01]  /*17ff0*/  FFMA.FTZ R3, R35, c[0x0][0x2d0], -R96 ;  /* 0x0000b40023037a23 */ /* 0x002fe20000010860 */
[----:B--2---:R-:W-:Y:S07]  /*18000*/  F2FP.PACK_AB R64, R246, R85 ;  /* 0x00000055f640723e */ /* 0x004fee00000000ff */
[----:B------:R3:W-:Y:S02]  /*18010*/  MUFU.EX2 R53, R3 ;  /* 0x0000000300357308 */ /* 0x0007e40000000800 */
[----:B---3--:R-:W-:Y:S01]  /*18020*/  FMNMX.FTZ R3, R0, R2, !PT ;  /* 0x0000000200037209 */ /* 0x008fe20007810000 */
[----:B------:R-:W-:Y:S01]  /*18030*/  FFMA.FTZ R2, R39, c[0x0][0x2d0], -R74 ;  /* 0x0000b40027027a23 */ /* 0x000fe2000001084a */
[----:B------:R-:W-:Y:S01]  /*18040*/  FSEL R0, R72, RZ, P2 ;  /* 0x000000ff48007208 */ /* 0x000fe20001000000 */
[----:B------:R-:W-:Y:S05]  /*18050*/  LDSM.16.MT88.4 R36, [R212+0x100] ;  /* 0x00010000d424783b */ /* 0x000fea0000004200 */
[----:B------:R1:W-:Y:S01]  /*18060*/  MUFU.EX2 R81, R2 ;  /* 0x0000000200517308 */ /* 0x0003e20000000800 */
[----:B------:R-:W-:Y:S04]  /*18070*/  FADD.FTZ R0, -R0, R100 ;  /* 0x0000006400007221 */ /* 0x000fe80000010100 */
[----:B------:R-:W-:Y:S01]  /*18080*/  FMUL.FTZ R0, R0, c[0x0][0x2d0] ;  /* 0x0000b40000007a20 */ /* 0x000fe20000410000 */
[----:B------:R-:W2:Y:S04]  /*18090*/  SHFL.BFLY PT, R4, R3, 0x1, 0x1f ;  /* 0x0c201f0003047f89 */ /* 0x000ea800000e0000 */
[----:B------:R3:W4:Y:S01]  /*180a0*/  MUFU.EX2 R69, R0 ;  /* 0x0000000000457308 */ /* 0x0007220000000800 */
[----:B-1----:R-:W-:Y:S05]  /*180b0*/  FSEL R2, R71, RZ, P1 ;  /* 0x000000ff47027208 */ /* 0x002fea0000800000 */
[----:B------:R-:W-:Y:S01]  /*180c0*/  FADD.FTZ R2, -R2, R101 ;  /* 0x0000006502027221 */ /* 0x000fe20000010100 */
[----:B--2---:R-:W-:Y:S03]  /*180d0*/  FMNMX.FTZ R3, R3, R4, !PT ;  /* 0x0000000403037209 */ /* 0x004fe60007810000 */
[----:B------:R-:W-:Y:S01]  /*180e0*/  FMUL.FTZ R2, R2, c[0x0][0x2d0] ;  /* 0x0000b40002027a20 */ /* 0x000fe20000410000 */
[----:B---3--:R-:W-:Y:S01]  /*180f0*/  FSEL R0, R70, RZ, P0 ;  /* 0x000000ff46007208 */ /* 0x008fe20000000000 */
[----:B----4-:R-:W-:Y:S01]  /*18100*/  FMUL.FTZ R5, R69, R105 ;  /* 0x0000006945057220 */ /* 0x010fe20000410000 */
[----:B------:R-:W-:Y:S01]  /*18110*/  MOV R105, R89 ;  /* 0x0000005900697202 */ /* 0x000fe20000000f00 */
[----:B------:R-:W1:Y:S01]  /*18120*/  MUFU.EX2 R68, R2 ;  /* 0x0000000200447308 */ /* 0x000e620000000800 */
[C---:B------:R-:W-:Y:S01]  /*18130*/  FMUL.FTZ R97, R3.reuse, c[0x0][0x2d0] ;  /* 0x0000b40003617a20 */ /* 0x040fe20000410000 */
[----:B------:R-:W-:Y:S01]  /*18140*/  FSETP.NEU.FTZ.AND P0, PT, R3, -INF , PT ;  /* 0xff8000000300780b */ /* 0x000fe20003f1d000 */
[----:B------:R-:W-:Y:S02]  /*18150*/  FADD.FTZ R0, -R0, R102 ;  /* 0x0000006600007221 */ /* 0x000fe40000010100 */
[----:B------:R-:W-:Y:S01]  /*18160*/  FMUL.FTZ R16, R69, R116 ;  /* 0x0000007445107220 */ /* 0x000fe20000410000 */
[----:B------:R-:W-:Y:S01]  /*18170*/  FSEL R97, R97, RZ, P0 ;  /* 0x000000ff61617208 */ /* 0x000fe20000000000 */
[----:B------:R-:W-:Y:S01]  /*18180*/  FMUL.FTZ R0, R0, c[0x0][0x2d0] ;  /* 0x0000b40000007a20 */ /* 0x000fe20000410000 */
[----:B------:R-:W-:Y:S01]  /*18190*/  MOV R116, R230 ;  /* 0x000000e600747202 */ /* 0x000fe20000000f00 */
[----:B------:R-:W-:Y:S02]  /*181a0*/  FMUL.FTZ R17, R69, R117 ;  /* 0x0000007545117220 */ /* 0x000fe40000410000 */
[----:B------:R2:W3:Y:S01]  /*181b0*/  MUFU.EX2 R2, R0 ;  /* 0x0000000000027308 */ /* 0x0004e20000000800 */
[----:B------:R-:W-:Y:S02]  /*181c0*/  FFMA.FTZ R4, R24, c[0x0][0x2d0], -R97 ;  /* 0x0000b40018047a23 */ /* 0x000fe40000010861 */
[----:B------:R-:W-:Y:S02]  /*181d0*/  IMAD.MOV.U32 R117, RZ, RZ, R233 ;  /* 0x000000ffff757224 */ /* 0x000fe400078e00e9 */
[--C-:B------:R-:W-:Y:S02]  /*181e0*/  FFMA.FTZ R58, R58, c[0x0][0x2d0], -R97.reuse ;  /* 0x0000b4003a3a7a23 */ /* 0x100fe40000010861 */
[----:B------:R-:W-:Y:S02]  /*181f0*/  FFMA.FTZ R62, R62, c[0x0][0x2d0], -R97 ;  /* 0x0000b4003e3e7a23 */ /* 0x000fe40000010861 */
[----:B------:R-:W-:Y:S01]  /*18200*/  FFMA.FTZ R24, R44, c[0x0][0x2d0], -R75 ;  /* 0x0000b4002c187a23 */ /* 0x000fe2000001084b */
[----:B------:R4:W-:Y:S01]  /*18210*/  MUFU.EX2 R61, R4 ;  /* 0x00000004003d7308 */ /* 0x0009e20000000800 */
[----:B------:R-:W-:Y:S02]  /*18220*/  FFMA.FTZ R44, R50, c[0x0][0x2d0], -R96 ;  /* 0x0000b400322c7a23 */ /* 0x000fe40000010860 */
[C---:B-1----:R-:W-:Y:S02]  /*18230*/  FMUL.FTZ R7, R68.reuse, R107 ;  /* 0x0000006b44077220 */ /* 0x042fe40000410000 */
[C---:B------:R-:W-:Y:S02]  /*18240*/  FMUL.FTZ R6, R68.reuse, R106 ;  /* 0x0000006a44067220 */ /* 0x040fe40000410000 */
[----:B------:R-:W-:Y:S02]  /*18250*/  IMAD.MOV.U32 R107, RZ, RZ, R53 ;  /* 0x000000ffff6b7224 */ /* 0x000fe400078e0035 */
[----:B------:R-:W-:Y:S01]  /*18260*/  LDSM.16.MT88.4 R52, [R210+0x100] ;  /* 0x00010000d234783b */ /* 0x000fe20000004200 */
[----:B------:R1:W2:Y:S01]  /*18270*/  MUFU.EX2 R30, R24 ;  /* 0x00000018001e7308 */ /* 0x0002a20000000800 */
[----:B------:R-:W-:Y:S01]  /*18280*/  FMUL.FTZ R18, R68, R118 ;  /* 0x0000007644127220 */ /* 0x000fe20000410000 */
[----:B------:R-:W-:Y:S01]  /*18290*/  F2FP.PACK_AB R66, R248, R107 ;  /* 0x0000006bf842723e */ /* 0x000fe200000000ff */
[----:B------:R-:W-:Y:S02]  /*182a0*/  FMUL.FTZ R19, R68, R119 ;  /* 0x0000007744137220 */ /* 0x000fe40000410000 */
[----:B--2---:R-:W-:Y:S02]  /*182b0*/  FFMA.FTZ R0, R8, c[0x0][0x2d0], -R97 ;  /* 0x0000b40008007a23 */ /* 0x004fe40000010861 */
[C---:B------:R-:W-:Y:S02]  /*182c0*/  FMUL.FTZ R35, R68.reuse, R135 ;  /* 0x0000008744237220 */ /* 0x040fe40000410000 */
[----:B------:R-:W-:Y:S01]  /*182d0*/  FMUL.FTZ R50, R68, R150 ;  /* 0x0000009644327220 */ /* 0x000fe20000410000 */
[----:B------:R2:W-:Y:S01]  /*182e0*/  MUFU.EX2 R200, R0 ;  /* 0x0000000000c87308 */ /* 0x0005e20000000800 */
[----:B------:R-:W-:Y:S01]  /*182f0*/  FFMA.FTZ R8, R40, c[0x0][0x2d0], -R75 ;  /* 0x0000b40028087a23 */ /* 0x000fe2000001084b */
[----:B------:R-:W5:Y:S01]  /*18300*/  LDL.LU R150, [R1+0x10] ;  /* 0x0000100001967983 */ /* 0x000f620000300800 */
[----:B------:R-:W-:Y:S02]  /*18310*/  IMAD.MOV.U32 R119, RZ, RZ, R243 ;  /* 0x000000ffff777224 */ /* 0x000fe400078e00f3 */
[--C-:B----4-:R-:W-:Y:S02]  /*18320*/  FFMA.FTZ R4, R25, c[0x0][0x2d0], -R97.reuse ;  /* 0x0000b40019047a23 */ /* 0x110fe40000010861 */
[----:B---3--:R-:W-:Y:S01]  /*18330*/  FMUL.FTZ R9, R2, R109 ;  /* 0x0000006d02097220 */ /* 0x008fe20000410000 */
[----:B------:R-:W-:Y:S01]  /*18340*/  MOV R109, R93 ;  /* 0x0000005d006d7202 */ /* 0x000fe20000000f00 */
[----:B------:R-:W-:Y:S01]  /*18350*/  FMUL.FTZ R34, R68, R134 ;  /* 0x0000008644227220 */ /* 0x000fe20000410000 */
[----:B------:R-:W3:Y:S01]  /*18360*/  MUFU.EX2 R235, R4 ;  /* 0x0000000400eb7308 */ /* 0x000ee20000000800 */
[----:B------:R-:W-:Y:S01]  /*18370*/  MOV R134, R84 ;  /* 0x0000005400867202 */ /* 0x000fe20000000f00 */
[C---:B------:R-:W-:Y:S02]  /*18380*/  FMUL.FTZ R45, R2.reuse, R145 ;  /* 0x00000091022d7220 */ /* 0x040fe40000410000 */
[C---:B------:R-:W-:Y:S02]  /*18390*/  FMUL.FTZ R12, R2.reuse, R112 ;  /* 0x00000070020c7220 */ /* 0x040fe40000410000 */
[C---:B------:R-:W-:Y:S02]  /*183a0*/  FMUL.FTZ R13, R2.reuse, R113 ;  /* 0x00000071020d7220 */ /* 0x040fe40000410000 */
[C---:B-1----:R-:W-:Y:S02]  /*183b0*/  FMUL.FTZ R24, R2.reuse, R124 ;  /* 0x0000007c02187220 */ /* 0x042fe40000410000 */
[----:B------:R1:W4:Y:S01]  /*183c0*/  MUFU.EX2 R31, R8 ;  /* 0x00000008001f7308 */ /* 0x0003220000000800 */
[C---:B------:R-:W-:Y:S02]  /*183d0*/  FMUL.FTZ R25, R2.reuse, R125 ;  /* 0x0000007d02197220 */ /* 0x040fe40000410000 */
[----:B------:R-:W-:Y:S02]  /*183e0*/  FMUL.FTZ R29, R2, R129 ;  /* 0x00000081021d7220 */ /* 0x000fe40000410000 */
[----:B--2---:R-:W-:Y:S02]  /*183f0*/  FFMA.FTZ R0, R22, c[0x0][0x2d0], -R97 ;  /* 0x0000b40016007a23 */ /* 0x004fe40000010861 */
[----:B------:R-:W2:Y:S01]  /*18400*/  LDSM.16.MT88.4 R20, [R209+0x100] ;  /* 0x00010000d114783b */ /* 0x000ea20000004200 */
[----:B------:R-:W-:Y:S02]  /*18410*/  IMAD.MOV.U32 R129, RZ, RZ, R30 ;  /* 0x000000ffff817224 */ /* 0x000fe400078e001e */
[----:B------:R4:W4:Y:S01]  /*18420*/  MUFU.EX2 R244, R0 ;  /* 0x0000000000f47308 */ /* 0x0009220000000800 */
[----:B------:R-:W-:Y:S02]  /*18430*/  FFMA.FTZ R40, R49, c[0x0][0x2d0], -R96 ;  /* 0x0000b40031287a23 */ /* 0x000fe40000010860 */
[----:B------:R-:W-:Y:S01]  /*18440*/  FMUL.FTZ R49, R69, R149 ;  /* 0x0000009545317220 */ /* 0x000fe20000410000 */
[----:B---3--:R-:W-:Y:S01]  /*18450*/  F2FP.PACK_AB R67, R235, R61 ;  /* 0x0000003deb43723e */ /* 0x008fe200000000ff */
[----:B------:R-:W-:Y:S01]  /*18460*/  FFMA.FTZ R4, R41, c[0x0][0x2d0], -R74 ;  /* 0x0000b40029047a23 */ /* 0x000fe2000001084a */
[----:B------:R-:W-:Y:S01]  /*18470*/  MOV R118, R235 ;  /* 0x000000eb00767202 */ /* 0x000fe20000000f00 */
[C---:B------:R-:W-:Y:S02]  /*18480*/  FMUL.FTZ R41, R2.reuse, R141 ;  /* 0x0000008d02297220 */ /* 0x040fe40000410000 */
[----:B------:R-:W-:Y:S01]  /*18490*/  IMAD.MOV.U32 R149, RZ, RZ, R117 ;  /* 0x000000ffff957224 */ /* 0x000fe200078e0075 */
[----:B------:R3:W-:Y:S01]  /*184a0*/  MUFU.EX2 R60, R4 ;  /* 0x00000004003c7308 */ /* 0x0007e20000000800 */
[----:B-1----:R-:W-:Y:S02]  /*184b0*/  FMUL.FTZ R8, R2, R108 ;  /* 0x0000006c02087220 */ /* 0x002fe40000410000 */
[----:B----4-:R-:W-:Y:S02]  /*184c0*/  IMAD.MOV.U32 R125, RZ, RZ, R31 ;  /* 0x000000ffff7d7224 */ /* 0x010fe400078e001f */
[----:B------:R-:W-:Y:S05]  /*184d0*/  IMAD.MOV.U32 R108, RZ, RZ, R92 ;  /* 0x000000ffff6c7224 */ /* 0x000fea00078e005c */
[----:B------:R1:W-:Y:S01]  /*184e0*/  MUFU.EX2 R113, R28 ;  /* 0x0000001c00717308 */ /* 0x0003e20000000800 */
[----:B------:R-:W-:Y:S01]  /*184f0*/  FFMA.FTZ R92, R95, c[0x0][0x2d0], -R75 ;  /* 0x0000b4005f5c7a23 */ /* 0x000fe2000001084b */
[----:B------:R-:W-:Y:S02]  /*18500*/  FSEL R0, R3, RZ, P0 ;  /* 0x000000ff03007208 */ /* 0x000fe40000000000 */
[----:B------:R-:W-:Y:S03]  /*18510*/  F2FP.PACK_AB R65, R244, R200 ;  /* 0x000000c8f441723e */ /* 0x000fe600000000ff */
[----:B------:R-:W-:Y:S03]  /*18520*/  FADD.FTZ R0, -R0, R103 ;  /* 0x0000006700007221 */ /* 0x000fe60000010100 */
[----:B------:R4:W-:Y:S01]  /*18530*/  MUFU.EX2 R124, R32 ;  /* 0x00000020007c7308 */ /* 0x0009e20000000800 */
[----:B------:R-:W-:Y:S02]  /*18540*/  FMUL.FTZ R0, R0, c[0x0][0x2d0] ;  /* 0x0000b40000007a20 */ /* 0x000fe40000410000 */
[C---:B---3--:R-:W-:Y:S02]  /*18550*/  FMUL.FTZ R4, R69.reuse, R104 ;  /* 0x0000006845047220 */ /* 0x048fe40000410000 */
[----:B------:R-:W-:Y:S05]  /*18560*/  IMAD.MOV.U32 R104, RZ, RZ, R87 ;  /* 0x000000ffff687224 */ /* 0x000fea00078e0057 */
[----:B------:R-:W3:Y:S01]  /*18570*/  MUFU.EX2 R0, R0 ;  /* 0x0000000000007308 */ /* 0x000ee20000000800 */
[-C--:B--2---:R-:W-:Y:S01]  /*18580*/  HMMA.16816.F32 R4, R76, R20.reuse, R4 ;  /* 0x000000144c04723c */ /* 0x084fe20000001804 */
[C---:B-1----:R-:W-:Y:S08]  /*18590*/  FMUL.FTZ R28, R2.reuse, R128 ;  /* 0x00000080021c7220 */ /* 0x042ff00000410000 */
[----:B------:R1:W2:Y:S03]  /*185a0*/  MUFU.EX2 R59, R40 ;  /* 0x00000028003b7308 */ /* 0x0002a60000000800 */
[C---:B----4-:R-:W-:Y:S01]  /*185b0*/  FMUL.FTZ R32, R69.reuse, R132 ;  /* 0x0000008445207220 */ /* 0x050fe20000410000 */
[----:B------:R-:W-:Y:S01]  /*185c0*/  MOV R132, R61 ;  /* 0x0000003d00847202 */ /* 0x000fe20000000f00 */
[----:B------:R-:W-:Y:S05]  /*185d0*/  FMUL.FTZ R61, R2, R161 ;  /* 0x000000a1023d7220 */ /* 0x000fea0000410000 */
[----:B------:R4:W-:Y:S01]  /*185e0*/  MUFU.EX2 R112, R44 ;  /* 0x0000002c00707308 */ /* 0x0009e20000000800 */
[C---:B---3--:R-:W-:Y:S02]  /*185f0*/  FMUL.FTZ R10, R0.reuse, R110 ;  /* 0x0000006e000a7220 */ /* 0x048fe40000410000 */
[C---:B------:R-:W-:Y:S02]  /*18600*/  FMUL.FTZ R11, R0.reuse, R111 ;  /* 0x0000006f000b7220 */ /* 0x040fe40000410000 */
[C---:B------:R-:W-:Y:S01]  /*18610*/  FMUL.FTZ R26, R0.reuse, R126 ;  /* 0x0000007e001a7220 */ /* 0x040fe20000410000 */
[----:B------:R-:W-:Y:S01]  /*18620*/  MOV R126, R81 ;  /* 0x00000051007e7202 */ /* 0x000fe20000000f00 */
[C---:B------:R-:W-:Y:S01]  /*18630*/  FMUL.FTZ R27, R0.reuse, R127 ;  /* 0x0000007f001b7220 */ /* 0x040fe20000410000 */
[----:B------:R-:W3:Y:S01]  /*18640*/  LDSM.16.MT88.4 R80, [R211+0x100] ;  /* 0x00010000d350783b */ /* 0x000ee20000004200 */
[----:B------:R-:W-:Y:S01]  /*18650*/  MOV R127, R86 ;  /* 0x00000056007f7202 */ /* 0x000fe20000000f00 */
[C---:B------:R-:W-:Y:S01]  /*18660*/  HMMA.16816.F32 R8, R64.reuse, R20, R8 ;  /* 0x000000144008723c */ /* 0x040fe20000001808 */
[C---:B------:R-:W-:Y:S01]  /*18670*/  FMUL.FTZ R14, R0.reuse, R114 ;  /* 0x00000072000e7220 */ /* 0x040fe20000410000 */
[----:B------:R-:W-:Y:S01]  /*18680*/  MUFU.EX2 R111, R58 ;  /* 0x0000003a006f7308 */ /* 0x000fe20000000800 */
[C---:B------:R-:W-:Y:S02]  /*18690*/  FMUL.FTZ R15, R0.reuse, R115 ;  /* 0x00000073000f7220 */ /* 0x040fe40000410000 */
[----:B------:R-:W-:Y:S02]  /*186a0*/  FMUL.FTZ R31, R0, R131 ;  /* 0x00000083001f7220 */ /* 0x000fe40000410000 */
[----:B------:R-:W-:Y:S02]  /*186b0*/  FFMA.FTZ R20, R46, c[0x0][0x2d0], -R74 ;  /* 0x0000b4002e147a23 */ /* 0x000fe4000001084a */
[----:B------:R-:W-:Y:S01]  /*186c0*/  IMAD.MOV.U32 R131, RZ, RZ, R85 ;  /* 0x000000ffff837224 */ /* 0x000fe200078e0055 */
[-C--:B------:R-:W-:Y:S01]  /*186d0*/  HMMA.16816.F32 R12, R64, R22.reuse, R12 ;  /* 0x00000016400c723c */ /* 0x080fe2000000180c */
[----:B------:R-:W2:Y:S01]  /*186e0*/  LDSM.16.MT88.4 R84, [R209+0x900] ;  /* 0x00090000d154783b */ /* 0x000ea20000004200 */
[----:B------:R3:W-:Y:S01]  /*186f0*/  MUFU.EX2 R114, R20 ;  /* 0x0000001400727308 */ /* 0x0007e20000000800 */
[----:B-1----:R-:W-:Y:S02]  /*18700*/  FMUL.FTZ R40, R2, R140 ;  /* 0x0000008c02287220 */ /* 0x002fe40000410000 */
[C---:B------:R-:W-:Y:S01]  /*18710*/  FMUL.FTZ R21, R69.reuse, R121 ;  /* 0x0000007945157220 */ /* 0x040fe20000410000 */
[----:B------:R-:W-:Y:S01]  /*18720*/  MOV R121, R249 ;  /* 0x000000f900797202 */ /* 0x000fe20000000f00 */
[C---:B------:R-:W-:Y:S01]  /*18730*/  FMUL.FTZ R30, R0.reuse, R130 ;  /* 0x00000082001e7220 */ /* 0x040fe20000410000 */
[C---:B------:R-:W-:Y:S01]  /*18740*/  HMMA.16816.F32 R16, R76.reuse, R22, R16 ;  /* 0x000000164c10723c */ /* 0x040fe20000001810 */
[----:B------:R-:W-:Y:S03]  /*18750*/  MOV R130, R33 ;  /* 0x0000002100827202 */ /* 0x000fe60000000f00 */
[C---:B------:R-:W-:Y:S02]  /*18760*/  FMUL.FTZ R33, R69.reuse, R133 ;  /* 0x0000008545217220 */ /* 0x040fe40000410000 */
[----:B------:R-:W-:Y:S02]  /*18770*/  FMUL.FTZ R42, R0, R142 ;  /* 0x0000008e002a7220 */ /* 0x000fe40000410000 */
[C---:B------:R-:W-:Y:S04]  /*18780*/  FMUL.FTZ R22, R68.reuse, R122 ;  /* 0x0000007a44167220 */ /* 0x040fe80000410000 */
[----:B------:R-:W-:Y:S01]  /*18790*/  FMUL.FTZ R23, R68, R123 ;  /* 0x0000007b44177220 */ /* 0x000fe20000410000 */
[----:B------:R-:W-:Y:S01]  /*187a0*/  MOV R123, R244 ;  /* 0x000000f4007b7202 */ /* 0x000fe20000000f00 */
[----:B------:R-:W-:Y:S02]  /*187b0*/  FMUL.FTZ R43, R0, R143 ;  /* 0x0000008f002b7220 */ /* 0x000fe40000410000 */
[C---:B----4-:R-:W-:Y:S02]  /*187c0*/  FMUL.FTZ R44, R2.reuse, R144 ;  /* 0x00000090022c7220 */ /* 0x050fe40000410000 */
[C---:B---3--:R-:W-:Y:S02]  /*187d0*/  FMUL.FTZ R20, R69.reuse, R120 ;  /* 0x0000007845147220 */ /* 0x048fe40000410000 */
[----:B------:R-:W-:Y:S01]  /*187e0*/  IMAD.MOV.U32 R133, RZ, RZ, R60 ;  /* 0x000000ffff857224 */ /* 0x000fe200078e003c */
[----:B------:R1:W-:Y:S01]  /*187f0*/  MUFU.EX2 R120, R62 ;  /* 0x0000003e00787308 */ /* 0x0003e20000000800 */
[----:B------:R-:W-:Y:S01]  /*18800*/  FMUL.FTZ R60, R2, R160 ;  /* 0x000000a0023c7220 */ /* 0x000fe20000410000 */
[----:B------:R-:W-:Y:S01]  /*18810*/  MOV R160, R116 ;  /* 0x0000007400a07202 */ /* 0x000fe20000000f00 */
[C---:B------:R-:W-:Y:S01]  /*18820*/  FMUL.FTZ R46, R0.reuse, R146 ;  /* 0x00000092002e7220 */ /* 0x040fe20000410000 */
[-C--:B------:R-:W-:Y:S01]  /*18830*/  HMMA.16816.F32 R20, R76, R36.reuse, R20 ;  /* 0x000000244c14723c */ /* 0x080fe20000001814 */
[C---:B------:R-:W-:Y:S02]  /*18840*/  FMUL.FTZ R47, R0.reuse, R147 ;  /* 0x00000093002f7220 */ /* 0x040fe40000410000 */
[C---:B------:R-:W-:Y:S02]  /*18850*/  FMUL.FTZ R58, R0.reuse, R158 ;  /* 0x0000009e003a7220 */ /* 0x040fe40000410000 */
[----:B------:R-:W-:Y:S02]  /*18860*/  FMUL.FTZ R63, R0, R163 ;  /* 0x000000a3003f7220 */ /* 0x000fe40000410000 */
[----:B------:R-:W-:Y:S01]  /*18870*/  IMAD.MOV.U32 R122, RZ, RZ, R248 ;  /* 0x000000ffff7a7224 */ /* 0x000fe200078e00f8 */
[C---:B------:R-:W-:Y:S01]  /*18880*/  HMMA.16816.F32 R24, R64.reuse, R36, R24 ;  /* 0x000000244018723c */ /* 0x040fe20000001818 */
[----:B------:R-:W-:Y:S06]  /*18890*/  IMAD.MOV.U32 R115, RZ, RZ, R246 ;  /* 0x000000ffff737224 */ /* 0x000fec00078e00f6 */
[----:B------:R-:W-:Y:S01]  /*188a0*/  FFMA.FTZ R36, R48, c[0x0][0x2d0], -R96 ;  /* 0x0000b40030247a23 */ /* 0x000fe20000010860 */
[-C--:B------:R-:W-:Y:S01]  /*188b0*/  HMMA.16816.F32 R28, R64, R38.reuse, R28 ;  /* 0x00000026401c723c */ /* 0x080fe2000000181c */
[----:B------:R-:W-:Y:S02]  /*188c0*/  FMUL.FTZ R37, R69, R137 ;  /* 0x0000008945257220 */ /* 0x000fe40000410000 */
[----:B------:R3:W-:Y:S01]  /*188d0*/  MUFU.EX2 R128, R36 ;  /* 0x0000002400807308 */ /* 0x0007e20000000800 */
[--C-:B------:R-:W-:Y:S02]  /*188e0*/  FFMA.FTZ R48, R51, c[0x0][0x2d0], -R74.reuse ;  /* 0x0000b40033307a23 */ /* 0x100fe4000001084a */
[----:B------:R-:W-:Y:S02]  /*188f0*/  FMUL.FTZ R51, R68, R151 ;  /* 0x0000009744337220 */ /* 0x000fe40000410000 */
[C---:B------:R-:W-:Y:S01]  /*18900*/  HMMA.16816.F32 R32, R76.reuse, R38, R32 ;  /* 0x000000264c20723c */ /* 0x040fe20000001820 */
[----:B------:R-:W-:Y:S03]  /*18910*/  IMAD.MOV.U32 R151, RZ, RZ, R57 ;  /* 0x000000ffff977224 */ /* 0x000fe600078e0039 */
[----:B------:R-:W-:Y:S01]  /*18920*/  FMUL.FTZ R57, R2, R157 ;  /* 0x0000009d02397220 */ /* 0x000fe20000410000 */
[----:B------:R4:W-:Y:S01]  /*18930*/  MUFU.EX2 R110, R48 ;  /* 0x00000030006e7308 */ /* 0x0009e20000000800 */
[----:B-1----:R-:W-:Y:S02]  /*18940*/  FMUL.FTZ R62, R0, R162 ;  /* 0x000000a2003e7220 */ /* 0x002fe40000410000 */
[C---:B------:R-:W-:Y:S04]  /*18950*/  FMUL.FTZ R38, R68.reuse, R138 ;  /* 0x0000008a44267220 */ /* 0x040fe80000410000 */
[----:B------:R-:W-:Y:S03]  /*18960*/  FMUL.FTZ R39, R68, R139 ;  /* 0x0000008b44277220 */ /* 0x000fe60000410000 */
[----:B------:R-:W-:Y:S01]  /*18970*/  MUFU.EX2 R138, R92 ;  /* 0x0000005c008a7308 */ /* 0x000fe20000000800 */
[C---:B---3--:R-:W-:Y:S07]  /*18980*/  FMUL.FTZ R36, R69.reuse, R136 ;  /* 0x0000008845247220 */ /* 0x048fee0000410000 */
[-C--:B------:R-:W-:Y:S01]  /*18990*/  HMMA.16816.F32 R36, R76, R52.reuse, R36 ;  /* 0x000000344c24723c */ /* 0x080fe20000001824 */
[C---:B----4-:R-:W-:Y:S01]  /*189a0*/  FMUL.FTZ R48, R69.reuse, R148 ;  /* 0x0000009445307220 */ /* 0x050fe20000410000 */
[----:B--2---:R-:W-:Y:S01]  /*189b0*/  MOV R148, R59 ;  /* 0x0000003b00947202 */ /* 0x004fe20000000f00 */
[----:B------:R-:W-:Y:S05]  /*189c0*/  FMUL.FTZ R59, R0, R159 ;  /* 0x0000009f003b7220 */ /* 0x000fea0000410000 */
[C---:B------:R-:W-:Y:S07]  /*189d0*/  HMMA.16816.F32 R40, R64.reuse, R52, R40 ;  /* 0x000000344028723c */ /* 0x040fee0000001828 */
[--C-:B------:R-:W-:Y:S01]  /*189e0*/  FFMA.FTZ R52, R56, c[0x0][0x2d0], -R97.reuse ;  /* 0x0000b40038347a23 */ /* 0x100fe20000010861 */
[-C--:B------:R-:W-:Y:S01]  /*189f0*/  HMMA.16816.F32 R44, R64, R54.reuse, R44 ;  /* 0x00000036402c723c */ /* 0x080fe2000000182c */
[C---:B------:R-:W-:Y:S02]  /*18a00*/  FMUL.FTZ R53, R69.reuse, R153 ;  /* 0x0000009945357220 */ /* 0x040fe40000410000 */
        /* <DEDUP_REMOVED lines=9> */
[-C--:B------:R-:W-:Y:S01]  /*18aa0*/  HMMA.16816.F32 R60, R64, R82.reuse, R60 ;  /* 0x00000052403c723c */ /* 0x080fe2000000183c */
[----:B--2---:R-:W-:Y:S02]  /*18ab0*/  F2FP.PACK_AB R81, R111, R103 ;  /* 0x000000676f51723e */ /* 0x004fe400000000ff */
[----:B------:R1:W2:Y:S04]  /*18ac0*/  MUFU.EX2 R106, R80 ;  /* 0x00000050006a7308 */ /* 0x0002a80000000800 */
[C---:B------:R-:W-:Y:S02]  /*18ad0*/  FMUL.FTZ R64, R69.reuse, R164 ;  /* 0x000000a445407220 */ /* 0x040fe40000410000 */
[----:B------:R-:W-:Y:S03]  /*18ae0*/  FMUL.FTZ R65, R69, R165 ;  /* 0x000000a545417220 */ /* 0x000fe60000410000 */
[C---:B------:R-:W-:Y:S02]  /*18af0*/  FMUL.FTZ R66, R68.reuse, R166 ;  /* 0x000000a644427220 */ /* 0x040fe40000410000 */
[----:B------:R-:W-:Y:S07]  /*18b00*/  FMUL.FTZ R67, R68, R167 ;  /* 0x000000a744437220 */ /* 0x000fee0000410000 */
[----:B------:R-:W-:Y:S01]  /*18b10*/  HMMA.16816.F32 R64, R76, R82, R64 ;  /* 0x000000524c40723c */ /* 0x000fe20000001840 */
[----:B-1----:R-:W-:Y:S06]  /*18b20*/  FFMA.FTZ R80, R90, c[0x0][0x2d0], -R74 ;  /* 0x0000b4005a507a23 */ /* 0x002fec000001084a */
[----:B------:R-:W-:Y:S01]  /*18b30*/  F2FP.PACK_AB R76, R133, R126 ;  /* 0x0000007e854c723e */ /* 0x000fe200000000ff */
[----:B------:R-:W1:Y:S01]  /*18b40*/  LDSM.16.MT88.4 R88, [R212+0x900] ;  /* 0x00090000d458783b */ /* 0x000e620000004200 */
[----:B------:R-:W-:Y:S01]  /*18b50*/  F2FP.PACK_AB R77, R151, R125 ;  /* 0x0000007d974d723e */ /* 0x000fe200000000ff */
[----:B------:R3:W-:Y:S02]  /*18b60*/  MUFU.EX2 R249, R80 ;  /* 0x0000005000f97308 */ /* 0x0007e40000000800 */
[----:B------:R-:W-:Y:S02]  /*18b70*/  F2FP.PACK_AB R78, R114, R130 ;  /* 0x00000082724e723e */ /* 0x000fe400000000ff */
[----:B------:R-:W-:Y:S02]  /*18b80*/  F2FP.PACK_AB R79, R113, R129 ;  /* 0x00000081714f723e */ /* 0x000fe400000000ff */
[----:B------:R-:W-:Y:S02]  /*18b90*/  F2FP.PACK_AB R82, R112, R148 ;  /* 0x000000947052723e */ /* 0x000fe400000000ff */
[----:B--2---:R-:W-:Y:S01]  /*18ba0*/  F2FP.PACK_AB R83, R106, R120 ;  /* 0x000000786a53723e */ /* 0x004fe200000000ff */
[----:B-----5:R-:W-:Y:S02]  /*18bb0*/  FFMA.FTZ R69, R69, R150, R160 ;  /* 0x0000009645457223 */ /* 0x020fe400000100a0 */
[-C--:B------:R-:W-:Y:S01]  /*18bc0*/  HMMA.16816.F32 R4, R76, R84.reuse, R4 ;  /* 0x000000544c04723c */ /* 0x080fe20000001804 */
[----:B------:R-:W-:Y:S02]  /*18bd0*/  IMAD.MOV.U32 R150, RZ, RZ, R149 ;  /* 0x000000ffff967224 */ /* 0x000fe400078e0095 */
[--C-:B---3--:R-:W-:Y:S02]  /*18be0*/  FFMA.FTZ R80, R94, c[0x0][0x2d0], -R75.reuse ;  /* 0x0000b4005e507a23 */ /* 0x108fe4000001084b */
        /* <DEDUP_REMOVED lines=9> */
[C---:B------:R-:W-:Y:S01]  /*18c80*/  HMMA.16816.F32 R24, R80.reuse, R88, R24 ;  /* 0x000000585018723c */ /* 0x040fe20000001818 */
[----:B---3--:R-:W-:Y:S06]  /*18c90*/  FFMA.FTZ R84, R177, c[0x0][0x2d0], -R74 ;  /* 0x0000b400b1547a23 */ /* 0x008fec000001084a */
[--C-:B------:R-:W-:Y:S01]  /*18ca0*/  FFMA.FTZ R88, R170, c[0x0][0x2d0], -R96.reuse ;  /* 0x0000b400aa587a23 */ /* 0x100fe20000010860 */
[-C--:B------:R-:W-:Y:S01]  /*18cb0*/  HMMA.16816.F32 R28, R80, R90.reuse, R28 ;  /* 0x0000005a501c723c */ /* 0x080fe2000000181c */
[----:B------:R1:W-:Y:S07]  /*18cc0*/  MUFU.EX2 R246, R84 ;  /* 0x0000005400f67308 */ /* 0x0003ee0000000800 */
[C---:B------:R-:W-:Y:S03]  /*18cd0*/  HMMA.16816.F32 R32, R76.reuse, R90, R32 ;  /* 0x0000005a4c20723c */ /* 0x040fe60000001820 */
[----:B------:R3:W-:Y:S05]  /*18ce0*/  MUFU.EX2 R136, R88 ;  /* 0x0000005800887308 */ /* 0x0007ea0000000800 */
[-C--:B--2---:R-:W-:Y:S08]  /*18cf0*/  HMMA.16816.F32 R36, R76, R92.reuse, R36 ;  /* 0x0000005c4c24723c */ /* 0x084ff00000001824 */
[C---:B------:R-:W-:Y:S01]  /*18d00*/  HMMA.16816.F32 R40, R80.reuse, R92, R40 ;  /* 0x0000005c5028723c */ /* 0x040fe20000001828 */
[----:B-1----:R-:W-:Y:S04]  /*18d10*/  FFMA.FTZ R84, R171, c[0x0][0x2d0], -R75 ;  /* 0x0000b400ab547a23 */ /* 0x002fe8000001084b */
[----:B------:R1:W-:Y:S02]  /*18d20*/  MUFU.EX2 R244, R84 ;  /* 0x0000005400f47308 */ /* 0x0003e40000000800 */
[----:B------:R-:W-:Y:S01]  /*18d30*/  FFMA.FTZ R92, R168, c[0x0][0x2d0], -R97 ;  /* 0x0000b400a85c7a23 */ /* 0x000fe20000010861 */
[-C--:B------:R-:W-:Y:S01]  /*18d40*/  HMMA.16816.F32 R44, R80, R94.reuse, R44 ;  /* 0x0000005e502c723c */ /* 0x080fe2000000182c */
[--C-:B---3--:R-:W-:Y:S06]  /*18d50*/  FFMA.FTZ R88, R173, c[0x0][0x2d0], -R96.reuse ;  /* 0x0000b400ad587a23 */ /* 0x108fec0000010860 */
[----:B------:R2:W-:Y:S01]  /*18d60*/  MUFU.EX2 R235, R92 ;  /* 0x0000005c00eb7308 */ /* 0x0005e20000000800 */
[C---:B------:R-:W-:Y:S09]  /*18d70*/  HMMA.16816.F32 R48, R76.reuse, R94, R48 ;  /* 0x0000005e4c30723c */ /* 0x040ff20000001830 */
[----:B------:R3:W-:Y:S03]  /*18d80*/  MUFU.EX2 R142, R88 ;  /* 0x00000058008e7308 */ /* 0x0007e60000000800 */
[----:B-1----:R-:W-:Y:S07]  /*18d90*/  FFMA.FTZ R84, R174, c[0x0][0x2d0], -R75 ;  /* 0x0000b400ae547a23 */ /* 0x002fee000001084b */
[----:B------:R1:W-:Y:S01]  /*18da0*/  MUFU.EX2 R143, R84 ;  /* 0x00000054008f7308 */ /* 0x0003e20000000800 */
[----:B--2---:R-:W-:Y:S09]  /*18db0*/  FFMA.FTZ R92, R169, c[0x0][0x2d0], -R97 ;  /* 0x0000b400a95c7a23 */ /* 0x004ff20000010861 */
[----:B------:R2:W-:Y:S01]  /*18dc0*/  MUFU.EX2 R233, R92 ;  /* 0x0000005c00e97308 */ /* 0x0005e20000000800 */
[--C-:B---3--:R-:W-:Y:S09]  /*18dd0*/  FFMA.FTZ R88, R175, c[0x0][0x2d0], -R96.reuse ;  /* 0x0000b400af587a23 */ /* 0x108ff20000010860 */
[----:B------:R3:W4:Y:S01]  /*18de0*/  MUFU.EX2 R141, R88 ;  /* 0x00000058008d7308 */ /* 0x0007220000000800 */
[----:B-1----:R-:W-:Y:S09]  /*18df0*/  FFMA.FTZ R84, R99, c[0x0][0x2d0], -R96 ;  /* 0x0000b40063547a23 */ /* 0x002ff20000010860 */
[----:B------:R1:W-:Y:S01]  /*18e00*/  MUFU.EX2 R137, R84 ;  /* 0x0000005400897308 */ /* 0x0003e20000000800 */
[----:B--2---:R-:W-:Y:S09]  /*18e10*/  FFMA.FTZ R92, R186, c[0x0][0x2d0], -R75 ;  /* 0x0000b400ba5c7a23 */ /* 0x004ff2000001084b */
[----:B------:R2:W-:Y:S01]  /*18e20*/  MUFU.EX2 R145, R92 ;  /* 0x0000005c00917308 */ /* 0x0005e20000000800 */
[--C-:B---3--:R-:W-:Y:S09]  /*18e30*/  FFMA.FTZ R88, R181, c[0x0][0x2d0], -R74.reuse ;  /* 0x0000b400b5587a23 */ /* 0x108ff2000001084a */
[----:B------:R3:W-:Y:S01]  /*18e40*/  MUFU.EX2 R243, R88 ;  /* 0x0000005800f37308 */ /* 0x0007e20000000800 */
[----:B-1----:R-:W1:Y:S08]  /*18e50*/  LDSM.16.MT88.4 R84, [R211+0x900] ;  /* 0x00090000d354783b */ /* 0x002e700000004200 */
[----:B--2---:R-:W-:Y:S01]  /*18e60*/  LDSM.16.MT88.4 R92, [R210+0x1100] ;  /* 0x00110000d25c783b */ /* 0x004fe20000004200 */
[--C-:B---3--:R-:W-:Y:S04]  /*18e70*/  FFMA.FTZ R88, R98, c[0x0][0x2d0], -R97.reuse ;  /* 0x0000b40062587a23 */ /* 0x108fe80000010861 */
[----:B------:R2:W3:Y:S01]  /*18e80*/  MUFU.EX2 R140, R88 ;  /* 0x00000058008c7308 */ /* 0x0004e20000000800 */
[-C--:B-1----:R-:W-:Y:S08]  /*18e90*/  HMMA.16816.F32 R52, R76, R84.reuse, R52 ;  /* 0x000000544c34723c */ /* 0x082ff00000001834 */
[C---:B------:R-:W-:Y:S01]  /*18ea0*/  HMMA.16816.F32 R56, R80.reuse, R84, R56 ;  /* 0x000000545038723c */ /* 0x040fe20000001838 */
[----:B--2---:R-:W1:Y:S06]  /*18eb0*/  LDSM.16.MT88.4 R88, [R209+0x1100] ;  /* 0x00110000d158783b */ /* 0x004e6c0000004200 */
[----:B------:R-:W-:Y:S01]  /*18ec0*/  FFMA.FTZ R84, R172, c[0x0][0x2d0], -R97 ;  /* 0x0000b400ac547a23 */ /* 0x000fe20000010861 */
[-C--:B------:R-:W-:Y:S03]  /*18ed0*/  HMMA.16816.F32 R60, R80, R86.reuse, R60 ;  /* 0x00000056503c723c */ /* 0x080fe6000000183c */
[----:B------:R2:W5:Y:S04]  /*18ee0*/  MUFU.EX2 R230, R84 ;  /* 0x0000005400e67308 */ /* 0x0005680000000800 */
[--C-:B------:R-:W-:Y:S01]  /*18ef0*/  FFMA.FTZ R80, R187, c[0x0][0x2d0], -R74.reuse ;  /* 0x0000b400bb507a23 */ /* 0x100fe2000001084a */
[----:B------:R-:W-:Y:S01]  /*18f00*/  HMMA.16816.F32 R64, R76, R86, R64 ;  /* 0x000000564c40723c */ /* 0x000fe20000001840 */
[----:B----4-:R-:W-:Y:S03]  /*18f10*/  F2FP.PACK_AB R82, R141, R142 ;  /* 0x0000008e8d52723e */ /* 0x010fe600000000ff */
[----:B---3--:R-:W-:Y:S01]  /*18f20*/  F2FP.PACK_AB R81, R235, R140 ;  /* 0x0000008ceb51723e */ /* 0x008fe200000000ff */
[----:B------:R3:W-:Y:S02]  /*18f30*/  MUFU.EX2 R147, R80 ;  /* 0x0000005000937308 */ /* 0x0007e40000000800 */
[----:B------:R-:W-:Y:S02]  /*18f40*/  F2FP.PACK_AB R76, R249, R110 ;  /* 0x0000006ef94c723e */ /* 0x000fe400000000ff */
[----:B------:R-:W-:Y:S03]  /*18f50*/  F2FP.PACK_AB R77, R138, R139 ;  /* 0x0000008b8a4d723e */ /* 0x000fe600000000ff */
[----:B------:R-:W-:Y:S02]  /*18f60*/  F2FP.PACK_AB R78, R246, R248 ;  /* 0x000000f8f64e723e */ /* 0x000fe400000000ff */
[----:B------:R-:W-:Y:S01]  /*18f70*/  F2FP.PACK_AB R79, R143, R244 ;  /* 0x000000f48f4f723e */ /* 0x000fe200000000ff */
[----:B--2---:R-:W2:Y:S01]  /*18f80*/  LDSM.16.MT88.4 R84, [R212+0x1100] ;  /* 0x00110000d454783b */ /* 0x004ea20000004200 */
[----:B-----5:R-:W-:Y:S05]  /*18f90*/  F2FP.PACK_AB R83, R230, R233 ;  /* 0x000000e9e653723e */ /* 0x020fea00000000ff */
[-C--:B-1----:R-:W-:Y:S01]  /*18fa0*/  HMMA.16816.F32 R4, R76, R88.reuse, R4 ;  /* 0x000000584c04723c */ /* 0x082fe20000001804 */
[--C-:B---3--:R-:W-:Y:S04]  /*18fb0*/  FFMA.FTZ R80, R182, c[0x0][0x2d0], -R75.reuse ;  /* 0x0000b400b6507a23 */ /* 0x108fe8000001084b */
[----:B------:R1:W-:Y:S02]  /*18fc0*/  MUFU.EX2 R146, R80 ;  /* 0x0000005000927308 */ /* 0x0003e40000000800 */
[----:B-1----:R-:W-:Y:S07]  /*18fd0*/  F2FP.PACK_AB R80, R136, R137 ;  /* 0x000000898850723e */ /* 0x002fee00000000ff */
[C---:B------:R-:W-:Y:S07]  /*18fe0*/  HMMA.16816.F32 R8, R80.reuse, R88, R8 ;  /* 0x000000585008723c */ /* 0x040fee0000001808 */
[--C-:B------:R-:W-:Y:S01]  /*18ff0*/  FFMA.FTZ R88, R196, c[0x0][0x2d0], -R74.reuse ;  /* 0x0000b400c4587a23 */ /* 0x100fe2000001084a */
[-C--:B------:R-:W-:Y:S03]  /*19000*/  HMMA.16816.F32 R12, R80, R90.reuse, R12 ;  /* 0x0000005a500c723c */ /* 0x080fe6000000180c */
[----:B------:R1:W-:Y:S05]  /*19010*/  MUFU.EX2 R228, R88 ;  /* 0x0000005800e47308 */ /* 0x0003ea0000000800 */
[C---:B------:R-:W-:Y:S08]  /*19020*/  HMMA.16816.F32 R16, R76.reuse, R90, R16 ;  /* 0x0000005a4c10723c */ /* 0x040ff00000001810 */
[-C--:B--2---:R-:W-:Y:S08]  /*19030*/  HMMA.16816.F32 R20, R76, R84.reuse, R20 ;  /* 0x000000544c14723c */ /* 0x084ff00000001814 */
[C---:B------:R-:W-:Y:S01]  /*19040*/  HMMA.16816.F32 R24, R80.reuse, R84, R24 ;  /* 0x000000545018723c */ /* 0x040fe20000001818 */
[----:B-1----:R-:W-:Y:S03]  /*19050*/  FFMA.FTZ R88, R198, c[0x0][0x2d0], -R74 ;  /* 0x0000b400c6587a23 */ /* 0x002fe6000001084a */
[----:B------:R-:W-:Y:S03]  /*19060*/  MOV R198, R121 ;  /* 0x0000007900c67202 */ /* 0x000fe60000000f00 */
[--C-:B------:R-:W-:Y:S01]  /*19070*/  FFMA.FTZ R84, R184, c[0x0][0x2d0], -R96.reuse ;  /* 0x0000b400b8547a23 */ /* 0x100fe20000010860 */
[-C--:B------:R-:W-:Y:S01]  /*19080*/  HMMA.16816.F32 R28, R80, R86.reuse, R28 ;  /* 0x00000056501c723c */ /* 0x080fe2000000181c */
[----:B------:R1:W-:Y:S01]  /*19090*/  MUFU.EX2 R196, R88 ;  /* 0x0000005800c47308 */ /* 0x0003e20000000800 */
[----:B------:R-:W-:Y:S02]  /*190a0*/  ISETP.GT.AND P0, PT, R225, R198, PT ;  /* 0x000000c6e100720c */ /* 0x000fe40003f04270 */
[----:B------:R-:W-:Y:S04]  /*190b0*/  MOV R121, R107 ;  /* 0x0000006b00797202 */ /* 0x000fe80000000f00 */
[C---:B------:R-:W-:Y:S03]  /*190c0*/  HMMA.16816.F32 R32, R76.reuse, R86, R32 ;  /* 0x000000564c20723c */ /* 0x040fe60000001820 */
[----:B------:R2:W-:Y:S05]  /*190d0*/  MUFU.EX2 R144, R84 ;  /* 0x0000005400907308 */ /* 0x0005ea0000000800 */
[-C--:B------:R-:W-:Y:S08]  /*190e0*/  HMMA.16816.F32 R36, R76, R92.reuse, R36 ;  /* 0x0000005c4c24723c */ /* 0x080ff00000001824 */
[C---:B------:R-:W-:Y:S01]  /*190f0*/  HMMA.16816.F32 R40, R80.reuse, R92, R40 ;  /* 0x0000005c5028723c */ /* 0x040fe20000001828 */
[----:B-1----:R-:W-:Y:S04]  /*19100*/  FFMA.FTZ R88, R190, c[0x0][0x2d0], -R75 ;  /* 0x0000b400be587a23 */ /* 0x002fe8000001084b */
[----:B------:R1:W-:Y:S02]  /*19110*/  MUFU.EX2 R190, R88 ;  /* 0x0000005800be7308 */ /* 0x0003e40000000800 */
[----:B------:R-:W-:Y:S01]  /*19120*/  FFMA.FTZ R92, R179, c[0x0][0x2d0], -R97 ;  /* 0x0000b400b35c7a23 */ /* 0x000fe20000010861 */
[-C--:B------:R-:W-:Y:S01]  /*19130*/  HMMA.16816.F32 R44, R80, R94.reuse, R44 ;  /* 0x0000005e502c723c */ /* 0x080fe2000000182c */
[--C-:B--2---:R-:W-:Y:S06]  /*19140*/  FFMA.FTZ R84, R188, c[0x0][0x2d0], -R96.reuse ;  /* 0x0000b400bc547a23 */ /* 0x104fec0000010860 */
[----:B------:R2:W-:Y:S01]  /*19150*/  MUFU.EX2 R155, R92 ;  /* 0x0000005c009b7308 */ /* 0x0005e20000000800 */
[C---:B------:R-:W-:Y:S09]  /*19160*/  HMMA.16816.F32 R48, R76.reuse, R94, R48 ;  /* 0x0000005e4c30723c */ /* 0x040ff20000001830 */
[----:B------:R3:W-:Y:S03]  /*19170*/  MUFU.EX2 R188, R84 ;  /* 0x0000005400bc7308 */ /* 0x0007e60000000800 */
[----:B-1----:R-:W-:Y:S07]  /*19180*/  FFMA.FTZ R88, R194, c[0x0][0x2d0], -R75 ;  /* 0x0000b400c2587a23 */ /* 0x002fee000001084b */
[----:B------:R1:W-:Y:S01]  /*19190*/  MUFU.EX2 R194, R88 ;  /* 0x0000005800c27308 */ /* 0x0003e20000000800 */
[----:B--2---:R-:W-:Y:S09]  /*191a0*/  FFMA.FTZ R92, R178, c[0x0][0x2d0], -R97 ;  /* 0x0000b400b25c7a23 */ /* 0x004ff20000010861 */
[----:B------:R2:W-:Y:S01]  /*191b0*/  MUFU.EX2 R154, R92 ;  /* 0x0000005c009a7308 */ /* 0x0005e20000000800 */
[----:B---3--:R-:W-:Y:S02]  /*191c0*/  FFMA.FTZ R84, R189, c[0x0][0x2d0], -R96 ;  /* 0x0000b400bd547a23 */ /* 0x008fe40000010860 */
[----:B------:R-:W-:Y:S07]  /*191d0*/  IMAD.MOV.U32 R189, RZ, RZ, R106 ;  /* 0x000000ffffbd7224 */ /* 0x000fee00078e006a */
[----:B------:R3:W-:Y:S01]  /*191e0*/  MUFU.EX2 R186, R84 ;  /* 0x0000005400ba7308 */ /* 0x0007e20000000800 */
[----:B-1----:R-:W1:Y:S01]  /*191f0*/  LDSM.16.MT88.4 R88, [R211+0x1100] ;  /* 0x00110000d358783b */ /* 0x002e620000004200 */
[----:B--2---:R-:W-:Y:S02]  /*19200*/  FFMA.FTZ R92, R205, c[0x0][0x2d0], -R75 ;  /* 0x0000b400cd5c7a23 */ /* 0x004fe4000001084b */
[----:B------:R-:W-:Y:S06]  /*19210*/  IMAD.MOV.U32 R205, RZ, RZ, R115 ;  /* 0x000000ffffcd7224 */ /* 0x000fec00078e0073 */
[----:B------:R2:W-:Y:S01]  /*19220*/  MUFU.EX2 R159, R92 ;  /* 0x0000005c009f7308 */ /* 0x0005e20000000800 */
[----:B---3--:R-:W-:Y:S01]  /*19230*/  FFMA.FTZ R84, R191, c[0x0][0x2d0], -R96 ;  /* 0x0000b400bf547a23 */ /* 0x008fe20000010860 */
[----:B------:R-:W-:Y:S08]  /*19240*/  MOV R191, R110 ;  /* 0x0000006e00bf7202 */ /* 0x000ff00000000f00 */
[----:B------:R3:W4:Y:S01]  /*19250*/  MUFU.EX2 R187, R84 ;  /* 0x0000005400bb7308 */ /* 0x0007220000000800 */
[----:B--2---:R-:W-:Y:S01]  /*19260*/  LDSM.16.MT88.4 R92, [R210+0x1900] ;  /* 0x00190000d25c783b */ /* 0x004fe20000004200 */
[-C--:B-1----:R-:W-:Y:S08]  /*19270*/  HMMA.16816.F32 R52, R76, R88.reuse, R52 ;  /* 0x000000584c34723c */ /* 0x082ff00000001834 */
[C---:B------:R-:W-:Y:S01]  /*19280*/  HMMA.16816.F32 R56, R80.reuse, R88, R56 ;  /* 0x000000585038723c */ /* 0x040fe20000001838 */
[----:B---3--:R-:W-:Y:S03]  /*19290*/  FFMA.FTZ R84, R203, c[0x0][0x2d0], -R74 ;  /* 0x0000b400cb547a23 */ /* 0x008fe6000001084a */
[----:B------:R-:W-:Y:S01]  /*192a0*/  MOV R203, R111 ;  /* 0x0000006f00cb7202 */ /* 0x000fe20000000f00 */
[----:B------:R1:W-:Y:S02]  /*192b0*/  MUFU.EX2 R184, R84 ;  /* 0x0000005400b87308 */ /* 0x0003e40000000800 */
[--C-:B------:R-:W-:Y:S01]  /*192c0*/  FFMA.FTZ R88, R185, c[0x0][0x2d0], -R97.reuse ;  /* 0x0000b400b9587a23 */ /* 0x100fe20000010861 */
[-C--:B------:R-:W-:Y:S01]  /*192d0*/  HMMA.16816.F32 R60, R80, R90.reuse, R60 ;  /* 0x0000005a503c723c */ /* 0x080fe2000000183c */
[----:B------:R-:W-:Y:S06]  /*192e0*/  IMAD.MOV.U32 R185, RZ, RZ, R112 ;  /* 0x000000ffffb97224 */ /* 0x000fec00078e0070 */
[--C-:B------:R-:W-:Y:S01]  /*192f0*/  FFMA.FTZ R80, R226, c[0x0][0x2d0], -R74.reuse ;  /* 0x0000b400e2507a23 */ /* 0x100fe2000001084a */
[----:B------:R-:W-:Y:S01]  /*19300*/  HMMA.16816.F32 R64, R76, R90, R64 ;  /* 0x0000005a4c40723c */ /* 0x000fe20000001840 */
[----:B------:R-:W2:Y:S03]  /*19310*/  MUFU.EX2 R102, R88 ;  /* 0x0000005800667308 */ /* 0x000ea60000000800 */
[----:B----4-:R-:W-:Y:S02]  /*19320*/  F2FP.PACK_AB R82, R187, R186 ;  /* 0x000000babb52723e */ /* 0x010fe400000000ff */
[----:B------:R-:W-:Y:S02]  /*19330*/  MOV R226, R113 ;  /* 0x0000007100e27202 */ /* 0x000fe40000000f00 */
[----:B------:R-:W-:Y:S03]  /*19340*/  F2FP.PACK_AB R76, R147, R243 ;  /* 0x000000f3934c723e */ /* 0x000fe600000000ff */
[----:B------:R3:W-:Y:S01]  /*19350*/  MUFU.EX2 R181, R80 ;  /* 0x0000005000b57308 */ /* 0x0007e20000000800 */
[----:B------:R-:W-:Y:S01]  /*19360*/  F2FP.PACK_AB R77, R145, R146 ;  /* 0x00000092914d723e */ /* 0x000fe200000000ff */
[----:B-1----:R-:W-:Y:S01]  /*19370*/  FFMA.FTZ R84, R180, c[0x0][0x2d0], -R97 ;  /* 0x0000b400b4547a23 */ /* 0x002fe20000010861 */
[----:B------:R-:W-:Y:S02]  /*19380*/  F2FP.PACK_AB R78, R196, R228 ;  /* 0x000000e4c44e723e */ /* 0x000fe400000000ff */
[----:B------:R-:W-:Y:S05]  /*19390*/  F2FP.PACK_AB R79, R194, R190 ;  /* 0x000000bec24f723e */ /* 0x000fea00000000ff */
[----:B------:R1:W4:Y:S01]  /*193a0*/  MUFU.EX2 R182, R84 ;  /* 0x0000005400b67308 */ /* 0x0003220000000800 */
[----:B--2---:R-:W-:Y:S01]  /*193b0*/  F2FP.PACK_AB R83, R102, R154 ;  /* 0x0000009a6653723e */ /* 0x004fe200000000ff */
[----:B------:R-:W-:Y:S01]  /*193c0*/  LDSM.16.MT88.4 R88, [R212+0x1900] ;  /* 0x00190000d458783b */ /* 0x000fe20000004200 */
[----:B---3--:R-:W-:Y:S01]  /*193d0*/  FFMA.FTZ R80, R204, c[0x0][0x2d0], -R75 ;  /* 0x0000b400cc507a23 */ /* 0x008fe2000001084b */
[----:B------:R-:W-:Y:S06]  /*193e0*/  MOV R204, R114 ;  /* 0x0000007200cc7202 */ /* 0x000fec0000000f00 */
[----:B------:R2:W-:Y:S01]  /*193f0*/  MUFU.EX2 R153, R80 ;  /* 0x0000005000997308 */ /* 0x0005e20000000800 */
[----:B-1----:R-:W1:Y:S01]  /*19400*/  LDSM.16.MT88.4 R84, [R209+0x1900] ;  /* 0x00190000d154783b */ /* 0x002e620000004200 */
[----:B----4-:R-:W-:Y:S02]  /*19410*/  F2FP.PACK_AB R81, R155, R182 ;  /* 0x000000b69b51723e */ /* 0x010fe400000000ff */
[----:B--2---:R-:W-:Y:S01]  /*19420*/  F2FP.PACK_AB R80, R188, R144 ;  /* 0x00000090bc50723e */ /* 0x004fe200000000ff */
[-C--:B-1----:R-:W-:Y:S08]  /*19430*/  HMMA.16816.F32 R4, R76, R84.reuse, R4 ;  /* 0x000000544c04723c */ /* 0x082ff00000001804 */
[C---:B------:R-:W-:Y:S07]  /*19440*/  HMMA.16816.F32 R8, R80.reuse, R84, R8 ;  /* 0x000000545008723c */ /* 0x040fee0000001808 */
[--C-:B------:R-:W-:Y:S01]  /*19450*/  FFMA.FTZ R84, R234, c[0x0][0x2d0], -R74.reuse ;  /* 0x0000b400ea547a23 */ /* 0x100fe2000001084a */
[-C--:B------:R-:W-:Y:S01]  /*19460*/  HMMA.16816.F32 R12, R80, R86.reuse, R12 ;  /* 0x00000056500c723c */ /* 0x080fe2000000180c */
[----:B------:R-:W-:Y:S02]  /*19470*/  IMAD.MOV.U32 R234, RZ, RZ, R133 ;  /* 0x000000ffffea7224 */ /* 0x000fe400078e0085 */
[----:B------:R1:W-:Y:S05]  /*19480*/  MUFU.EX2 R158, R84 ;  /* 0x00000054009e7308 */ /* 0x0003ea0000000800 */
[C---:B------:R-:W-:Y:S08]  /*19490*/  HMMA.16816.F32 R16, R76.reuse, R86, R16 ;  /* 0x000000564c10723c */ /* 0x040ff00000001810 */
[-C--:B------:R-:W-:Y:S08]  /*194a0*/  HMMA.16816.F32 R20, R76, R88.reuse, R20 ;  /* 0x000000584c14723c */ /* 0x080ff00000001814 */
[C---:B------:R-:W-:Y:S01]  /*194b0*/  HMMA.16816.F32 R24, R80.reuse, R88, R24 ;  /* 0x000000585018723c */ /* 0x040fe20000001818 */
[----:B-1----:R-:W-:Y:S03]  /*194c0*/  FFMA.FTZ R84, R236, c[0x0][0x2d0], -R74 ;  /* 0x0000b400ec547a23 */ /* 0x002fe6000001084a */
[----:B------:R-:W-:Y:S03]  /*194d0*/  MOV R236, R132 ;  /* 0x0000008400ec7202 */ /* 0x000fe60000000f00 */
[--C-:B------:R-:W-:Y:S01]  /*194e0*/  FFMA.FTZ R88, R206, c[0x0][0x2d0], -R96.reuse ;  /* 0x0000b400ce587a23 */ /* 0x100fe20000010860 */
[-C--:B------:R-:W-:Y:S01]  /*194f0*/  HMMA.16816.F32 R28, R80, R90.reuse, R28 ;  /* 0x0000005a501c723c */ /* 0x080fe2000000181c */
[----:B------:R1:W-:Y:S03]  /*19500*/  MUFU.EX2 R180, R84 ;  /* 0x0000005400b47308 */ /* 0x0003e60000000800 */
[----:B------:R-:W-:Y:S04]  /*19510*/  MOV R206, R105 ;  /* 0x0000006900ce7202 */ /* 0x000fe80000000f00 */
[C---:B------:R-:W-:Y:S03]  /*19520*/  HMMA.16816.F32 R32, R76.reuse, R90, R32 ;  /* 0x0000005a4c20723c */ /* 0x040fe60000001820 */
[----:B------:R2:W-:Y:S05]  /*19530*/  MUFU.EX2 R156, R88 ;  /* 0x00000058009c7308 */ /* 0x0005ea0000000800 */
[-C--:B------:R-:W-:Y:S08]  /*19540*/  HMMA.16816.F32 R36, R76, R92.reuse, R36 ;  /* 0x0000005c4c24723c */ /* 0x080ff00000001824 */
[C---:B------:R-:W-:Y:S01]  /*19550*/  HMMA.16816.F32 R40, R80.reuse, R92, R40 ;  /* 0x0000005c5028723c */ /* 0x040fe20000001828 */
[----:B-1----:R-:W-:Y:S03]  /*19560*/  FFMA.FTZ R84, R231, c[0x0][0x2d0], -R75 ;  /* 0x0000b400e7547a23 */ /* 0x002fe6000001084b */
[----:B------:R-:W-:Y:S01]  /*19570*/  IMAD.MOV.U32 R231, RZ, RZ, R131 ;  /* 0x000000ffffe77224 */ /* 0x000fe200078e0083 */
[----:B------:R1:W-:Y:S01]  /*19580*/  MUFU.EX2 R157, R84 ;  /* 0x00000054009d7308 */ /* 0x0003e20000000800 */
[----:B------:R-:W-:Y:S01]  /*19590*/  MOV R131, R118 ;  /* 0x0000007600837202 */ /* 0x000fe20000000f00 */
[----:B------:R-:W-:Y:S01]  /*195a0*/  FFMA.FTZ R92, R201, c[0x0][0x2d0], -R97 ;  /* 0x0000b400c95c7a23 */ /* 0x000fe20000010861 */
[-C--:B------:R-:W-:Y:S01]  /*195b0*/  HMMA.16816.F32 R44, R80, R94.reuse, R44 ;  /* 0x0000005e502c723c */ /* 0x080fe2000000182c */
[--C-:B--2---:R-:W-:Y:S03]  /*195c0*/  FFMA.FTZ R88, R207, c[0x0][0x2d0], -R96.reuse ;  /* 0x0000b400cf587a23 */ /* 0x104fe60000010860 */
[----:B------:R-:W-:Y:S03]  /*195d0*/  MOV R207, R104 ;  /* 0x0000006800cf7202 */ /* 0x000fe60000000f00 */
[----:B------:R2:W-:Y:S01]  /*195e0*/  MUFU.EX2 R100, R92 ;  /* 0x0000005c00647308 */ /* 0x0005e20000000800 */
[C---:B------:R-:W-:Y:S09]  /*195f0*/  HMMA.16816.F32 R48, R76.reuse, R94, R48 ;  /* 0x0000005e4c30723c */ /* 0x040ff20000001830 */
[----:B------:R3:W-:Y:S03]  /*19600*/  MUFU.EX2 R178, R88 ;  /* 0x0000005800b27308 */ /* 0x0007e60000000800 */
[----:B-1----:R-:W-:Y:S01]  /*19610*/  FFMA.FTZ R84, R232, c[0x0][0x2d0], -R75 ;  /* 0x0000b400e8547a23 */ /* 0x002fe2000001084b */
[----:B------:R-:W-:Y:S01]  /*19620*/  MOV R232, R127 ;  /* 0x0000007f00e87202 */ /* 0x000fe20000000f00 */
[----:B------:R-:W-:Y:S02]  /*19630*/  IMAD.MOV.U32 R127, RZ, RZ, R119 ;  /* 0x000000ffff7f7224 */ /* 0x000fe400078e0077 */
[----:B------:R-:W-:Y:S03]  /*19640*/  LDSM.16.MT88.4 R116, [R209+0x2900] ;  /* 0x00290000d174783b */ /* 0x000fe60000004200 */
[----:B------:R1:W-:Y:S01]  /*19650*/  MUFU.EX2 R179, R84 ;  /* 0x0000005400b37308 */ /* 0x0003e20000000800 */
[----:B------:R-:W-:Y:S01]  /*19660*/  MOV R149, R127 ;  /* 0x0000007f00957202 */ /* 0x000fe20000000f00 */
[----:B------:R-:W-:Y:S02]  /*19670*/  IMAD.MOV.U32 R127, RZ, RZ, R123 ;  /* 0x000000ffff7f7224 */ /* 0x000fe400078e007b */
[----:B--2---:R-:W-:Y:S02]  /*19680*/  FFMA.FTZ R92, R192, c[0x0][0x2d0], -R97 ;  /* 0x0000b400c05c7a23 */ /* 0x004fe40000010861 */
[----:B------:R-:W-:Y:S04]  /*19690*/  IMAD.MOV.U32 R123, RZ, RZ, R109 ;  /* 0x000000ffff7b7224 */ /* 0x000fe800078e006d */
[----:B------:R2:W-:Y:S01]  /*196a0*/  MUFU.EX2 R99, R92 ;  /* 0x0000005c00637308 */ /* 0x0005e20000000800 */
[--C-:B---3--:R-:W-:Y:S09]  /*196b0*/  FFMA.FTZ R88, R229, c[0x0][0x2d0], -R96.reuse ;  /* 0x0000b400e5587a23 */ /* 0x108ff20000010860 */
[----:B------:R3:W4:Y:S01]  /*196c0*/  MUFU.EX2 R177, R88 ;  /* 0x0000005800b17308 */ /* 0x0007220000000800 */
[----:B-1----:R-:W-:Y:S01]  /*196d0*/  FFMA.FTZ R84, R202, c[0x0][0x2d0], -R96 ;  /* 0x0000b400ca547a23 */ /* 0x002fe20000010860 */
[----:B------:R-:W-:Y:S02]  /*196e0*/  MOV R202, R122 ;  /* 0x0000007a00ca7202 */ /* 0x000fe40000000f00 */
[----:B------:R-:W-:Y:S06]  /*196f0*/  MOV R122, R108 ;  /* 0x0000006c007a7202 */ /* 0x000fec0000000f00 */
        /* <DEDUP_REMOVED lines=19> */
[----:B------:R3:W4:Y:S02]  /*19830*/  MUFU.EX2 R175, R80 ;  /* 0x0000005000af7308 */ /* 0x0007240000000800 */
[----:B------:R-:W-:Y:S02]  /*19840*/  F2FP.PACK_AB R76, R181, R184 ;  /* 0x000000b8b54c723e */ /* 0x000fe400000000ff */
[----:B------:R-:W-:Y:S03]  /*19850*/  F2FP.PACK_AB R77, R159, R153 ;  /* 0x000000999f4d723e */ /* 0x000fe600000000ff */
[----:B------:R-:W-:Y:S02]  /*19860*/  F2FP.PACK_AB R78, R180, R158 ;  /* 0x0000009eb44e723e */ /* 0x000fe400000000ff */
[----:B------:R-:W-:Y:S01]  /*19870*/  F2FP.PACK_AB R79, R179, R157 ;  /* 0x0000009db34f723e */ /* 0x000fe200000000ff */
[----:B--2---:R-:W2:Y:S01]  /*19880*/  LDSM.16.MT88.4 R84, [R212+0x2100] ;  /* 0x00210000d454783b */ /* 0x004ea20000004200 */
[----:B-----5:R-:W-:Y:S05]  /*19890*/  F2FP.PACK_AB R83, R98, R99 ;  /* 0x000000636253723e */ /* 0x020fea00000000ff */
[-C--:B-1----:R-:W-:Y:S01]  /*198a0*/  HMMA.16816.F32 R4, R76, R88.reuse, R4 ;  /* 0x000000584c04723c */ /* 0x082fe20000001804 */
[--C-:B---3--:R-:W-:Y:S01]  /*198b0*/  FFMA.FTZ R80, R242, c[0x0][0x2d0], -R75.reuse ;  /* 0x0000b400f2507a23 */ /* 0x108fe2000001084b */
[----:B----4-:R-:W-:Y:S03]  /*198c0*/  F2FP.PACK_AB R164, R175, R176 ;  /* 0x000000b0afa4723e */ /* 0x010fe600000000ff */
[----:B------:R1:W3:Y:S02]  /*198d0*/  MUFU.EX2 R174, R80 ;  /* 0x0000005000ae7308 */ /* 0x0002e40000000800 */
[----:B-1----:R-:W-:Y:S02]  /*198e0*/  F2FP.PACK_AB R80, R156, R152 ;  /* 0x000000989c50723e */ /* 0x002fe400000000ff */
[----:B---3--:R-:W-:Y:S05]  /*198f0*/  F2FP.PACK_AB R165, R172, R174 ;  /* 0x000000aeaca5723e */ /* 0x008fea00000000ff */
[C---:B------:R-:W-:Y:S07]  /*19900*/  HMMA.16816.F32 R8, R80.reuse, R88, R8 ;  /* 0x000000585008723c */ /* 0x040fee0000001808 */
[--C-:B------:R-:W-:Y:S01]  /*19910*/  FFMA.FTZ R88, R252, c[0x0][0x2d0], -R74.reuse ;  /* 0x0000b400fc587a23 */ /* 0x100fe2000001084a */
[-C--:B------:R-:W-:Y:S01]  /*19920*/  HMMA.16816.F32 R12, R80, R90.reuse, R12 ;  /* 0x0000005a500c723c */ /* 0x080fe2000000180c */
[----:B------:R-:W-:Y:S02]  /*19930*/  FFMA.FTZ R74, R134, c[0x0][0x2d0], -R74 ;  /* 0x0000b400864a7a23 */ /* 0x000fe4000001084a */
[----:B------:R-:W-:Y:S01]  /*19940*/  LDSM.16.MT88.4 R132, [R212+0x2900] ;  /* 0x00290000d484783b */ /* 0x000fe20000004200 */
[----:B------:R1:W-:Y:S04]  /*19950*/  MUFU.EX2 R173, R88 ;  /* 0x0000005800ad7308 */ /* 0x0003e80000000800 */
[C---:B------:R-:W-:Y:S06]  /*19960*/  HMMA.16816.F32 R16, R76.reuse, R90, R16 ;  /* 0x0000005a4c10723c */ /* 0x040fec0000001810 */
[----:B------:R3:W4:Y:S02]  /*19970*/  MUFU.EX2 R171, R74 ;  /* 0x0000004a00ab7308 */ /* 0x0007240000000800 */
[-C--:B--2---:R-:W-:Y:S08]  /*19980*/  HMMA.16816.F32 R20, R76, R84.reuse, R20 ;  /* 0x000000544c14723c */ /* 0x084ff00000001814 */
[C---:B------:R-:W-:Y:S01]  /*19990*/  HMMA.16816.F32 R24, R80.reuse, R84, R24 ;  /* 0x000000545018723c */ /* 0x040fe20000001818 */
[----:B-1----:R-:W1:Y:S07]  /*199a0*/  LDSM.16.MT88.4 R88, [R211+0x2100] ;  /* 0x00210000d358783b */ /* 0x002e6e0000004200 */
[-C--:B------:R-:W-:Y:S01]  /*199b0*/  HMMA.16816.F32 R28, R80, R86.reuse, R28 ;  /* 0x00000056501c723c */ /* 0x080fe2000000181c */
[--C-:B---3--:R-:W-:Y:S03]  /*199c0*/  FFMA.FTZ R74, R250, c[0x0][0x2d0], -R75.reuse ;  /* 0x0000b400fa4a7a23 */ /* 0x108fe6000001084b */
[----:B----4-:R-:W-:Y:S01]  /*199d0*/  F2FP.PACK_AB R166, R171, R173 ;  /* 0x000000adaba6723e */ /* 0x010fe200000000ff */
[----:B------:R-:W-:Y:S03]  /*199e0*/  FFMA.FTZ R75, R251, c[0x0][0x2d0], -R75 ;  /* 0x0000b400fb4b7a23 */ /* 0x000fe6000001084b */
[C---:B------:R-:W-:Y:S01]  /*199f0*/  HMMA.16816.F32 R32, R76.reuse, R86, R32 ;  /* 0x000000564c20723c */ /* 0x040fe20000001820 */
[----:B------:R2:W-:Y:S07]  /*19a00*/  MUFU.EX2 R170, R74 ;  /* 0x0000004a00aa7308 */ /* 0x0005ee0000000800 */
[-C--:B------:R-:W-:Y:S03]  /*19a10*/  HMMA.16816.F32 R36, R76, R92.reuse, R36 ;  /* 0x0000005c4c24723c */ /* 0x080fe60000001824 */
[----:B------:R-:W3:Y:S05]  /*19a20*/  MUFU.EX2 R169, R75 ;  /* 0x0000004b00a97308 */ /* 0x000eea0000000800 */
[C---:B------:R-:W-:Y:S08]  /*19a30*/  HMMA.16816.F32 R40, R80.reuse, R92, R40 ;  /* 0x0000005c5028723c */ /* 0x040ff00000001828 */
[-C--:B------:R-:W-:Y:S01]  /*19a40*/  HMMA.16816.F32 R44, R80, R94.reuse, R44 ;  /* 0x0000005e502c723c */ /* 0x080fe2000000182c */
[--C-:B--2---:R-:W-:Y:S04]  /*19a50*/  FFMA.FTZ R74, R237, c[0x0][0x2d0], -R96.reuse ;  /* 0x0000b400ed4a7a23 */ /* 0x104fe80000010860 */
[----:B------:R2:W-:Y:S03]  /*19a60*/  MUFU.EX2 R168, R74 ;  /* 0x0000004a00a87308 */ /* 0x0005e60000000800 */
[C---:B------:R-:W-:Y:S01]  /*19a70*/  HMMA.16816.F32 R48, R76.reuse, R94, R48 ;  /* 0x0000005e4c30723c */ /* 0x040fe20000001830 */
[----:B---3--:R-:W-:Y:S07]  /*19a80*/  F2FP.PACK_AB R167, R169, R170 ;  /* 0x000000aaa9a7723e */ /* 0x008fee00000000ff */
[-C--:B-1----:R-:W-:Y:S08]  /*19a90*/  HMMA.16816.F32 R52, R76, R88.reuse, R52 ;  /* 0x000000584c34723c */ /* 0x082ff00000001834 */
[C---:B------:R-:W-:Y:S01]  /*19aa0*/  HMMA.16816.F32 R56, R80.reuse, R88, R56 ;  /* 0x000000585038723c */ /* 0x040fe20000001838 */
[--C-:B--2---:R-:W-:Y:S07]  /*19ab0*/  FFMA.FTZ R74, R238, c[0x0][0x2d0], -R96.reuse ;  /* 0x0000b400ee4a7a23 */ /* 0x104fee0000010860 */
[-C--:B------:R-:W-:Y:S01]  /*19ac0*/  HMMA.16816.F32 R60, R80, R90.reuse, R60 ;  /* 0x0000005a503c723c */ /* 0x080fe2000000183c */
[----:B------:R1:W2:Y:S07]  /*19ad0*/  MUFU.EX2 R85, R74 ;  /* 0x0000004a00557308 */ /* 0x0002ae0000000800 */
[----:B------:R-:W-:Y:S01]  /*19ae0*/  HMMA.16816.F32 R64, R76, R90, R64 ;  /* 0x0000005a4c40723c */ /* 0x000fe20000001840 */
[----:B------:R-:W3:Y:S04]  /*19af0*/  LDL.LU R77, [R1+0x14] ;  /* 0x00001400014d7983 */ /* 0x000ee80000300800 */
[----:B------:R-:W4:Y:S03]  /*19b00*/  LDL.LU R76, [R1+0x18] ;  /* 0x00001800014c7983 */ /* 0x000f260000300800 */
[-C--:B------:R-:W-:Y:S07]  /*19b10*/  HMMA.16816.F32 R104, R164, R116.reuse, R4 ;  /* 0x00000074a468723c */ /* 0x080fee0000001804 */
[----:B------:R-:W-:Y:S02]  /*19b20*/  FADD.FTZ R4, R150, R69 ;  /* 0x0000004596047221 */ /* 0x000fe40000010000 */
[--C-:B-1----:R-:W-:Y:S03]  /*19b30*/  FFMA.FTZ R74, R239, c[0x0][0x2d0], -R96.reuse ;  /* 0x0000b400ef4a7a23 */ /* 0x102fe60000010860 */
[----:B------:R-:W-:Y:S01]  /*19b40*/  FFMA.FTZ R96, R240, c[0x0][0x2d0], -R96 ;  /* 0x0000b400f0607a23 */ /* 0x000fe20000010860 */
[----:B------:R1:W-:Y:S01]  /*19b50*/  MUFU.EX2 R86, R74 ;  /* 0x0000004a00567308 */ /* 0x0003e20000000800 */
[----:B------:R-:W-:Y:S01]  /*19b60*/  FADD.FTZ R4, R123, R4 ;  /* 0x000000047b047221 */ /* 0x000fe20000010000 */
[----:B--2---:R-:W-:Y:S03]  /*19b70*/  F2FP.PACK_AB R160, R85, R168 ;  /* 0x000000a855a0723e */ /* 0x004fe600000000ff */
[----:B------:R-:W-:Y:S05]  /*19b80*/  FADD.FTZ R4, R207, R4 ;  /* 0x00000004cf047221 */ /* 0x000fea0000010000 */
[----:B------:R-:W2:Y:S01]  /*19b90*/  MUFU.EX2 R96, R96 ;  /* 0x0000006000607308 */ /* 0x000ea20000000800 */
[--C-:B-1----:R-:W-:Y:S09]  /*19ba0*/  FFMA.FTZ R74, R193, c[0x0][0x2d0], -R97.reuse ;  /* 0x0000b400c14a7a23 */ /* 0x102ff20000010861 */
[----:B------:R1:W-:Y:S01]  /*19bb0*/  MUFU.EX2 R75, R74 ;  /* 0x0000004a004b7308 */ /* 0x0003e20000000800 */
[----:B--2---:R-:W-:Y:S01]  /*19bc0*/  F2FP.PACK_AB R162, R96, R86 ;  /* 0x0000005660a2723e */ /* 0x004fe200000000ff */
[--C-:B-1----:R-:W-:Y:S08]  /*19bd0*/  FFMA.FTZ R74, R195, c[0x0][0x2d0], -R97.reuse ;  /* 0x0000b400c34a7a23 */ /* 0x102ff00000010861 */
[----:B------:R1:W2:Y:S02]  /*19be0*/  MUFU.EX2 R84, R74 ;  /* 0x0000004a00547308 */ /* 0x0002a40000000800 */
[--C-:B-1----:R-:W-:Y:S01]  /*19bf0*/  FFMA.FTZ R74, R197, c[0x0][0x2d0], -R97.reuse ;  /* 0x0000b400c54a7a23 */ /* 0x102fe20000010861 */
[----:B--2---:R-:W-:Y:S01]  /*19c00*/  F2FP.PACK_AB R161, R84, R75 ;  /* 0x0000004b54a1723e */ /* 0x004fe200000000ff */
[----:B------:R-:W-:Y:S02]  /*19c10*/  FFMA.FTZ R97, R73, c[0x0][0x2d0], -R97 ;  /* 0x0000b40049617a23 */ /* 0x000fe40000010861 */
[----:B------:R-:W2:Y:S04]  /*19c20*/  LDL.LU R73, [R1+0x1c] ;  /* 0x00001c0001497983 */ /* 0x000ea80000300800 */
[----:B------:R-:W-:Y:S10]  /*19c30*/  MUFU.EX2 R74, R74 ;  /* 0x0000004a004a7308 */ /* 0x000ff40000000800 */
[----:B------:R-:W1:Y:S02]  /*19c40*/  MUFU.EX2 R97, R97 ;  /* 0x0000006100617308 */ /* 0x000e640000000800 */
[----:B-1----:R-:W-:Y:S07]  /*19c50*/  F2FP.PACK_AB R163, R97, R74 ;  /* 0x0000004a61a3723e */ /* 0x002fee00000000ff */
[C---:B------:R-:W-:Y:S08]  /*19c60*/  HMMA.16816.F32 R108, R160.reuse, R116, R8 ;  /* 0x00000074a06c723c */ /* 0x040ff00000001808 */
[-C--:B------:R-:W-:Y:S08]  /*19c70*/  HMMA.16816.F32 R112, R160, R118.reuse, R12 ;  /* 0x00000076a070723c */ /* 0x080ff0000000180c */
[C---:B------:R-:W-:Y:S01]  /*19c80*/  HMMA.16816.F32 R116, R164.reuse, R118, R16 ;  /* 0x00000076a474723c */ /* 0x040fe20000001810 */
[----:B---3--:R-:W-:Y:S03]  /*19c90*/  FFMA.FTZ R68, R68, R77, R232 ;  /* 0x0000004d44447223 */ /* 0x008fe600000100e8 */
[----:B------:R-:W-:Y:S01]  /*19ca0*/  IMAD.MOV.U32 R232, RZ, RZ, R236 ;  /* 0x000000ffffe87224 */ /* 0x000fe200078e00ec */
[----:B------:R-:W-:Y:S01]  /*19cb0*/  MOV R236, R151 ;  /* 0x0000009700ec7202 */ /* 0x000fe20000000f00 */
[----:B----4-:R-:W-:Y:S01]  /*19cc0*/  FFMA.FTZ R2, R2, R76, R231 ;  /* 0x0000004c02027223 */ /* 0x010fe200000100e7 */
[----:B------:R-:W-:Y:S01]  /*19cd0*/  MOV R231, R234 ;  /* 0x000000ea00e77202 */ /* 0x000fe20000000f00 */
[----:B------:R-:W-:Y:S04]  /*19ce0*/  FADD.FTZ R6, R149, R68 ;  /* 0x0000004495067221 */ /* 0x000fe80000010000 */
[----:B------:R-:W-:Y:S02]  /*19cf0*/  IMAD.MOV.U32 R234, RZ, RZ, R148 ;  /* 0x000000ffffea7224 */ /* 0x000fe400078e0094 */
[----:B------:R-:W-:Y:S01]  /*19d00*/  FADD.FTZ R2, R205, R2 ;  /* 0x00000002cd027221 */ /* 0x000fe20000010000 */
[----:B------:R-:W1:Y:S01]  /*19d10*/  LDSM.16.MT88.4 R148, [R210+0x2900] ;  /* 0x00290000d294783b */ /* 0x000e620000004200 */
[----:B------:R-:W-:Y:S01]  /*19d20*/  FADD.FTZ R6, R122, R6 ;  /* 0x000000067a067221 */ /* 0x000fe20000010000 */
[----:B------:R-:W-:Y:S01]  /*19d30*/  MOV R205, R204 ;  /* 0x000000cc00cd7202 */ /* 0x000fe20000000f00 */
[----:B------:R-:W-:Y:S01]  /*19d40*/  FADD.FTZ R5, R121, R2 ;  /* 0x0000000279057221 */ /* 0x000fe20000010000 */
[----:B------:R-:W-:Y:S01]  /*19d50*/  MOV R204, R226 ;  /* 0x000000e200cc7202 */ /* 0x000fe20000000f00 */
[----:B------:R-:W-:Y:S01]  /*19d60*/  IMAD.MOV.U32 R226, RZ, RZ, R185 ;  /* 0x000000ffffe27224 */ /* 0x000fe200078e00b9 */
[----:B------:R-:W-:Y:S01]  /*19d70*/  MOV R185, R203 ;  /* 0x000000cb00b97202 */ /* 0x000fe20000000f00 */
[----:B------:R-:W-:Y:S01]  /*19d80*/  FADD.FTZ R2, R206, R6 ;  /* 0x00000006ce027221 */ /* 0x000fe20000010000 */
[----:B------:R-:W-:Y:S01]  /*19d90*/  MOV R203, R191 ;  /* 0x000000bf00cb7202 */ /* 0x000fe20000000f00 */
[----:B------:R-:W-:Y:S02]  /*19da0*/  FADD.FTZ R6, R126, R4 ;  /* 0x000000047e067221 */ /* 0x000fe40000010000 */
[----:B------:R-:W-:Y:S02]  /*19db0*/  IMAD.MOV.U32 R191, RZ, RZ, R120 ;  /* 0x000000ffffbf7224 */ /* 0x000fe400078e0078 */
[-C--:B------:R-:W-:Y:S01]  /*19dc0*/  HMMA.16816.F32 R120, R164, R132.reuse, R20 ;  /* 0x00000084a478723c */ /* 0x080fe20000001814 */
[----:B--2---:R-:W-:Y:S02]  /*19dd0*/  FFMA.FTZ R8, R0, R73, R200 ;  /* 0x0000004900087223 */ /* 0x004fe400000100c8 */
[----:B------:R-:W-:Y:S02]  /*19de0*/  FADD.FTZ R0, R202, R5 ;  /* 0x00000005ca007221 */ /* 0x000fe40000010000 */
[----:B------:R-:W-:Y:S02]  /*19df0*/  FADD.FTZ R8, R127, R8 ;  /* 0x000000087f087221 */ /* 0x000fe40000010000 */
[----:B------:R-:W-:Y:S02]  /*19e00*/  FADD.FTZ R5, R125, R2 ;  /* 0x000000027d057221 */ /* 0x000fe40000010000 */
[----:B------:R-:W-:Y:S03]  /*19e10*/  FADD.FTZ R7, R124, R0 ;  /* 0x000000007c077221 */ /* 0x000fe60000010000 */
[----:B------:R-:W-:Y:S01]  /*19e20*/  FADD.FTZ R4, R232, R8 ;  /* 0x00000008e8047221 */ /* 0x000fe20000010000 */
[C---:B------:R-:W-:Y:S01]  /*19e30*/  HMMA.16816.F32 R124, R160.reuse, R132, R24 ;  /* 0x00000084a07c723c */ /* 0x040fe20000001818 */
[----:B------:R-:W-:Y:S02]  /*19e40*/  FADD.FTZ R2, R231, R6 ;  /* 0x00000006e7027221 */ /* 0x000fe40000010000 */
[----:B------:R-:W-:Y:S02]  /*19e50*/  FADD.FTZ R0, R236, R5 ;  /* 0x00000005ec007221 */ /* 0x000fe40000010000 */
[----:B------:R-:W-:Y:S02]  /*19e60*/  FADD.FTZ R7, R128, R7 ;  /* 0x0000000780077221 */ /* 0x000fe40000010000 */
[----:B------:R-:W-:Y:S02]  /*19e70*/  FADD.FTZ R4, R131, R4 ;  /* 0x0000000483047221 */ /* 0x000fe40000010000 */
[----:B------:R-:W-:Y:S03]  /*19e80*/  FADD.FTZ R6, R130, R2 ;  /* 0x0000000282067221 */ /* 0x000fe60000010000 */
[----:B------:R-:W-:Y:S02]  /*19e90*/  FADD.FTZ R5, R129, R0 ;  /* 0x0000000081057221 */ /* 0x000fe40000010000 */
[----:B------:R-:W-:Y:S01]  /*19ea0*/  FADD.FTZ R2, R234, R7 ;  /* 0x00000007ea027221 */ /* 0x000fe20000010000 */
[-C--:B------:R-:W-:Y:S01]  /*19eb0*/  HMMA.16816.F32 R128, R160, R134.reuse, R28 ;  /* 0x00000086a080723c */ /* 0x080fe2000000181c */
[----:B------:R-:W-:Y:S01]  /*19ec0*/  FADD.FTZ R4, R103, R4 ;  /* 0x0000000467047221 */ /* 0x000fe20000010000 */
[----:B------:R-:W-:Y:S01]  /*19ed0*/  MOV R103, R3 ;  /* 0x0000000300677202 */ /* 0x000fe20000000f00 */
[----:B------:R-:W-:Y:S02]  /*19ee0*/  FADD.FTZ R0, R205, R6 ;  /* 0x00000006cd007221 */ /* 0x000fe40000010000 */
[----:B------:R-:W-:Y:S02]  /*19ef0*/  FADD.FTZ R10, R204, R5 ;  /* 0x00000005cc0a7221 */ /* 0x000fe40000010000 */
[----:B------:R-:W-:Y:S01]  /*19f00*/  FADD.FTZ R11, R185, R4 ;  /* 0x00000004b90b7221 */ /* 0x000fe20000010000 */
[C---:B------:R-:W-:Y:S01]  /*19f10*/  HMMA.16816.F32 R132, R164.reuse, R134, R32 ;  /* 0x00000086a484723c */ /* 0x040fe20000001820 */
[----:B------:R-:W-:Y:S01]  /*19f20*/  FADD.FTZ R8, R226, R2 ;  /* 0x00000002e2087221 */ /* 0x000fe20000010000 */
[----:B------:R-:W2:Y:S02]  /*19f30*/  LDSM.16.MT88.4 R4, [R211+0x2900] ;  /* 0x00290000d304783b */ /* 0x000ea40000004200 */
[----:B------:R-:W-:Y:S02]  /*19f40*/  FADD.FTZ R9, R203, R0 ;  /* 0x00000000cb097221 */ /* 0x000fe40000010000 */
[----:B------:R-:W-:Y:S02]  /*19f50*/  FADD.FTZ R2, R139, R10 ;  /* 0x0000000a8b027221 */ /* 0x000fe40000010000 */
[----:B------:R-:W-:Y:S04]  /*19f60*/  FADD.FTZ R0, R137, R8 ;  /* 0x0000000889007221 */ /* 0x000fe80000010000 */
[----:B------:R-:W-:Y:S02]  /*19f70*/  FADD.FTZ R8, R191, R11 ;  /* 0x0000000bbf087221 */ /* 0x000fe40000010000 */
[----:B------:R-:W-:Y:S02]  /*19f80*/  FADD.FTZ R9, R249, R9 ;  /* 0x00000009f9097221 */ /* 0x000fe40000010000 */
[----:B------:R-:W-:Y:S02]  /*19f90*/  FADD.FTZ R2, R138, R2 ;  /* 0x000000028a027221 */ /* 0x000fe40000010000 */
[----:B------:R-:W-:Y:S02]  /*19fa0*/  FADD.FTZ R0, R136, R0 ;  /* 0x0000000088007221 */ /* 0x000fe40000010000 */
[----:B------:R-:W-:Y:S01]  /*19fb0*/  FADD.FTZ R12, R189, R8 ;  /* 0x00000008bd0c7221 */ /* 0x000fe20000010000 */
[-C--:B-1----:R-:W-:Y:S01]  /*19fc0*/  HMMA.16816.F32 R136, R164, R148.reuse, R36 ;  /* 0x00000094a488723c */ /* 0x082fe20000001824 */
[----:B------:R-:W-:Y:S02]  /*19fd0*/  FADD.FTZ R8, R248, R9 ;  /* 0x00000009f8087221 */ /* 0x000fe40000010000 */
[----:B------:R-:W-:Y:S02]  /*19fe0*/  FADD.FTZ R2, R244, R2 ;  /* 0x00000002f4027221 */ /* 0x000fe40000010000 */
[----:B------:R-:W-:Y:S02]  /*19ff0*/  FADD.FTZ R0, R142, R0 ;  /* 0x000000008e007221 */ /* 0x000fe40000010000 */
[----:B------:R-:W-:Y:S02]  /*1a000*/  FADD.FTZ R12, R140, R12 ;  /* 0x0000000c8c0c7221 */ /* 0x000fe40000010000 */
[----:B------:R-:W-:Y:S03]  /*1a010*/  FADD.FTZ R10, R246, R8 ;  /* 0x00000008f60a7221 */ /* 0x000fe60000010000 */
[----:B------:R-:W-:Y:S02]  /*1a020*/  FADD.FTZ R9, R143, R2 ;  /* 0x000000028f097221 */ /* 0x000fe40000010000 */
[----:B------:R-:W-:Y:S02]  /*1a030*/  FADD.FTZ R11, R141, R0 ;  /* 0x000000008d0b7221 */ /* 0x000fe40000010000 */
        /* <DEDUP_REMOVED lines=10> */
[----:B------:R-:W-:Y:S02]  /*1a0e0*/  FADD.FTZ R8, R230, R8 ;  /* 0x00000008e6087221 */ /* 0x000fe40000010000 */
[----:B------:R-:W-:Y:S02]  /*1a0f0*/  FADD.FTZ R0, R228, R10 ;  /* 0x0000000ae4007221 */ /* 0x000fe40000010000 */
[----:B------:R-:W-:Y:S02]  /*1a100*/  FADD.FTZ R9, R190, R9 ;  /* 0x00000009be097221 */ /* 0x000fe40000010000 */
[----:B------:R-:W-:Y:S01]  /*1a110*/  FADD.FTZ R11, R186, R2 ;  /* 0x00000002ba0b7221 */ /* 0x000fe20000010000 */
[C---:B------:R-:W-:Y:S01]  /*1a120*/  HMMA.16816.F32 R148, R164.reuse, R150, R48 ;  /* 0x00000096a494723c */ /* 0x040fe20000001830 */
[----:B------:R-:W-:Y:S03]  /*1a130*/  FADD.FTZ R8, R182, R8 ;  /* 0x00000008b6087221 */ /* 0x000fe60000010000 */
        /* <DEDUP_REMOVED lines=9> */
[-C--:B--2---:R-:W-:Y:S01]  /*1a1d0*/  HMMA.16816.F32 R152, R164, R4.reuse, R52 ;  /* 0x00000004a498723c */ /* 0x084fe20000001834 */
[----:B------:R-:W-:Y:S02]  /*1a1e0*/  FADD.FTZ R0, R159, R11 ;  /* 0x0000000b9f007221 */ /* 0x000fe40000010000 */
[----:B------:R-:W-:Y:S02]  /*1a1f0*/  FADD.FTZ R10, R156, R9 ;  /* 0x000000099c0a7221 */ /* 0x000fe40000010000 */
[----:B------:R-:W-:Y:S02]  /*1a200*/  FADD.FTZ R11, R158, R2 ;  /* 0x000000029e0b7221 */ /* 0x000fe40000010000 */
[----:B------:R-:W-:Y:S02]  /*1a210*/  FADD.FTZ R9, R157, R0 ;  /* 0x000000009d097221 */ /* 0x000fe40000010000 */
[----:B------:R-:W-:Y:S01]  /*1a220*/  FADD.FTZ R8, R102, R8 ;  /* 0x0000000866087221 */ /* 0x000fe20000010000 */
[C---:B------:R-:W-:Y:S02]  /*1a230*/  HMMA.16816.F32 R156, R160.reuse, R4, R56 ;  /* 0x00000004a09c723c */ /* 0x040fe40000001838 */
[----:B------:R-:W-:Y:S01]  /*1a240*/  FADD.FTZ R2, R178, R10 ;  /* 0x0000000ab2027221 */ /* 0x000fe20000010000 */
[----:B------:R-:W-:Y:S01]  /*1a250*/  MOV R102, R70 ;  /* 0x0000004600667202 */ /* 0x000fe20000000f00 */
[----:B------:R-:W-:Y:S01]  /*1a260*/  FADD.FTZ R8, R101, R8 ;  /* 0x0000000865087221 */ /* 0x000fe20000010000 */
[----:B------:R-:W-:Y:S01]  /*1a270*/  MOV R101, R71 ;  /* 0x0000004700657202 */ /* 0x000fe20000000f00 */
[----:B------:R-:W-:Y:S02]  /*1a280*/  FADD.FTZ R0, R180, R11 ;  /* 0x0000000bb4007221 */ /* 0x000fe40000010000 */
[----:B------:R-:W-:Y:S01]  /*1a290*/  FADD.FTZ R4, R100, R8 ;  /* 0x0000000864047221 */ /* 0x000fe20000010000 */
[-C--:B------:R-:W-:Y:S03]  /*1a2a0*/  HMMA.16816.F32 R160, R160, R6.reuse, R60 ;  /* 0x00000006a0a0723c */ /* 0x080fe6000000183c */
[----:B------:R-:W-:Y:S02]  /*1a2b0*/  FADD.FTZ R8, R179, R9 ;  /* 0x00000009b3087221 */ /* 0x000fe40000010000 */
[----:B------:R-:W-:Y:S02]  /*1a2c0*/  FADD.FTZ R9, R177, R2 ;  /* 0x00000002b1097221 */ /* 0x000fe40000010000 */
[----:B------:R-:W-:Y:S01]  /*1a2d0*/  FADD.FTZ R4, R99, R4 ;  /* 0x0000000463047221 */ /* 0x000fe20000010000 */
[----:B------:R-:W-:Y:S01]  /*1a2e0*/  HMMA.16816.F32 R164, R164, R6, R64 ;  /* 0x00000006a4a4723c */ /* 0x000fe20000001840 */
        /* <DEDUP_REMOVED lines=18> */
[----:B------:R-:W-:Y:S01]  /*1a410*/  IMAD.MOV.U32 R100, RZ, RZ, R72 ;  /* 0x000000ffff647224 */ /* 0x000fe200078e0048 */
[----:B------:R2:W-:Y:S01]  /*1a420*/  STL [R1+0x18], R4 ;  /* 0x0000180401007387 */ /* 0x0005e20000100800 */
[----:B------:R-:W-:Y:S05]  /*1a430*/  FADD.FTZ R2, R97, R2 ;  /* 0x0000000261027221 */ /* 0x000fea0000010000 */
[----:B------:R2:W-:Y:S01]  /*1a440*/  STL [R1+0x1c], R2 ;  /* 0x00001c0201007387 */ /* 0x0005e20000100800 */
[----:B-1----:R-:W-:Y:S04]  /*1a450*/  IADD3 R0, R225, -0x1, RZ ;  /* 0xffffffffe1007810 */ /* 0x002fe80007ffe0ff */
[----:B------:R-:W-:Y:S01]  /*1a460*/  MOV R225, R0 ;  /* 0x0000000000e17202 */ /* 0x000fe20000000f00 */
[----:B------:R-:W-:-:S05]  /*1a470*/  @P0 BRA `(.L_x_521) ;  /* 0xffff993000000947 */ /* 0x000fca000383ffff */
.L_x_504:
[----:B------:R-:W3:Y:S04]  /*1a480*/  LDL.LU R0, [R1+0x10] ;  /* 0x0000100001007983 */ /* 0x000ee80000300800 */
[----:B-12---:R-:W2:Y:S04]  /*1a490*/  LDL.LU R4, [R1+0x14] ;  /* 0x0000140001047983 */ /* 0x006ea80000300800 */
[----:B------:R-:W4:Y:S04]  /*1a4a0*/  LDL.LU R8, [R1+0x18] ;  /* 0x0000180001087983 */ /* 0x000f280000300800 */
[----:B------:R-:W4:Y:S01]  /*1a4b0*/  LDL.LU R2, [R1+0x1c] ;  /* 0x00001c0001027983 */ /* 0x000f220000300800 */
[----:B------:R-:W-:-:S02]  /*1a4c0*/  MOV R20, 0xff800000 ;  /* 0xff80000000147802 */ /* 0x000fc40000000f00 */
[----:B------:R-:W-:Y:S02]  /*1a4d0*/  MOV R21, 0xff800000 ;  /* 0xff80000000157802 */ /* 0x000fe40000000f00 */
[----:B------:R-:W-:Y:S02]  /*1a4e0*/  MOV R22, 0xff800000 ;  /* 0xff80000000167802 */ /* 0x000fe40000000f00 */
[----:B------:R-:W-:Y:S02]  /*1a4f0*/  MOV R23, 0xff800000 ;  /* 0xff80000000177802 */ /* 0x000fe40000000f00 */
[----:B------:R-:W-:Y:S01]  /*1a500*/  PLOP3.LUT P4, PT, PT, PT, PT, 0x8, 0x0 ;  /* 0x000000000000781c */ /* 0x000fe20003f8e170 */
[----:B---3--:R-:W1:Y:S04]  /*1a510*/  SHFL.BFLY PT, R5, R0, 0x2, 0x1f ;  /* 0x0c401f0000057f89 */ /* 0x008e6800000e0000 */
[----:B--2---:R-:W2:Y:S04]  /*1a520*/  SHFL.BFLY PT, R9, R4, 0x2, 0x1f ;  /* 0x0c401f0004097f89 */ /* 0x004ea800000e0000 */
        /* <DEDUP_REMOVED lines=19> */
[----:B------:R-:W-:-:S05]  /*1a660*/  FSETP.NE.FTZ.AND P1, PT, R7, RZ, PT ;  /* 0x000000ff0700720b */ /* 0x000fca0003f35000 */
[----:B------:R-:W1:Y:S01]  /*1a670*/  @P3 MUFU.RCP R0, R5 ;  /* 0x0000000500003308 */ /* 0x000e620000001000 */
[----:B------:R-:W-:-:S07]  /*1a680*/  FSETP.NE.FTZ.AND P0, PT, R6, RZ, PT ;  /* 0x000000ff0600720b */ /* 0x000fce0003f15000 */
[----:B------:R-:W-:Y:S06]  /*1a690*/  @P2 MUFU.RCP R4, R9 ;  /* 0x0000000900042308 */ /* 0x000fec0000001000 */
[----:B------:R-:W-:Y:S01]  /*1a6a0*/  @P0 MOV R8, 0x3f317218 ;  /* 0x3f31721800080802 */ /* 0x000fe20000000f00 */
[C---:B-1----:R-:W-:Y:S01]  /*1a6b0*/  FMUL.FTZ R104, R0.reuse, R104 ;  /* 0x0000006800687220 */ /* 0x042fe20000410000 */
[----:B------:R-:W1:Y:S01]  /*1a6c0*/  @P1 MUFU.RCP R2, R7 ;  /* 0x0000000700021308 */ /* 0x000e620000001000 */
        /* <DEDUP_REMOVED lines=12> */
[C---:B------:R-:W-:Y:S02]  /*1a790*/  FMUL.FTZ R149, R0.reuse, R149 ;  /* 0x0000009500957220 */ /* 0x040fe40000410000 */
[C---:B------:R-:W-:Y:S01]  /*1a7a0*/  FMUL.FTZ R152, R0.reuse, R152 ;  /* 0x0000009800987220 */ /* 0x040fe20000410000 */
[----:B------:R-:W-:Y:S01]  /*1a7b0*/  @P1 MUFU.LG2 R7, R7 ;  /* 0x0000000700071308 */ /* 0x000fe20000000c00 */
[C---:B------:R-:W-:Y:S02]  /*1a7c0*/  FMUL.FTZ R153, R0.reuse, R153 ;  /* 0x0000009900997220 */ /* 0x040fe40000410000 */
[C---:B------:R-:W-:Y:S02]  /*1a7d0*/  FMUL.FTZ R164, R0.reuse, R164 ;  /* 0x000000a400a47220 */ /* 0x040fe40000410000 */
[----:B------:R-:W-:Y:S01]  /*1a7e0*/  FMUL.FTZ R165, R0, R165 ;  /* 0x000000a500a57220 */ /* 0x000fe20000410000 */
[----:B------:R-:W-:Y:S01]  /*1a7f0*/  MOV R0, RZ ;  /* 0x000000ff00007202 */ /* 0x000fe20000000f00 */
[----:B-1----:R-:W-:-:S02]  /*1a800*/  FMUL.FTZ R108, R2, R108 ;  /* 0x0000006c026c7220 */ /* 0x002fc40000410000 */
[C---:B------:R-:W-:Y:S02]  /*1a810*/  FMUL.FTZ R109, R2.reuse, R109 ;  /* 0x0000006d026d7220 */ /* 0x040fe40000410000 */
[C---:B------:R-:W-:Y:S01]  /*1a820*/  FMUL.FTZ R112, R2.reuse, R112 ;  /* 0x0000007002707220 */ /* 0x040fe20000410000 */
[----:B------:R-:W1:Y:S01]  /*1a830*/  @P0 MUFU.RCP R0, R6 ;  /* 0x0000000600000308 */ /* 0x000e620000001000 */
[C---:B------:R-:W-:Y:S02]  /*1a840*/  FMUL.FTZ R113, R2.reuse, R113 ;  /* 0x0000007102717220 */ /* 0x040fe40000410000 */
[C---:B------:R-:W-:Y:S02]  /*1a850*/  FMUL.FTZ R124, R2.reuse, R124 ;  /* 0x0000007c027c7220 */ /* 0x040fe40000410000 */
[C---:B------:R-:W-:Y:S02]  /*1a860*/  FMUL.FTZ R125, R2.reuse, R125 ;  /* 0x0000007d027d7220 */ /* 0x040fe40000410000 */
[C---:B------:R-:W-:Y:S01]  /*1a870*/  FMUL.FTZ R128, R2.reuse, R128 ;  /* 0x0000008002807220 */ /* 0x040fe20000410000 */
[----:B------:R-:W2:Y:S01]  /*1a880*/  @P0 MUFU.LG2 R6, R6 ;  /* 0x0000000600060308 */ /* 0x000ea20000000c00 */
        /* <DEDUP_REMOVED lines=8> */
[----:B------:R-:W-:Y:S01]  /*1a910*/  FMUL.FTZ R161, R2, R161 ;  /* 0x000000a102a17220 */ /* 0x000fe20000410000 */
[----:B------:R-:W-:Y:S01]  /*1a920*/  @P2 MOV R2, 0x3f317218 ;  /* 0x3f31721800022802 */ /* 0x000fe20000000f00 */
        /* <DEDUP_REMOVED lines=34> */
[----:B------:R-:W-:Y:S02]  /*1ab50*/  @P2 FMUL.FTZ R5, R2, c[0x0][0x2d0] ;  /* 0x0000b40002052a20 */ /* 0x000fe40000410000 */
[----:B------:R-:W-:Y:S02]  /*1ab60*/  @P3 FMUL.FTZ R10, R4, c[0x0][0x2d0] ;  /* 0x0000b400040a3a20 */ /* 0x000fe40000410000 */
[----:B------:R-:W-:-:S02]  /*1ab70*/  @P1 FMUL.FTZ R2, R0, c[0x0][0x2d0] ;  /* 0x0000b40000021a20 */ /* 0x000fc40000410000 */
[----:B------:R-:W-:Y:S02]  /*1ab80*/  @P3 FMUL.FTZ R11, R11, 0.69314718246459960938 ;  /* 0x3f3172180b0b3820 */ /* 0x000fe40000410000 */
[----:B------:R-:W-:Y:S02]  /*1ab90*/  @P2 FMUL.FTZ R9, R9, 0.69314718246459960938 ;  /* 0x3f31721809092820 */ /* 0x000fe40000410000 */
[----:B------:R-:W-:Y:S02]  /*1aba0*/  @P1 FMUL.FTZ R7, R7, 0.69314718246459960938 ;  /* 0x3f31721807071820 */ /* 0x000fe40000410000 */
[----:B--2---:R-:W-:Y:S02]  /*1abb0*/  @P0 FMUL.FTZ R4, R6, 0.69314718246459960938 ;  /* 0x3f31721806040820 */ /* 0x004fe40000410000 */
[----:B------:R-:W-:Y:S02]  /*1abc0*/  @P0 FMUL.FTZ R0, R8, c[0x0][0x2d0] ;  /* 0x0000b40008000a20 */ /* 0x000fe40000410000 */
[----:B------:R-:W-:-:S02]  /*1abd0*/  @P3 FFMA.FTZ R20, R10, R72, R11 ;  /* 0x000000480a143223 */ /* 0x000fc4000001000b */
[----:B------:R-:W-:Y:S02]  /*1abe0*/  @P2 FFMA.FTZ R21, R5, R71, R9 ;  /* 0x0000004705152223 */ /* 0x000fe40000010009 */
[----:B------:R-:W-:Y:S02]  /*1abf0*/  @P1 FFMA.FTZ R22, R2, R70, R7 ;  /* 0x0000004602161223 */ /* 0x000fe40000010007 */
[----:B------:R-:W-:Y:S02]  /*1ac00*/  @P0 FFMA.FTZ R23, R0, R3, R4 ;  /* 0x0000000300170223 */ /* 0x000fe40000010004 */
.L_x_446:
[----:B-1----:R-:W-:Y:S05]  /*1ac10*/  @P4 BRA `(.L_x_522) ;  /* 0x0000149000004947 */ /* 0x002fea0003800000 */
[----:B------:R-:W1:Y:S01]  /*1ac20*/  S2R R16, SR_TID.X ;  /* 0x0000000000107919 */ /* 0x000e620000002100 */
[----:B------:R-:W-:Y:S01]  /*1ac30*/  ULDC.64 UR4, c[0x0][0x4d0] ;  /* 0x0001340000047ab9 */ /* 0x000fe20000000a00 */
[----:B------:R-:W-:Y:S01]  /*1ac40*/  IMAD R4, RZ, RZ, -UR11 ;  /* 0x8000000bff047e24 */ /* 0x000fe2000f8e02ff */
[----:B------:R-:W-:Y:S01]  /*1ac50*/  UIMAD.WIDE.U32 UR8, UR11, UR4, URZ ;  /* 0x000000040b0872a5 */ /* 0x000fe2000f8e003f */
[----:B------:R-:W2:Y:S01]  /*1ac60*/  S2R R12, SR_CTAID.Y ;  /* 0x00000000000c7919 */ /* 0x000ea20000002600 */
[----:B------:R-:W-:Y:S01]  /*1ac70*/  USHF.R.S32.HI UR6, URZ, 0x1f, UR11 ;  /* 0x0000001f3f067899 */ /* 0x000fe2000801140b */
[----:B------:R-:W-:Y:S01]  /*1ac80*/  MOV R24, c[0x0][0x4e8] ;  /* 0x00013a0000187a02 */ /* 0x000fe20000000f00 */
[----:B------:R-:W-:Y:S01]  /*1ac90*/  BSSY B0, `(.L_x_523) ;  /* 0x00000ab000007945 */ /* 0x000fe20003800000 */
[----:B------:R-:W3:Y:S01]  /*1aca0*/  S2R R9, SR_CTAID.Z ;  /* 0x0000000000097919 */ /* 0x000ee20000002700 */
[----:B------:R-:W-:Y:S01]  /*1acb0*/  IMAD.U32 R3, RZ, RZ, UR9 ;  /* 0x00000009ff037e24 */ /* 0x000fe2000f8e00ff */
[----:B------:R-:W-:Y:S01]  /*1acc0*/  UIMAD UR7, UR6, UR4, URZ ;  /* 0x00000004060772a4 */ /* 0x000fe2000f8e023f */
[----:B------:R-:W-:Y:S01]  /*1acd0*/  IMAD.U32 R2, RZ, RZ, UR8 ;  /* 0x00000008ff027e24 */ /* 0x000fe2000f8e00ff */
[----:B------:R-:W4:Y:S04]  /*1ace0*/  S2R R15, SR_CTAID.X ;  /* 0x00000000000f7919 */ /* 0x000f280000002500 */
[----:B------:R-:W-:Y:S01]  /*1acf0*/  BAR.SYNC.DEFER_BLOCKING 0x1, 0x80 ;  /* 0x0042000000007b1d */ /* 0x000fe20000010000 */
[----:B------:R-:W-:Y:S01]  /*1ad00*/  UIMAD UR5, UR11, UR5, UR7 ;  /* 0x000000050b0572a4 */ /* 0x000fe2000f8e0207 */
[C---:B------:R-:W-:Y:S01]  /*1ad10*/  ISETP.NE.AND P0, PT, R24.reuse, 0x1, PT ;  /* 0x000000011800780c */ /* 0x040fe20003f05270 */
[----:B------:R-:W-:-:S02]  /*1ad20*/  IMAD R24, R24, c[0x0][0x388], RZ ;  /* 0x0000e20018187a24 */ /* 0x000fc400078e02ff */
[----:B------:R-:W-:Y:S01]  /*1ad30*/  UIADD3 UR5, UR9, UR5, URZ ;  /* 0x0000000509057290 */ /* 0x000fe2000fffe03f */
[----:B-1----:R-:W-:-:S05]  /*1ad40*/  SHF.R.S32.HI R6, RZ, 0x1f, R16 ;  /* 0x0000001fff067819 */ /* 0x002fca0000011410 */
[----:B------:R-:W-:Y:S01]  /*1ad50*/  IMAD.U32 R5, RZ, RZ, UR5 ;  /* 0x00000005ff057e24 */ /* 0x000fe2000f8e00ff */
[-C--:B------:R-:W-:Y:S01]  /*1ad60*/  LEA.HI R0, R6, R16.reuse, RZ, 0x2 ;  /* 0x0000001006007211 */ /* 0x080fe200078f10ff */
[----:B--2---:R-:W-:Y:S01]  /*1ad70*/  IMAD R12, R4, c[0x0][0x550], R12 ;  /* 0x00015400040c7a24 */ /* 0x004fe200078e020c */
[-C--:B------:R-:W-:Y:S01]  /*1ad80*/  LEA.HI R6, R6, R16.reuse, RZ, 0x5 ;  /* 0x0000001006067211 */ /* 0x080fe200078f28ff */
[----:B------:R-:W-:Y:S01]  /*1ad90*/  IMAD.MOV.U32 R4, RZ, RZ, R2 ;  /* 0x000000ffff047224 */ /* 0x000fe200078e0002 */
[----:B------:R-:W-:Y:S01]  /*1ada0*/  LOP3.LUT R0, R0, 0xfffffffc, RZ, 0xc0, !PT ;  /* 0xfffffffc00007812 */ /* 0x000fe200078ec0ff */
[----:B------:R-:W-:Y:S01]  /*1adb0*/  ULDC.64 UR4, c[0x0][0x438] ;  /* 0x00010e0000047ab9 */ /* 0x000fe20000000a00 */
[----:B------:R-:W-:Y:S01]  /*1adc0*/  LOP3.LUT R7, R6, 0xffffffe0, RZ, 0xc0, !PT ;  /* 0xffffffe006077812 */ /* 0x000fe200078ec0ff */
[----:B------:R-:W-:Y:S01]  /*1add0*/  UIMAD UR6, UR6, UR4, URZ ;  /* 0x00000004060672a4 */ /* 0x000fe2000f8e023f */
[----:B------:R-:W-:Y:S01]  /*1ade0*/  IADD3 R0, -R0, R16, RZ ;  /* 0x0000001000007210 */ /* 0x000fe20007ffe1ff */
[----:B------:R-:W-:Y:S01]  /*1adf0*/  UIMAD.WIDE.U32 UR8, UR11, UR4, URZ ;  /* 0x000000040b0872a5 */ /* 0x000fe2000f8e003f */
[--C-:B------:R-:W-:Y:S01]  /*1ae00*/  SHF.R.S32.HI R8, RZ, 0x5, R6.reuse ;  /* 0x00000005ff087819 */ /* 0x100fe20000011406 */
[----:B------:R-:W-:Y:S01]  /*1ae10*/  IMAD.IADD R16, R16, 0x1, -R7 ;  /* 0x0000000110107824 */ /* 0x000fe200078e0a07 */
[----:B------:R-:W-:Y:S01]  /*1ae20*/  LEA.HI R3, R0, R0, RZ, 0x1 ;  /* 0x0000000000037211 */ /* 0x000fe200078f08ff */
[----:B------:R-:W-:Y:S01]  /*1ae30*/  UIMAD UR4, UR11, UR5, UR6 ;  /* 0x000000050b0472a4 */ /* 0x000fe2000f8e0206 */
[----:B------:R-:W-:Y:S01]  /*1ae40*/  SHF.R.S32.HI R2, RZ, 0x1f, R6 ;  /* 0x0000001fff027819 */ /* 0x000fe20000011406 */
[----:B---3--:R-:W-:Y:S01]  /*1ae50*/  IMAD.WIDE.U32 R4, R9, c[0x0][0x4d8], R4 ;  /* 0x0001360009047a25 */ /* 0x008fe200078e0004 */
[----:B------:R-:W-:Y:S01]  /*1ae60*/  LOP3.LUT R7, R3, 0x1ffffffe, RZ, 0xc0, !PT ;  /* 0x1ffffffe03077812 */ /* 0x000fe200078ec0ff */
[----:B------:R-:W-:Y:S01]  /*1ae70*/  UIADD3 UR4, UR9, UR4, URZ ;  /* 0x0000000409047290 */ /* 0x000fe2000fffe03f */
[----:B------:R-:W-:-:S02]  /*1ae80*/  LEA.HI R2, R2, R8, RZ, 0x2 ;  /* 0x0000000802027211 */ /* 0x000fc400078f10ff */
[----:B------:R-:W-:Y:S01]  /*1ae90*/  IADD3 R7, R0, -R7, RZ ;  /* 0x8000000700077210 */ /* 0x000fe20007ffe0ff */
[----:B------:R-:W-:Y:S01]  /*1aea0*/  IMAD.SHL.U32 R0, R3, 0x20, RZ ;  /* 0x0000002003007824 */ /* 0x000fe200078e00ff */
[----:B------:R-:W-:Y:S02]  /*1aeb0*/  SHF.R.S32.HI R3, RZ, 0x1f, R16 ;  /* 0x0000001fff037819 */ /* 0x000fe40000011410 */
[----:B------:R-:W-:Y:S02]  /*1aec0*/  LOP3.LUT R2, R2, 0xffffffc, RZ, 0xc0, !PT ;  /* 0x0ffffffc02027812 */ /* 0x000fe400078ec0ff */
[----:B------:R-:W-:Y:S01]  /*1aed0*/  LEA.HI R18, R3, R16, RZ, 0x2 ;  /* 0x0000001003127211 */ /* 0x000fe200078f10ff */
[----:B------:R-:W-:Y:S01]  /*1aee0*/  IMAD.U32 R3, RZ, RZ, UR9 ;  /* 0x00000009ff037e24 */ /* 0x000fe2000f8e00ff */
[----:B------:R-:W-:Y:S01]  /*1aef0*/  LOP3.LUT R0, R0, 0xffffffc0, RZ, 0xc0, !PT ;  /* 0xffffffc000007812 */ /* 0x000fe200078ec0ff */
[----:B------:R-:W-:Y:S01]  /*1af00*/  IMAD.IADD R8, R8, 0x1, -R2 ;  /* 0x0000000108087824 */ /* 0x000fe200078e0a02 */
[----:B------:R-:W-:Y:S01]  /*1af10*/  SHF.R.S32.HI R6, RZ, 0x2, R18 ;  /* 0x00000002ff067819 */ /* 0x000fe20000011412 */
[----:B------:R-:W-:Y:S01]  /*1af20*/  IMAD.U32 R2, RZ, RZ, UR8 ;  /* 0x00000008ff027e24 */ /* 0x000fe2000f8e00ff */
[----:B------:R-:W-:Y:S01]  /*1af30*/  SHF.R.S32.HI R10, RZ, 0x1f, R9 ;  /* 0x0000001fff0a7819 */ /* 0x000fe20000011409 */
[----:B------:R-:W-:Y:S01]  /*1af40*/  IMAD R7, R7, 0x8, R0 ;  /* 0x0000000807077824 */ /* 0x000fe200078e0200 */
[----:B------:R-:W-:Y:S01]  /*1af50*/  MOV R3, UR4 ;  /* 0x0000000400037c02 */ /* 0x000fe20008000f00 */
[----:B------:R-:W-:-:S02]  /*1af60*/  IMAD R14, R8, 0x10, R6 ;  /* 0x00000010080e7824 */ /* 0x000fc400078e0206 */
[C---:B------:R-:W-:Y:S02]  /*1af70*/  IMAD R0, R10.reuse, c[0x0][0x4d8], RZ ;  /* 0x000136000a007a24 */ /* 0x040fe400078e02ff */
[----:B------:R-:W-:Y:S01]  /*1af80*/  IMAD R6, R10, c[0x0][0x440], RZ ;  /* 0x000110000a067a24 */ /* 0x000fe200078e02ff */
[----:B------:R-:W-:Y:S01]  /*1af90*/  IADD3 R8, R14, R7, RZ ;  /* 0x000000070e087210 */ /* 0x000fe20007ffe0ff */
[C---:B------:R-:W-:Y:S02]  /*1afa0*/  IMAD R0, R9.reuse, c[0x0][0x4dc], R0 ;  /* 0x0001370009007a24 */ /* 0x040fe400078e0200 */
[----:B------:R-:W-:Y:S02]  /*1afb0*/  IMAD R6, R9, c[0x0][0x444], R6 ;  /* 0x0001110009067a24 */ /* 0x000fe400078e0206 */
[----:B----4-:R-:W-:Y:S02]  /*1afc0*/  IMAD R8, R15, 0x80, R8 ;  /* 0x000000800f087824 */ /* 0x010fe400078e0208 */
[----:B------:R-:W-:-:S04]  /*1afd0*/  IMAD.WIDE.U32 R2, R9, c[0x0][0x440], R2 ;  /* 0x0001100009027a25 */ /* 0x000fc800078e0002 */
[----:B------:R-:W-:-:S04]  /*1afe0*/  @P0 IMAD.HI.U32 R11, R8, c[0x0][0x4ec], RZ ;  /* 0x00013b00080b0a27 */ /* 0x000fc800078e00ff */
[----:B------:R-:W-:Y:S01]  /*1aff0*/  IMAD.IADD R5, R5, 0x1, R0 ;  /* 0x0000000105057824 */ /* 0x000fe200078e0200 */
[----:B------:R-:W-:Y:S01]  /*1b000*/  SHF.R.S32.HI R0, RZ, 0x1f, R12 ;  /* 0x0000001fff007819 */ /* 0x000fe2000001140c */
[----:B------:R-:W-:Y:S01]  /*1b010*/  IMAD.IADD R3, R3, 0x1, R6 ;  /* 0x0000000103037824 */ /* 0x000fe200078e0206 */
[----:B------:R-:W-:Y:S01]  /*1b020*/  MOV R6, R8 ;  /* 0x0000000800067202 */ /* 0x000fe20000000f00 */
[----:B------:R-:W-:Y:S01]  /*1b030*/  @P0 IMAD.HI.U32 R10, R8, c[0x0][0x4ec], RZ ;  /* 0x00013b00080a0a27 */ /* 0x000fe200078e00ff */
[----:B------:R-:W-:-:S03]  /*1b040*/  @P0 SHF.R.U32.HI R6, RZ, c[0x0][0x4f0], R11 ;  /* 0x00013c00ff060a19 */ /* 0x000fc6000001160b */
[----:B------:R-:W-:Y:S01]  /*1b050*/  IMAD.MOV.U32 R7, RZ, RZ, R8 ;  /* 0x000000ffff077224 */ /* 0x000fe200078e0008 */
[----:B------:R-:W-:Y:S01]  /*1b060*/  @P0 SHF.R.U32.HI R7, RZ, c[0x0][0x4f0], R10 ;  /* 0x00013c00ff070a19 */ /* 0x000fe2000001160a */
[C---:B------:R-:W-:Y:S02]  /*1b070*/  IMAD R9, R0.reuse, c[0x0][0x448], RZ ;  /* 0x0001120000097a24 */ /* 0x040fe400078e02ff */
[----:B------:R-:W-:Y:S02]  /*1b080*/  IMAD R0, R0, c[0x0][0x4e0], RZ ;  /* 0x0001380000007a24 */ /* 0x000fe400078e02ff */
[----:B------:R-:W-:Y:S02]  /*1b090*/  IMAD.MOV R10, RZ, RZ, -R6 ;  /* 0x000000ffff0a7224 */ /* 0x000fe400078e0a06 */
        /* <DEDUP_REMOVED lines=11> */
[----:B------:R-:W-:Y:S01]  /*1b150*/  IMAD R10, R7, c[0x0][0x434], R9 ;  /* 0x00010d00070a7a24 */ /* 0x000fe200078e0209 */
[----:B------:R-:W-:Y:S01]  /*1b160*/  IADD3 R3, R3, R11, RZ ;  /* 0x0000000b03037210 */ /* 0x000fe20007ffe0ff */
[----:B------:R-:W-:-:S02]  /*1b170*/  IMAD R9, R6, c[0x0][0x4c8], RZ ;  /* 0x0001320006097a24 */ /* 0x000fc400078e02ff */
[----:B------:R-:W-:Y:S02]  /*1b180*/  IMAD.MOV R6, RZ, RZ, -R7 ;  /* 0x000000ffff067224 */ /* 0x000fe400078e0a07 */
[----:B------:R-:W-:-:S04]  /*1b190*/  IMAD.WIDE.U32 R4, R0, c[0x0][0x4c8], R4 ;  /* 0x0001320000047a25 */ /* 0x000fc800078e0004 */
[----:B------:R-:W-:Y:S02]  /*1b1a0*/  IMAD R0, R0, c[0x0][0x4cc], R9 ;  /* 0x0001330000007a24 */ /* 0x000fe400078e0209 */
[----:B------:R-:W-:Y:S01]  /*1b1b0*/  IMAD R13, R6, c[0x0][0x4e8], R8 ;  /* 0x00013a00060d7a24 */ /* 0x000fe200078e0208 */
[C---:B------:R-:W-:Y:S01]  /*1b1c0*/  LEA R6, P0, R4.reuse, c[0x0][0x4a8], 0x2 ;  /* 0x00012a0004067a11 */ /* 0x040fe200078010ff */
[----:B------:R-:W-:Y:S01]  /*1b1d0*/  IMAD.WIDE.U32 R2, R7, c[0x0][0x430], R2 ;  /* 0x00010c0007027a25 */ /* 0x000fe200078e0002 */
[----:B------:R-:W-:Y:S02]  /*1b1e0*/  IADD3 R0, R5, R0, RZ ;  /* 0x0000000005007210 */ /* 0x000fe40007ffe0ff */
[----:B------:R-:W-:Y:S01]  /*1b1f0*/  SHF.R.S32.HI R7, RZ, 0x1f, R13 ;  /* 0x0000001fff077819 */ /* 0x000fe2000001140d */
[----:B------:R-:W-:Y:S01]  /*1b200*/  IMAD.IADD R3, R3, 0x1, R10 ;  /* 0x0000000103037824 */ /* 0x000fe200078e020a */
[----:B------:R-:W-:Y:S01]  /*1b210*/  LEA.HI.X R0, R4, c[0x0][0x4ac], R0, 0x2, P0 ;  /* 0x00012b0004007a11 */ /* 0x000fe200000f1400 */
[----:B------:R-:W-:Y:S01]  /*1b220*/  IMAD R12, R15, 0x80, R14 ;  /* 0x000000800f0c7824 */ /* 0x000fe200078e020e */
[----:B------:R-:W-:Y:S01]  /*1b230*/  SHFL.IDX PT, R4, R6, RZ, 0x1c1f ;  /* 0x001c1fff06047589 */ /* 0x000fe200000e0000 */
[----:B------:R-:W-:Y:S01]  /*1b240*/  IMAD R7, R7, c[0x0][0x428], RZ ;  /* 0x00010a0007077a24 */ /* 0x000fe200078e02ff */
[----:B------:R-:W-:Y:S01]  /*1b250*/  LOP3.LUT P0, RZ, R16, 0x3, RZ, 0xc0, !PT ;  /* 0x0000000310ff7812 */ /* 0x000fe2000780c0ff */
[----:B------:R-:W-:Y:S01]  /*1b260*/  IMAD.WIDE.U32 R2, R13, c[0x0][0x428], R2 ;  /* 0x00010a000d027a25 */ /* 0x000fe200078e0002 */
[----:B------:R-:W1:Y:S01]  /*1b270*/  SHFL.IDX PT, R5, R0, RZ, 0x1c1f ;  /* 0x001c1fff00057589 */ /* 0x000e6200000e0000 */
[----:B------:R-:W-:-:S02]  /*1b280*/  IADD3 R14, R12, 0x40, RZ ;  /* 0x000000400c0e7810 */ /* 0x000fc40007ffe0ff */
[----:B------:R-:W-:Y:S01]  /*1b290*/  IMAD R15, R13, c[0x0][0x42c], R7 ;  /* 0x00010b000d0f7a24 */ /* 0x000fe200078e0207 */
[----:B------:R-:W-:Y:S01]  /*1b2a0*/  SHFL.IDX PT, R10, R6, 0x1, 0x1c1f ;  /* 0x003c1f00060a7f89 */ /* 0x000fe200000e0000 */
[C---:B------:R-:W-:Y:S02]  /*1b2b0*/  IADD3 R13, R12.reuse, 0x48, RZ ;  /* 0x000000480c0d7810 */ /* 0x040fe40007ffe0ff */
[-C--:B------:R-:W-:Y:S01]  /*1b2c0*/  ISETP.GE.OR P4, PT, R12, R24.reuse, P0 ;  /* 0x000000180c00720c */ /* 0x080fe20000786670 */
[----:B------:R-:W2:Y:S01]  /*1b2d0*/  SHFL.IDX PT, R11, R0, 0x1, 0x1c1f ;  /* 0x003c1f00000b7f89 */ /* 0x000ea200000e0000 */
[-C--:B------:R-:W-:Y:S01]  /*1b2e0*/  ISETP.GE.OR P2, PT, R14, R24.reuse, P0 ;  /* 0x000000180e00720c */ /* 0x080fe20000746670 */
[----:B------:R-:W-:Y:S01]  /*1b2f0*/  IMAD.IADD R3, R3, 0x1, R15 ;  /* 0x0000000103037824 */ /* 0x000fe200078e020f */
[----:B------:R-:W-:Y:S01]  /*1b300*/  LEA R19, P1, R2, c[0x0][0x400], 0x2 ;  /* 0x0001000002137a11 */ /* 0x000fe200078210ff */
[----:B------:R-:W-:Y:S01]  /*1b310*/  SHFL.IDX PT, R8, R6, 0x2, 0x1c1f ;  /* 0x005c1f0006087f89 */ /* 0x000fe200000e0000 */
[----:B------:R-:W-:-:S02]  /*1b320*/  ISETP.GE.AND P5, PT, R14, R24, PT ;  /* 0x000000180e00720c */ /* 0x000fc40003fa6270 */
[----:B------:R-:W-:Y:S01]  /*1b330*/  LEA.HI.X R17, R2, c[0x0][0x404], R3, 0x2, P1 ;  /* 0x0001010002117a11 */ /* 0x000fe200008f1403 */
[----:B------:R-:W3:Y:S01]  /*1b340*/  SHFL.IDX PT, R9, R0, 0x2, 0x1c1f ;  /* 0x005c1f0000097f89 */ /* 0x000ee200000e0000 */
[----:B------:R-:W-:-:S03]  /*1b350*/  ISETP.GE.AND P6, PT, R13, R24, PT ;  /* 0x000000180d00720c */ /* 0x000fc60003fc6270 */
[----:B------:R-:W-:Y:S04]  /*1b360*/  SHFL.IDX PT, R6, R6, 0x3, 0x1c1f ;  /* 0x007c1f0006067f89 */ /* 0x000fe800000e0000 */
        /* <DEDUP_REMOVED lines=8> */
[----:B------:R-:W-:-:S04]  /*1b3f0*/  LOP3.LUT R0, R18, 0x7ffffffc, RZ, 0xc0, !PT ;  /* 0x7ffffffc12007812 */ /* 0x000fc800078ec0ff */
[----:B------:R-:W-:-:S03]  /*1b400*/  IADD3 R0, R16, -R0, RZ ;  /* 0x8000000010007210 */ /* 0x000fc60007ffe0ff */
[----:B--2---:R2:W-:Y:S02]  /*1b410*/  @!P3 ST.E [R10.64], R21 ;  /* 0x000000150a00b985 */ /* 0x0045e4000c10190c */
[----:B------:R-:W-:Y:S02]  /*1b420*/  IMAD.SHL.U32 R0, R0, 0x2, RZ ;  /* 0x0000000200007824 */ /* 0x000fe400078e00ff */
        /* <DEDUP_REMOVED lines=49> */
.L_x_524:
[----:B-1----:R-:W-:Y:S05]  /*1b740*/  BSYNC B0 ;  /* 0x0000000000007941 */ /* 0x002fea0003800000 */
.L_x_523:
        /* <DEDUP_REMOVED lines=49> */
.L_x_526:
[----:B------:R-:W-:Y:S05]  /*1ba60*/  BSYNC B0 ;  /* 0x0000000000007941 */ /* 0x000fea0003800000 */
.L_x_525:
        /* <DEDUP_REMOVED lines=49> */
.L_x_528:
[----:B------:R-:W-:Y:S05]  /*1bd80*/  BSYNC B0 ;  /* 0x0000000000007941 */ /* 0x000fea0003800000 */
.L_x_527:
        /* <DEDUP_REMOVED lines=50> */
.L_x_522:
        /* <DEDUP_REMOVED lines=9> */
[----:B------:R-:W1:Y:S01]  /*1c140*/  S2R R7, SR_CTAID.Z ;  /* 0x0000000000077919 */ /* 0x000e620000002700 */
[----:B------:R-:W-:Y:S01]  /*1c150*/  USHF.R.S32.HI UR6, URZ, 0x1f, UR11 ;  /* 0x0000001f3f067899 */ /* 0x000fe2000801140b */
[----:B------:R-:W-:Y:S01]  /*1c160*/  ISETP.NE.AND P0, PT, R3, 0x1, PT ;  /* 0x000000010300780c */ /* 0x000fe20003f05270 */
[----:B------:R-:W-:Y:S01]  /*1c170*/  ULDC.64 UR4, c[0x0][0x4d0] ;  /* 0x0001340000047ab9 */ /* 0x000fe20000000a00 */
[----:B------:R-:W2:Y:S01]  /*1c180*/  S2R R9, SR_CTAID.Y ;  /* 0x0000000000097919 */ /* 0x000ea20000002600 */
[----:B------:R-:W-:Y:S01]  /*1c190*/  UIMAD UR6, UR6, UR4, URZ ;  /* 0x00000004060672a4 */ /* 0x000fe2000f8e023f */
[----:B------:R-:W-:Y:S01]  /*1c1a0*/  IADD3 R4, RZ, -UR11, RZ ;  /* 0x8000000bff047c10 */ /* 0x000fe2000fffe0ff */
[----:B------:R-:W-:Y:S01]  /*1c1b0*/  UIMAD.WIDE.U32 UR8, UR11, UR4, URZ ;  /* 0x000000040b0872a5 */ /* 0x000fe2000f8e003f */
[----:B------:R-:W-:Y:S01]  /*1c1c0*/  MOV R0, R8 ;  /* 0x0000000800007202 */ /* 0x000fe20000000f00 */
[----:B------:R-:W-:-:S04]  /*1c1d0*/  UIMAD UR4, UR11, UR5, UR6 ;  /* 0x000000050b0472a4 */ /* 0x000fc8000f8e0206 */
[----:B------:R-:W-:Y:S01]  /*1c1e0*/  UIADD3 UR4, UR9, UR4, URZ ;  /* 0x0000000409047290 */ /* 0x000fe2000fffe03f */
[----:B------:R-:W-:Y:S01]  /*1c1f0*/  MOV R3, UR9 ;  /* 0x0000000900037c02 */ /* 0x000fe20008000f00 */
[----:B------:R-:W-:-:S04]  /*1c200*/  @P0 IMAD.HI.U32 R5, R8, c[0x0][0x4ec], RZ ;  /* 0x00013b0008050a27 */ /* 0x000fc800078e00ff */
[----:B------:R-:W-:Y:S01]  /*1c210*/  IMAD.U32 R2, RZ, RZ, UR8 ;  /* 0x00000008ff027e24 */ /* 0x000fe2000f8e00ff */
[----:B------:R-:W-:Y:S01]  /*1c220*/  @P0 SHF.R.U32.HI R0, RZ, c[0x0][0x4f0], R5 ;  /* 0x00013c00ff000a19 */ /* 0x000fe20000011605 */
[----:B------:R-:W-:Y:S01]  /*1c230*/  IMAD.U32 R3, RZ, RZ, UR4 ;  /* 0x00000004ff037e24 */ /* 0x000fe2000f8e00ff */
[----:B-1----:R-:W-:-:S03]  /*1c240*/  SHF.R.S32.HI R6, RZ, 0x1f, R7 ;  /* 0x0000001fff067819 */ /* 0x002fc60000011407 */
[----:B------:R-:W-:-:S04]  /*1c250*/  IMAD.WIDE.U32 R2, R7, c[0x0][0x4d8], R2 ;  /* 0x0001360007027a25 */ /* 0x000fc800078e0002 */
[----:B------:R-:W-:Y:S02]  /*1c260*/  IMAD R6, R6, c[0x0][0x4d8], RZ ;  /* 0x0001360006067a24 */ /* 0x000fe400078e02ff */
[----:B--2---:R-:W-:Y:S02]  /*1c270*/  IMAD R4, R4, c[0x0][0x550], R9 ;  /* 0x0001540004047a24 */ /* 0x004fe400078e0209 */
[----:B------:R-:W-:Y:S01]  /*1c280*/  IMAD R5, R7, c[0x0][0x4dc], R6 ;  /* 0x0001370007057a24 */ /* 0x000fe200078e0206 */
[----:B------:R-:W-:Y:S02]  /*1c290*/  IADD3 R7, -R0, RZ, RZ ;  /* 0x000000ff00077210 */ /* 0x000fe40007ffe1ff */
[----:B------:R-:W-:Y:S01]  /*1c2a0*/  SHF.R.S32.HI R6, RZ, 0x1f, R4 ;  /* 0x0000001fff067819 */ /* 0x000fe20000011404 */
[----:B------:R-:W-:Y:S02]  /*1c2b0*/  IMAD.IADD R3, R5, 0x1, R3 ;  /* 0x0000000105037824 */ /* 0x000fe400078e0203 */
[----:B------:R-:W-:Y:S01]  /*1c2c0*/  IMAD R5, R7, c[0x0][0x4e8], R8 ;  /* 0x00013a0007057a24 */ /* 0x000fe200078e0208 */
[----:B------:R-:W-:Y:S01]  /*1c2d0*/  SHF.R.S32.HI R7, RZ, 0x1f, R0 ;  /* 0x0000001fff077819 */ /* 0x000fe20000011400 */
[----:B------:R-:W-:-:S02]  /*1c2e0*/  IMAD R6, R6, c[0x0][0x4e0], RZ ;  /* 0x0001380006067a24 */ /* 0x000fc400078e02ff */
[----:B------:R-:W-:-:S04]  /*1c2f0*/  IMAD.WIDE.U32 R2, R4, c[0x0][0x4e0], R2 ;  /* 0x0001380004027a25 */ /* 0x000fc800078e0002 */
[----:B------:R-:W-:Y:S01]  /*1c300*/  IMAD R6, R4, c[0x0][0x4e4], R6 ;  /* 0x0001390004067a24 */ /* 0x000fe200078e0206 */
[----:B------:R-:W-:Y:S02]  /*1c310*/  SHF.R.S32.HI R4, RZ, 0x1f, R5 ;  /* 0x0000001fff047819 */ /* 0x000fe40000011405 */
[----:B------:R-:W-:-:S03]  /*1c320*/  IADD3 R2, P0, R0, R2, RZ ;  /* 0x0000000200027210 */ /* 0x000fc60007f1e0ff */
[----:B------:R-:W-:Y:S01]  /*1c330*/  IMAD R0, R4, c[0x0][0x4c8], RZ ;  /* 0x0001320004007a24 */ /* 0x000fe200078e02ff */
[----:B------:R-:W-:-:S03]  /*1c340*/  IADD3.X R3, R7, R3, R6, P0, !PT ;  /* 0x0000000307037210 */ /* 0x000fc600007fe406 */
[C---:B------:R-:W-:Y:S02]  /*1c350*/  IMAD R0, R5.reuse, c[0x0][0x4cc], R0 ;  /* 0x0001330005007a24 */ /* 0x040fe400078e0200 */
[----:B------:R-:W-:-:S05]  /*1c360*/  IMAD.WIDE.U32 R2, R5, c[0x0][0x4c8], R2 ;  /* 0x0001320005027a25 */ /* 0x000fca00078e0002 */
[----:B------:R-:W-:Y:S02]  /*1c370*/  IADD3 R0, R3, R0, RZ ;  /* 0x0000000003007210 */ /* 0x000fe40007ffe0ff */
[----:B------:R-:W-:-:S04]  /*1c380*/  LEA R4, P0, R2, c[0x0][0x4a8], 0x2 ;  /* 0x00012a0002047a11 */ /* 0x000fc800078010ff */
[----:B------:R-:W-:Y:S02]  /*1c390*/  LEA.HI.X R5, R2, c[0x0][0x4ac], R0, 0x2, P0 ;  /* 0x00012b0002057a11 */ /* 0x000fe400000f1400 */
[----:B------:R-:W-:-:S05]  /*1c3a0*/  MOV R0, 0xff800000 ;  /* 0xff80000000007802 */ /* 0x000fca0000000f00 */
[----:B------:R-:W-:Y:S01]  /*1c3b0*/  STG.E [R4.64], R0 ;  /* 0x0000000004007986 */ /* 0x000fe2000c10190c */
[----:B------:R-:W-:Y:S05]  /*1c3c0*/  EXIT ;  /* 0x000000000000794d */ /* 0x000fea0003800000 */
.L_x_529:
        /* <DEDUP_REMOVED lines=11> */
.L_x_1625:


//--------------------- .text._ZN7cutlass13device_kernelIN5flash19enable_sm80_to_sm89INS1_16FlashAttnFwdSm80INS1_25CollectiveMainloopFwdSm80ILi4ELi1ELb0EN4cute5tupleIJNS5_1CILi128EEENS7_ILi80EEENS7_ILi64EEEEEELi64ENS_6half_tEfNS_4arch4Sm80ELb0ELb1ELb1ELb1ELb0ELb0ELb1ELb1EEENS1_21CollectiveEpilogueFwdINS6_IJS8_SA_S9_EEENS6_IJNS7_ILi1EEESI_SI_EEESC_SE_Li128ELb1ELb1ELb1ELb0EEENS1_36VarlenDynamicPersistentTileSchedulerILi128ELi80ELi128ELi128ELb1ELb1ELb0ELb1ELb0ELb1EEEEEEEEEvNT_6ParamsE --------------------------
	.section	.text._ZN7cutlass13device_kernelIN5flash19enable_sm80_to_sm89INS1_16FlashAttnFwdSm80INS1_25CollectiveMainloopFwdSm80ILi4ELi1ELb0EN4cute5tupleIJNS5_1CILi128EEENS7_ILi80EEENS7_ILi64EEEEEELi64ENS_6half_tEfNS_4arch4Sm80ELb0ELb1ELb1ELb1ELb0ELb0ELb1ELb1EEENS1_21CollectiveEpilogueFwdINS6_IJS8_SA_S9_EEENS6_IJNS7_ILi1EEESI_SI_EEESC_SE_Li128ELb1ELb1ELb1ELb0EEENS1_36VarlenDynamicPersistentTileSchedulerILi128ELi80ELi128ELi128ELb1ELb1ELb0ELb1ELb0ELb1EEEEEEEEEvNT_6ParamsE,"ax",@progbits
	.sectioninfo	@"SHI_REGISTERS=255"
	.align	128
.text._ZN7cutlass13device_kernelIN5flash19enable_sm80_to_sm89INS1_16FlashAttnFwdSm80INS1_25CollectiveMainloopFwdSm80ILi4ELi1ELb0EN4cute5tupleIJNS5_1CILi128EEENS7_ILi80EEENS7_ILi64EEEEEELi64ENS_6half_tEfNS_4arch4Sm80ELb0ELb1ELb1ELb1ELb0ELb0ELb1ELb1EEENS1_21CollectiveEpilogueFwdINS6_IJS8_SA_S9_EEENS6_IJNS7_ILi1EEESI_SI_EEESC_SE_Li128ELb1ELb1ELb1ELb0EEENS1_36VarlenDynamicPersistentTileSchedulerILi128ELi80ELi128ELi128ELb1ELb1ELb0ELb1ELb0ELb1EEEEEEEEEvNT_6ParamsE:
        .type           _ZN7cutlass13device_kernelIN5flash19enable_sm80_to_sm89INS1_16FlashAttnFwdSm80INS1_25CollectiveMainloopFwdSm80ILi4ELi1ELb0EN4cute5tupleIJNS5_1CILi128EEENS7_ILi80EEENS7_ILi64EEEEEELi64ENS_6half_tEfNS_4arch4Sm80ELb0ELb1ELb1ELb1ELb0ELb0ELb1ELb1EEENS1_21CollectiveEpilogueFwdINS6_IJS8_SA_S9_EEENS6_IJNS7_ILi1EEESI_SI_EEESC_SE_Li128ELb1ELb1ELb1ELb0EEENS1_36VarlenDynamicPersistentTileSchedulerILi128ELi80ELi128ELi128ELb1ELb1ELb0ELb1ELb0ELb1EEEEEEEEEvNT_6ParamsE,@function
        .size           _ZN7cutlass13device_kernelIN5flash19enable_sm80_to_sm89INS1_16FlashAttnFwdSm80INS1_25CollectiveMainloopFwdSm80ILi4ELi1ELb0EN4cute5tupleIJNS5_1CILi128EEENS7_ILi80EEENS7_ILi64EEEEEELi64ENS_6half_tEfNS_4arch4Sm80ELb0ELb1ELb1ELb1ELb0ELb0ELb1ELb1EEENS1_21CollectiveEpilogueFwdINS6_IJS8_SA_S9_EEENS6_IJNS7_ILi1EEESI_SI_EEESC_SE_Li128ELb1ELb1ELb1ELb0EEENS1_36VarlenDynamicPersistentTileSchedulerILi128ELi80ELi128ELi128ELb1ELb1ELb0ELb1ELb0ELb1EEEEEEEEEvNT_6ParamsE,(.L_x_1626 - _ZN7cutlass13device_kernelIN5flash19enable_sm80_to_sm89INS1_16FlashAttnFwdSm80INS1_25CollectiveMainloopFwdSm80ILi4ELi1ELb0EN4cute5tupleIJNS5_1CILi128EEENS7_ILi80EEENS7_ILi64EEEEEELi64ENS_6half_tEfNS_4arch4Sm80ELb0ELb1ELb1ELb1ELb0ELb0ELb1ELb1EEENS1_21CollectiveEpilogueFwdINS6_IJS8_SA_S9_EEENS6_IJNS7_ILi1EEESI_SI_EEESC_SE_Li128ELb1ELb1ELb1ELb0EEENS1_36VarlenDynamicPersistentTileSchedulerILi128ELi80ELi128ELi128ELb1ELb1ELb0ELb1ELb0ELb1EEEEEEEEEvNT_6ParamsE)
        .other          _ZN7cutlass13device_kernelIN5flash19enable_sm80_to_sm89INS1_16FlashAttnFwdSm80INS1_25CollectiveMainloopFwdSm80ILi4ELi1ELb0EN4cute5tupleIJNS5_1CILi128EEENS7_ILi80EEENS7_ILi64EEEEEELi64ENS_6half_tEfNS_4arch4Sm80ELb0ELb1ELb1ELb1ELb0ELb0ELb1ELb1EEENS1_21CollectiveEpilogueFwdINS6_IJS8_SA_S9_EEENS6_IJNS7_ILi1EEESI_SI_EEESC_SE_Li128ELb1ELb1ELb1ELb0EEENS1_36VarlenDynamicPersistentTileSchedulerILi128ELi80ELi128ELi128ELb1ELb1ELb0ELb1ELb0ELb1EEEEEEEEEvNT_6ParamsE,@"STO_CUDA_ENTRY STV_DEFAULT"
_ZN7cutlass13device_kernelIN5flash19enable_sm80_to_sm89INS1_16FlashAttnFwdSm80INS1_25CollectiveMainloopFwdSm80ILi4ELi1ELb0EN4cute5tupleIJNS5_1CILi128EEENS7_ILi80EEENS7_ILi64EEEEEELi64ENS_6half_tEfNS_4arch4Sm80ELb0ELb1ELb1ELb1ELb0ELb0ELb1ELb1EEENS1_21CollectiveEpilogueFwdINS6_IJS8_SA_S9_EEENS6_IJNS7_ILi1EEESI_SI_EEESC_SE_Li128ELb1ELb1ELb1ELb0EEENS1_36VarlenDynamicPersistentTileSchedulerILi128ELi80ELi128ELi128ELb1ELb1ELb0ELb1ELb0ELb1EEEEEEEEEvNT_6ParamsE:
        /* <DEDUP_REMOVED lines=16> */
[----:B------:R-:W-:Y:S01]  /*0100*/  IMAD.MOV.U32 R8, RZ, RZ, RZ ;  /* 0x000000ffff087224 */ /* 0x000fe200078e00ff */
[----:B------:R-:W-:-:S04]  /*0110*/  ISETP.NE.AND P6, PT, R14, 0x1f, PT ;  /* 0x0000001f0e00780c */ /* 0x000fc80003fc5270 */
[----:B------:R-:W-:-:S13]  /*0120*/  ISETP.GE.OR P0, PT, R14, c[0x0][0x53c], !P6 ;  /* 0x00014f000e007a0c */ /* 0x000fda0007706670 */
[----:B-1----:R-:W-:Y:S02]  /*0130*/  @!P0 IMAD.MOV.U32 R4, RZ, RZ, 0x4 ;  /* 0x00000004ff048424 */ /* 0x002fe400078e00ff */
        /* <DEDUP_REMOVED lines=35> */
.L_x_535:
        /* <DEDUP_REMOVED lines=17> */
.L_x_719:
        /* <DEDUP_REMOVED lines=16> */
.L_x_720:
[----:B--2---:R-:W-:-:S05]  /*0580*/  IMAD R0, R0, c[0x0][0x538], RZ ;  /* 0x00014e0000007a24 */ /* 0x004fca00078e02ff */
[----:B------:R-:W-:-:S04]  /*0590*/  IADD3 R6, R0, R6, RZ ;  /* 0x0000000600067210 */ /* 0x000fc80007ffe0ff */
[----:B------:R-:W-:-:S13]  /*05a0*/  ISETP.GT.AND P0, PT, R6, UR4, PT ;  /* 0x0000000406007c0c */ /* 0x000fda000bf04270 */
[----:B-1----:R-:W-:Y:S05]  /*05b0*/  @!P0 BRA `(.L_x_535) ;  /* 0xfffffdb000008947 */ /* 0x002fea000383ffff */
.L_x_531:
[----:B------:R-:W-:-:S05]  /*05c0*/  IADD3 R12, -R0, R6, RZ ;  /* 0x00000006000c7210 */ /* 0x000fca0007ffe1ff */
[----:B------:R-:W-:-:S05]  /*05d0*/  IMAD R0, R4, c[0x0][0x538], R12 ;  /* 0x00014e0004007a24 */ /* 0x000fca00078e020c */
[----:B------:R-:W-:Y:S01]  /*05e0*/  ISETP.GT.AND P0, PT, R0, UR4, PT ;  /* 0x0000000400007c0c */ /* 0x000fe2000bf04270 */
[----:B------:R-:W-:-:S12]  /*05f0*/  BRA.DIV ~URZ, `(.L_x_536) ;  /* 0x0001b9627f007947 */ /* 0x000fd8000b800000 */
[----:B------:R-:W-:-:S04]  /*0600*/  VOTE.ANY R11, PT, !P0 ;  /* 0x00000000000b7806 */ /* 0x000fc800040e0100 */
.L_x_721:
[----:B------:R-:W1:Y:S02]  /*0610*/  POPC R0, R11 ;  /* 0x0000000b00007309 */ /* 0x000e640000000000 */
[----:B-1----:R-:W-:-:S05]  /*0620*/  IADD3 R2, R0, R7, RZ ;  /* 0x0000000700027210 */ /* 0x002fca0007ffe0ff */
[----:B------:R1:W-:Y:S01]  /*0630*/  STL [R1+0x54], R2 ;  /* 0x0000540201007387 */ /* 0x0003e20000100800 */
[----:B------:R-:W-:Y:S05]  /*0640*/  BRA.DIV ~URZ, `(.L_x_537) ;  /* 0x0001b9627f007947 */ /* 0x000fea000b800000 */
[----:B------:R2:W3:Y:S01]  /*0650*/  SHFL.IDX PT, R13, R10, R0, 0x1f ;  /* 0x00001f000a0d7589 */ /* 0x0004e200000e0000 */
[----:B------:R-:W-:-:S03]  /*0660*/  MOV R6, RZ ;  /* 0x000000ff00067202 */ /* 0x000fc60000000f00 */
[----:B------:R2:W4:Y:S04]  /*0670*/  SHFL.IDX PT, R10, R8, R0, 0x1f ;  /* 0x00001f00080a7589 */ /* 0x00052800000e0000 */
.L_x_722:
[----:B------:R-:W-:Y:S01]  /*0680*/  ISETP.NE.AND P0, PT, R11, RZ, PT ;  /* 0x000000ff0b00720c */ /* 0x000fe20003f05270 */
[----:B------:R-:W-:-:S12]  /*0690*/  BSSY B0, `(.L_x_538) ;  /* 0x0000005000007945 */ /* 0x000fd80003800000 */
[----:B------:R-:W-:Y:S05]  /*06a0*/  @!P0 BRA `(.L_x_539) ;  /* 0x0000003000008947 */ /* 0x000fea0003800000 */
[----:B------:R-:W-:Y:S01]  /*06b0*/  IADD3 R5, R0, -0x1, RZ ;  /* 0xffffffff00057810 */ /* 0x000fe20007ffe0ff */
[----:B------:R-:W-:Y:S05]  /*06c0*/  BRA.DIV ~URZ, `(.L_x_540) ;  /* 0x0001b9c27f007947 */ /* 0x000fea000b800000 */
[----:B------:R1:W2:Y:S02]  /*06d0*/  SHFL.IDX PT, R6, R4, R5, 0x1f ;  /* 0x00001f0504067589 */ /* 0x0002a400000e0000 */
.L_x_539:
[----:B------:R-:W-:Y:S05]  /*06e0*/  BSYNC B0 ;  /* 0x0000000000007941 */ /* 0x000fea0003800000 */
.L_x_538:
[----:B--2---:R-:W-:Y:S01]  /*06f0*/  IMAD R0, R6, c[0x0][0x538], R12 ;  /* 0x00014e0006007a24 */ /* 0x004fe200078e020c */
[----:B----4-:R-:W-:Y:S01]  /*0700*/  ISETP.NE.AND P0, PT, R10, 0x1, PT ;  /* 0x000000010a00780c */ /* 0x010fe20003f05270 */
[----:B------:R-:W-:Y:S03]  /*0710*/  BSSY B0, `(.L_x_541) ;  /* 0x0000089000007945 */ /* 0x000fe60003800000 */
[----:B------:R2:W-:Y:S01]  /*0720*/  STL [R1+0x48], R0 ;  /* 0x0000480001007387 */ /* 0x0005e20000100800 */
[----:B------:R-:W-:-:S08]  /*0730*/  IADD3 R9, -R0, UR4, RZ ;  /* 0x0000000400097c10 */ /* 0x000fd0000fffe1ff */
[----:B------:R-:W-:Y:S05]  /*0740*/  @!P0 BRA `(.L_x_542) ;  /* 0x000003f000008947 */ /* 0x000fea0003800000 */
[-C--:B--23--:R-:W-:Y:S02]  /*0750*/  IABS R0, R13.reuse ;  /* 0x0000000d00007213 */ /* 0x08cfe40000000000 */
[----:B------:R-:W-:-:S03]  /*0760*/  IABS R6, R13 ;  /* 0x0000000d00067213 */ /* 0x000fc60000000000 */
[----:B-1----:R-:W-:Y:S01]  /*0770*/  IMAD.MOV.U32 R5, RZ, RZ, R0 ;  /* 0x000000ffff057224 */ /* 0x002fe200078e0000 */
[----:B------:R-:W-:-:S03]  /*0780*/  IABS R0, R10 ;  /* 0x0000000a00007213 */ /* 0x000fc60000000000 */
[----:B------:R-:W1:Y:S02]  /*0790*/  I2F.RP R2, R5 ;  /* 0x0000000500027306 */ /* 0x000e640000209400 */
[----:B------:R-:W-:Y:S01]  /*07a0*/  IMAD.MOV.U32 R8, RZ, RZ, R0 ;  /* 0x000000ffff087224 */ /* 0x000fe200078e0000 */
[----:B------:R-:W-:-:S05]  /*07b0*/  IABS R0, R9 ;  /* 0x0000000900007213 */ /* 0x000fca0000000000 */
[----:B------:R-:W-:Y:S08]  /*07c0*/  I2F.RP R7, R8 ;  /* 0x0000000800077306 */ /* 0x000ff00000209400 */
[----:B-1----:R-:W1:Y:S02]  /*07d0*/  MUFU.RCP R2, R2 ;  /* 0x0000000200027308 */ /* 0x002e640000001000 */
[----:B-1----:R-:W-:-:S06]  /*07e0*/  IADD3 R2, R2, 0xffffffe, RZ ;  /* 0x0ffffffe02027810 */ /* 0x002fcc0007ffe0ff */
[----:B------:R-:W1:Y:S02]  /*07f0*/  F2I.FTZ.U32.TRUNC.NTZ R3, R2 ;  /* 0x0000000200037305 */ /* 0x000e64000021f000 */
[----:B-1----:R-:W-:-:S04]  /*0800*/  IMAD.MOV R2, RZ, RZ, -R3 ;  /* 0x000000ffff027224 */ /* 0x002fc800078e0a03 */
[----:B------:R-:W-:Y:S02]  /*0810*/  IMAD R4, R2, R5, RZ ;  /* 0x0000000502047224 */ /* 0x000fe400078e02ff */
[----:B------:R-:W-:-:S04]  /*0820*/  IMAD.MOV.U32 R2, RZ, RZ, RZ ;  /* 0x000000ffff027224 */ /* 0x000fc800078e00ff */
[----:B------:R-:W-:Y:S01]  /*0830*/  IMAD.HI.U32 R2, R3, R4, R2 ;  /* 0x0000000403027227 */ /* 0x000fe200078e0002 */
[----:B------:R-:W-:-:S03]  /*0840*/  MOV R3, R0 ;  /* 0x0000000000037202 */ /* 0x000fc60000000f00 */
[----:B------:R-:W-:Y:S02]  /*0850*/  IMAD.MOV R0, RZ, RZ, -R6 ;  /* 0x000000ffff007224 */ /* 0x000fe400078e0a06 */
        /* <DEDUP_REMOVED lines=28> */
[----:B------:R-:W-:-:S03]  /*0a20*/  IMAD.MOV R5, RZ, RZ, -R4 ;  /* 0x000000ffff057224 */ /* 0x000fc600078e0a04 */
        /* <DEDUP_REMOVED lines=10> */
[----:B------:R-:W-:-:S04]  /*0ad0*/  IMAD.MOV R2, RZ, RZ, -R0 ;  /* 0x000000ffff027224 */ /* 0x000fc800078e0a00 */
[C---:B------:R-:W-:Y:S01]  /*0ae0*/  IMAD R3, R10.reuse, R2, R4 ;  /* 0x000000020a037224 */ /* 0x040fe200078e0204 */
[----:B------:R-:W-:Y:S01]  /*0af0*/  LEA R2, R10, R0, 0x18 ;  /* 0x000000000a027211 */ /* 0x000fe200078ec0ff */
[----:B------:R-:W-:-:S04]  /*0b00*/  IMAD R0, R13, R5, R9 ;  /* 0x000000050d007224 */ /* 0x000fc800078e0209 */
[----:B------:R-:W-:-:S05]  /*0b10*/  IMAD R2, R3, 0x10000, R2 ;  /* 0x0001000003027824 */ /* 0x000fca00078e0202 */
[----:B------:R1:W-:Y:S01]  /*0b20*/  STL [R1+0x50], R2 ;  /* 0x0000500201007387 */ /* 0x0003e20000100800 */
[----:B------:R-:W-:Y:S05]  /*0b30*/  BRA `(.L_x_543) ;  /* 0x0000046000007947 */ /* 0x000fea0003800000 */
.L_x_542:
[----:B------:R-:W4:Y:S01]  /*0b40*/  LDL R3, [R1+0x54] ;  /* 0x0000540001037983 */ /* 0x000f220000100800 */
[----:B-1----:R-:W-:-:S04]  /*0b50*/  IMAD.MOV.U32 R2, RZ, RZ, 0x4 ;  /* 0x00000004ff027424 */ /* 0x002fc800078e00ff */
[----:B----4-:R-:W-:-:S05]  /*0b60*/  IMAD.WIDE R2, R3, R2, c[0x0][0x590] ;  /* 0x0001640003027625 */ /* 0x010fca00078e0202 */
[----:B------:R-:W4:Y:S02]  /*0b70*/  LDG.E R7, [R2.64] ;  /* 0x0000000802077981 */ /* 0x000f24000c1e1900 */
[----:B---34-:R-:W-:-:S05]  /*0b80*/  IMAD R11, R7, R13, RZ ;  /* 0x0000000d070b7224 */ /* 0x018fca00078e02ff */
[-C--:B--2---:R-:W-:Y:S02]  /*0b90*/  IABS R0, R11.reuse ;  /* 0x0000000b00007213 */ /* 0x084fe40000000000 */
[----:B------:R-:W-:-:S03]  /*0ba0*/  IABS R8, R11 ;  /* 0x0000000b00087213 */ /* 0x000fc60000000000 */
[----:B------:R-:W-:-:S04]  /*0bb0*/  IMAD.MOV.U32 R6, RZ, RZ, R0 ;  /* 0x000000ffff067224 */ /* 0x000fc800078e0000 */
        /* <DEDUP_REMOVED lines=8> */
[----:B------:R-:W-:Y:S01]  /*0c40*/  MOV R5, R0 ;  /* 0x0000000000057202 */ /* 0x000fe20000000f00 */
[----:B------:R-:W-:-:S04]  /*0c50*/  IMAD.MOV.U32 R2, RZ, RZ, RZ ;  /* 0x000000ffff027224 */ /* 0x000fc800078e00ff */
[----:B------:R-:W-:-:S04]  /*0c60*/  IMAD.HI.U32 R0, R3, R4, R2 ;  /* 0x0000000403007227 */ /* 0x000fc800078e0002 */
[----:B------:R-:W-:Y:S02]  /*0c70*/  IMAD.MOV R2, RZ, RZ, -R8 ;  /* 0x000000ffff027224 */ /* 0x000fe400078e0a08 */
        /* <DEDUP_REMOVED lines=9> */
[----:B------:R-:W-:-:S04]  /*0d10*/  @P2 IADD3 R0, R0, 0x1, RZ ;  /* 0x0000000100002810 */ /* 0x000fc80007ffe0ff */
[----:B------:R-:W-:-:S05]  /*0d20*/  MOV R4, R0 ;  /* 0x0000000000047202 */ /* 0x000fca0000000f00 */
[----:B------:R-:W-:Y:S01]  /*0d30*/  @!P1 IMAD.MOV R4, RZ, RZ, -R4 ;  /* 0x000000ffff049224 */ /* 0x000fe200078e0a04 */
[----:B------:R-:W-:-:S05]  /*0d40*/  @!P0 LOP3.LUT R4, RZ, R11, RZ, 0x33, !PT ;  /* 0x0000000bff048212 */ /* 0x000fca00078e33ff */
[----:B------:R-:W-:-:S05]  /*0d50*/  IMAD R10, R7, R4, RZ ;  /* 0x00000004070a7224 */ /* 0x000fca00078e02ff */
[----:B------:R-:W-:-:S04]  /*0d60*/  IADD3 R0, -R10, c[0x0][0x538], RZ ;  /* 0x00014e000a007a10 */ /* 0x000fc80007ffe1ff */
[----:B------:R-:W-:-:S04]  /*0d70*/  IMNMX R6, R7, R0, PT ;  /* 0x0000000007067217 */ /* 0x000fc80003800200 */
[----:B------:R-:W-:-:S05]  /*0d80*/  IABS R0, R6 ;  /* 0x0000000600007213 */ /* 0x000fca0000000000 */
[----:B------:R-:W-:-:S04]  /*0d90*/  IMAD.MOV.U32 R5, RZ, RZ, R0 ;  /* 0x000000ffff057224 */ /* 0x000fc800078e0000 */
[----:B------:R-:W1:Y:S08]  /*0da0*/  I2F.RP R2, R5 ;  /* 0x0000000500027306 */ /* 0x000e700000209400 */
[----:B-1----:R-:W1:Y:S02]  /*0db0*/  MUFU.RCP R2, R2 ;  /* 0x0000000200027308 */ /* 0x002e640000001000 */
[----:B-1----:R-:W-:-:S06]  /*0dc0*/  IADD3 R2, R2, 0xffffffe, RZ ;  /* 0x0ffffffe02027810 */ /* 0x002fcc0007ffe0ff */
[----:B------:R1:W2:Y:S02]  /*0dd0*/  F2I.FTZ.U32.TRUNC.NTZ R3, R2 ;  /* 0x0000000200037305 */ /* 0x0002a4000021f000 */
[----:B-1----:R-:W-:Y:S01]  /*0de0*/  IMAD.MOV R2, RZ, RZ, -R4 ;  /* 0x000000ffff027224 */ /* 0x002fe200078e0a04 */
[----:B--2---:R-:W-:-:S03]  /*0df0*/  IADD3 R0, RZ, -R3, RZ ;  /* 0x80000003ff007210 */ /* 0x004fc60007ffe0ff */
[----:B------:R-:W-:Y:S01]  /*0e00*/  IMAD R8, R11, R2, R9 ;  /* 0x000000020b087224 */ /* 0x000fe200078e0209 */
[----:B------:R-:W-:Y:S01]  /*0e10*/  IABS R9, R6 ;  /* 0x0000000600097213 */ /* 0x000fe20000000000 */
[----:B------:R-:W-:-:S03]  /*0e20*/  IMAD.MOV.U32 R2, RZ, RZ, R0 ;  /* 0x000000ffff027224 */ /* 0x000fc600078e0000 */
[----:B------:R-:W-:Y:S01]  /*0e30*/  IABS R0, R8 ;  /* 0x0000000800007213 */ /* 0x000fe20000000000 */
[----:B------:R-:W-:Y:S02]  /*0e40*/  IMAD R7, R2, R5, RZ ;  /* 0x0000000502077224 */ /* 0x000fe400078e02ff */
[----:B------:R-:W-:Y:S02]  /*0e50*/  IMAD.MOV.U32 R2, RZ, RZ, RZ ;  /* 0x000000ffff027224 */ /* 0x000fe400078e00ff */
[----:B------:R-:W-:Y:S01]  /*0e60*/  IMAD.MOV.U32 R4, RZ, RZ, R0 ;  /* 0x000000ffff047224 */ /* 0x000fe200078e0000 */
[----:B------:R-:W-:Y:S01]  /*0e70*/  IADD3 R0, RZ, -R9, RZ ;  /* 0x80000009ff007210 */ /* 0x000fe20007ffe0ff */
[----:B------:R-:W-:-:S04]  /*0e80*/  IMAD.HI.U32 R3, R3, R7, R2 ;  /* 0x0000000703037227 */ /* 0x000fc800078e0002 */
[----:B------:R-:W-:Y:S02]  /*0e90*/  IMAD.MOV.U32 R2, RZ, RZ, R0 ;  /* 0x000000ffff027224 */ /* 0x000fe400078e0000 */
[----:B------:R-:W-:Y:S01]  /*0ea0*/  IMAD.HI.U32 R0, R3, R4, RZ ;  /* 0x0000000403007227 */ /* 0x000fe200078e00ff */
[----:B------:R-:W-:-:S03]  /*0eb0*/  IADD3 R3, R10, 0x1000000, R8 ;  /* 0x010000000a037810 */ /* 0x000fc60007ffe008 */
[----:B------:R-:W-:-:S05]  /*0ec0*/  IMAD R2, R0, R2, R4 ;  /* 0x0000000200027224 */ /* 0x000fca00078e0204 */
[----:B------:R-:W-:-:S13]  /*0ed0*/  ISETP.GT.U32.AND P0, PT, R5, R2, PT ;  /* 0x000000020500720c */ /* 0x000fda0003f04070 */
[----:B------:R-:W-:Y:S01]  /*0ee0*/  @!P0 IMAD.IADD R2, R2, 0x1, -R5 ;  /* 0x0000000102028824 */ /* 0x000fe200078e0a05 */
[----:B------:R-:W-:Y:S02]  /*0ef0*/  @!P0 IADD3 R0, R0, 0x1, RZ ;  /* 0x0000000100008810 */ /* 0x000fe40007ffe0ff */
[----:B------:R-:W-:Y:S02]  /*0f00*/  ISETP.NE.AND P0, PT, R6, RZ, PT ;  /* 0x000000ff0600720c */ /* 0x000fe40003f05270 */
[----:B------:R-:W-:Y:S02]  /*0f10*/  ISETP.GE.U32.AND P2, PT, R2, R5, PT ;  /* 0x000000050200720c */ /* 0x000fe40003f46070 */
[----:B------:R-:W-:-:S04]  /*0f20*/  LOP3.LUT R2, R8, R6, RZ, 0x3c, !PT ;  /* 0x0000000608027212 */ /* 0x000fc800078e3cff */
[----:B------:R-:W-:Y:S01]  /*0f30*/  ISETP.GE.AND P1, PT, R2, RZ, PT ;  /* 0x000000ff0200720c */ /* 0x000fe20003f26270 */
[----:B------:R-:W-:-:S06]  /*0f40*/  IMAD.MOV R2, RZ, RZ, -R6 ;  /* 0x000000ffff027224 */ /* 0x000fcc00078e0a06 */
[----:B------:R-:W-:-:S06]  /*0f50*/  @P2 IADD3 R0, R0, 0x1, RZ ;  /* 0x0000000100002810 */ /* 0x000fcc0007ffe0ff */
[----:B------:R-:W-:Y:S02]  /*0f60*/  @!P1 IADD3 R0, -R0, RZ, RZ ;  /* 0x000000ff00009210 */ /* 0x000fe40007ffe1ff */
[----:B------:R-:W-:-:S05]  /*0f70*/  @!P0 LOP3.LUT R0, RZ, R6, RZ, 0x33, !PT ;  /* 0x00000006ff008212 */ /* 0x000fca00078e33ff */
[----:B------:R-:W-:-:S05]  /*0f80*/  IMAD R2, R0, R2, R3 ;  /* 0x0000000200027224 */ /* 0x000fca00078e0203 */
[----:B------:R1:W-:Y:S02]  /*0f90*/  STL [R1+0x50], R2 ;  /* 0x0000500201007387 */ /* 0x0003e40000100800 */
.L_x_543:
[----:B------:R-:W-:Y:S05]  /*0fa0*/  BSYNC B0 ;  /* 0x0000000000007941 */ /* 0x000fea0003800000 */
.L_x_541:
[----:B------:R-:W-:-:S04]  /*0fb0*/  LOP3.LUT R0, RZ, R0, RZ, 0x33, !PT ;  /* 0x00000000ff007212 */ /* 0x000fc800078e33ff */
[----:B------:R-:W-:-:S05]  /*0fc0*/  IADD3 R0, R0, R13, RZ ;  /* 0x0000000d00007210 */ /* 0x000fca0007ffe0ff */
[----:B------:R2:W-:Y:S01]  /*0fd0*/  STL [R1+0x4c], R0 ;  /* 0x00004c0001007387 */ /* 0x0005e20000100800 */
[----:B------:R-:W-:Y:S05]  /*0fe0*/  BRA `(.L_x_544) ;  /* 0x0000006000007947 */ /* 0x000fea0003800000 */
.L_x_532:
[----:B------:R-:W-:Y:S01]  /*0ff0*/  MOV R0, UR4 ;  /* 0x0000000400007c02 */ /* 0x000fe20008000f00 */
[----:B------:R-:W-:Y:S04]  /*1000*/  STL [R1+0x4c], RZ ;  /* 0x00004cff01007387 */ /* 0x000fe80000100800 */
[----:B------:R-:W-:Y:S04]  /*1010*/  STL [R1+0x50], RZ ;  /* 0x000050ff01007387 */ /* 0x000fe80000100800 */
[----:B------:R1:W-:Y:S02]  /*1020*/  STL [R1+0x48], R0 ;  /* 0x0000480001007387 */ /* 0x0003e40000100800 */
[----:B-1----:R-:W-:-:S05]  /*1030*/  MOV R0, c[0x0][0x53c] ;  /* 0x00014f0000007a02 */ /* 0x002fca0000000f00 */
[----:B------:R1:W-:Y:S02]  /*1040*/  STL [R1+0x54], R0 ;  /* 0x0000540001007387 */ /* 0x0003e40000100800 */
.L_x_544:
[----:B------:R-:W3:Y:S04]  /*1050*/  LDL R4, [R1+0x48] ;  /* 0x0000480001047983 */ /* 0x000ee80000100800 */
[----:B------:R-:W3:Y:S04]  /*1060*/  LDL R5, [R1+0x4c] ;  /* 0x00004c0001057983 */ /* 0x000ee80000100800 */
[----:B------:R-:W3:Y:S04]  /*1070*/  LDL R6, [R1+0x50] ;  /* 0x0000500001067983 */ /* 0x000ee80000100800 */
[----:B------:R-:W3:Y:S01]  /*1080*/  LDL R7, [R1+0x54] ;  /* 0x0000540001077983 */ /* 0x000ee20000100800 */
[----:B------:R-:W-:Y:S01]  /*1090*/  ISETP.NE.AND P0, PT, R14, RZ, PT ;  /* 0x000000ff0e00720c */ /* 0x000fe20003f05270 */
[----:B------:R-:W-:-:S12]  /*10a0*/  WARPSYNC 0xffffffff ;  /* 0xffffffff00007948 */ /* 0x000fd80003800000 */
[----:B---3--:R3:W-:Y:S04]  /*10b0*/  @!P0 STS.128 [0x9100], R4 ;  /* 0x00910004ff008388 */ /* 0x0087e80000000c00 */
[----:B------:R-:W-:Y:S06]  /*10c0*/  BAR.ARV 0x5, 0x80 ;  /* 0x0142000000007b1d */ /* 0x000fec0000002000 */
.L_x_530:
[----:B-12---:R-:W2:Y:S02]  /*10d0*/  LDL R0, [R1+0x54] ;  /* 0x0000540001007983 */ /* 0x006ea40000100800 */
[----:B--2---:R-:W-:-:S13]  /*10e0*/  ISETP.GE.AND P0, PT, R0, c[0x0][0x53c], PT ;  /* 0x00014f0000007a0c */ /* 0x004fda0003f06270 */
[----:B------:R-:W-:Y:S05]  /*10f0*/  @P0 EXIT ;  /* 0x000000000000094d */ /* 0x000fea0003800000 */
[----:B------:R-:W1:Y:S02]  /*1100*/  S2R R16, SR_TID.X ;  /* 0x0000000000107919 */ /* 0x000e640000002100 */
[----:B-1----:R-:W-:-:S04]  /*1110*/  SHF.R.S32.HI R11, RZ, 0x1f, R16 ;  /* 0x0000001fff0b7819 */ /* 0x002fc80000011410 */
[CC--:B------:R-:W-:Y:S02]  /*1120*/  LEA.HI R2, R11.reuse, R16.reuse, RZ, 0x4 ;  /* 0x000000100b027211 */ /* 0x0c0fe400078f20ff */
[CC--:B------:R-:W-:Y:S02]  /*1130*/  LEA.HI R10, R11.reuse, R16.reuse, RZ, 0x3 ;  /* 0x000000100b0a7211 */ /* 0x0c0fe400078f18ff */
[----:B------:R-:W-:Y:S02]  /*1140*/  SHF.R.S32.HI R3, RZ, 0x4, R2 ;  /* 0x00000004ff037819 */ /* 0x000fe40000011402 */
[----:B------:R-:W-:Y:S02]  /*1150*/  LEA.HI R13, R11, R16, RZ, 0x2 ;  /* 0x000000100b0d7211 */ /* 0x000fe400078f10ff */
[----:B------:R-:W-:Y:S02]  /*1160*/  LEA.HI R0, R2, R3, RZ, 0x1 ;  /* 0x0000000302007211 */ /* 0x000fe400078f08ff */
[----:B------:R-:W-:-:S02]  /*1170*/  SHF.R.S32.HI R18, RZ, 0x3, R10 ;  /* 0x00000003ff127819 */ /* 0x000fc4000001140a */
[----:B------:R-:W-:Y:S02]  /*1180*/  LOP3.LUT R0, R0, 0xfffffffe, RZ, 0xc0, !PT ;  /* 0xfffffffe00007812 */ /* 0x000fe400078ec0ff */
[----:B---3--:R-:W-:Y:S01]  /*1190*/  LOP3.LUT R4, R10, 0xfffffff8, RZ, 0xc0, !PT ;  /* 0xfffffff80a047812 */ /* 0x008fe200078ec0ff */
[----:B------:R-:W-:Y:S01]  /*11a0*/  IMAD.SHL.U32 R5, R18, 0x40, RZ ;  /* 0x0000004012057824 */ /* 0x000fe200078e00ff */
        /* <DEDUP_REMOVED lines=13> */
[----:B------:R-:W-:Y:S02]  /*1280*/  LEA.HI R12, R6, R2, RZ, 0x3 ;  /* 0x00000002060c7211 */ /* 0x000fe400078f18ff */
[----:B------:R-:W-:Y:S01]  /*1290*/  SHF.R.U32.HI R5, RZ, 0x3, R0 ;  /* 0x00000003ff057819 */ /* 0x000fe20000011600 */
[----:B------:R-:W-:Y:S01]  /*12a0*/  IMAD.IADD R7, R7, 0x1, -R3 ;  /* 0x0000000107077824 */ /* 0x000fe200078e0a03 */
[----:B------:R-:W-:-:S02]  /*12b0*/  LOP3.LUT R4, R0, 0x38, R20, 0xf8, !PT ;  /* 0x0000003800047812 */ /* 0x000fc400078ef814 */
[----:B------:R-:W-:Y:S02]  /*12c0*/  LOP3.LUT R0, R8, 0x1c0, RZ, 0xc0, !PT ;  /* 0x000001c008007812 */ /* 0x000fe400078ec0ff */
[----:B------:R-:W-:Y:S02]  /*12d0*/  LOP3.LUT R3, R12, 0xfffffff8, RZ, 0xc0, !PT ;  /* 0xfffffff80c037812 */ /* 0x000fe400078ec0ff */
[CC--:B------:R-:W-:Y:S02]  /*12e0*/  LEA.HI R6, R11.reuse, R16.reuse, RZ, 0x6 ;  /* 0x000000100b067211 */ /* 0x0c0fe400078f30ff */
[----:B------:R-:W-:Y:S02]  /*12f0*/  LOP3.LUT R5, R4, R5, RZ, 0x3c, !PT ;  /* 0x0000000504057212 */ /* 0x000fe400078e3cff */
[----:B------:R-:W-:Y:S01]  /*1300*/  LOP3.LUT R4, R0, 0x8, R10, 0xf8, !PT ;  /* 0x0000000800047812 */ /* 0x000fe200078ef80a */
[----:B------:R-:W-:Y:S01]  /*1310*/  IMAD.IADD R10, R2, 0x1, -R3 ;  /* 0x00000001020a7824 */ /* 0x000fe200078e0a03 */
[----:B------:R-:W-:Y:S01]  /*1320*/  SHF.R.U32.HI R0, RZ, 0x3, R0 ;  /* 0x00000003ff007819 */ /* 0x000fe20000011600 */
[----:B------:R-:W-:Y:S01]  /*1330*/  IMAD.SHL.U32 R3, R6, 0x8, RZ ;  /* 0x0000000806037824 */ /* 0x000fe200078e00ff */
[----:B------:R-:W-:-:S02]  /*1340*/  LEA.HI R11, R11, R16, RZ, 0x5 ;  /* 0x000000100b0b7211 */ /* 0x000fc400078f28ff */
[----:B------:R-:W-:Y:S02]  /*1350*/  LOP3.LUT R2, R13, 0xfffffffc, RZ, 0xc0, !PT ;  /* 0xfffffffc0d027812 */ /* 0x000fe400078ec0ff */
[----:B------:R-:W-:Y:S02]  /*1360*/  LOP3.LUT R15, R4, R0, RZ, 0x3c, !PT ;  /* 0x00000000040f7212 */ /* 0x000fe400078e3cff */
[----:B------:R-:W-:Y:S01]  /*1370*/  LOP3.LUT R0, R11, 0xffffffe0, RZ, 0xc0, !PT ;  /* 0xffffffe00b007812 */ /* 0x000fe200078ec0ff */
[C---:B------:R-:W-:Y:S01]  /*1380*/  IMAD.IADD R8, R16.reuse, 0x1, -R2 ;  /* 0x0000000110087824 */ /* 0x040fe200078e0a02 */
[----:B------:R-:W-:Y:S02]  /*1390*/  LOP3.LUT R207, R5, 0x7ffffe00, R3, 0xf8, !PT ;  /* 0x7ffffe0005cf7812 */ /* 0x000fe400078ef803 */
        /* <DEDUP_REMOVED lines=8> */
[C---:B------:R-:W-:Y:S01]  /*1420*/  LOP3.LUT R2, R0.reuse, 0x1ffffffe, RZ, 0xc0, !PT ;  /* 0x1ffffffe00027812 */ /* 0x040fe200078ec0ff */
[----:B------:R-:W-:Y:S01]  /*1430*/  IMAD.SHL.U32 R0, R0, 0x20, RZ ;  /* 0x0000002000007824 */ /* 0x000fe200078e00ff */
[----:B------:R-:W-:Y:S02]  /*1440*/  LOP3.LUT R3, R3, 0xffffffc, RZ, 0xc0, !PT ;  /* 0x0ffffffc03037812 */ /* 0x000fe400078ec0ff */
[----:B------:R-:W-:Y:S01]  /*1450*/  SHF.R.S32.HI R11, RZ, 0x1f, R17 ;  /* 0x0000001fff0b7819 */ /* 0x000fe20000011411 */
[----:B------:R-:W-:Y:S01]  /*1460*/  IMAD.IADD R2, R8, 0x1, -R2 ;  /* 0x0000000108027824 */ /* 0x000fe200078e0a02 */
[----:B------:R-:W-:Y:S01]  /*1470*/  LOP3.LUT R0, R0, 0xffffffc0, RZ, 0xc0, !PT ;  /* 0xffffffc000007812 */ /* 0x000fe200078ec0ff */
[----:B------:R-:W-:Y:S01]  /*1480*/  IMAD.IADD R5, R6, 0x1, -R3 ;  /* 0x0000000106057824 */ /* 0x000fe200078e0a03 */
[----:B------:R-:W-:Y:S01]  /*1490*/  LEA.HI R11, R11, R17, RZ, 0x2 ;  /* 0x000000110b0b7211 */ /* 0x000fe200078f10ff */
[----:B------:R-:W-:Y:S01]  /*14a0*/  IMAD.SHL.U32 R3, R10, 0x40, RZ ;  /* 0x000000400a037824 */ /* 0x000fe200078e00ff */
[----:B------:R-:W-:Y:S01]  /*14b0*/  R2P PR, R7, 0x6 ;  /* 0x0000000607007804 */ /* 0x000fe20000000000 */
[----:B------:R-:W-:Y:S01]  /*14c0*/  IMAD R13, R2, 0x8, R0 ;  /* 0x00000008020d7824 */ /* 0x000fe200078e0200 */
[----:B------:R-:W-:Y:S01]  /*14d0*/  SHF.R.S32.HI R4, RZ, 0x2, R11 ;  /* 0x00000002ff047819 */ /* 0x000fe2000001140b */
[----:B------:R-:W-:Y:S01]  /*14e0*/  IMAD.SHL.U32 R2, R14, 0x8, RZ ;  /* 0x000000080e027824 */ /* 0x000fe200078e00ff */
[----:B------:R-:W-:Y:S01]  /*14f0*/  LOP3.LUT R0, R3, 0x1c0, RZ, 0xc0, !PT ;  /* 0x000001c003007812 */ /* 0x000fe200078ec0ff */
[----:B------:R-:W-:Y:S01]  /*1500*/  IMAD.SHL.U32 R3, R7, 0x40, RZ ;  /* 0x0000004007037824 */ /* 0x000fe200078e00ff */
[----:B------:R-:W-:Y:S01]  /*1510*/  LOP3.LUT P4, RZ, R9, 0x2, RZ, 0xc0, !PT ;  /* 0x0000000209ff7812 */ /* 0x000fe2000788c0ff */
[----:B------:R-:W-:Y:S01]  /*1520*/  IMAD R16, R5, 0x10, R4 ;  /* 0x0000001005107824 */ /* 0x000fe200078e0204 */
[----:B------:R-:W-:Y:S01]  /*1530*/  LOP3.LUT R2, R0, 0x8, R2, 0xf8, !PT ;  /* 0x0000000800027812 */ /* 0x000fe200078ef802 */
[----:B------:R-:W-:Y:S01]  /*1540*/  IMAD.SHL.U32 R6, R6, 0x400, RZ ;  /* 0x0000040006067824 */ /* 0x000fe200078e00ff */
[----:B------:R-:W-:Y:S01]  /*1550*/  LOP3.LUT R4, R3, 0x1c0, RZ, 0xc0, !PT ;  /* 0x000001c003047812 */ /* 0x000fe200078ec0ff */
[----:B------:R-:W-:Y:S01]  /*1560*/  IMAD.SHL.U32 R7, R12, 0x40, RZ ;  /* 0x000000400c077824 */ /* 0x000fe200078e00ff */
[----:B------:R-:W-:Y:S01]  /*1570*/  SHF.R.U32.HI R0, RZ, 0x3, R0 ;  /* 0x00000003ff007819 */ /* 0x000fe20000011600 */
[----:B------:R-:W-:Y:S01]  /*1580*/  IMAD R5, R8, 0x2, R6 ;  /* 0x0000000208057824 */ /* 0x000fe200078e0206 */
[----:B------:R-:W-:Y:S01]  /*1590*/  LEA.HI R4, R4, R4, RZ, 0x1d ;  /* 0x0000000404047211 */ /* 0x000fe200078fe8ff */
[----:B------:R-:W-:Y:S01]  /*15a0*/  IMAD.MOV.U32 R12, RZ, RZ, 0x40 ;  /* 0x00000040ff0c7424 */ /* 0x000fe200078e00ff */
[----:B------:R-:W-:Y:S01]  /*15b0*/  LOP3.LUT R2, R2, R0, RZ, 0x3c, !PT ;  /* 0x0000000002027212 */ /* 0x000fe200078e3cff */
[----:B------:R-:W-:Y:S01]  /*15c0*/  IMAD R0, R14, 0x200, R15 ;  /* 0x000002000e007824 */ /* 0x000fe200078e020f */
[----:B------:R-:W-:Y:S01]  /*15d0*/  LOP3.LUT R3, R7, 0xfffffe00, RZ, 0xc0, !PT ;  /* 0xfffffe0007037812 */ /* 0x000fe200078ec0ff */
[----:B------:R-:W-:Y:S01]  /*15e0*/  IMAD.IADD R8, R5, 0x1, R4 ;  /* 0x0000000105087824 */ /* 0x000fe200078e0204 */
[----:B------:R-:W-:Y:S01]  /*15f0*/  LOP3.LUT P6, RZ, R10, 0x2, RZ, 0xc0, !PT ;  /* 0x000000020aff7812 */ /* 0x000fe200078cc0ff */
[----:B------:R-:W-:Y:S01]  /*1600*/  IMAD.MOV.U32 R7, RZ, RZ, -0x10 ;  /* 0xfffffff0ff077424 */ /* 0x000fe200078e00ff */
[CC--:B------:R-:W-:Y:S01]  /*1610*/  IADD3 R4, R2.reuse, R3.reuse, R6 ;  /* 0x0000000302047210 */ /* 0x0c0fe20007ffe006 */
[----:B------:R-:W-:Y:S01]  /*1620*/  IMAD R6, R9, 0x10, R18 ;  /* 0x0000001009067824 */ /* 0x000fe200078e0212 */
[----:B------:R-:W-:Y:S01]  /*1630*/  LOP3.LUT R5, R2, R3, RZ, 0xfc, !PT ;  /* 0x0000000302057212 */ /* 0x000fe200078efcff */
[----:B------:R-:W-:Y:S01]  /*1640*/  STL [R1+0x88], R16 ;  /* 0x0000881001007387 */ /* 0x000fe20000100800 */
[----:B------:R-:W-:Y:S01]  /*1650*/  LOP3.LUT P5, RZ, R10, 0x4, RZ, 0xc0, !PT ;  /* 0x000000040aff7812 */ /* 0x000fe200078ac0ff */
[----:B------:R-:W-:Y:S01]  /*1660*/  IMAD.MOV.U32 R10, RZ, RZ, 0x20 ;  /* 0x00000020ff0a7424 */ /* 0x000fe200078e00ff */
[----:B------:R-:W-:Y:S01]  /*1670*/  LOP3.LUT R3, R11, 0x7ffffffc, RZ, 0xc0, !PT ;  /* 0x7ffffffc0b037812 */ /* 0x000fe200078ec0ff */
[----:B------:R1:W-:Y:S01]  /*1680*/  STL [R1+0x78], R6 ;  /* 0x0000780601007387 */ /* 0x0003e20000100800 */
[----:B------:R-:W-:-:S02]  /*1690*/  LEA R188, R0, 0x2900, 0x1 ;  /* 0x0000290000bc7811 */ /* 0x000fc400078e08ff */
[----:B------:R-:W-:Y:S01]  /*16a0*/  LOP3.LUT P3, RZ, R9, 0x4, RZ, 0xc0, !PT ;  /* 0x0000000409ff7812 */ /* 0x000fe2000786c0ff */
[----:B------:R-:W-:Y:S01]  /*16b0*/  IMAD.IADD R3, R17, 0x1, -R3 ;  /* 0x0000000111037824 */ /* 0x000fe200078e0a03 */
[----:B------:R-:W-:Y:S01]  /*16c0*/  SEL R7, R7, 0x10, !P0 ;  /* 0x0000001007077807 */ /* 0x000fe20004000000 */
[----:B------:R-:W-:Y:S01]  /*16d0*/  IMAD.IADD R9, R16, 0x1, R13 ;  /* 0x0000000110097824 */ /* 0x000fe200078e020d */
[----:B------:R-:W-:Y:S01]  /*16e0*/  LEA R8, R8, 0x80, 0x1 ;  /* 0x0000008008087811 */ /* 0x000fe200078e08ff */
[----:B------:R-:W-:Y:S01]  /*16f0*/  IMAD.SHL.U32 R3, R3, 0x2, RZ ;  /* 0x0000000203037824 */ /* 0x000fe200078e00ff */
[----:B------:R-:W-:Y:S02]  /*1700*/  IADD3 R199, R188, 0x20, RZ ;  /* 0x00000020bcc77810 */ /* 0x000fe40007ffe0ff */
[----:B------:R-:W-:Y:S01]  /*1710*/  SEL R2, R12, 0xffffffc0, !P3 ;  /* 0xffffffc00c027807 */ /* 0x000fe20005800000 */
[----:B------:R-:W-:Y:S01]  /*1720*/  IMAD.IADD R11, R8, 0x1, R7 ;  /* 0x00000001080b7824 */ /* 0x000fe200078e0207 */
[----:B------:R-:W-:Y:S01]  /*1730*/  @P4 IADD3 R199, R188, -0x20, RZ ;  /* 0xffffffe0bcc74810 */ /* 0x000fe20007ffe0ff */
[----:B------:R2:W-:Y:S01]  /*1740*/  STL [R1+0x44], R9 ;  /* 0x0000440901007387 */ /* 0x0005e20000100800 */
[----:B------:R-:W-:Y:S01]  /*1750*/  SEL R0, R10, 0xffffffe0, !P6 ;  /* 0xffffffe00a007807 */ /* 0x000fe20007000000 */
[----:B------:R-:W-:Y:S01]  /*1760*/  IMAD.IADD R194, R188, 0x1, R2 ;  /* 0x00000001bcc27824 */ /* 0x000fe200078e0202 */
[----:B------:R-:W-:Y:S01]  /*1770*/  LEA R195, R4, 0x5100, 0x1 ;  /* 0x0000510004c37811 */ /* 0x000fe200078e08ff */
[----:B------:R-:W-:Y:S01]  /*1780*/  IMAD.IADD R191, R2, 0x1, R199 ;  /* 0x0000000102bf7824 */ /* 0x000fe200078e02c7 */
[----:B------:R3:W-:Y:S01]  /*1790*/  STL [R1], R3 ;  /* 0x0000000301007387 */ /* 0x0007e20000100800 */
[----:B------:R-:W-:-:S02]  /*17a0*/  LEA R189, R5, 0x100, 0x1 ;  /* 0x0000010005bd7811 */ /* 0x000fc400078e08ff */
[C---:B------:R-:W-:Y:S01]  /*17b0*/  IADD3 R203, R199.reuse, 0x800, RZ ;  /* 0x00000800c7cb7810 */ /* 0x040fe20007ffe0ff */
[----:B------:R4:W-:Y:S01]  /*17c0*/  STL [R1+0x5c], R8 ;  /* 0x00005c0801007387 */ /* 0x0009e20000100800 */
[----:B------:R-:W-:Y:S01]  /*17d0*/  IADD3 R202, R199, 0x1000, RZ ;  /* 0x00001000c7ca7810 */ /* 0x000fe20007ffe0ff */
[----:B------:R-:W-:Y:S01]  /*17e0*/  IMAD.IADD R198, R195, 0x1, R0 ;  /* 0x00000001c3c67824 */ /* 0x000fe200078e0200 */
[----:B-1----:R-:W-:Y:S01]  /*17f0*/  SEL R6, R10, 0xffffffe0, !P1 ;  /* 0xffffffe00a067807 */ /* 0x002fe20004800000 */
[----:B------:R-:W-:Y:S01]  /*1800*/  IMAD.IADD R193, R0, 0x1, R189 ;  /* 0x0000000100c17824 */ /* 0x000fe200078e02bd */
[C---:B------:R-:W-:Y:S02]  /*1810*/  IADD3 R201, R199.reuse, 0x1800, RZ ;  /* 0x00001800c7c97810 */ /* 0x040fe40007ffe0ff */
[----:B------:R-:W-:Y:S01]  /*1820*/  IADD3 R200, R199, 0x2000, RZ ;  /* 0x00002000c7c87810 */ /* 0x000fe20007ffe0ff */
[--C-:B------:R-:W-:Y:S02]  /*1830*/  IMAD.IADD R10, R8, 0x1, R6.reuse ;  /* 0x00000001080a7824 */ /* 0x100fe400078e0206 */
[----:B------:R-:W-:-:S03]  /*1840*/  IMAD.IADD R2, R11, 0x1, R6 ;  /* 0x000000010b027824 */ /* 0x000fc600078e0206 */
[----:B------:R-:W-:Y:S01]  /*1850*/  STL [R1+0x74], R10 ;  /* 0x0000740a01007387 */ /* 0x000fe20000100800 */
[----:B--2---:R-:W-:-:S03]  /*1860*/  IADD3 R9, R8, 0x40, RZ ;  /* 0x0000004008097810 */ /* 0x004fc60007ffe0ff */
[----:B------:R-:W-:Y:S01]  /*1870*/  STL [R1+0x6c], R11 ;  /* 0x00006c0b01007387 */ /* 0x000fe20000100800 */
[----:B------:R-:W-:Y:S02]  /*1880*/  @P2 IADD3 R9, R8, -0x40, RZ ;  /* 0xffffffc008092810 */ /* 0x000fe40007ffe0ff */
[----:B---3--:R-:W-:Y:S01]  /*1890*/  SEL R3, R12, 0xffffffc0, !P5 ;  /* 0xffffffc00c037807 */ /* 0x008fe20006800000 */
[----:B------:R1:W-:Y:S02]  /*18a0*/  STL [R1+0x70], R2 ;  /* 0x0000700201007387 */ /* 0x0003e40000100800 */
[----:B----4-:R-:W-:Y:S02]  /*18b0*/  IMAD.IADD R8, R6, 0x1, R9 ;  /* 0x0000000106087824 */ /* 0x010fe400078e0209 */
[----:B------:R-:W-:Y:S01]  /*18c0*/  STL [R1+0x60], R9 ;  /* 0x0000600901007387 */ /* 0x000fe20000100800 */
[----:B------:R-:W-:Y:S02]  /*18d0*/  IMAD.IADD R196, R195, 0x1, R3 ;  /* 0x00000001c3c47824 */ /* 0x000fe400078e0203 */
[----:B------:R-:W-:Y:S01]  /*18e0*/  IMAD.IADD R190, R3, 0x1, R189 ;  /* 0x0000000103be7824 */ /* 0x000fe200078e02bd */
[----:B------:R-:W-:Y:S01]  /*18f0*/  STL [R1+0x64], R8 ;  /* 0x0000640801007387 */ /* 0x000fe20000100800 */
[----:B------:R-:W-:-:S02]  /*1900*/  IMAD.IADD R3, R7, 0x1, R8 ;  /* 0x0000000107037824 */ /* 0x000fc400078e0208 */
[C---:B------:R-:W-:Y:S02]  /*1910*/  IMAD.IADD R197, R0.reuse, 0x1, R196 ;  /* 0x0000000100c57824 */ /* 0x040fe400078e02c4 */
[----:B------:R-:W-:Y:S02]  /*1920*/  IMAD.IADD R192, R0, 0x1, R190 ;  /* 0x0000000100c07824 */ /* 0x000fe400078e02be */
[----:B-1----:R-:W-:-:S05]  /*1930*/  IMAD.IADD R2, R7, 0x1, R9 ;  /* 0x0000000107027824 */ /* 0x002fca00078e0209 */
[----:B------:R1:W-:Y:S04]  /*1940*/  STL [R1+0x68], R2 ;  /* 0x0000680201007387 */ /* 0x0003e80000100800 */
[----:B------:R2:W-:Y:S01]  /*1950*/  STL [R1+0x80], R3 ;  /* 0x0000800301007387 */ /* 0x0005e20000100800 */
[----:B-1----:R-:W-:-:S05]  /*1960*/  IMAD.IADD R2, R6, 0x1, R2 ;  /* 0x0000000106027824 */ /* 0x002fca00078e0202 */
[----:B------:R2:W-:Y:S02]  /*1970*/  STL [R1+0x7c], R2 ;  /* 0x00007c0201007387 */ /* 0x0005e40000100800 */
.L_x_718:
[----:B------:R-:W3:Y:S04]  /*1980*/  LDL R25, [R1+0x54] ;  /* 0x0000540001197983 */ /* 0x000ee80000100800 */
[----:B------:R-:W4:Y:S01]  /*1990*/  LDL R16, [R1+0x50] ;  /* 0x0000500001107983 */ /* 0x000f220000100800 */
[----:B------:R-:W-:Y:S02]  /*19a0*/  ISETP.NE.U32.AND P0, PT, RZ, c[0x0][0x370], PT ;  /* 0x0000dc00ff007a0c */ /* 0x000fe40003f05070 */
[----:B------:R-:W-:Y:S02]  /*19b0*/  ISETP.NE.U32.AND P2, PT, RZ, c[0x0][0x360], PT ;  /* 0x0000d800ff007a0c */ /* 0x000fe40003f45070 */
[----:B------:R-:W-:Y:S02]  /*19c0*/  ISETP.NE.AND.EX P1, PT, RZ, c[0x0][0x374], PT, P0 ;  /* 0x0000dd00ff007a0c */ /* 0x000fe40003f25300 */
[----:B------:R-:W-:-:S02]  /*19d0*/  ISETP.NE.AND.EX P0, PT, RZ, c[0x0][0x364], PT, P2 ;  /* 0x0000d900ff007a0c */ /* 0x000fc40003f05320 */
[----:B------:R-:W-:Y:S02]  /*19e0*/  ISETP.NE.U32.AND P4, PT, RZ, c[0x0][0x348], PT ;  /* 0x0000d200ff007a0c */ /* 0x000fe40003f85070 */
[----:B------:R-:W-:Y:S02]  /*19f0*/  ISETP.NE.U32.AND P3, PT, RZ, c[0x0][0x350], PT ;  /* 0x0000d400ff007a0c */ /* 0x000fe40003f65070 */
[----:B------:R-:W-:Y:S02]  /*1a00*/  ISETP.NE.AND.EX P4, PT, RZ, c[0x0][0x34c], PT, P4 ;  /* 0x0000d300ff007a0c */ /* 0x000fe40003f85340 */
[----:B------:R-:W-:Y:S01]  /*1a10*/  ISETP.NE.AND.EX P3, PT, RZ, c[0x0][0x354], PT, P3 ;  /* 0x0000d500ff007a0c */ /* 0x000fe20003f65330 */
[----:B------:R-:W-:Y:S01]  /*1a20*/  IMAD.MOV.U32 R15, RZ, RZ, 0x4 ;  /* 0x00000004ff0f7424 */ /* 0x000fe200078e00ff */
[----:B------:R-:W-:Y:S01]  /*1a30*/  CS2R R12, SRZ ;  /* 0x00000000000c7805 */ /* 0x000fe2000001ff00 */
[----:B------:R-:W-:Y:S02]  /*1a40*/  IMAD.MOV.U32 R4, RZ, RZ, RZ ;  /* 0x000000ffff047224 */ /* 0x000fe400078e00ff */
[----:B---3--:R-:W-:-:S04]  /*1a50*/  @P1 IMAD.WIDE R10, R25, R15, c[0x0][0x370] ;  /* 0x0000dc00190a1625 */ /* 0x008fc800078e020f */
[CC--:B------:R-:W-:Y:S01]  /*1a60*/  @P0 IMAD.WIDE R8, R25.reuse, R15.reuse, c[0x0][0x360] ;  /* 0x0000d80019080625 */ /* 0x0c0fe200078e020f */
[----:B------:R1:W5:Y:S03]  /*1a70*/  @P1 LDG.E R4, [R10.64] ;  /* 0x000000080a041981 */ /* 0x000366000c1e1900 */
[CC--:B------:R-:W-:Y:S01]  /*1a80*/  IMAD.WIDE R6, R25.reuse, R15.reuse, c[0x0][0x348] ;  /* 0x0000d20019067625 */ /* 0x0c0fe200078e020f */
[----:B------:R1:W5:Y:S03]  /*1a90*/  @P0 LDG.E R243, [R8.64] ;  /* 0x0000000808f30981 */ /* 0x000366000c1e1900 */
[----:B--2---:R-:W-:Y:S01]  /*1aa0*/  IMAD.WIDE R2, R25, R15, c[0x0][0x350] ;  /* 0x0000d40019027625 */ /* 0x004fe200078e020f */
[----:B------:R1:W5:Y:S04]  /*1ab0*/  @P4 LDG.E R13, [R6.64] ;  /* 0x00000008060d4981 */ /* 0x000368000c1e1900 */
[----:B------:R1:W5:Y:S01]  /*1ac0*/  @P3 LDG.E R12, [R2.64] ;  /* 0x00000008020c3981 */ /* 0x000362000c1e1900 */
[----:B----4-:R-:W-:-:S05]  /*1ad0*/  LOP3.LUT R26, R16, 0xffff, RZ, 0xc0, !PT ;  /* 0x0000ffff101a7812 */ /* 0x010fca00078ec0ff */
[----:B------:R1:W-:Y:S01]  /*1ae0*/  STL [R1+0x58], R26 ;  /* 0x0000581a01007387 */ /* 0x0003e20000100800 */
[----:B------:R-:W-:Y:S01]  /*1af0*/  YIELD ;  /* 0x0000000000007946 */ /* 0x000fe20003800000 */
[----:B------:R-:W-:Y:S05]  /*1b00*/  @P0 BRA `(.L_x_545) ;  /* 0x0000005000000947 */ /* 0x000fea0003800000 */
[----:B-----5:R-:W-:Y:S01]  /*1b10*/  MOV R243, c[0x0][0x168] ;  /* 0x00005a0000f37a02 */ /* 0x020fe20000000f00 */
[----:B------:R-:W-:Y:S05]  /*1b20*/  @!P4 BRA `(.L_x_545) ;  /* 0x000000300000c947 */ /* 0x000fea0003800000 */
[----:B------:R-:W2:Y:S04]  /*1b30*/  LDG.E R5, [R6.64] ;  /* 0x0000000806057981 */ /* 0x000ea8000c1e1900 */
[----:B------:R-:W2:Y:S02]  /*1b40*/  LDG.E R0, [R6.64+0x4] ;  /* 0x0000040806007981 */ /* 0x000ea4000c1e1900 */
[----:B--2---:R-:W-:Y:S02]  /*1b50*/  IADD3 R243, -R5, R0, RZ ;  /* 0x0000000005f37210 */ /* 0x004fe40007ffe1ff */
.L_x_545:
[----:B------:R-:W-:-:S04]  /*1b60*/  ISETP.NE.U32.AND P0, PT, RZ, c[0x0][0x368], PT ;  /* 0x0000da00ff007a0c */ /* 0x000fc80003f05070 */
[----:B------:R-:W-:-:S13]  /*1b70*/  ISETP.NE.AND.EX P0, PT, RZ, c[0x0][0x36c], PT, P0 ;  /* 0x0000db00ff007a0c */ /* 0x000fda0003f05300 */
[----:B------:R-:W-:Y:S05]  /*1b80*/  @!P0 BRA `(.L_x_546) ;  /* 0x0000003000008947 */ /* 0x000fea0003800000 */
[----:B-1----:R-:W-:-:S05]  /*1b90*/  IMAD.WIDE R2, R25, R15, c[0x0][0x368] ;  /* 0x0000da0019027625 */ /* 0x002fca00078e020f */
[----:B------:R1:W5:Y:S01]  /*1ba0*/  LDG.E R0, [R2.64] ;  /* 0x0000000802007981 */ /* 0x000362000c1e1900 */
[----:B------:R-:W-:Y:S05]  /*1bb0*/  BRA `(.L_x_547) ;  /* 0x0000005000007947 */ /* 0x000fea0003800000 */
.L_x_546:
[----:B------:R-:W-:Y:S01]  /*1bc0*/  MOV R0, c[0x0][0x1d0] ;  /* 0x0000740000007a02 */ /* 0x000fe20000000f00 */
[----:B------:R-:W-:Y:S05]  /*1bd0*/  @!P3 BRA `(.L_x_547) ;  /* 0x000000300000b947 */ /* 0x000fea0003800000 */
[----:B------:R-:W2:Y:S04]  /*1be0*/  LDG.E R5, [R2.64] ;  /* 0x0000000802057981 */ /* 0x000ea8000c1e1900 */
[----:B------:R-:W2:Y:S02]  /*1bf0*/  LDG.E R0, [R2.64+0x4] ;  /* 0x0000040802007981 */ /* 0x000ea4000c1e1900 */
[----:B--2---:R-:W-:Y:S02]  /*1c00*/  IADD3 R0, -R5, R0, RZ ;  /* 0x0000000005007210 */ /* 0x004fe40007ffe1ff */
.L_x_547:
[----:B-1----:R-:W2:Y:S01]  /*1c10*/  LDL.LU R2, [R1+0x4c] ;  /* 0x00004c0001027983 */ /* 0x002ea20000300800 */
[----:B------:R-:W-:Y:S01]  /*1c20*/  IMAD.MOV.U32 R3, RZ, RZ, c[0x0][0x2c4] ;  /* 0x0000b100ff037624 */ /* 0x000fe200078e00ff */
[----:B------:R-:W-:Y:S01]  /*1c30*/  LOP3.LUT R204, R204, 0xfffeffff, RZ, 0xc0, !PT ;  /* 0xfffeffffcccc7812 */ /* 0x000fe200078ec0ff */
[----:B------:R-:W-:-:S02]  /*1c40*/  IMAD.MOV.U32 R6, RZ, RZ, c[0x0][0x32c] ;  /* 0x0000cb00ff067624 */ /* 0x000fc400078e00ff */
[--C-:B-----5:R-:W-:Y:S01]  /*1c50*/  IMAD.IADD R244, R0, 0x1, -R4.reuse ;  /* 0x0000000100f47824 */ /* 0x120fe200078e0a04 */
[----:B------:R-:W-:Y:S01]  /*1c60*/  ISETP.NE.AND P5, PT, R3, 0x1, PT ;  /* 0x000000010300780c */ /* 0x000fe20003fa5270 */
[----:B------:R-:W-:Y:S01]  /*1c70*/  IMAD.IADD R14, R12, 0x1, R4 ;  /* 0x000000010c0e7824 */ /* 0x000fe200078e0204 */
[----:B------:R-:W-:-:S11]  /*1c80*/  ISETP.GE.AND P1, PT, R6, 0x1, PT ;  /* 0x000000010600780c */ /* 0x000fd60003f26270 */
[----:B------:R-:W-:-:S04]  /*1c90*/  @P5 LOP3.LUT R204, R204, 0x10000, RZ, 0xfc, !PT ;  /* 0x00010000cccc5812 */ /* 0x000fc800078efcff */
[----:B------:R-:W-:-:S04]  /*1ca0*/  LOP3.LUT R204, R204, 0xffff7fff, RZ, 0xc0, !PT ;  /* 0xffff7fffcccc7812 */ /* 0x000fc800078ec0ff */
[----:B------:R-:W-:Y:S01]  /*1cb0*/  @P1 LOP3.LUT R204, R204, 0x8000, RZ, 0xfc, !PT ;  /* 0x00008000cccc1812 */ /* 0x000fe200078efcff */
[----:B--2---:R-:W-:-:S05]  /*1cc0*/  IMAD.SHL.U32 R18, R2, 0x80, RZ ;  /* 0x0000008002127824 */ /* 0x004fca00078e00ff */
[----:B------:R1:W-:Y:S01]  /*1cd0*/  STL [R1+0x40], R18 ;  /* 0x0000401201007387 */ /* 0x0003e20000100800 */
[----:B------:R-:W-:-:S05]  /*1ce0*/  IADD3 R2, R18, 0x7f, RZ ;  /* 0x0000007f12027810 */ /* 0x000fca0007ffe0ff */
[----:B------:R-:W-:-:S04]  /*1cf0*/  @P5 IMAD.HI.U32 R3, R2, c[0x0][0x2c8], RZ ;  /* 0x0000b20002035a27 */ /* 0x000fc800078e00ff */
[----:B------:R-:W-:Y:S01]  /*1d00*/  IMAD.MOV.U32 R0, RZ, RZ, R2 ;  /* 0x000000ffff007224 */ /* 0x000fe200078e0002 */
[----:B------:R-:W-:Y:S02]  /*1d10*/  IADD3 R2, R244, 0x1, -R243 ;  /* 0x00000001f4027810 */ /* 0x000fe40007ffe8f3 */
[----:B------:R-:W-:-:S05]  /*1d20*/  @P5 SHF.R.U32.HI R0, RZ, c[0x0][0x2cc], R3 ;  /* 0x0000b300ff005a19 */ /* 0x000fca0000011603 */
[----:B------:R-:W-:-:S05]  /*1d30*/  IMAD.IADD R0, R2, 0x1, R0 ;  /* 0x0000000102007824 */ /* 0x000fca00078e0200 */
[----:B------:R-:W-:Y:S01]  /*1d40*/  IADD3 R3, R0, c[0x0][0x328], RZ ;  /* 0x0000ca0000037a10 */ /* 0x000fe20007ffe0ff */
[----:B------:R-:W-:Y:S05]  /*1d50*/  @!P1 BRA `(.L_x_548) ;  /* 0x0000010000009947 */ /* 0x000fea0003800000 */
[C---:B------:R-:W-:Y:S01]  /*1d60*/  ISETP.GT.AND P0, PT, R0.reuse, RZ, PT ;  /* 0x000000ff0000720c */ /* 0x040fe20003f04270 */
[----:B------:R-:W-:Y:S01]  /*1d70*/  BSSY B0, `(.L_x_549) ;  /* 0x000000c000007945 */ /* 0x000fe20003800000 */
[----:B------:R-:W-:-:S11]  /*1d80*/  IADD3 R2, R0, -0x1, RZ ;  /* 0xffffffff00027810 */ /* 0x000fd60007ffe0ff */
[----:B------:R-:W-:Y:S05]  /*1d90*/  @P0 BRA `(.L_x_550) ;  /* 0x0000006000000947 */ /* 0x000fea0003800000 */
[----:B------:R-:W-:Y:S01]  /*1da0*/  ISETP.NE.AND P0, PT, R6, 0x1, PT ;  /* 0x000000010600780c */ /* 0x000fe20003f05270 */
[----:B------:R-:W-:-:S12]  /*1db0*/  IMAD.MOV R0, RZ, RZ, -R0 ;  /* 0x000000ffff007224 */ /* 0x000fd800078e0a00 */
[----:B------:R-:W-:-:S05]  /*1dc0*/  @P0 IMAD.HI.U32 R2, R0, c[0x0][0x330], RZ ;  /* 0x0000cc0000020a27 */ /* 0x000fca00078e00ff */
[----:B------:R-:W-:-:S04]  /*1dd0*/  @P0 SHF.R.U32.HI R0, RZ, c[0x0][0x334], R2 ;  /* 0x0000cd00ff000a19 */ /* 0x000fc80000011602 */
[----:B------:R-:W-:Y:S01]  /*1de0*/  LOP3.LUT R2, RZ, R0, RZ, 0x33, !PT ;  /* 0x00000000ff027212 */ /* 0x000fe200078e33ff */
[----:B------:R-:W-:Y:S05]  /*1df0*/  BRA `(.L_x_551) ;  /* 0x0000003000007947 */ /* 0x000fea0003800000 */
.L_x_550:
[----:B------:R-:W-:-:S13]  /*1e00*/  ISETP.NE.AND P0, PT, R6, 0x1, PT ;  /* 0x000000010600780c */ /* 0x000fda0003f05270 */
[----:B------:R-:W-:-:S05]  /*1e10*/  @P0 IMAD.HI.U32 R0, R2, c[0x0][0x330], RZ ;  /* 0x0000cc0002000a27 */ /* 0x000fca00078e00ff */
[----:B------:R-:W-:Y:S02]  /*1e20*/  @P0 SHF.R.U32.HI R2, RZ, c[0x0][0x334], R0 ;  /* 0x0000cd00ff020a19 */ /* 0x000fe40000011600 */
.L_x_551:
[----:B------:R-:W-:Y:S05]  /*1e30*/  BSYNC B0 ;  /* 0x0000000000007941 */ /* 0x000fea0003800000 */
.L_x_549:
[----:B------:R-:W-:-:S05]  /*1e40*/  IMAD R2, R2, R6, c[0x0][0x32c] ;  /* 0x0000cb0002027624 */ /* 0x000fca00078e0206 */
[----:B------:R-:W-:-:S03]  /*1e50*/  IMNMX R3, R3, R2, PT ;  /* 0x0000000203037217 */ /* 0x000fc60003800200 */
.L_x_548:
[----:B------:R-:W-:Y:S01]  /*1e60*/  IMAD.IADD R7, R244, 0x1, -R243 ;  /* 0x00000001f4077824 */ /* 0x000fe200078e0af3 */
[----:B------:R-:W-:Y:S01]  /*1e70*/  IADD3 R3, R3, 0x4f, RZ ;  /* 0x0000004f03037810 */ /* 0x000fe20007ffe0ff */
[----:B------:R-:W-:Y:S01]  /*1e80*/  @P5 IMAD.HI.U32 R4, R18, c[0x0][0x2c8], RZ ;  /* 0x0000b20012045a27 */ /* 0x000fe200078e00ff */
[----:B------:R-:W-:Y:S02]  /*1e90*/  IADD3 R2, R244, 0x4f, RZ ;  /* 0x0000004ff4027810 */ /* 0x000fe40007ffe0ff */
[----:B------:R2:W-:Y:S01]  /*1ea0*/  STL [R1+0x4], R7 ;  /* 0x0000040701007387 */ /* 0x0005e20000100800 */
[----:B------:R-:W-:-:S04]  /*1eb0*/  IMAD.HI R5, R3, 0x66666667, RZ ;  /* 0x6666666703057827 */ /* 0x000fc800078e02ff */
[----:B------:R-:W-:-:S04]  /*1ec0*/  IMAD.HI R2, R2, 0x66666667, RZ ;  /* 0x6666666702027827 */ /* 0x000fc800078e02ff */
[----:B------:R-:W-:Y:S01]  /*1ed0*/  IMAD.MOV.U32 R0, RZ, RZ, R18 ;  /* 0x000000ffff007224 */ /* 0x000fe200078e0012 */
[----:B------:R-:W-:Y:S02]  /*1ee0*/  @P5 SHF.R.U32.HI R0, RZ, c[0x0][0x2cc], R4 ;  /* 0x0000b300ff005a19 */ /* 0x000fe40000011604 */
[----:B------:R-:W-:Y:S02]  /*1ef0*/  SHF.R.U32.HI R4, RZ, 0x1f, R5 ;  /* 0x0000001fff047819 */ /* 0x000fe40000011605 */
[----:B------:R-:W-:Y:S01]  /*1f00*/  SHF.R.U32.HI R3, RZ, 0x1f, R2 ;  /* 0x0000001fff037819 */ /* 0x000fe20000011602 */
[----:B------:R-:W-:Y:S01]  /*1f10*/  IMAD.IADD R0, R7, 0x1, R0 ;  /* 0x0000000107007824 */ /* 0x000fe200078e0200 */
[----:B------:R-:W-:Y:S02]  /*1f20*/  LEA.HI.SX32 R4, R5, R4, 0x1b ;  /* 0x0000000405047211 */ /* 0x000fe400078fdaff */
[----:B------:R-:W-:Y:S02]  /*1f30*/  LEA.HI.SX32 R3, R2, R3, 0x1b ;  /* 0x0000000302037211 */ /* 0x000fe400078fdaff */
[----:B------:R-:W-:-:S02]  /*1f40*/  IADD3 R2, R0, -c[0x0][0x324], RZ ;  /* 0x8000c90000027a10 */ /* 0x000fc40007ffe0ff */
[----:B------:R-:W-:Y:S01]  /*1f50*/  IMNMX R8, R3, R4, PT ;  /* 0x0000000403087217 */ /* 0x000fe20003800200 */
[----:B------:R-:W-:Y:S05]  /*1f60*/  @!P1 BRA `(.L_x_552) ;  /* 0x000000f000009947 */ /* 0x000fea0003800000 */
[----:B------:R-:W-:Y:S01]  /*1f70*/  ISETP.GT.AND P0, PT, R0, -0x1, PT ;  /* 0xffffffff0000780c */ /* 0x000fe20003f04270 */
[----:B------:R-:W-:-:S12]  /*1f80*/  BSSY B0, `(.L_x_553) ;  /* 0x000000b000007945 */ /* 0x000fd80003800000 */
[----:B------:R-:W-:Y:S05]  /*1f90*/  @P0 BRA `(.L_x_554) ;  /* 0x0000006000000947 */ /* 0x000fea0003800000 */
[----:B------:R-:W-:Y:S02]  /*1fa0*/  ISETP.NE.AND P0, PT, R6, 0x1, PT ;  /* 0x000000010600780c */ /* 0x000fe40003f05270 */
[----:B------:R-:W-:-:S11]  /*1fb0*/  LOP3.LUT R0, RZ, R0, RZ, 0x33, !PT ;  /* 0x00000000ff007212 */ /* 0x000fd600078e33ff */
[----:B------:R-:W-:-:S05]  /*1fc0*/  @P0 IMAD.HI.U32 R3, R0, c[0x0][0x330], RZ ;  /* 0x0000cc0000030a27 */ /* 0x000fca00078e00ff */
[----:B------:R-:W-:-:S04]  /*1fd0*/  @P0 SHF.R.U32.HI R0, RZ, c[0x0][0x334], R3 ;  /* 0x0000cd00ff000a19 */ /* 0x000fc80000011603 */
[----:B------:R-:W-:Y:S01]  /*1fe0*/  LOP3.LUT R0, RZ, R0, RZ, 0x33, !PT ;  /* 0x00000000ff007212 */ /* 0x000fe200078e33ff */
[----:B------:R-:W-:Y:S05]  /*1ff0*/  BRA `(.L_x_555) ;  /* 0x0000003000007947 */ /* 0x000fea0003800000 */
.L_x_554:
[----:B------:R-:W-:-:S13]  /*2000*/  ISETP.NE.AND P0, PT, R6, 0x1, PT ;  /* 0x000000010600780c */ /* 0x000fda0003f05270 */
[----:B------:R-:W-:-:S05]  /*2010*/  @P0 IMAD.HI.U32 R3, R0, c[0x0][0x330], RZ ;  /* 0x0000cc0000030a27 */ /* 0x000fca00078e00ff */
[----:B------:R-:W-:Y:S02]  /*2020*/  @P0 SHF.R.U32.HI R0, RZ, c[0x0][0x334], R3 ;  /* 0x0000cd00ff000a19 */ /* 0x000fe40000011603 */
.L_x_555:
[----:B------:R-:W-:Y:S05]  /*2030*/  BSYNC B0 ;  /* 0x0000000000007941 */ /* 0x000fea0003800000 */
.L_x_553:
[----:B------:R-:W-:-:S05]  /*2040*/  IMAD R0, R0, c[0x0][0x32c], RZ ;  /* 0x0000cb0000007a24 */ /* 0x000fca00078e02ff */
[----:B------:R-:W-:-:S05]  /*2050*/  IMNMX R2, R2, R0, !PT ;  /* 0x0000000002027217 */ /* 0x000fca0007800200 */
.L_x_552:
[----:B------:R-:W-:Y:S01]  /*2060*/  IMAD.HI R2, R2, 0x66666667, RZ ;  /* 0x6666666702027827 */ /* 0x000fe200078e02ff */
[----:B------:R-:W-:Y:S01]  /*2070*/  LOP3.LUT R3, R16, 0xff000000, RZ, 0xc0, !PT ;  /* 0xff00000010037812 */ /* 0x000fe200078ec0ff */
[----:B------:R-:W-:Y:S03]  /*2080*/  BSSY B0, `(.L_x_556) ;  /* 0x000002d000007945 */ /* 0x000fe60003800000 */
[----:B------:R-:W-:Y:S02]  /*2090*/  SHF.R.U32.HI R0, RZ, 0x1f, R2 ;  /* 0x0000001fff007819 */ /* 0x000fe40000011602 */
[----:B------:R-:W-:Y:S02]  /*20a0*/  SHF.R.U32.HI R3, RZ, 0x8, R3 ;  /* 0x00000008ff037819 */ /* 0x000fe40000011603 */
[----:B------:R-:W-:Y:S02]  /*20b0*/  LEA.HI.SX32 R2, R2, R0, 0x1b ;  /* 0x0000000002027211 */ /* 0x000fe400078fdaff */
[----:B------:R-:W-:-:S02]  /*20c0*/  LOP3.LUT R0, R16, 0xff0000, RZ, 0xc0, !PT ;  /* 0x00ff000010007812 */ /* 0x000fc400078ec0ff */
[----:B------:R-:W-:Y:S01]  /*20d0*/  IMNMX R6, RZ, R2, !PT ;  /* 0x00000002ff067217 */ /* 0x000fe20007800200 */
[----:B------:R-:W-:Y:S01]  /*20e0*/  IMAD.MOV.U32 R2, RZ, RZ, RZ ;  /* 0x000000ffff027224 */ /* 0x000fe200078e00ff */
[----:B------:R-:W-:Y:S02]  /*20f0*/  LEA.HI R0, R0, R3, RZ, 0x10 ;  /* 0x0000000300007211 */ /* 0x000fe400078f80ff */
[----:B------:R-:W-:Y:S02]  /*2100*/  ISETP.GT.AND P0, PT, R8, R6, PT ;  /* 0x000000060800720c */ /* 0x000fe40003f04270 */
[----:B------:R-:W-:Y:S02]  /*2110*/  LOP3.LUT R12, R0, 0xff, RZ, 0xc0, !PT ;  /* 0x000000ff000c7812 */ /* 0x000fe400078ec0ff */
[----:B------:R-:W-:-:S03]  /*2120*/  SHF.R.U32.HI R5, RZ, 0x10, R0 ;  /* 0x00000010ff057819 */ /* 0x000fc60000011600 */
[----:B------:R3:W-:Y:S04]  /*2130*/  STL [R1+0x50], R12 ;  /* 0x0000500c01007387 */ /* 0x0007e80000100800 */
[----:B------:R3:W-:Y:S02]  /*2140*/  STL [R1+0x4c], R5 ;  /* 0x00004c0501007387 */ /* 0x0007e40000100800 */
[----:B------:R-:W-:Y:S05]  /*2150*/  @!P0 BRA `(.L_x_557) ;  /* 0x000001f000008947 */ /* 0x000fea0003800000 */
[----:B------:R-:W-:-:S04]  /*2160*/  ISETP.NE.AND P0, PT, R5, RZ, PT ;  /* 0x000000ff0500720c */ /* 0x000fc80003f05270 */
[----:B------:R-:W-:-:S04]  /*2170*/  SEL R0, R5, c[0x0][0x338], P0 ;  /* 0x0000ce0005007a07 */ /* 0x000fc80000000000 */
[----:B------:R-:W-:Y:S02]  /*2180*/  IABS R3, R0 ;  /* 0x0000000000037213 */ /* 0x000fe40000000000 */
[----:B--2---:R-:W-:Y:S02]  /*2190*/  IADD3 R7, R0, -0x1, R8 ;  /* 0xffffffff00077810 */ /* 0x004fe40007ffe008 */
[----:B------:R-:W2:Y:S03]  /*21a0*/  I2F.RP R2, R3 ;  /* 0x0000000300027306 */ /* 0x000ea60000209400 */
[----:B------:R-:W-:-:S05]  /*21b0*/  IMAD.IADD R7, R7, 0x1, -R6 ;  /* 0x0000000107077824 */ /* 0x000fca00078e0a06 */
[----:B------:R-:W-:Y:S01]  /*21c0*/  IABS R11, R7 ;  /* 0x00000007000b7213 */ /* 0x000fe20000000000 */
[----:B--2---:R-:W2:Y:S02]  /*21d0*/  MUFU.RCP R2, R2 ;  /* 0x0000000200027308 */ /* 0x004ea40000001000 */
[----:B--2---:R-:W-:-:S06]  /*21e0*/  IADD3 R2, R2, 0xffffffe, RZ ;  /* 0x0ffffffe02027810 */ /* 0x004fcc0007ffe0ff */
[----:B---3--:R-:W2:Y:S02]  /*21f0*/  F2I.FTZ.U32.TRUNC.NTZ R5, R2 ;  /* 0x0000000200057305 */ /* 0x008ea4000021f000 */
[----:B--2---:R-:W-:-:S04]  /*2200*/  IMAD.MOV R2, RZ, RZ, -R5 ;  /* 0x000000ffff027224 */ /* 0x004fc800078e0a05 */
        /* <DEDUP_REMOVED lines=20> */
.L_x_557:
[----:B------:R-:W-:Y:S05]  /*2350*/  BSYNC B0 ;  /* 0x0000000000007941 */ /* 0x000fea0003800000 */
.L_x_556:
[----:B------:R-:W-:Y:S01]  /*2360*/  IMAD R239, R12, R2, R6 ;  /* 0x000000020cef7224 */ /* 0x000fe200078e0206 */
[----:B------:R-:W-:Y:S01]  /*2370*/  PRMT R0, RZ, 0x7610, R0 ;  /* 0x00007610ff007816 */ /* 0x000fe20000000000 */
[----:B------:R-:W-:Y:S01]  /*2380*/  IMAD.MOV.U32 R24, RZ, RZ, RZ ;  /* 0x000000ffff187224 */ /* 0x000fe200078e00ff */
[----:B------:R-:W-:Y:S01]  /*2390*/  MOV R19, RZ ;  /* 0x000000ff00137202 */ /* 0x000fe20000000f00 */
[----:B------:R-:W-:Y:S01]  /*23a0*/  IMAD.IADD R2, R239, 0x1, R2 ;  /* 0x00000001ef027824 */ /* 0x000fe200078e0202 */
[----:B------:R-:W-:Y:S01]  /*23b0*/  CS2R R22, SRZ ;  /* 0x0000000000167805 */ /* 0x000fe2000001ff00 */
        /* <DEDUP_REMOVED lines=35> */
[----:B------:R-:W4:Y:S04]  /*25f0*/  LDL R4, [R1+0x78] ;  /* 0x0000780001047983 */ /* 0x000f280000100800 */
[----:B------:R-:W5:Y:S04]  /*2600*/  LDL.64 R10, [R1+0x38] ;  /* 0x00003800010a7983 */ /* 0x000f680000100a00 */
[----:B------:R1:W5:Y:S01]  /*2610*/  LDL.64 R20, [R1+0x38] ;  /* 0x0000380001147983 */ /* 0x0003620000100a00 */
[----:B------:R-:W-:-:S04]  /*2620*/  ISETP.NE.U32.AND P0, PT, RZ, c[0x0][0x340], PT ;  /* 0x0000d000ff007a0c */ /* 0x000fc80003f05070 */
[----:B------:R-:W-:-:S13]  /*2630*/  ISETP.NE.AND.EX P0, PT, RZ, c[0x0][0x344], PT, P0 ;  /* 0x0000d100ff007a0c */ /* 0x000fda0003f05300 */
[----:B------:R-:W-:-:S05]  /*2640*/  @P0 IMAD.WIDE R2, R25, R15, c[0x0][0x340] ;  /* 0x0000d00019020625 */ /* 0x000fca00078e020f */
[----:B---3--:R2:W3:Y:S01]  /*2650*/  @P0 LDG.E R16, [R2.64] ;  /* 0x0000000802100981 */ /* 0x0084e2000c1e1900 */
[----:B------:R-:W-:Y:S02]  /*2660*/  SHF.R.S32.HI R0, RZ, 0x1f, R13 ;  /* 0x0000001fff007819 */ /* 0x000fe4000001140d */
[----:B------:R-:W-:Y:S01]  /*2670*/  SHF.R.S32.HI R15, RZ, 0x1f, R25 ;  /* 0x0000001fff0f7819 */ /* 0x000fe20000011419 */
[----:B--2---:R-:W2:Y:S01]  /*2680*/  S2R R7, SR_TID.X ;  /* 0x0000000000077919 */ /* 0x004ea20000002100 */
[----:B------:R-:W-:Y:S01]  /*2690*/  IADD3 R84, R205, -0x1, RZ ;  /* 0xffffffffcd547810 */ /* 0x000fe20007ffe0ff */
[----:B------:R-:W-:Y:S01]  /*26a0*/  IMAD R0, R0, c[0x0][0x178], RZ ;  /* 0x00005e0000007a24 */ /* 0x000fe200078e02ff */
[----:B------:R-:W-:-:S03]  /*26b0*/  SEL R6, R15, RZ, !P4 ;  /* 0x000000ff0f067207 */ /* 0x000fc60006000000 */
[----:B------:R-:W-:Y:S01]  /*26c0*/  IMAD R2, R13, c[0x0][0x17c], R0 ;  /* 0x00005f000d027a24 */ /* 0x000fe200078e0200 */
[----:B--2---:R-:W-:-:S04]  /*26d0*/  SHF.R.S32.HI R17, RZ, 0x1f, R7 ;  /* 0x0000001fff117819 */ /* 0x004fc80000011407 */
[----:B------:R-:W-:-:S04]  /*26e0*/  LEA.HI R17, R17, R7, RZ, 0x3 ;  /* 0x0000000711117211 */ /* 0x000fc800078f18ff */
[----:B------:R-:W-:Y:S02]  /*26f0*/  SHF.R.S32.HI R17, RZ, 0x3, R17 ;  /* 0x00000003ff117819 */ /* 0x000fe40000011411 */
[----:B----4-:R-:W-:Y:S01]  /*2700*/  IADD3 R12, R4, R18, RZ ;  /* 0x00000012040c7210 */ /* 0x010fe20007ffe0ff */
[----:B------:R-:W-:-:S03]  /*2710*/  IMAD.WIDE.U32 R4, R13, c[0x0][0x178], RZ ;  /* 0x00005e000d047a25 */ /* 0x000fc600078e00ff */
[----:B------:R-:W-:Y:S01]  /*2720*/  MOV R0, R12 ;  /* 0x0000000c00007202 */ /* 0x000fe20000000f00 */
[----:B------:R-:W-:Y:S01]  /*2730*/  @P5 IMAD.HI.U32 R3, R12, c[0x0][0x2c8], RZ ;  /* 0x0000b2000c035a27 */ /* 0x000fe200078e00ff */
[----:B------:R-:W-:Y:S02]  /*2740*/  IADD3 R5, R5, R2, RZ ;  /* 0x0000000205057210 */ /* 0x000fe40007ffe0ff */
[C---:B------:R-:W-:Y:S01]  /*2750*/  IADD3 R2, P1, R17.reuse, R14, RZ ;  /* 0x0000000e11027210 */ /* 0x040fe20007f3e0ff */
[----:B-----5:R-:W-:Y:S01]  /*2760*/  IMAD.MOV.U32 R20, RZ, RZ, R10 ;  /* 0x000000ffff147224 */ /* 0x020fe200078e000a */
[----:B------:R-:W-:Y:S01]  /*2770*/  @P5 SHF.R.U32.HI R0, RZ, c[0x0][0x2cc], R3 ;  /* 0x0000b300ff005a19 */ /* 0x000fe20000011603 */
[----:B------:R-:W-:Y:S01]  /*2780*/  IMAD.WIDE.U32 R4, R26, c[0x0][0x1b8], R4 ;  /* 0x00006e001a047a25 */ /* 0x000fe200078e0004 */
[----:B------:R-:W-:Y:S02]  /*2790*/  SHF.R.S32.HI R3, RZ, 0x1f, R14 ;  /* 0x0000001fff037819 */ /* 0x000fe4000001140e */
[----:B------:R-:W-:Y:S01]  /*27a0*/  SHF.R.S32.HI R21, RZ, 0x1f, R20 ;  /* 0x0000001fff157819 */ /* 0x000fe20000011414 */
[----:B------:R-:W-:Y:S01]  /*27b0*/  IMAD R11, R6, c[0x0][0x1c0], RZ ;  /* 0x00007000060b7a24 */ /* 0x000fe200078e02ff */
[----:B------:R-:W-:-:S02]  /*27c0*/  LEA.HI.X.SX32 R3, R17, R3, 0x1, P1 ;  /* 0x0000000311037211 */ /* 0x000fc400008f0eff */
[----:B------:R-:W-:Y:S01]  /*27d0*/  SEL R10, R25, RZ, !P4 ;  /* 0x000000ff190a7207 */ /* 0x000fe20006000000 */
[----:B------:R-:W-:Y:S01]  /*27e0*/  IMAD.WIDE.U32 R6, R2, c[0x0][0x1e0], R20 ;  /* 0x0000780002067a25 */ /* 0x000fe200078e0014 */
[----:B------:R1:W-:Y:S01]  /*27f0*/  STL [R1+0x3c], R21 ;  /* 0x00003c1501007387 */ /* 0x0003e20000100800 */
[----:B------:R-:W-:Y:S02]  /*2800*/  ISETP.GE.AND P2, PT, R20, c[0x0][0x198], PT ;  /* 0x0000660014007a0c */ /* 0x000fe40003f46270 */
[C---:B------:R-:W-:Y:S02]  /*2810*/  IMAD R14, R3.reuse, c[0x0][0x1e0], RZ ;  /* 0x00007800030e7a24 */ /* 0x040fe400078e02ff */
[----:B------:R-:W-:Y:S02]  /*2820*/  IMAD R13, R3, c[0x0][0x208], RZ ;  /* 0x00008200030d7a24 */ /* 0x000fe400078e02ff */
[----:B------:R-:W-:Y:S02]  /*2830*/  IMAD R3, R26, c[0x0][0x1bc], R5 ;  /* 0x00006f001a037a24 */ /* 0x000fe400078e0205 */
[----:B------:R-:W-:-:S04]  /*2840*/  IMAD.WIDE.U32 R8, R2, c[0x0][0x208], R20 ;  /* 0x0000820002087a25 */ /* 0x000fc800078e0014 */
[C---:B------:R-:W-:Y:S02]  /*2850*/  IMAD R5, R2.reuse, c[0x0][0x1e4], R14 ;  /* 0x0000790002057a24 */ /* 0x040fe400078e020e */
[----:B------:R-:W-:Y:S01]  /*2860*/  IMAD R13, R2, c[0x0][0x20c], R13 ;  /* 0x00008300020d7a24 */ /* 0x000fe200078e020d */
[----:B------:R-:W-:Y:S01]  /*2870*/  MOV R2, R4 ;  /* 0x0000000400027202 */ /* 0x000fe20000000f00 */
[C---:B------:R-:W-:Y:S01]  /*2880*/  IMAD R11, R10.reuse, c[0x0][0x1c4], R11 ;  /* 0x000071000a0b7a24 */ /* 0x040fe200078e020b */
[----:B------:R-:W-:Y:S02]  /*2890*/  SHF.R.S32.HI R4, RZ, 0x1f, R0 ;  /* 0x0000001fff047819 */ /* 0x000fe40000011400 */
[----:B------:R-:W-:Y:S01]  /*28a0*/  IADD3 R7, R7, R5, RZ ;  /* 0x0000000507077210 */ /* 0x000fe20007ffe0ff */
[----:B------:R-:W-:-:S04]  /*28b0*/  IMAD.WIDE.U32 R2, R10, c[0x0][0x1c0], R2 ;  /* 0x000070000a027a25 */ /* 0x000fc800078e0002 */
[----:B------:R-:W-:Y:S01]  /*28c0*/  IMAD.IADD R5, R9, 0x1, R13 ;  /* 0x0000000109057824 */ /* 0x000fe200078e020d */
[----:B------:R-:W-:Y:S01]  /*28d0*/  IADD3 R3, R3, R11, RZ ;  /* 0x0000000b03037210 */ /* 0x000fe20007ffe0ff */
[----:B------:R-:W-:Y:S01]  /*28e0*/  IMAD R9, R4, c[0x0][0x1b0], RZ ;  /* 0x00006c0004097a24 */ /* 0x000fe200078e02ff */
[----:B------:R-:W-:Y:S01]  /*28f0*/  MOV R4, R8 ;  /* 0x0000000800047202 */ /* 0x000fe20000000f00 */
[----:B------:R-:W-:Y:S02]  /*2900*/  IMAD.MOV R8, RZ, RZ, -R0 ;  /* 0x000000ffff087224 */ /* 0x000fe400078e0a00 */
[C---:B------:R-:W-:Y:S02]  /*2910*/  IMAD R13, R0.reuse, c[0x0][0x1b4], R9 ;  /* 0x00006d00000d7a24 */ /* 0x040fe400078e0209 */
[----:B------:R-:W-:-:S04]  /*2920*/  IMAD.WIDE.U32 R10, R0, c[0x0][0x1b0], R2 ;  /* 0x00006c00000a7a25 */ /* 0x000fc800078e0002 */
[----:B------:R-:W-:Y:S02]  /*2930*/  IMAD R0, R8, c[0x0][0x2c4], R12 ;  /* 0x0000b10008007a24 */ /* 0x000fe400078e020c */
[C---:B------:R-:W-:Y:S01]  /*2940*/  IMAD.WIDE.U32 R2, R26.reuse, c[0x0][0x210], R4 ;  /* 0x000084001a027a25 */ /* 0x040fe200078e0004 */
[----:B------:R-:W-:Y:S02]  /*2950*/  IADD3 R5, R11, R13, RZ ;  /* 0x0000000d0b057210 */ /* 0x000fe40007ffe0ff */
[----:B------:R-:W-:Y:S01]  /*2960*/  SHF.R.S32.HI R11, RZ, 0x1f, R0 ;  /* 0x0000001fff0b7819 */ /* 0x000fe20000011400 */
[C---:B------:R-:W-:Y:S01]  /*2970*/  IMAD R9, R26.reuse, c[0x0][0x214], R3 ;  /* 0x000085001a097a24 */ /* 0x040fe200078e0203 */
[----:B---3--:R-:W-:Y:S01]  /*2980*/  @P0 SHF.R.S32.HI R3, RZ, 0x1f, R16 ;  /* 0x0000001fff030819 */ /* 0x008fe20000011410 */
[C---:B------:R-:W-:Y:S01]  /*2990*/  IMAD.WIDE.U32 R6, R26.reuse, c[0x0][0x1e8], R6 ;  /* 0x00007a001a067a25 */ /* 0x040fe200078e0006 */
[----:B------:R-:W-:Y:S02]  /*29a0*/  @!P0 MOV R3, R15 ;  /* 0x0000000f00038202 */ /* 0x000fe40000000f00 */
[----:B------:R-:W-:Y:S01]  /*29b0*/  MOV R8, R2 ;  /* 0x0000000200087202 */ /* 0x000fe20000000f00 */
[----:B------:R-:W-:Y:S01]  /*29c0*/  IMAD R12, R11, c[0x0][0x1a8], RZ ;  /* 0x00006a000b0c7a24 */ /* 0x000fe200078e02ff */
[----:B------:R-:W-:Y:S01]  /*29d0*/  @P0 MOV R2, R16 ;  /* 0x0000001000020202 */ /* 0x000fe20000000f00 */
[----:B------:R-:W-:Y:S01]  /*29e0*/  IMAD.MOV.U32 R4, RZ, RZ, R10 ;  /* 0x000000ffff047224 */ /* 0x000fe200078e000a */
[----:B------:R-:W-:Y:S01]  /*29f0*/  @!P0 MOV R2, R25 ;  /* 0x0000001900028202 */ /* 0x000fe20000000f00 */
[----:B------:R-:W-:Y:S01]  /*2a00*/  IMAD R7, R26, c[0x0][0x1ec], R7 ;  /* 0x00007b001a077a24 */ /* 0x000fe200078e0207 */
[----:B------:R-:W-:Y:S01]  /*2a10*/  SEL R11, R3, RZ, !P3 ;  /* 0x000000ff030b7207 */ /* 0x000fe20005800000 */
[----:B------:R-:W-:Y:S01]  /*2a20*/  IMAD R12, R0, c[0x0][0x1ac], R12 ;  /* 0x00006b00000c7a24 */ /* 0x000fe200078e020c */
[----:B------:R-:W-:Y:S01]  /*2a30*/  SEL R10, R2, RZ, !P3 ;  /* 0x000000ff020a7207 */ /* 0x000fe20005800000 */
[----:B------:R-:W-:-:S04]  /*2a40*/  IMAD.WIDE.U32 R2, R0, c[0x0][0x1a8], R4 ;  /* 0x00006a0000027a25 */ /* 0x000fc800078e0004 */
[C---:B------:R-:W-:Y:S02]  /*2a50*/  IMAD R5, R11.reuse, c[0x0][0x218], RZ ;  /* 0x000086000b057a24 */ /* 0x040fe400078e02ff */
[----:B------:R-:W-:Y:S02]  /*2a60*/  IMAD R4, R11, c[0x0][0x1f0], RZ ;  /* 0x00007c000b047a24 */ /* 0x000fe400078e02ff */
[----:B------:R-:W-:Y:S01]  /*2a70*/  IMAD.WIDE.U32 R14, R10, c[0x0][0x1f0], R6 ;  /* 0x00007c000a0e7a25 */ /* 0x000fe200078e0006 */
[----:B------:R-:W-:-:S03]  /*2a80*/  LEA R7, P0, R2, c[0x0][0x160], 0x1 ;  /* 0x0000580002077a11 */ /* 0x000fc600078008ff */
[----:B------:R-:W-:Y:S01]  /*2a90*/  IMAD.IADD R0, R3, 0x1, R12 ;  /* 0x0000000103007824 */ /* 0x000fe200078e020c */
[----:B------:R1:W-:Y:S01]  /*2aa0*/  STL.64 [R1+0x20], R14 ;  /* 0x0000200e01007387 */ /* 0x0003e20000100a00 */
[----:B------:R-:W-:-:S03]  /*2ab0*/  IMAD.WIDE.U32 R8, R10, c[0x0][0x218], R8 ;  /* 0x000086000a087a25 */ /* 0x000fc600078e0008 */
[----:B------:R-:W-:Y:S01]  /*2ac0*/  LEA.HI.X R6, R2, c[0x0][0x164], R0, 0x1, P0 ;  /* 0x0000590002067a11 */ /* 0x000fe200000f0c00 */
[C---:B------:R-:W-:Y:S01]  /*2ad0*/  IMAD R3, R10.reuse, c[0x0][0x21c], R5 ;  /* 0x000087000a037a24 */ /* 0x040fe200078e0205 */
[----:B------:R1:W-:Y:S01]  /*2ae0*/  STL.64 [R1+0x28], R8 ;  /* 0x0000280801007387 */ /* 0x0003e20000100a00 */
[----:B------:R-:W-:Y:S01]  /*2af0*/  IMAD R4, R10, c[0x0][0x1f4], R4 ;  /* 0x00007d000a047a24 */ /* 0x000fe200078e0204 */
[----:B------:R-:W-:Y:S02]  /*2b00*/  IADD3 R0, R17, R18, RZ ;  /* 0x0000001211007210 */ /* 0x000fe40007ffe0ff */
[----:B------:R-:W-:Y:S02]  /*2b10*/  IADD3 R2, R9, R3, RZ ;  /* 0x0000000309027210 */ /* 0x000fe40007ffe0ff */
[----:B------:R-:W-:-:S03]  /*2b20*/  IADD3 R4, R15, R4, RZ ;  /* 0x000000040f047210 */ /* 0x000fc60007ffe0ff */
[----:B------:R1:W-:Y:S04]  /*2b30*/  STL [R1+0x34], R2 ;  /* 0x0000340201007387 */ /* 0x0003e80000100800 */
[----:B------:R1:W-:Y:S01]  /*2b40*/  STL [R1+0x30], R4 ;  /* 0x0000300401007387 */ /* 0x0003e20000100800 */
[----:B------:R-:W-:Y:S05]  /*2b50*/  BRA.DIV ~URZ, `(.L_x_559) ;  /* 0x000195927f007947 */ /* 0x000fea000b800000 */
[----:B-1----:R1:W2:Y:S02]  /*2b60*/  SHFL.IDX PT, R8, R6, RZ, 0x181f ;  /* 0x00181fff06087589 */ /* 0x0022a400000e0000 */
.L_x_723:
[----:B------:R-:W-:Y:S05]  /*2b70*/  BRA.DIV ~URZ, `(.L_x_560) ;  /* 0x000195e27f007947 */ /* 0x000fea000b800000 */
[----:B------:R3:W4:Y:S02]  /*2b80*/  SHFL.IDX PT, R2, R7, RZ, 0x181f ;  /* 0x00181fff07027589 */ /* 0x00072400000e0000 */
.L_x_724:
        /* <DEDUP_REMOVED lines=11> */
.L_x_562:
[----:B------:R-:W-:Y:S05]  /*2c40*/  BSYNC B0 ;  /* 0x0000000000007941 */ /* 0x000fea0003800000 */
.L_x_561:
[----:B------:R-:W-:Y:S05]  /*2c50*/  BRA.DIV ~URZ, `(.L_x_563) ;  /* 0x000195727f007947 */ /* 0x000fea000b800000 */
[----:B--2---:R2:W1:Y:S04]  /*2c60*/  SHFL.IDX PT, R8, R6, 0x1, 0x181f ;  /* 0x00381f0006087f89 */ /* 0x00446800000e0000 */
[----:B----4-:R2:W4:Y:S02]  /*2c70*/  SHFL.IDX PT, R2, R7, 0x1, 0x181f ;  /* 0x00381f0007027f89 */ /* 0x01052400000e0000 */
.L_x_725:
        /* <DEDUP_REMOVED lines=11> */
.L_x_565:
[----:B------:R-:W-:Y:S05]  /*2d30*/  BSYNC B0 ;  /* 0x0000000000007941 */ /* 0x000fea0003800000 */
.L_x_564:
[----:B------:R-:W-:Y:S05]  /*2d40*/  BRA.DIV ~URZ, `(.L_x_566) ;  /* 0x000195527f007947 */ /* 0x000fea000b800000 */
[----:B-1----:R1:W2:Y:S02]  /*2d50*/  SHFL.IDX PT, R8, R6, 0x2, 0x181f ;  /* 0x00581f0006087f89 */ /* 0x0022a400000e0000 */
.L_x_726:
[----:B------:R-:W-:Y:S05]  /*2d60*/  BRA.DIV ~URZ, `(.L_x_567) ;  /* 0x000195a27f007947 */ /* 0x000fea000b800000 */
[----:B----4-:R4:W1:Y:S02]  /*2d70*/  SHFL.IDX PT, R2, R7, 0x2, 0x181f ;  /* 0x00581f0007027f89 */ /* 0x01086400000e0000 */
.L_x_727:
        /* <DEDUP_REMOVED lines=11> */
.L_x_569:
[----:B------:R-:W-:Y:S05]  /*2e30*/  BSYNC B0 ;  /* 0x0000000000007941 */ /* 0x000fea0003800000 */
.L_x_568:
[----:B------:R-:W-:Y:S05]  /*2e40*/  BRA.DIV ~URZ, `(.L_x_570) ;  /* 0x000195327f007947 */ /* 0x000fea000b800000 */
[----:B--2---:R2:W3:Y:S04]  /*2e50*/  SHFL.IDX PT, R8, R6, 0x3, 0x181f ;  /* 0x00781f0006087f89 */ /* 0x0044e800000e0000 */
[----:B-1----:R2:W1:Y:S02]  /*2e60*/  SHFL.IDX PT, R2, R7, 0x3, 0x181f ;  /* 0x00781f0007027f89 */ /* 0x00246400000e0000 */
.L_x_728:
        /* <DEDUP_REMOVED lines=11> */
.L_x_572:
[----:B------:R-:W-:Y:S05]  /*2f20*/  BSYNC B0 ;  /* 0x0000000000007941 */ /* 0x000fea0003800000 */
.L_x_571:
[----:B------:R-:W-:Y:S05]  /*2f30*/  BRA.DIV ~URZ, `(.L_x_573) ;  /* 0x000195127f007947 */ /* 0x000fea000b800000 */
[----:B---3--:R3:W2:Y:S02]  /*2f40*/  SHFL.IDX PT, R8, R6, 0x4, 0x181f ;  /* 0x00981f0006087f89 */ /* 0x0086a400000e0000 */
.L_x_729:
[----:B------:R-:W-:Y:S05]  /*2f50*/  BRA.DIV ~URZ, `(.L_x_574) ;  /* 0x000195627f007947 */ /* 0x000fea000b800000 */
[----:B-1----:R1:W3:Y:S02]  /*2f60*/  SHFL.IDX PT, R2, R7, 0x4, 0x181f ;  /* 0x00981f0007027f89 */ /* 0x0022e400000e0000 */
.L_x_730:
        /* <DEDUP_REMOVED lines=11> */
.L_x_576:
[----:B------:R-:W-:Y:S05]  /*3020*/  BSYNC B0 ;  /* 0x0000000000007941 */ /* 0x000fea0003800000 */
.L_x_575:
[----:B------:R-:W-:Y:S05]  /*3030*/  BRA.DIV ~URZ, `(.L_x_577) ;  /* 0x000194f27f007947 */ /* 0x000fea000b800000 */
[----:B--2---:R2:W1:Y:S04]  /*3040*/  SHFL.IDX PT, R8, R6, 0x5, 0x181f ;  /* 0x00b81f0006087f89 */ /* 0x00446800000e0000 */
[----:B---3--:R2:W3:Y:S02]  /*3050*/  SHFL.IDX PT, R2, R7, 0x5, 0x181f ;  /* 0x00b81f0007027f89 */ /* 0x0084e400000e0000 */
.L_x_731:
        /* <DEDUP_REMOVED lines=11> */
.L_x_579:
[----:B------:R-:W-:Y:S05]  /*3110*/  BSYNC B0 ;  /* 0x0000000000007941 */ /* 0x000fea0003800000 */
.L_x_578:
[----:B------:R-:W-:Y:S05]  /*3120*/  BRA.DIV ~URZ, `(.L_x_580) ;  /* 0x000194d27f007947 */ /* 0x000fea000b800000 */
[----:B-1----:R1:W2:Y:S02]  /*3130*/  SHFL.IDX PT, R8, R6, 0x6, 0x181f ;  /* 0x00d81f0006087f89 */ /* 0x0022a400000e0000 */
.L_x_732:
[----:B------:R-:W-:Y:S05]  /*3140*/  BRA.DIV ~URZ, `(.L_x_581) ;  /* 0x000195227f007947 */ /* 0x000fea000b800000 */
[----:B---3--:R3:W1:Y:S02]  /*3150*/  SHFL.IDX PT, R2, R7, 0x6, 0x181f ;  /* 0x00d81f0007027f89 */ /* 0x00866400000e0000 */
.L_x_733:
        /* <DEDUP_REMOVED lines=11> */
.L_x_583:
[----:B------:R-:W-:Y:S05]  /*3210*/  BSYNC B0 ;  /* 0x0000000000007941 */ /* 0x000fea0003800000 */
.L_x_582:
[----:B------:R-:W-:Y:S05]  /*3220*/  BRA.DIV ~URZ, `(.L_x_584) ;  /* 0x000194b27f007947 */ /* 0x000fea000b800000 */
[----:B-12---:R-:W1:Y:S04]  /*3230*/  SHFL.IDX PT, R6, R6, 0x7, 0x181f ;  /* 0x00f81f0006067f89 */ /* 0x006e6800000e0000 */
[----:B------:R2:W3:Y:S02]  /*3240*/  SHFL.IDX PT, R2, R7, 0x7, 0x181f ;  /* 0x00f81f0007027f89 */ /* 0x0004e400000e0000 */
.L_x_734:
[----:B------:R-:W5:Y:S01]  /*3250*/  LDL.64 R14, [R1+0x38] ;  /* 0x00003800010e7983 */ /* 0x000f620000100a00 */
[----:B------:R-:W-:-:S04]  /*3260*/  IADD3 R0, R0, 0x70, RZ ;  /* 0x0000007000007810 */ /* 0x000fc80007ffe0ff */
[----:B------:R-:W-:-:S13]  /*3270*/  ISETP.GE.AND P0, PT, R0, R4, PT ;  /* 0x000000040000720c */ /* 0x000fda0003f06270 */
[C---:B---3-5:R-:W-:Y:S02]  /*3280*/  @!P0 LEA R2, P1, R14.reuse, R2, 0x1 ;  /* 0x000000020e028211 */ /* 0x068fe400078208ff */
[C---:B------:R-:W-:Y:S02]  /*3290*/  ISETP.GE.AND P4, PT, R14.reuse, c[0x0][0x1d4], PT ;  /* 0x000075000e007a0c */ /* 0x040fe40003f86270 */
        /* <DEDUP_REMOVED lines=16> */
[----:B------:R-:W-:Y:S02]  /*33a0*/  ULDC.64 UR4, c[0x0][0x208] ;  /* 0x0000820000047ab9 */ /* 0x000fe40000000a00 */
[----:B------:R-:W-:Y:S02]  /*33b0*/  IMAD R0, R205, R0, 0x50 ;  /* 0x00000050cd007424 */ /* 0x000fe400078e0200 */
[----:B------:R-:W-:Y:S01]  /*33c0*/  IMAD R4, R11, c[0x0][0x1e0], RZ ;  /* 0x000078000b047a24 */ /* 0x000fe200078e02ff */
[----:B------:R-:W-:-:S04]  /*33d0*/  SHF.R.S32.HI R7, RZ, 0x1f, R10 ;  /* 0x0000001fff077819 */ /* 0x000fc8000001140a */
[----:B------:R-:W-:-:S04]  /*33e0*/  LEA.HI R7, R7, R10, RZ, 0x3 ;  /* 0x0000000a07077211 */ /* 0x000fc800078f18ff */
[----:B------:R-:W-:Y:S01]  /*33f0*/  SHF.R.S32.HI R7, RZ, 0x3, R7 ;  /* 0x00000003ff077819 */ /* 0x000fe20000011407 */
[----:B------:R-:W-:-:S03]  /*3400*/  IMAD R4, R84, c[0x0][0x1e4], R4 ;  /* 0x0000790054047a24 */ /* 0x000fc600078e0204 */
[----:B------:R-:W-:-:S04]  /*3410*/  IADD3 R10, R0, R244, -R7 ;  /* 0x000000f4000a7210 */ /* 0x000fc80007ffe807 */
[C---:B------:R-:W-:Y:S02]  /*3420*/  ISETP.GE.AND P0, PT, R10.reuse, 0x1, PT ;  /* 0x000000010a00780c */ /* 0x040fe40003f06270 */
[----:B------:R-:W-:Y:S01]  /*3430*/  IADD3 R4, R3, R4, RZ ;  /* 0x0000000403047210 */ /* 0x000fe20007ffe0ff */
[----:B------:R-:W-:Y:S01]  /*3440*/  BAR.SYNC.DEFER_BLOCKING 0x0 ;  /* 0x0000000000007b1d */ /* 0x000fe20000010000 */
[----:B------:R-:W-:Y:S02]  /*3450*/  ISETP.GE.AND P1, PT, R10, 0x11, PT ;  /* 0x000000110a00780c */ /* 0x000fe40003f26270 */
[----:B------:R-:W-:-:S04]  /*3460*/  MOV R130, c[0x0][0x1e4] ;  /* 0x0000790000827a02 */ /* 0x000fc80000000f00 */
[----:B------:R-:W-:Y:S01]  /*3470*/  SHF.L.U32 R7, R130, 0x5, RZ ;  /* 0x0000000582077819 */ /* 0x000fe200000006ff */
[----:B------:R-:W-:Y:S02]  /*3480*/  USHF.L.U32 UR7, UR4, 0x5, URZ ;  /* 0x0000000504077899 */ /* 0x000fe4000800063f */
[----:B------:R-:W-:Y:S02]  /*3490*/  UMOV UR6, 0x5 ;  /* 0x0000000500067882 */ /* 0x000fe40000000000 */
[----:B------:R-:W-:Y:S01]  /*34a0*/  USHF.L.U64.HI UR5, UR4, UR6, UR5 ;  /* 0x0000000604057299 */ /* 0x000fe20008010205 */
[----:B---3--:R-:W-:Y:S02]  /*34b0*/  MOV R87, R5 ;  /* 0x0000000500577202 */ /* 0x008fe40000000f00 */
[----:B-----5:R-:W-:Y:S01]  /*34c0*/  MOV R86, R8 ;  /* 0x0000000800567202 */ /* 0x020fe20000000f00 */
[----:B------:R-:W-:-:S04]  /*34d0*/  IMAD R5, R4, 0x50, RZ ;  /* 0x0000005004057824 */ /* 0x000fc800078e02ff */
[----:B------:R-:W-:-:S05]  /*34e0*/  IMAD.WIDE.U32 R2, R2, 0x50, R86 ;  /* 0x0000005002027825 */ /* 0x000fca00078e0056 */
[C---:B------:R-:W-:Y:S02]  /*34f0*/  @P0 LEA R4, P2, R2.reuse, c[0x0][0x1c8], 0x1 ;  /* 0x0000720002040a11 */ /* 0x040fe400078408ff */
[----:B------:R-:W-:Y:S02]  /*3500*/  IADD3 R3, R3, R5, RZ ;  /* 0x0000000503037210 */ /* 0x000fe40007ffe0ff */
[----:B------:R-:W-:Y:S02]  /*3510*/  @P1 LEA R6, P5, R129, R2, 0x4 ;  /* 0x0000000281061211 */ /* 0x000fe400078a20ff */
[----:B------:R-:W-:Y:S02]  /*3520*/  @P0 LEA.HI.X R5, R2, c[0x0][0x1cc], R3, 0x1, P2 ;  /* 0x0000730002050a11 */ /* 0x000fe400010f0c03 */
[----:B------:R-:W-:-:S03]  /*3530*/  ISETP.GE.AND P2, PT, R10, 0x21, PT ;  /* 0x000000210a00780c */ /* 0x000fc60003f46270 */
[----:B------:R-:W-:Y:S01]  /*3540*/  @!PT LDS RZ, [RZ] ;  /* 0x00000000fffff984 */ /* 0x000fe20000000800 */
[----:B------:R-:W-:Y:S01]  /*3550*/  @!PT LDS RZ, [RZ] ;  /* 0x00000000fffff984 */ /* 0x000fe20000000800 */
[----:B------:R-:W-:Y:S01]  /*3560*/  @!PT LDS RZ, [RZ] ;  /* 0x00000000fffff984 */ /* 0x000fe20000000800 */
[----:B------:R1:W-:Y:S01]  /*3570*/  @P0 LDGSTS.E.BYPASS.LTC128B.128 [R207+0x2900], [R4.64], !P4 ;  /* 0x0290000004cf0fae */ /* 0x0003e2000e101d48 */
[----:B------:R-:W-:Y:S01]  /*3580*/  ISETP.GE.AND P0, PT, R10, 0x31, PT ;  /* 0x000000310a00780c */ /* 0x000fe20003f06270 */
[----:B------:R-:W-:-:S12]  /*3590*/  IMAD.WIDE.U32 R8, R129, 0x20, RZ ;  /* 0x0000002081087825 */ /* 0x000fd800078e00ff */
[----:B------:R-:W-:Y:S01]  /*35a0*/  @P0 IMAD R12, R130, 0x30, RZ ;  /* 0x00000030820c0824 */ /* 0x000fe200078e02ff */
[----:B-1----:R-:W-:Y:S02]  /*35b0*/  @P1 LEA R4, P3, R6, c[0x0][0x1c8], 0x1 ;  /* 0x0000720006041a11 */ /* 0x002fe400078608ff */
[----:B------:R-:W-:-:S04]  /*35c0*/  @P1 LEA.HI.X R5, R129, R3, R130, 0x4, P5 ;  /* 0x0000000381051211 */ /* 0x000fc800028f2482 */
[----:B------:R-:W-:Y:S02]  /*35d0*/  @P1 LEA.HI.X R5, R6, c[0x0][0x1cc], R5, 0x1, P3 ;  /* 0x0000730006051a11 */ /* 0x000fe400018f0c05 */
[----:B------:R-:W-:-:S03]  /*35e0*/  @P2 IADD3 R6, P3, R2, R8, RZ ;  /* 0x0000000802062210 */ /* 0x000fc60007f7e0ff */
[----:B------:R1:W-:Y:S01]  /*35f0*/  @P1 LDGSTS.E.BYPASS.LTC128B.128 [R207+0x3100], [R4.64], !P4 ;  /* 0x0310000004cf1fae */ /* 0x0003e2000e101d48 */
[----:B------:R-:W-:Y:S02]  /*3600*/  ISETP.GE.AND P1, PT, R10, 0x41, PT ;  /* 0x000000410a00780c */ /* 0x000fe40003f26270 */
[----:B------:R-:W-:Y:S02]  /*3610*/  @P2 IADD3.X R7, R3, R9, R7, P3, !PT ;  /* 0x0000000903072210 */ /* 0x000fe40001ffe407 */
[----:B------:R-:W-:-:S04]  /*3620*/  @P2 LEA R8, P3, R6, c[0x0][0x1c8], 0x1 ;  /* 0x0000720006082a11 */ /* 0x000fc800078608ff */
[----:B------:R-:W-:-:S05]  /*3630*/  @P2 LEA.HI.X R9, R6, c[0x0][0x1cc], R7, 0x1, P3 ;  /* 0x0000730006092a11 */ /* 0x000fca00018f0c07 */
[----:B------:R3:W-:Y:S01]  /*3640*/  @P2 LDGSTS.E.BYPASS.LTC128B.128 [R207+0x3900], [R8.64], !P4 ;  /* 0x0390000008cf2fae */ /* 0x0007e2000e101d48 */
[----:B-1----:R-:W-:-:S05]  /*3650*/  @P0 IMAD.WIDE.U32 R4, R129, 0x30, R2 ;  /* 0x0000003081040825 */ /* 0x002fca00078e0002 */
[----:B------:R-:W-:Y:S02]  /*3660*/  @P0 IADD3 R5, R5, R12, RZ ;  /* 0x0000000c05050210 */ /* 0x000fe40007ffe0ff */
[----:B------:R-:W-:-:S04]  /*3670*/  @P0 LEA R6, P3, R4, c[0x0][0x1c8], 0x1 ;  /* 0x0000720004060a11 */ /* 0x000fc800078608ff */
[----:B------:R-:W-:Y:S02]  /*3680*/  @P0 LEA.HI.X R7, R4, c[0x0][0x1cc], R5, 0x1, P3 ;  /* 0x0000730004070a11 */ /* 0x000fe400018f0c05 */
[----:B------:R-:W-:-:S03]  /*3690*/  @P1 LEA R2, P3, R129, R2, 0x6 ;  /* 0x0000000281021211 */ /* 0x000fc600078630ff */
[----:B------:R1:W-:Y:S01]  /*36a0*/  @P0 LDGSTS.E.BYPASS.LTC128B.128 [R207+0x4100], [R6.64], !P4 ;  /* 0x0410000006cf0fae */ /* 0x0003e2000e101d48 */
[----:B------:R-:W-:Y:S02]  /*36b0*/  @P1 LEA.HI.X R3, R129, R3, R130, 0x6, P3 ;  /* 0x0000000381031211 */ /* 0x000fe400018f3482 */
[----:B------:R-:W-:-:S04]  /*36c0*/  @P1 LEA R4, P3, R2, c[0x0][0x1c8], 0x1 ;  /* 0x0000720002041a11 */ /* 0x000fc800078608ff */
[----:B------:R-:W-:-:S05]  /*36d0*/  @P1 LEA.HI.X R5, R2, c[0x0][0x1cc], R3, 0x1, P3 ;  /* 0x0000730002051a11 */ /* 0x000fca00018f0c03 */
[----:B------:R4:W-:Y:S04]  /*36e0*/  @P1 LDGSTS.E.BYPASS.LTC128B.128 [R207+0x4900], [R4.64], !P4 ;  /* 0x0490000004cf1fae */ /* 0x0009e8000e101d48 */
[----:B------:R-:W0:Y:S01]  /*36f0*/  LDGDEPBAR ;  /* 0x00000000000079af */ /* 0x000e220000000000 */
[----:B---3--:R-:W-:Y:S02]  /*3700*/  IMAD R8, R11, c[0x0][0x208], RZ ;  /* 0x000082000b087a24 */ /* 0x008fe400078e02ff */
[----:B------:R-:W-:Y:S01]  /*3710*/  IMAD.WIDE.U32 R2, R84, c[0x0][0x208], RZ ;  /* 0x0000820054027a25 */ /* 0x000fe200078e00ff */
[----:B------:R-:W-:-:S04]  /*3720*/  DEPBAR.LE SB0, 0x1 ;  /* 0x000080400000791a */ /* 0x000fc80000000000 */
[----:B------:R-:W-:-:S04]  /*3730*/  DEPBAR.LE SB0, 0x0 ;  /* 0x000080000000791a */ /* 0x000fc80000000000 */
[----:B------:R-:W-:Y:S01]  /*3740*/  BAR.SYNC.DEFER_BLOCKING 0x0 ;  /* 0x0000000000007b1d */ /* 0x000fe20000010000 */
[----:B-1----:R-:W-:Y:S01]  /*3750*/  IMAD R6, R84, c[0x0][0x20c], R8 ;  /* 0x0000830054067a24 */ /* 0x002fe200078e0208 */
[----:B----4-:R-:W-:Y:S02]  /*3760*/  MOV R4, R16 ;  /* 0x0000001000047202 */ /* 0x010fe40000000f00 */
[----:B--2---:R-:W-:Y:S02]  /*3770*/  MOV R5, R13 ;  /* 0x0000000d00057202 */ /* 0x004fe40000000f00 */
[----:B------:R-:W-:-:S03]  /*3780*/  IADD3 R6, R3, R6, RZ ;  /* 0x0000000603067210 */ /* 0x000fc60007ffe0ff */
[----:B------:R-:W-:-:S04]  /*3790*/  IMAD.WIDE.U32 R2, R2, 0x50, R4 ;  /* 0x0000005002027825 */ /* 0x000fc800078e0004 */
[----:B------:R-:W-:Y:S01]  /*37a0*/  IMAD R4, R6, 0x50, RZ ;  /* 0x0000005006047824 */ /* 0x000fe200078e02ff */
[----:B------:R-:W-:Y:S01]  /*37b0*/  LEA R8, P0, R2, c[0x0][0x1f8], 0x1 ;  /* 0x00007e0002087a11 */ /* 0x000fe200078008ff */
[----:B------:R-:W-:Y:S04]  /*37c0*/  LDSM.16.M88.4 R32, [R195] ;  /* 0x00000000c320783b */ /* 0x000fe80000000200 */
[----:B------:R-:W1:Y:S01]  /*37d0*/  LDSM.16.M88.4 R44, [R188] ;  /* 0x00000000bc2c783b */ /* 0x000e620000000200 */
[----:B------:R-:W-:Y:S02]  /*37e0*/  IADD3 R3, R3, R4, RZ ;  /* 0x0000000403037210 */ /* 0x000fe40007ffe0ff */
[----:B------:R-:W-:Y:S01]  /*37f0*/  IADD3 R6, P1, R8, UR7, RZ ;  /* 0x0000000708067c10 */ /* 0x000fe2000ff3e0ff */
[----:B------:R-:W2:Y:S01]  /*3800*/  LDSM.16.M88.4 R28, [R195+0x2000] ;  /* 0x00200000c31c783b */ /* 0x000ea20000000200 */
[----:B------:R-:W-:-:S02]  /*3810*/  LEA.HI.X R9, R2, c[0x0][0x1fc], R3, 0x1, P0 ;  /* 0x00007f0002097a11 */ /* 0x000fc400000f0c03 */
[----:B------:R-:W-:Y:S01]  /*3820*/  IADD3 R4, P0, R6, UR7, RZ ;  /* 0x0000000706047c10 */ /* 0x000fe2000ff1e0ff */
[----:B------:R-:W-:Y:S01]  /*3830*/  LDSM.16.M88.4 R24, [R198] ;  /* 0x00000000c618783b */ /* 0x000fe20000000200 */
[----:B------:R-:W-:Y:S02]  /*3840*/  IADD3.X R7, R9, UR5, RZ, P1, !PT ;  /* 0x0000000509077c10 */ /* 0x000fe40008ffe4ff */
[----:B------:R-:W-:Y:S01]  /*3850*/  IADD3 R2, P2, R4, UR7, RZ ;  /* 0x0000000704027c10 */ /* 0x000fe2000ff5e0ff */
[----:B------:R-:W3:Y:S01]  /*3860*/  LDSM.16.M88.4 R48, [R199] ;  /* 0x00000000c730783b */ /* 0x000ee20000000200 */
[----:B------:R-:W-:Y:S02]  /*3870*/  IADD3.X R5, R7, UR5, RZ, P0, !PT ;  /* 0x0000000507057c10 */ /* 0x000fe400087fe4ff */
[----:B------:R-:W-:Y:S01]  /*3880*/  ISETP.GE.AND P0, PT, R14, c[0x0][0x1d4], PT ;  /* 0x000075000e007a0c */ /* 0x000fe20003f06270 */
[----:B------:R-:W-:Y:S01]  /*3890*/  LDSM.16.M88.4 R68, [R188+0x800] ;  /* 0x00080000bc44783b */ /* 0x000fe20000000200 */
[----:B------:R-:W-:-:S02]  /*38a0*/  IADD3.X R3, R5, UR5, RZ, P2, !PT ;  /* 0x0000000505037c10 */ /* 0x000fc400097fe4ff */
[----:B------:R-:W-:Y:S01]  /*38b0*/  ISETP.LT.OR P2, PT, R10, 0x1, P0 ;  /* 0x000000010a00780c */ /* 0x000fe20000741670 */
[----:B------:R-:W-:Y:S01]  /*38c0*/  LDSM.16.M88.4 R88, [R188+0x1000] ;  /* 0x00100000bc58783b */ /* 0x000fe20000000200 */
[----:B------:R-:W-:Y:S02]  /*38d0*/  IADD3 R12, P1, R2, UR7, RZ ;  /* 0x00000007020c7c10 */ /* 0x000fe4000ff3e0ff */
[C---:B------:R-:W-:Y:S01]  /*38e0*/  ISETP.LT.OR P5, PT, R10.reuse, 0x11, P0 ;  /* 0x000000110a00780c */ /* 0x040fe200007a1670 */
[----:B------:R-:W-:Y:S01]  /*38f0*/  LDSM.16.M88.4 R96, [R188+0x1800] ;  /* 0x00180000bc60783b */ /* 0x000fe20000000200 */
[----:B------:R-:W-:Y:S02]  /*3900*/  IADD3.X R13, R3, UR5, RZ, P1, !PT ;  /* 0x00000005030d7c10 */ /* 0x000fe40008ffe4ff */
[C---:B------:R-:W-:Y:S01]  /*3910*/  ISETP.LT.OR P3, PT, R10.reuse, 0x21, P0 ;  /* 0x000000210a00780c */ /* 0x040fe20000761670 */
[----:B------:R-:W-:Y:S01]  /*3920*/  LDSM.16.M88.4 R104, [R188+0x2000] ;  /* 0x00200000bc68783b */ /* 0x000fe20000000200 */
[----:B------:R-:W-:-:S02]  /*3930*/  ISETP.LT.OR P1, PT, R10, 0x31, P0 ;  /* 0x000000310a00780c */ /* 0x000fc40000721670 */
[----:B------:R-:W-:Y:S01]  /*3940*/  ISETP.LT.OR P0, PT, R10, 0x41, P0 ;  /* 0x000000410a00780c */ /* 0x000fe20000701670 */
[----:B------:R-:W4:Y:S04]  /*3950*/  LDSM.16.M88.4 R20, [R198+0x2000] ;  /* 0x00200000c614783b */ /* 0x000f280000000200 */
[----:B------:R-:W-:Y:S04]  /*3960*/  LDSM.16.M88.4 R80, [R203] ;  /* 0x00000000cb50783b */ /* 0x000fe80000000200 */
[----:B------:R-:W-:Y:S04]  /*3970*/  LDSM.16.M88.4 R92, [R202] ;  /* 0x00000000ca5c783b */ /* 0x000fe80000000200 */
        /* <DEDUP_REMOVED lines=8> */
[----:B------:R3:W-:Y:S04]  /*3a00*/  LDGSTS.E.BYPASS.LTC128B.128 [R207+0x1900], [R2.64], !P1 ;  /* 0x0190000002cf7fae */ /* 0x0007e8000c901d48 */
[----:B------:R3:W-:Y:S04]  /*3a10*/  LDGSTS.E.BYPASS.LTC128B.128 [R207+0x2100], [R12.64], !P0 ;  /* 0x021000000ccf7fae */ /* 0x0007e8000c101d48 */
[----:B------:R-:W-:Y:S04]  /*3a20*/  LDSM.16.M88.4 R36, [R194] ;  /* 0x00000000c224783b */ /* 0x000fe80000000200 */
[----:B------:R-:W4:Y:S01]  /*3a30*/  LDSM.16.M88.4 R16, [R196] ;  /* 0x00000000c410783b */ /* 0x000f220000000200 */
[-C--:B-1----:R-:W-:Y:S03]  /*3a40*/  HMMA.16816.F32 R8, R32, R44.reuse, RZ ;  /* 0x0000002c2008723c */ /* 0x082fe600000018ff */
[----:B------:R-:W-:Y:S04]  /*3a50*/  LDSM.16.M88.4 R40, [R191] ;  /* 0x00000000bf28783b */ /* 0x000fe80000000200 */
[----:B------:R-:W0:Y:S01]  /*3a60*/  LDGDEPBAR ;  /* 0x00000000000079af */ /* 0x000e220000000000 */
[----:B--2---:R-:W-:Y:S03]  /*3a70*/  HMMA.16816.F32 R52, R28, R44, RZ ;  /* 0x0000002c1c34723c */ /* 0x004fe600000018ff */
[----:B-----5:R-:W-:Y:S04]  /*3a80*/  LDSM.16.M88.4 R4, [R197+0x2000] ;  /* 0x00200000c504783b */ /* 0x020fe80000000200 */
[----:B---3--:R-:W1:Y:S09]  /*3a90*/  LDSM.16.M88.4 R12, [R196+0x2000] ;  /* 0x00200000c40c783b */ /* 0x008e720000000200 */
[-C--:B------:R-:W-:Y:S01]  /*3aa0*/  HMMA.16816.F32 R56, R24, R48.reuse, R8 ;  /* 0x000000301838723c */ /* 0x080fe20000001808 */
[----:B------:R-:W2:Y:S07]  /*3ab0*/  LDSM.16.M88.4 R8, [R197] ;  /* 0x00000000c508783b */ /* 0x000eae0000000200 */
[----:B----4-:R-:W-:Y:S08]  /*3ac0*/  HMMA.16816.F32 R52, R20, R48, R52 ;  /* 0x000000301434723c */ /* 0x010ff00000001834 */
[----:B------:R-:W-:Y:S08]  /*3ad0*/  HMMA.16816.F32 R64, R32, R46, RZ ;  /* 0x0000002e2040723c */ /* 0x000ff000000018ff */
[----:B------:R-:W-:Y:S08]  /*3ae0*/  HMMA.16816.F32 R60, R16, R36, R56 ;  /* 0x00000024103c723c */ /* 0x000ff00000001838 */
[----:B------:R-:W-:Y:S08]  /*3af0*/  HMMA.16816.F32 R56, R28, R46, RZ ;  /* 0x0000002e1c38723c */ /* 0x000ff000000018ff */
[----:B-1----:R-:W-:Y:S08]  /*3b00*/  HMMA.16816.F32 R44, R12, R36, R52 ;  /* 0x000000240c2c723c */ /* 0x002ff00000001834 */
[----:B------:R-:W-:Y:S08]  /*3b10*/  HMMA.16816.F32 R52, R24, R50, R64 ;  /* 0x000000321834723c */ /* 0x000ff00000001840 */
[----:B--2---:R-:W-:Y:S08]  /*3b20*/  HMMA.16816.F32 R64, R8, R40, R60 ;  /* 0x000000280840723c */ /* 0x004ff0000000183c */
[----:B------:R-:W-:Y:S08]  /*3b30*/  HMMA.16816.F32 R60, R20, R50, R56 ;  /* 0x00000032143c723c */ /* 0x000ff00000001838 */
[----:B------:R-:W-:Y:S08]  /*3b40*/  HMMA.16816.F32 R56, R32, R68, RZ ;  /* 0x000000442038723c */ /* 0x000ff000000018ff */
[----:B------:R-:W-:Y:S01]  /*3b50*/  HMMA.16816.F32 R76, R4, R40, R44 ;  /* 0x00000028044c723c */ /* 0x000fe2000000182c */
[----:B------:R-:W1:Y:S07]  /*3b60*/  LDSM.16.M88.4 R44, [R194+0x800] ;  /* 0x00080000c22c783b */ /* 0x000e6e0000000200 */
        /* <DEDUP_REMOVED lines=242> */
[----:B------:R-:W-:Y:S01]  /*4a90*/  SHF.R.S32.HI R3, RZ, 0x1f, R2 ;  /* 0x0000001fff037819 */ /* 0x000fe20000011402 */
[----:B------:R-:W-:-:S04]  /*4aa0*/  IMAD.WIDE.U32 R4, R2, c[0x0][0x1e0], RZ ;  /* 0x0000780002047a25 */ /* 0x000fc800078e00ff */
[----:B------:R-:W-:-:S04]  /*4ab0*/  IMAD R3, R3, c[0x0][0x1e0], RZ ;  /* 0x0000780003037a24 */ /* 0x000fc800078e02ff */
        /* <DEDUP_REMOVED lines=23> */
.L_x_586:
[----:B--234-:R-:W-:Y:S05]  /*4c30*/  BSYNC B0 ;  /* 0x0000000000007941 */ /* 0x01cfea0003800000 */
.L_x_585:
[----:B-1----:R-:W2:Y:S01]  /*4c40*/  LDL R2, [R1+0x44] ;  /* 0x0000440001027983 */ /* 0x002ea20000100800 */
[----:B------:R-:W-:-:S03]  /*4c50*/  IMAD.MOV.U32 R3, RZ, RZ, c[0x0][0x2c4] ;  /* 0x0000b100ff037624 */ /* 0x000fc600078e00ff */
[----:B------:R-:W2:Y:S04]  /*4c60*/  LDL R97, [R1+0x40] ;  /* 0x0000400001617983 */ /* 0x000ea80000100800 */
[----:B------:R-:W3:Y:S01]  /*4c70*/  LDL R9, [R1] ;  /* 0x0000000001097983 */ /* 0x000ee20000100800 */
[----:B------:R-:W-:Y:S01]  /*4c80*/  ISETP.NE.AND P0, PT, R3, 0x1, PT ;  /* 0x000000010300780c */ /* 0x000fe20003f05270 */
[----:B------:R-:W-:Y:S01]  /*4c90*/  IMAD.MOV.U32 R62, RZ, RZ, c[0x0][0x32c] ;  /* 0x0000cb00ff3e7624 */ /* 0x000fe200078e00ff */
[----:B------:R-:W-:Y:S01]  /*4ca0*/  ULDC UR4, c[0x0][0x324] ;  /* 0x0000c90000047ab9 */ /* 0x000fe20000000800 */
[----:B------:R-:W0:Y:S01]  /*4cb0*/  LDGDEPBAR ;  /* 0x00000000000079af */ /* 0x000e220000000000 */
[----:B------:R-:W-:Y:S01]  /*4cc0*/  ULOP3.LUT UR4, URZ, UR4, URZ, 0x33, !UPT ;  /* 0x000000043f047292 */ /* 0x000fe2000f8e333f */
[----:B--2---:R-:W-:-:S08]  /*4cd0*/  IMAD.IADD R2, R2, 0x1, R97 ;  /* 0x0000000102027824 */ /* 0x004fd000078e0261 */
[----:B------:R-:W-:-:S04]  /*4ce0*/  @P0 IMAD.HI.U32 R3, R2, c[0x0][0x2c8], RZ ;  /* 0x0000b20002030a27 */ /* 0x000fc800078e00ff */
[----:B------:R-:W-:Y:S01]  /*4cf0*/  IMAD.MOV.U32 R5, RZ, RZ, R2 ;  /* 0x000000ffff057224 */ /* 0x000fe200078e0002 */
[----:B------:R-:W-:-:S05]  /*4d00*/  @P0 SHF.R.U32.HI R5, RZ, c[0x0][0x2cc], R3 ;  /* 0x0000b300ff050a19 */ /* 0x000fca0000011603 */
[----:B------:R-:W1:Y:S01]  /*4d10*/  SHFL.IDX PT, R4, R5, RZ, 0x1c1f ;  /* 0x001c1fff05047589 */ /* 0x000e6200000e0000 */
[----:B------:R-:W-:-:S04]  /*4d20*/  IADD3 R2, R244, R0, RZ ;  /* 0x00000000f4027210 */ /* 0x000fc80007ffe0ff */
[----:B---3--:R-:W-:Y:S02]  /*4d30*/  IADD3 R3, -R9, 0x1, R2 ;  /* 0x0000000109037810 */ /* 0x008fe40007ffe102 */
[----:B------:R-:W-:-:S03]  /*4d40*/  ISETP.GE.AND P0, PT, R62, 0x1, PT ;  /* 0x000000013e00780c */ /* 0x000fc60003f06270 */
[----:B------:R-:W-:-:S05]  /*4d50*/  IMAD.IADD R3, R3, 0x1, -R243 ;  /* 0x0000000103037824 */ /* 0x000fca00078e0af3 */
[C---:B------:R-:W-:Y:S02]  /*4d60*/  IADD3 R6, R3.reuse, c[0x0][0x328], RZ ;  /* 0x0000ca0003067a10 */ /* 0x040fe40007ffe0ff */
[----:B------:R-:W-:Y:S02]  /*4d70*/  IADD3 R7, R3, UR4, RZ ;  /* 0x0000000403077c10 */ /* 0x000fe4000fffe0ff */
[----:B------:R-:W-:Y:S01]  /*4d80*/  IADD3 R8, -R9, R2, RZ ;  /* 0x0000000209087210 */ /* 0x000fe20007ffe1ff */
[----:B-1----:R-:W-:Y:S01]  /*4d90*/  IMAD.IADD R3, R6, 0x1, R4 ;  /* 0x0000000106037824 */ /* 0x002fe200078e0204 */
[----:B------:R-:W-:Y:S01]  /*4da0*/  IADD3 R2, R7, R4, RZ ;  /* 0x0000000407027210 */ /* 0x000fe20007ffe0ff */
[----:B------:R-:W-:-:S03]  /*4db0*/  IMAD.IADD R9, R0, 0x1, -R9 ;  /* 0x0000000100097824 */ /* 0x000fc600078e0a09 */
[----:B------:R-:W-:Y:S01]  /*4dc0*/  IMNMX R3, R8, R3, PT ;  /* 0x0000000308037217 */ /* 0x000fe20003800200 */
[----:B------:R-:W-:Y:S05]  /*4dd0*/  @!P0 BRA `(.L_x_587) ;  /* 0x0000014000008947 */ /* 0x000fea0003800000 */
[----:B------:R-:W-:Y:S01]  /*4de0*/  IADD3 R4, -R243, R244, R4 ;  /* 0x000000f4f3047210 */ /* 0x000fe20007ffe104 */
[----:B------:R-:W-:Y:S03]  /*4df0*/  BSSY B0, `(.L_x_588) ;  /* 0x000000e000007945 */ /* 0x000fe60003800000 */
        /* <DEDUP_REMOVED lines=9> */
.L_x_589:
[----:B------:R-:W-:-:S04]  /*4e90*/  MOV R10, c[0x0][0x32c] ;  /* 0x0000cb00000a7a02 */ /* 0x000fc80000000f00 */
[----:B------:R-:W-:-:S13]  /*4ea0*/  ISETP.NE.AND P0, PT, R10, 0x1, PT ;  /* 0x000000010a00780c */ /* 0x000fda0003f05270 */
[----:B------:R-:W-:-:S05]  /*4eb0*/  @P0 IMAD.HI.U32 R10, R4, c[0x0][0x330], RZ ;  /* 0x0000cc00040a0a27 */ /* 0x000fca00078e00ff */
[----:B------:R-:W-:Y:S02]  /*4ec0*/  @P0 SHF.R.U32.HI R4, RZ, c[0x0][0x334], R10 ;  /* 0x0000cd00ff040a19 */ /* 0x000fe4000001160a */
.L_x_590:
[----:B------:R-:W-:Y:S05]  /*4ed0*/  BSYNC B0 ;  /* 0x0000000000007941 */ /* 0x000fea0003800000 */
.L_x_588:
[----:B------:R-:W-:-:S05]  /*4ee0*/  IMAD R4, R4, c[0x0][0x32c], R9 ;  /* 0x0000cb0004047a24 */ /* 0x000fca00078e0209 */
[----:B------:R-:W-:Y:S02]  /*4ef0*/  IADD3 R10, R4, c[0x0][0x32c], RZ ;  /* 0x0000cb00040a7a10 */ /* 0x000fe40007ffe0ff */
[----:B------:R-:W-:Y:S02]  /*4f00*/  IMNMX R2, R2, R4, !PT ;  /* 0x0000000402027217 */ /* 0x000fe40007800200 */
[----:B------:R-:W-:Y:S02]  /*4f10*/  IMNMX R3, R3, R10, PT ;  /* 0x0000000a03037217 */ /* 0x000fe40003800200 */
.L_x_587:
[C---:B------:R-:W-:Y:S02]  /*4f20*/  ISETP.GE.AND P0, PT, R0.reuse, 0x9, PT ;  /* 0x000000090000780c */ /* 0x040fe40003f06270 */
[----:B------:R-:W-:Y:S02]  /*4f30*/  ISETP.GE.AND P1, PT, R0, 0x2, PT ;  /* 0x000000020000780c */ /* 0x000fe40003f26270 */
[----:B------:R-:W-:Y:S02]  /*4f40*/  P2R R22, PR, RZ, 0x1 ;  /* 0x00000001ff167803 */ /* 0x000fe40000000000 */
[----:B------:R-:W-:-:S02]  /*4f50*/  ISETP.GT.AND P0, PT, R2, 0x8, !P0 ;  /* 0x000000080200780c */ /* 0x000fc40004704270 */
[----:B------:R-:W-:Y:S02]  /*4f60*/  P2R R23, PR, RZ, 0x2 ;  /* 0x00000002ff177803 */ /* 0x000fe40000000000 */
[C---:B------:R-:W-:Y:S02]  /*4f70*/  ISETP.LT.OR P0, PT, R3.reuse, 0x9, P0 ;  /* 0x000000090300780c */ /* 0x040fe40000701670 */
[----:B------:R-:W-:Y:S02]  /*4f80*/  ISETP.GT.AND P1, PT, R2, 0x1, !P1 ;  /* 0x000000010200780c */ /* 0x000fe40004f24270 */
[----:B------:R-:W-:Y:S02]  /*4f90*/  ISETP.GE.AND P2, PT, R0, 0xa, PT ;  /* 0x0000000a0000780c */ /* 0x000fe40003f46270 */
[----:B------:R-:W-:Y:S02]  /*4fa0*/  FSEL R28, R120, -INF , !P0 ;  /* 0xff800000781c7808 */ /* 0x000fe40004000000 */
[----:B------:R-:W-:-:S02]  /*4fb0*/  ISETP.LT.OR P1, PT, R3, 0x2, P1 ;  /* 0x000000020300780c */ /* 0x000fc40000f21670 */
[----:B------:R-:W-:Y:S02]  /*4fc0*/  ISETP.GT.AND P0, PT, R2, 0x9, !P2 ;  /* 0x000000090200780c */ /* 0x000fe40005704270 */
[----:B------:R-:W-:Y:S02]  /*4fd0*/  FSEL R26, R127, -INF , !P1 ;  /* 0xff8000007f1a7808 */ /* 0x000fe40004800000 */
        /* <DEDUP_REMOVED lines=16> */
[----:B------:R-:W-:Y:S02]  /*50e0*/  ISETP.GE.AND P1, PT, R0, 0x1a, PT ;  /* 0x0000001a0000780c */ /* 0x000fe40003f26270 */
        /* <DEDUP_REMOVED lines=22> */
[----:B------:R-:W-:-:S02]  /*5250*/  ISETP.GE.AND P6, PT, R0, 0x31, PT ;  /* 0x000000310000780c */ /* 0x000fc40003fc6270 */
[C---:B------:R-:W-:Y:S02]  /*5260*/  ISETP.LT.OR P0, PT, R3.reuse, 0x2a, P0 ;  /* 0x0000002a0300780c */ /* 0x040fe40000701670 */
[----:B------:R-:W-:Y:S02]  /*5270*/  ISETP.GE.AND P5, PT, R0, 0x32, PT ;  /* 0x000000320000780c */ /* 0x000fe40003fa6270 */
        /* <DEDUP_REMOVED lines=16> */
[----:B------:R-:W-:-:S04]  /*5380*/  ISETP.GT.AND P0, PT, R2, 0x39, !P2 ;  /* 0x000000390200780c */ /* 0x000fc80005704270 */
[----:B------:R-:W-:-:S04]  /*5390*/  ISETP.LT.OR P0, PT, R3, 0x3a, P0 ;  /* 0x0000003a0300780c */ /* 0x000fc80000701670 */
[----:B------:R-:W-:Y:S02]  /*53a0*/  FSEL R145, R56, -INF , !P0 ;  /* 0xff80000038917808 */ /* 0x000fe40004000000 */
[----:B------:R-:W-:Y:S02]  /*53b0*/  ISETP.GT.AND P0, PT, R2, 0x40, !P1 ;  /* 0x000000400200780c */ /* 0x000fe40004f04270 */
[----:B------:R-:W-:Y:S02]  /*53c0*/  ISETP.GE.AND P1, PT, R0, 0x42, PT ;  /* 0x000000420000780c */ /* 0x000fe40003f26270 */
[----:B------:R-:W-:Y:S02]  /*53d0*/  ISETP.LT.OR P0, PT, R3, 0x41, P0 ;  /* 0x000000410300780c */ /* 0x000fe40000701670 */
[----:B------:R-:W-:Y:S02]  /*53e0*/  P2R R11, PR, RZ, 0x2 ;  /* 0x00000002ff0b7803 */ /* 0x000fe40000000000 */
        /* <DEDUP_REMOVED lines=8> */
[----:B------:R-:W-:-:S04]  /*5470*/  ISETP.LT.OR P0, PT, R3, 0x49, P0 ;  /* 0x000000490300780c */ /* 0x000fc80000701670 */
[----:B------:R-:W-:Y:S02]  /*5480*/  FSEL R176, R25, -INF , !P0 ;  /* 0xff80000019b07808 */ /* 0x000fe40004000000 */
[----:B------:R-:W-:-:S04]  /*5490*/  ISETP.GT.AND P0, PT, R2, RZ, !P1 ;  /* 0x000000ff0200720c */ /* 0x000fc80004f04270 */
[----:B------:R-:W-:-:S04]  /*54a0*/  ISETP.LT.OR P0, PT, R3, 0x1, P0 ;  /* 0x000000010300780c */ /* 0x000fc80000701670 */
[----:B------:R-:W-:Y:S02]  /*54b0*/  FSEL R25, R139, -INF , !P0 ;  /* 0xff8000008b197808 */ /* 0x000fe40004000000 */
[----:B------:R-:W-:-:S04]  /*54c0*/  ISETP.GE.AND P0, PT, R0, 0x4a, PT ;  /* 0x0000004a0000780c */ /* 0x000fc80003f06270 */
[----:B------:R-:W-:Y:S02]  /*54d0*/  P2R R4, PR, RZ, 0x1 ;  /* 0x00000001ff047803 */ /* 0x000fe40000000000 */
[----:B------:R-:W-:-:S04]  /*54e0*/  ISETP.GT.AND P0, PT, R2, 0x49, !P0 ;  /* 0x000000490200780c */ /* 0x000fc80004704270 */
[----:B------:R-:W-:Y:S02]  /*54f0*/  ISETP.LT.OR P0, PT, R3, 0x4a, P0 ;  /* 0x0000004a0300780c */ /* 0x000fe40000701670 */
[----:B------:R-:W1:Y:S02]  /*5500*/  SHFL.IDX PT, R3, R5, 0x1, 0x1c1f ;  /* 0x003c1f0005037f89 */ /* 0x000e6400000e0000 */
[----:B------:R-:W-:Y:S02]  /*5510*/  FSEL R175, R24, -INF , !P0 ;  /* 0xff80000018af7808 */ /* 0x000fe40004000000 */
[----:B------:R-:W-:Y:S01]  /*5520*/  ISETP.GE.AND P0, PT, R62, 0x1, PT ;  /* 0x000000013e00780c */ /* 0x000fe20003f06270 */
[--C-:B-1----:R-:W-:Y:S02]  /*5530*/  IMAD.IADD R2, R6, 0x1, R3.reuse ;  /* 0x0000000106027824 */ /* 0x102fe400078e0203 */
[----:B------:R-:W-:-:S03]  /*5540*/  IMAD.IADD R0, R7, 0x1, R3 ;  /* 0x0000000107007824 */ /* 0x000fc600078e0203 */
[----:B------:R-:W-:-:S07]  /*5550*/  IMNMX R2, R8, R2, PT ;  /* 0x0000000208027217 */ /* 0x000fce0003800200 */
        /* <DEDUP_REMOVED lines=12> */
.L_x_593:
[----:B------:R-:W-:-:S04]  /*5620*/  MOV R24, c[0x0][0x32c] ;  /* 0x0000cb0000187a02 */ /* 0x000fc80000000f00 */
[----:B------:R-:W-:-:S13]  /*5630*/  ISETP.NE.AND P0, PT, R24, 0x1, PT ;  /* 0x000000011800780c */ /* 0x000fda0003f05270 */
[----:B------:R-:W-:-:S05]  /*5640*/  @P0 IMAD.HI.U32 R24, R3, c[0x0][0x330], RZ ;  /* 0x0000cc0003180a27 */ /* 0x000fca00078e00ff */
[----:B------:R-:W-:Y:S02]  /*5650*/  @P0 SHF.R.U32.HI R3, RZ, c[0x0][0x334], R24 ;  /* 0x0000cd00ff030a19 */ /* 0x000fe40000011618 */
.L_x_594:
[----:B------:R-:W-:Y:S05]  /*5660*/  BSYNC B0 ;  /* 0x0000000000007941 */ /* 0x000fea0003800000 */
.L_x_592:
[----:B------:R-:W-:-:S05]  /*5670*/  IMAD R3, R3, c[0x0][0x32c], R9 ;  /* 0x0000cb0003037a24 */ /* 0x000fca00078e0209 */
[----:B------:R-:W-:Y:S02]  /*5680*/  IADD3 R24, R3, c[0x0][0x32c], RZ ;  /* 0x0000cb0003187a10 */ /* 0x000fe40007ffe0ff */
[----:B------:R-:W-:Y:S02]  /*5690*/  IMNMX R0, R0, R3, !PT ;  /* 0x0000000300007217 */ /* 0x000fe40007800200 */
[----:B------:R-:W-:Y:S02]  /*56a0*/  IMNMX R2, R2, R24, PT ;  /* 0x0000001802027217 */ /* 0x000fe40003800200 */
.L_x_591:
[----:B------:R-:W-:Y:S01]  /*56b0*/  ISETP.NE.AND P0, PT, R23, RZ, PT ;  /* 0x000000ff1700720c */ /* 0x000fe20003f05270 */
        /* <DEDUP_REMOVED lines=73> */
[----:B-1----:R-:W-:-:S03]  /*5b50*/  IMAD.IADD R0, R7, 0x1, R3 ;  /* 0x0000000107007824 */ /* 0x002fc600078e0203 */
[----:B------:R-:W-:Y:S01]  /*5b60*/  ISETP.LT.OR P0, PT, R2, 0x4a, P0 ;  /* 0x0000004a0200780c */ /* 0x000fe20000701670 */
[----:B------:R-:W-:-:S03]  /*5b70*/  IMAD.IADD R2, R6, 0x1, R3 ;  /* 0x0000000106027824 */ /* 0x000fc600078e0203 */
[----:B------:R-:W-:Y:S02]  /*5b80*/  FSEL R169, R31, -INF , !P0 ;  /* 0xff8000001fa97808 */ /* 0x000fe40004000000 */
[----:B------:R-:W-:Y:S02]  /*5b90*/  ISETP.GE.AND P0, PT, R62, 0x1, PT ;  /* 0x000000013e00780c */ /* 0x000fe40003f06270 */
[----:B------:R-:W-:-:S11]  /*5ba0*/  IMNMX R2, R8, R2, PT ;  /* 0x0000000208027217 */ /* 0x000fd60003800200 */
        /* <DEDUP_REMOVED lines=12> */
.L_x_597:
[----:B------:R-:W-:-:S04]  /*5c70*/  MOV R24, c[0x0][0x32c] ;  /* 0x0000cb0000187a02 */ /* 0x000fc80000000f00 */
[----:B------:R-:W-:-:S13]  /*5c80*/  ISETP.NE.AND P0, PT, R24, 0x1, PT ;  /* 0x000000011800780c */ /* 0x000fda0003f05270 */
[----:B------:R-:W-:-:S05]  /*5c90*/  @P0 IMAD.HI.U32 R24, R3, c[0x0][0x330], RZ ;  /* 0x0000cc0003180a27 */ /* 0x000fca00078e00ff */
[----:B------:R-:W-:Y:S02]  /*5ca0*/  @P0 SHF.R.U32.HI R3, RZ, c[0x0][0x334], R24 ;  /* 0x0000cd00ff030a19 */ /* 0x000fe40000011618 */
.L_x_598:
[----:B------:R-:W-:Y:S05]  /*5cb0*/  BSYNC B0 ;  /* 0x0000000000007941 */ /* 0x000fea0003800000 */
.L_x_596:
[----:B------:R-:W-:-:S05]  /*5cc0*/  IMAD R3, R3, c[0x0][0x32c], R9 ;  /* 0x0000cb0003037a24 */ /* 0x000fca00078e0209 */
[----:B------:R-:W-:Y:S02]  /*5cd0*/  IADD3 R24, R3, c[0x0][0x32c], RZ ;  /* 0x0000cb0003187a10 */ /* 0x000fe40007ffe0ff */
[----:B------:R-:W-:Y:S02]  /*5ce0*/  IMNMX R0, R0, R3, !PT ;  /* 0x0000000300007217 */ /* 0x000fe40007800200 */
[----:B------:R-:W-:Y:S02]  /*5cf0*/  IMNMX R2, R2, R24, PT ;  /* 0x0000001802027217 */ /* 0x000fe40003800200 */
.L_x_595:
        /* <DEDUP_REMOVED lines=92> */
.L_x_601:
[----:B------:R-:W-:-:S04]  /*62c0*/  MOV R5, c[0x0][0x32c] ;  /* 0x0000cb0000057a02 */ /* 0x000fc80000000f00 */
[----:B------:R-:W-:-:S13]  /*62d0*/  ISETP.NE.AND P0, PT, R5, 0x1, PT ;  /* 0x000000010500780c */ /* 0x000fda0003f05270 */
[----:B------:R-:W-:-:S05]  /*62e0*/  @P0 IMAD.HI.U32 R5, R3, c[0x0][0x330], RZ ;  /* 0x0000cc0003050a27 */ /* 0x000fca00078e00ff */
[----:B------:R-:W-:Y:S02]  /*62f0*/  @P0 SHF.R.U32.HI R3, RZ, c[0x0][0x334], R5 ;  /* 0x0000cd00ff030a19 */ /* 0x000fe40000011605 */
.L_x_602:
[----:B------:R-:W-:Y:S05]  /*6300*/  BSYNC B0 ;  /* 0x0000000000007941 */ /* 0x000fea0003800000 */
.L_x_600:
[----:B------:R-:W-:-:S05]  /*6310*/  IMAD R3, R3, c[0x0][0x32c], R9 ;  /* 0x0000cb0003037a24 */ /* 0x000fca00078e0209 */
[----:B------:R-:W-:Y:S02]  /*6320*/  IADD3 R5, R3, c[0x0][0x32c], RZ ;  /* 0x0000cb0003057a10 */ /* 0x000fe40007ffe0ff */
[----:B------:R-:W-:Y:S02]  /*6330*/  IMNMX R0, R0, R3, !PT ;  /* 0x0000000300007217 */ /* 0x000fe40007800200 */
[----:B------:R-:W-:Y:S02]  /*6340*/  IMNMX R2, R2, R5, PT ;  /* 0x0000000502027217 */ /* 0x000fe40003800200 */
.L_x_599:
[----:B------:R-:W-:Y:S01]  /*6350*/  ISETP.NE.AND P0, PT, R23, RZ, PT ;  /* 0x000000ff1700720c */ /* 0x000fe20003f05270 */
[----:B------:R-:W-:Y:S01]  /*6360*/  LDSM.16.MT88.4 R36, [R193] ;  /* 0x00000000c124783b */ /* 0x000fe20000004200 */
[----:B------:R-:W-:Y:S02]  /*6370*/  FMNMX.FTZ R3, R25, R26, !PT ;  /* 0x0000001a19037209 */ /* 0x000fe40007810000 */
[----:B------:R-:W-:Y:S01]  /*6380*/  ISETP.GT.AND P0, PT, R0, 0x1, !P0 ;  /* 0x000000010000780c */ /* 0x000fe20004704270 */
[----:B------:R-:W-:Y:S01]  /*6390*/  LDSM.16.MT88.4 R64, [R189+0x800] ;  /* 0x00080000bd40783b */ /* 0x000fe20000004200 */
[----:B------:R-:W-:-:S02]  /*63a0*/  FMNMX.FTZ R3, R28, R3, !PT ;  /* 0x000000031c037209 */ /* 0x000fc40007810000 */
[----:B------:R-:W-:Y:S01]  /*63b0*/  ISETP.LT.OR P0, PT, R2, 0x2, P0 ;  /* 0x000000020200780c */ /* 0x000fe20000701670 */
[----:B------:R-:W-:Y:S01]  /*63c0*/  LDSM.16.MT88.4 R80, [R190+0x800] ;  /* 0x00080000be50783b */ /* 0x000fe20000004200 */
[----:B------:R-:W-:Y:S02]  /*63d0*/  FMNMX.FTZ R3, R29, R3, !PT ;  /* 0x000000031d037209 */ /* 0x000fe40007810000 */
[----:B------:R-:W-:Y:S02]  /*63e0*/  FSEL R73, R142, -INF , !P0 ;  /* 0xff8000008e497808 */ /* 0x000fe40004000000 */
[----:B------:R-:W-:Y:S02]  /*63f0*/  ISETP.NE.AND P0, PT, R22, RZ, PT ;  /* 0x000000ff1600720c */ /* 0x000fe40003f05270 */
[----:B------:R-:W-:Y:S02]  /*6400*/  FMNMX.FTZ R3, R30, R3, !PT ;  /* 0x000000031e037209 */ /* 0x000fe40007810000 */
        /* <DEDUP_REMOVED lines=30> */
[----:B------:R-:W-:-:S02]  /*65f0*/  ISETP.LT.OR P0, PT, R2, 0x19, P0 ;  /* 0x000000190200780c */ /* 0x000fc40000701670 */
[----:B------:R-:W-:Y:S02]  /*6600*/  FMNMX.FTZ R3, R176, R3, !PT ;  /* 0x00000003b0037209 */ /* 0x000fe40007810000 */
[----:B------:R-:W-:Y:S02]  /*6610*/  FSEL R92, R92, -INF , !P0 ;  /* 0xff8000005c5c7808 */ /* 0x000fe40004000000 */
[----:B------:R-:W-:Y:S02]  /*6620*/  ISETP.NE.AND P0, PT, R17, RZ, PT ;  /* 0x000000ff1100720c */ /* 0x000fe40003f05270 */
[----:B------:R-:W-:Y:S02]  /*6630*/  FMNMX.FTZ R3, R175, R3, !PT ;  /* 0x00000003af037209 */ /* 0x000fe40007810000 */
        /* <DEDUP_REMOVED lines=19> */
[----:B------:R-:W-:Y:S02]  /*6770*/  ISETP.GT.AND P0, PT, R0, 0x30, !P6 ;  /* 0x000000300000780c */ /* 0x000fe40007704270 */
[----:B------:R-:W-:Y:S02]  /*6780*/  ISETP.NE.AND P6, PT, R4, RZ, PT ;  /* 0x000000ff0400720c */ /* 0x000fe40003fc5270 */
[----:B------:R-:W1:Y:S01]  /*6790*/  SHFL.BFLY PT, R4, R3, 0x2, 0x1f ;  /* 0x0c401f0003047f89 */ /* 0x000e6200000e0000 */
[----:B------:R-:W-:-:S04]  /*67a0*/  ISETP.LT.OR P0, PT, R2, 0x31, P0 ;  /* 0x000000310200780c */ /* 0x000fc80000701670 */
[----:B------:R-:W-:Y:S02]  /*67b0*/  FSEL R163, R78, -INF , !P0 ;  /* 0xff8000004ea37808 */ /* 0x000fe40004000000 */
[----:B------:R-:W-:Y:S01]  /*67c0*/  ISETP.GT.AND P0, PT, R0, 0x31, !P5 ;  /* 0x000000310000780c */ /* 0x000fe20006f04270 */
[----:B------:R-:W-:Y:S01]  /*67d0*/  LDSM.16.MT88.4 R76, [R192+0x800] ;  /* 0x00080000c04c783b */ /* 0x000fe20000004200 */
[----:B------:R-:W-:Y:S02]  /*67e0*/  ISETP.NE.AND P5, PT, R10, RZ, PT ;  /* 0x000000ff0a00720c */ /* 0x000fe40003fa5270 */
[----:B------:R-:W-:-:S04]  /*67f0*/  ISETP.LT.OR P0, PT, R2, 0x32, P0 ;  /* 0x000000320200780c */ /* 0x000fc80000701670 */
[----:B------:R-:W-:Y:S02]  /*6800*/  FSEL R164, R72, -INF , !P0 ;  /* 0xff80000048a47808 */ /* 0x000fe40004000000 */
[----:B------:R-:W-:Y:S02]  /*6810*/  ISETP.GT.AND P0, PT, R0, 0x38, !P3 ;  /* 0x000000380000780c */ /* 0x000fe40005f04270 */
[----:B------:R-:W-:Y:S02]  /*6820*/  ISETP.NE.AND P3, PT, R11, RZ, PT ;  /* 0x000000ff0b00720c */ /* 0x000fe40003f65270 */
[----:B------:R-:W-:Y:S02]  /*6830*/  ISETP.LT.OR P0, PT, R2, 0x39, P0 ;  /* 0x000000390200780c */ /* 0x000fe40000701670 */
[----:B-1----:R-:W-:Y:S02]  /*6840*/  FMNMX.FTZ R3, R3, R4, !PT ;  /* 0x0000000403037209 */ /* 0x002fe40007810000 */
[----:B------:R-:W-:-:S02]  /*6850*/  FSEL R165, R50, -INF , !P0 ;  /* 0xff80000032a57808 */ /* 0x000fc40004000000 */
[----:B------:R-:W-:Y:S01]  /*6860*/  ISETP.GT.AND P0, PT, R0, 0x39, !P2 ;  /* 0x000000390000780c */ /* 0x000fe20005704270 */
[----:B------:R-:W1:Y:S01]  /*6870*/  SHFL.BFLY PT, R4, R3, 0x1, 0x1f ;  /* 0x0c201f0003047f89 */ /* 0x000e6200000e0000 */
[----:B------:R-:W-:Y:S02]  /*6880*/  ISETP.NE.AND P2, PT, R12, RZ, PT ;  /* 0x000000ff0c00720c */ /* 0x000fe40003f45270 */
[----:B------:R-:W-:Y:S02]  /*6890*/  ISETP.LT.OR P0, PT, R2, 0x3a, P0 ;  /* 0x0000003a0200780c */ /* 0x000fe40000701670 */
[C---:B------:R-:W-:Y:S02]  /*68a0*/  ISETP.GT.AND P2, PT, R0.reuse, 0x40, !P2 ;  /* 0x000000400000780c */ /* 0x040fe40005744270 */
[----:B------:R-:W-:Y:S02]  /*68b0*/  FSEL R168, R49, -INF , !P0 ;  /* 0xff80000031a87808 */ /* 0x000fe40004000000 */
[----:B------:R-:W-:-:S02]  /*68c0*/  ISETP.GT.AND P0, PT, R0, RZ, !P1 ;  /* 0x000000ff0000720c */ /* 0x000fc40004f04270 */
[----:B------:R-:W-:Y:S02]  /*68d0*/  ISETP.GT.AND P1, PT, R0, 0x41, !P3 ;  /* 0x000000410000780c */ /* 0x000fe40005f24270 */
[C---:B------:R-:W-:Y:S02]  /*68e0*/  ISETP.LT.OR P0, PT, R2.reuse, 0x1, P0 ;  /* 0x000000010200780c */ /* 0x040fe40000701670 */
[----:B------:R-:W-:Y:S02]  /*68f0*/  ISETP.LT.OR P3, PT, R2, 0x41, P2 ;  /* 0x000000410200780c */ /* 0x000fe40001761670 */
[----:B------:R-:W-:Y:S02]  /*6900*/  FSEL R68, R148, -INF , !P0 ;  /* 0xff80000094447808 */ /* 0x000fe40004000000 */
[----:B------:R-:W-:Y:S02]  /*6910*/  ISETP.LT.OR P2, PT, R2, 0x42, P1 ;  /* 0x000000420200780c */ /* 0x000fe40000f41670 */
[----:B------:R-:W-:-:S02]  /*6920*/  FMNMX.FTZ R7, R68, R73, !PT ;  /* 0x0000004944077209 */ /* 0x000fc40007810000 */
[----:B------:R-:W-:Y:S02]  /*6930*/  FSEL R162, R61, -INF , !P3 ;  /* 0xff8000003da27808 */ /* 0x000fe40005800000 */
[----:B-1----:R-:W-:Y:S02]  /*6940*/  FMNMX.FTZ R72, R3, R4, !PT ;  /* 0x0000000403487209 */ /* 0x002fe40007810000 */
[----:B------:R-:W-:Y:S02]  /*6950*/  FSEL R161, R59, -INF , !P2 ;  /* 0xff8000003ba17808 */ /* 0x000fe40005000000 */
[C---:B------:R-:W-:Y:S01]  /*6960*/  FSETP.NEU.FTZ.AND P0, PT, R72.reuse, -INF , PT ;  /* 0xff8000004800780b */ /* 0x040fe20003f1d000 */
[----:B------:R-:W-:-:S05]  /*6970*/  FMUL.FTZ R3, R72, c[0x0][0x2d0] ;  /* 0x0000b40048037a20 */ /* 0x000fca0000410000 */
[----:B------:R-:W-:Y:S02]  /*6980*/  FSEL R4, R3, RZ, P0 ;  /* 0x000000ff03047208 */ /* 0x000fe40000000000 */
[----:B------:R-:W-:-:S03]  /*6990*/  FMNMX.FTZ R3, R27, R32, !PT ;  /* 0x000000201b037209 */ /* 0x000fc60007810000 */
[----:B------:R-:W-:Y:S01]  /*69a0*/  FFMA.FTZ R6, R25, c[0x0][0x2d0], -R4 ;  /* 0x0000b40019067a23 */ /* 0x000fe20000010804 */
[----:B------:R-:W-:-:S03]  /*69b0*/  FMNMX.FTZ R3, R33, R3, !PT ;  /* 0x0000000321037209 */ /* 0x000fc60007810000 */
[----:B------:R1:W-:Y:S01]  /*69c0*/  MUFU.EX2 R8, R6 ;  /* 0x0000000600087308 */ /* 0x0003e20000000800 */
[----:B------:R-:W-:-:S04]  /*69d0*/  FMNMX.FTZ R3, R34, R3, !PT ;  /* 0x0000000322037209 */ /* 0x000fc80007810000 */
[----:B------:R-:W-:-:S04]  /*69e0*/  FMNMX.FTZ R3, R45, R3, !PT ;  /* 0x000000032d037209 */ /* 0x000fc80007810000 */
[----:B------:R-:W-:-:S04]  /*69f0*/  FMNMX.FTZ R3, R47, R3, !PT ;  /* 0x000000032f037209 */ /* 0x000fc80007810000 */
[----:B------:R-:W-:Y:S02]  /*6a00*/  FMNMX.FTZ R3, R60, R3, !PT ;  /* 0x000000033c037209 */ /* 0x000fe40007810000 */
[----:B-1----:R-:W-:Y:S01]  /*6a10*/  FMNMX.FTZ R6, R85, R7, !PT ;  /* 0x0000000755067209 */ /* 0x002fe20007810000 */
[----:B------:R-:W-:Y:S01]  /*6a20*/  FFMA.FTZ R7, R26, c[0x0][0x2d0], -R4 ;  /* 0x0000b4001a077a23 */ /* 0x000fe20000010804 */
[----:B------:R-:W-:Y:S02]  /*6a30*/  FMNMX.FTZ R3, R75, R3, !PT ;  /* 0x000000034b037209 */ /* 0x000fe40007810000 */
[----:B------:R-:W-:Y:S01]  /*6a40*/  FMNMX.FTZ R6, R84, R6, !PT ;  /* 0x0000000654067209 */ /* 0x000fe20007810000 */
[----:B------:R1:W2:Y:S01]  /*6a50*/  MUFU.EX2 R9, R7 ;  /* 0x0000000700097308 */ /* 0x0002a20000000800 */
[----:B------:R-:W-:Y:S02]  /*6a60*/  FMNMX.FTZ R3, R118, R3, !PT ;  /* 0x0000000376037209 */ /* 0x000fe40007810000 */
[----:B------:R-:W-:-:S02]  /*6a70*/  FMNMX.FTZ R6, R87, R6, !PT ;  /* 0x0000000657067209 */ /* 0x000fc40007810000 */
[----:B------:R-:W-:Y:S02]  /*6a80*/  FMNMX.FTZ R3, R119, R3, !PT ;  /* 0x0000000377037209 */ /* 0x000fe40007810000 */
[----:B------:R-:W-:Y:S02]  /*6a90*/  FMNMX.FTZ R6, R89, R6, !PT ;  /* 0x0000000659067209 */ /* 0x000fe40007810000 */
[----:B------:R-:W-:Y:S02]  /*6aa0*/  FMNMX.FTZ R3, R131, R3, !PT ;  /* 0x0000000383037209 */ /* 0x000fe40007810000 */
[----:B------:R-:W-:Y:S02]  /*6ab0*/  FMNMX.FTZ R6, R92, R6, !PT ;  /* 0x000000065c067209 */ /* 0x000fe40007810000 */
[----:B------:R-:W-:Y:S02]  /*6ac0*/  FMNMX.FTZ R3, R132, R3, !PT ;  /* 0x0000000384037209 */ /* 0x000fe40007810000 */
[----:B------:R-:W-:Y:S01]  /*6ad0*/  FMNMX.FTZ R6, R93, R6, !PT ;  /* 0x000000065d067209 */ /* 0x000fe20007810000 */
[----:B-1----:R-:W-:Y:S01]  /*6ae0*/  FFMA.FTZ R7, R28, c[0x0][0x2d0], -R4 ;  /* 0x0000b4001c077a23 */ /* 0x002fe20000010804 */
[----:B------:R-:W-:-:S02]  /*6af0*/  FMNMX.FTZ R3, R134, R3, !PT ;  /* 0x0000000386037209 */ /* 0x000fc40007810000 */
[----:B------:R-:W-:Y:S01]  /*6b00*/  FMNMX.FTZ R6, R133, R6, !PT ;  /* 0x0000000685067209 */ /* 0x000fe20007810000 */
[----:B------:R1:W-:Y:S01]  /*6b10*/  MUFU.EX2 R185, R7 ;  /* 0x0000000700b97308 */ /* 0x0003e20000000800 */
[----:B------:R-:W-:Y:S02]  /*6b20*/  FMNMX.FTZ R3, R144, R3, !PT ;  /* 0x0000000390037209 */ /* 0x000fe40007810000 */
[----:B------:R-:W-:Y:S02]  /*6b30*/  FMNMX.FTZ R6, R153, R6, !PT ;  /* 0x0000000699067209 */ /* 0x000fe40007810000 */
[----:B------:R-:W-:Y:S02]  /*6b40*/  FMNMX.FTZ R3, R152, R3, !PT ;  /* 0x0000000398037209 */ /* 0x000fe40007810000 */
[----:B--2---:R-:W-:Y:S02]  /*6b50*/  F2FP.PACK_AB R12, R9, R8 ;  /* 0x00000008090c723e */ /* 0x004fe400000000ff */
[----:B------:R-:W-:-:S04]  /*6b60*/  FMNMX.FTZ R3, R154, R3, !PT ;  /* 0x000000039a037209 */ /* 0x000fc80007810000 */
[----:B------:R-:W-:Y:S01]  /*6b70*/  FMNMX.FTZ R3, R173, R3, !PT ;  /* 0x00000003ad037209 */ /* 0x000fe20007810000 */
[----:B-1----:R-:W-:-:S03]  /*6b80*/  FFMA.FTZ R7, R29, c[0x0][0x2d0], -R4 ;  /* 0x0000b4001d077a23 */ /* 0x002fc60000010804 */
[----:B------:R-:W-:Y:S01]  /*6b90*/  FMNMX.FTZ R3, R172, R3, !PT ;  /* 0x00000003ac037209 */ /* 0x000fe20007810000 */
[----:B------:R1:W2:Y:S03]  /*6ba0*/  MUFU.EX2 R184, R7 ;  /* 0x0000000700b87308 */ /* 0x0002a60000000800 */
[----:B------:R-:W-:-:S04]  /*6bb0*/  FMNMX.FTZ R3, R171, R3, !PT ;  /* 0x00000003ab037209 */ /* 0x000fc80007810000 */
[----:B------:R-:W-:-:S05]  /*6bc0*/  FMNMX.FTZ R3, R169, R3, !PT ;  /* 0x00000003a9037209 */ /* 0x000fca0007810000 */
[----:B------:R-:W3:Y:S01]  /*6bd0*/  SHFL.BFLY PT, R5, R3, 0x2, 0x1f ;  /* 0x0c401f0003057f89 */ /* 0x000ee200000e0000 */
[----:B-1----:R-:W-:Y:S01]  /*6be0*/  FFMA.FTZ R7, R30, c[0x0][0x2d0], -R4 ;  /* 0x0000b4001e077a23 */ /* 0x002fe20000010804 */
[----:B--2---:R-:W-:Y:S02]  /*6bf0*/  F2FP.PACK_AB R14, R184, R185 ;  /* 0x000000b9b80e723e */ /* 0x004fe400000000ff */
[----:B------:R-:W-:Y:S01]  /*6c00*/  LDSM.16.MT88.4 R28, [R189] ;  /* 0x00000000bd1c783b */ /* 0x000fe20000004200 */
[----:B------:R1:W-:Y:S01]  /*6c10*/  MUFU.EX2 R183, R7 ;  /* 0x0000000700b77308 */ /* 0x0003e20000000800 */
[----:B---3--:R-:W-:Y:S02]  /*6c20*/  FMNMX.FTZ R3, R3, R5, !PT ;  /* 0x0000000503037209 */ /* 0x008fe40007810000 */
[----:B-1----:R-:W-:-:S03]  /*6c30*/  FMNMX.FTZ R7, R155, R6, !PT ;  /* 0x000000069b077209 */ /* 0x002fc60007810000 */
[----:B------:R-:W1:Y:S01]  /*6c40*/  SHFL.BFLY PT, R5, R3, 0x1, 0x1f ;  /* 0x0c201f0003057f89 */ /* 0x000e6200000e0000 */
[----:B------:R-:W-:Y:S02]  /*6c50*/  FMNMX.FTZ R7, R157, R7, !PT ;  /* 0x000000079d077209 */ /* 0x000fe40007810000 */
[----:B-1----:R-:W-:Y:S02]  /*6c60*/  FMNMX.FTZ R71, R3, R5, !PT ;  /* 0x0000000503477209 */ /* 0x002fe40007810000 */
[----:B------:R-:W-:Y:S02]  /*6c70*/  FMNMX.FTZ R5, R69, R74, !PT ;  /* 0x0000004a45057209 */ /* 0x000fe40007810000 */
[C---:B------:R-:W-:Y:S01]  /*6c80*/  FSETP.NEU.FTZ.AND P0, PT, R71.reuse, -INF , PT ;  /* 0xff8000004700780b */ /* 0x040fe20003f1d000 */
[----:B------:R-:W-:Y:S01]  /*6c90*/  FMUL.FTZ R3, R71, c[0x0][0x2d0] ;  /* 0x0000b40047037a20 */ /* 0x000fe20000410000 */
[----:B------:R-:W-:-:S04]  /*6ca0*/  FMNMX.FTZ R5, R86, R5, !PT ;  /* 0x0000000556057209 */ /* 0x000fc80007810000 */
[----:B------:R-:W-:Y:S02]  /*6cb0*/  FMNMX.FTZ R5, R88, R5, !PT ;  /* 0x0000000558057209 */ /* 0x000fe40007810000 */
[----:B------:R-:W-:Y:S02]  /*6cc0*/  FSEL R3, R3, RZ, P0 ;  /* 0x000000ff03037208 */ /* 0x000fe40000000000 */
[----:B------:R-:W-:Y:S02]  /*6cd0*/  FMNMX.FTZ R5, R90, R5, !PT ;  /* 0x000000055a057209 */ /* 0x000fe40007810000 */
[C---:B------:R-:W-:Y:S01]  /*6ce0*/  ISETP.GT.AND P0, PT, R0.reuse, 0x48, !P5 ;  /* 0x000000480000780c */ /* 0x040fe20006f04270 */
[----:B------:R-:W-:Y:S01]  /*6cf0*/  FFMA.FTZ R6, R27, c[0x0][0x2d0], -R3 ;  /* 0x0000b4001b067a23 */ /* 0x000fe20000010803 */
[----:B------:R-:W-:Y:S02]  /*6d00*/  FMNMX.FTZ R5, R91, R5, !PT ;  /* 0x000000055b057209 */ /* 0x000fe40007810000 */
[----:B------:R-:W-:Y:S01]  /*6d10*/  ISETP.GT.AND P5, PT, R0, 0x49, !P6 ;  /* 0x000000490000780c */ /* 0x000fe200077a4270 */
[----:B------:R1:W-:Y:S01]  /*6d20*/  MUFU.EX2 R249, R6 ;  /* 0x0000000600f97308 */ /* 0x0003e20000000800 */
[----:B------:R-:W-:-:S02]  /*6d30*/  FMNMX.FTZ R5, R94, R5, !PT ;  /* 0x000000055e057209 */ /* 0x000fc40007810000 */
[C---:B------:R-:W-:Y:S02]  /*6d40*/  ISETP.LT.OR P1, PT, R2.reuse, 0x49, P0 ;  /* 0x000000490200780c */ /* 0x040fe40000721670 */
[----:B------:R-:W-:Y:S02]  /*6d50*/  FMNMX.FTZ R5, R95, R5, !PT ;  /* 0x000000055f057209 */ /* 0x000fe40007810000 */
[----:B------:R-:W-:Y:S01]  /*6d60*/  ISETP.LT.OR P0, PT, R2, 0x4a, P5 ;  /* 0x0000004a0200780c */ /* 0x000fe20002f01670 */
[----:B------:R-:W-:Y:S01]  /*6d70*/  FFMA.FTZ R2, R34, c[0x0][0x2d0], -R3 ;  /* 0x0000b40022027a23 */ /* 0x000fe20000010803 */
[----:B------:R-:W-:Y:S02]  /*6d80*/  FMNMX.FTZ R5, R135, R5, !PT ;  /* 0x0000000587057209 */ /* 0x000fe40007810000 */
[----:B------:R-:W-:Y:S01]  /*6d90*/  FSEL R160, R51, -INF , !P1 ;  /* 0xff80000033a07808 */ /* 0x000fe20004800000 */
[----:B------:R-:W-:Y:S01]  /*6da0*/  MUFU.EX2 R246, R2 ;  /* 0x0000000200f67308 */ /* 0x000fe20000000800 */
[----:B------:R-:W-:-:S02]  /*6db0*/  FMNMX.FTZ R5, R147, R5, !PT ;  /* 0x0000000593057209 */ /* 0x000fc40007810000 */
[----:B------:R-:W-:Y:S02]  /*6dc0*/  FSEL R159, R43, -INF , !P0 ;  /* 0xff8000002b9f7808 */ /* 0x000fe40004000000 */
[----:B------:R-:W-:Y:S02]  /*6dd0*/  FMNMX.FTZ R5, R156, R5, !PT ;  /* 0x000000059c057209 */ /* 0x000fe40007810000 */
[----:B-1----:R-:W-:Y:S02]  /*6de0*/  FMNMX.FTZ R6, R163, R7, !PT ;  /* 0x00000007a3067209 */ /* 0x002fe40007810000 */
[----:B------:R-:W-:Y:S02]  /*6df0*/  FMNMX.FTZ R5, R158, R5, !PT ;  /* 0x000000059e057209 */ /* 0x000fe40007810000 */
[----:B------:R-:W-:Y:S02]  /*6e00*/  FMNMX.FTZ R6, R164, R6, !PT ;  /* 0x00000006a4067209 */ /* 0x000fe40007810000 */
[----:B------:R-:W-:-:S02]  /*6e10*/  FMNMX.FTZ R5, R167, R5, !PT ;  /* 0x00000005a7057209 */ /* 0x000fc40007810000 */
[----:B------:R-:W-:Y:S02]  /*6e20*/  FMNMX.FTZ R6, R165, R6, !PT ;  /* 0x00000006a5067209 */ /* 0x000fe40007810000 */
[----:B------:R-:W-:-:S04]  /*6e30*/  FMNMX.FTZ R5, R166, R5, !PT ;  /* 0x00000005a6057209 */ /* 0x000fc80007810000 */
[----:B------:R-:W-:-:S04]  /*6e40*/  FMNMX.FTZ R5, R170, R5, !PT ;  /* 0x00000005aa057209 */ /* 0x000fc80007810000 */
[----:B------:R-:W-:-:S04]  /*6e50*/  FMNMX.FTZ R5, R174, R5, !PT ;  /* 0x00000005ae057209 */ /* 0x000fc80007810000 */
[----:B------:R-:W-:-:S04]  /*6e60*/  FMNMX.FTZ R5, R179, R5, !PT ;  /* 0x00000005b3057209 */ /* 0x000fc80007810000 */
[----:B------:R-:W-:Y:S01]  /*6e70*/  FMNMX.FTZ R0, R181, R5, !PT ;  /* 0x00000005b5007209 */ /* 0x000fe20007810000 */
[----:B------:R-:W-:-:S03]  /*6e80*/  FFMA.FTZ R5, R32, c[0x0][0x2d0], -R3 ;  /* 0x0000b40020057a23 */ /* 0x000fc60000010803 */
[----:B------:R-:W-:Y:S01]  /*6e90*/  FMNMX.FTZ R0, R182, R0, !PT ;  /* 0x00000000b6007209 */ /* 0x000fe20007810000 */
[----:B------:R1:W2:Y:S03]  /*6ea0*/  MUFU.EX2 R245, R5 ;  /* 0x0000000500f57308 */ /* 0x0002a60000000800 */
[----:B------:R-:W-:-:S05]  /*6eb0*/  FMNMX.FTZ R0, R180, R0, !PT ;  /* 0x00000000b4007209 */ /* 0x000fca0007810000 */
[----:B------:R-:W3:Y:S01]  /*6ec0*/  SHFL.BFLY PT, R7, R0, 0x2, 0x1f ;  /* 0x0c401f0000077f89 */ /* 0x000ee200000e0000 */
[----:B-1----:R-:W-:Y:S01]  /*6ed0*/  FFMA.FTZ R5, R33, c[0x0][0x2d0], -R3 ;  /* 0x0000b40021057a23 */ /* 0x002fe20000010803 */
[----:B--2---:R-:W-:Y:S02]  /*6ee0*/  F2FP.PACK_AB R13, R245, R249 ;  /* 0x000000f9f50d723e */ /* 0x004fe400000000ff */
[----:B------:R-:W-:Y:S01]  /*6ef0*/  LDSM.16.MT88.4 R32, [R190] ;  /* 0x00000000be20783b */ /* 0x000fe20000004200 */
[----:B------:R1:W2:Y:S01]  /*6f00*/  MUFU.EX2 R248, R5 ;  /* 0x0000000500f87308 */ /* 0x0002a20000000800 */
[----:B---3--:R-:W-:Y:S02]  /*6f10*/  FMNMX.FTZ R0, R0, R7, !PT ;  /* 0x0000000700007209 */ /* 0x008fe40007810000 */
[----:B-1----:R-:W-:-:S03]  /*6f20*/  FMNMX.FTZ R5, R168, R6, !PT ;  /* 0x00000006a8057209 */ /* 0x002fc60007810000 */
[----:B------:R-:W1:Y:S01]  /*6f30*/  SHFL.BFLY PT, R7, R0, 0x1, 0x1f ;  /* 0x0c201f0000077f89 */ /* 0x000e6200000e0000 */
[----:B--2---:R-:W-:Y:S02]  /*6f40*/  F2FP.PACK_AB R15, R246, R248 ;  /* 0x000000f8f60f723e */ /* 0x004fe400000000ff */
[----:B------:R-:W-:-:S04]  /*6f50*/  FMNMX.FTZ R5, R162, R5, !PT ;  /* 0x00000005a2057209 */ /* 0x000fc80007810000 */
[----:B------:R-:W-:Y:S01]  /*6f60*/  FMNMX.FTZ R2, R161, R5, !PT ;  /* 0x00000005a1027209 */ /* 0x000fe20007810000 */
[----:B------:R-:W-:Y:S01]  /*6f70*/  FFMA.FTZ R5, R40, c[0x0][0x2d0], -R4 ;  /* 0x0000b40028057a23 */ /* 0x000fe20000010804 */
[C---:B------:R-:W-:Y:S01]  /*6f80*/  HMMA.16816.F32 R48, R12.reuse, R28, RZ ;  /* 0x0000001c0c30723c */ /* 0x040fe200000018ff */
[----:B------:R-:W-:Y:S01]  /*6f90*/  LDSM.16.MT88.4 R40, [R192] ;  /* 0x00000000c028783b */ /* 0x000fe20000004200 */
[----:B------:R-:W-:Y:S01]  /*6fa0*/  FMNMX.FTZ R2, R160, R2, !PT ;  /* 0x00000002a0027209 */ /* 0x000fe20007810000 */
[----:B------:R2:W-:Y:S03]  /*6fb0*/  MUFU.EX2 R250, R5 ;  /* 0x0000000500fa7308 */ /* 0x0005e60000000800 */
[----:B------:R-:W-:Y:S02]  /*6fc0*/  FMNMX.FTZ R2, R159, R2, !PT ;  /* 0x000000029f027209 */ /* 0x000fe40007810000 */
[----:B------:R-:W-:Y:S03]  /*6fd0*/  HMMA.16816.F32 R56, R12, R36, RZ ;  /* 0x000000240c38723c */ /* 0x000fe600000018ff */
[----:B------:R-:W3:Y:S01]  /*6fe0*/  SHFL.BFLY PT, R6, R2, 0x2, 0x1f ;  /* 0x0c401f0002067f89 */ /* 0x000ee200000e0000 */
[----:B-1----:R-:W-:Y:S01]  /*6ff0*/  FMNMX.FTZ R70, R0, R7, !PT ;  /* 0x0000000700467209 */ /* 0x002fe20007810000 */
[----:B------:R-:W-:-:S03]  /*7000*/  FFMA.FTZ R0, R60, c[0x0][0x2d0], -R3 ;  /* 0x0000b4003c007a23 */ /* 0x000fc60000010803 */
[----:B------:R-:W-:Y:S01]  /*7010*/  HMMA.16816.F32 R20, R12, R38, RZ ;  /* 0x000000260c14723c */ /* 0x000fe200000018ff */
[----:B------:R-:W-:Y:S01]  /*7020*/  LDSM.16.MT88.4 R60, [R193+0x800] ;  /* 0x00080000c13c783b */ /* 0x000fe20000004200 */
[----:B--2---:R-:W-:Y:S01]  /*7030*/  FFMA.FTZ R5, R44, c[0x0][0x2d0], -R4 ;  /* 0x0000b4002c057a23 */ /* 0x004fe20000010804 */
[----:B------:R1:W-:Y:S01]  /*7040*/  MUFU.EX2 R242, R0 ;  /* 0x0000000000f27308 */ /* 0x0003e20000000800 */
[----:B------:R-:W-:-:S04]  /*7050*/  FSETP.NEU.FTZ.AND P0, PT, R70, -INF , PT ;  /* 0xff8000004600780b */ /* 0x000fc80003f1d000 */
[C---:B------:R-:W-:Y:S03]  /*7060*/  HMMA.16816.F32 R16, R12.reuse, R34, RZ ;  /* 0x000000220c10723c */ /* 0x040fe600000018ff */
[----:B------:R2:W-:Y:S01]  /*7070*/  MUFU.EX2 R251, R5 ;  /* 0x0000000500fb7308 */ /* 0x0005e20000000800 */
[----:B---3--:R-:W-:Y:S01]  /*7080*/  FMNMX.FTZ R2, R2, R6, !PT ;  /* 0x0000000602027209 */ /* 0x008fe20007810000 */
[----:B-1----:R-:W-:Y:S02]  /*7090*/  FMUL.FTZ R0, R70, c[0x0][0x2d0] ;  /* 0x0000b40046007a20 */ /* 0x002fe40000410000 */
[----:B------:R-:W-:Y:S02]  /*70a0*/  FFMA.FTZ R6, R75, c[0x0][0x2d0], -R3 ;  /* 0x0000b4004b067a23 */ /* 0x000fe40000010803 */
[----:B------:R-:W1:Y:S01]  /*70b0*/  SHFL.BFLY PT, R7, R2, 0x1, 0x1f ;  /* 0x0c201f0002077f89 */ /* 0x000e6200000e0000 */
[----:B------:R-:W-:Y:S01]  /*70c0*/  HMMA.16816.F32 R24, R12, R40, RZ ;  /* 0x000000280c18723c */ /* 0x000fe200000018ff */
[----:B------:R-:W3:Y:S01]  /*70d0*/  MUFU.EX2 R247, R6 ;  /* 0x0000000600f77308 */ /* 0x000ee20000000800 */
[----:B------:R-:W-:-:S02]  /*70e0*/  IMAD.MOV.U32 R75, RZ, RZ, R97 ;  /* 0x000000ffff4b7224 */ /* 0x000fc400078e0061 */
[----:B--2---:R-:W-:-:S05]  /*70f0*/  FFMA.FTZ R5, R46, c[0x0][0x2d0], -R4 ;  /* 0x0000b4002e057a23 */ /* 0x004fca0000010804 */
[----:B------:R2:W4:Y:S01]  /*7100*/  MUFU.EX2 R252, R5 ;  /* 0x0000000500fc7308 */ /* 0x0005220000000800 */
[----:B---3--:R-:W-:Y:S01]  /*7110*/  F2FP.PACK_AB R11, R247, R242 ;  /* 0x000000f2f70b723e */ /* 0x008fe200000000ff */
[----:B--2---:R-:W-:Y:S01]  /*7120*/  FFMA.FTZ R5, R52, c[0x0][0x2d0], -R4 ;  /* 0x0000b40034057a23 */ /* 0x004fe20000010804 */
[----:B----4-:R-:W-:Y:S01]  /*7130*/  F2FP.PACK_AB R10, R252, R251 ;  /* 0x000000fbfc0a723e */ /* 0x010fe200000000ff */
[----:B------:R-:W-:Y:S04]  /*7140*/  HMMA.16816.F32 R52, R12, R32, RZ ;  /* 0x000000200c34723c */ /* 0x000fe800000018ff */
[----:B------:R2:W-:Y:S02]  /*7150*/  MUFU.EX2 R96, R5 ;  /* 0x0000000500607308 */ /* 0x0005e40000000800 */
[----:B--2---:R-:W-:-:S06]  /*7160*/  FFMA.FTZ R5, R45, c[0x0][0x2d0], -R3 ;  /* 0x0000b4002d057a23 */ /* 0x004fcc0000010803 */
[----:B------:R2:W-:Y:S02]  /*7170*/  MUFU.EX2 R241, R5 ;  /* 0x0000000500f17308 */ /* 0x0005e40000000800 */
[----:B--2---:R-:W-:Y:S02]  /*7180*/  FFMA.FTZ R5, R47, c[0x0][0x2d0], -R3 ;  /* 0x0000b4002f057a23 */ /* 0x004fe40000010803 */
[C---:B------:R-:W-:Y:S04]  /*7190*/  HMMA.16816.F32 R44, R12.reuse, R30, RZ ;  /* 0x0000001e0c2c723c */ /* 0x040fe800000018ff */
[----:B------:R2:W3:Y:S04]  /*71a0*/  MUFU.EX2 R240, R5 ;  /* 0x0000000500f07308 */ /* 0x0004e80000000800 */
[----:B------:R-:W-:Y:S01]  /*71b0*/  HMMA.16816.F32 R12, R12, R42, RZ ;  /* 0x0000002a0c0c723c */ /* 0x000fe200000018ff */
[----:B--2---:R-:W-:-:S05]  /*71c0*/  FSEL R5, R0, RZ, P0 ;  /* 0x000000ff00057208 */ /* 0x004fca0000000000 */
[--C-:B------:R-:W-:Y:S02]  /*71d0*/  FFMA.FTZ R0, R69, c[0x0][0x2d0], -R5.reuse ;  /* 0x0000b40045007a23 */ /* 0x100fe40000010805 */
[----:B------:R-:W-:Y:S02]  /*71e0*/  FFMA.FTZ R6, R74, c[0x0][0x2d0], -R5 ;  /* 0x0000b4004a067a23 */ /* 0x000fe40000010805 */
[----:B------:R1:W-:Y:S01]  /*71f0*/  MUFU.EX2 R238, R0 ;  /* 0x0000000000ee7308 */ /* 0x0003e20000000800 */
[----:B------:R-:W-:Y:S01]  /*7200*/  IMAD.MOV.U32 R74, RZ, RZ, R9 ;  /* 0x000000ffff4a7224 */ /* 0x000fe200078e0009 */
[----:B---3--:R-:W-:-:S06]  /*7210*/  F2FP.PACK_AB R9, R240, R241 ;  /* 0x000000f1f009723e */ /* 0x008fcc00000000ff */
[----:B------:R2:W3:Y:S01]  /*7220*/  MUFU.EX2 R236, R6 ;  /* 0x0000000600ec7308 */ /* 0x0004e20000000800 */
[----:B-1----:R-:W-:Y:S01]  /*7230*/  FMNMX.FTZ R0, R2, R7, !PT ;  /* 0x0000000702007209 */ /* 0x002fe20007810000 */
[----:B------:R-:W-:Y:S02]  /*7240*/  FFMA.FTZ R2, R86, c[0x0][0x2d0], -R5 ;  /* 0x0000b40056027a23 */ /* 0x000fe40000010805 */
[----:B------:R-:W-:Y:S01]  /*7250*/  IMAD.MOV.U32 R7, RZ, RZ, R8 ;  /* 0x000000ffff077224 */ /* 0x000fe200078e0008 */
[----:B------:R-:W-:-:S03]  /*7260*/  FSETP.NEU.FTZ.AND P0, PT, R0, -INF , PT ;  /* 0xff8000000000780b */ /* 0x000fc60003f1d000 */
[----:B------:R1:W-:Y:S01]  /*7270*/  MUFU.EX2 R237, R2 ;  /* 0x0000000200ed7308 */ /* 0x0003e20000000800 */
[----:B------:R-:W-:Y:S01]  /*7280*/  F2FP.PACK_AB R8, R250, R183 ;  /* 0x000000b7fa08723e */ /* 0x000fe200000000ff */
[----:B--2---:R-:W-:-:S06]  /*7290*/  FFMA.FTZ R6, R88, c[0x0][0x2d0], -R5 ;  /* 0x0000b40058067a23 */ /* 0x004fcc0000010805 */
[----:B------:R2:W4:Y:S01]  /*72a0*/  MUFU.EX2 R235, R6 ;  /* 0x0000000600eb7308 */ /* 0x0005220000000800 */
[----:B------:R-:W-:Y:S01]  /*72b0*/  HMMA.16816.F32 R124, R8, R64, R48 ;  /* 0x00000040087c723c */ /* 0x000fe20000001830 */
[----:B-1----:R-:W-:-:S07]  /*72c0*/  FMUL.FTZ R2, R0, c[0x0][0x2d0] ;  /* 0x0000b40000027a20 */ /* 0x002fce0000410000 */
[----:B------:R-:W-:Y:S01]  /*72d0*/  HMMA.16816.F32 R120, R8, R60, R56 ;  /* 0x0000003c0878723c */ /* 0x000fe20000001838 */
[----:B------:R-:W-:-:S07]  /*72e0*/  FSEL R2, R2, RZ, P0 ;  /* 0x000000ff02027208 */ /* 0x000fce0000000000 */
[----:B------:R-:W-:Y:S01]  /*72f0*/  HMMA.16816.F32 R48, R8, R80, R52 ;  /* 0x000000500830723c */ /* 0x000fe20000001834 */
[----:B--2---:R-:W-:-:S04]  /*7300*/  FFMA.FTZ R6, R68, c[0x0][0x2d0], -R2 ;  /* 0x0000b40044067a23 */ /* 0x004fc80000010802 */
[----:B------:R1:W-:Y:S03]  /*7310*/  MUFU.EX2 R69, R6 ;  /* 0x0000000600457308 */ /* 0x0003e60000000800 */
[C---:B------:R-:W-:Y:S08]  /*7320*/  HMMA.16816.F32 R108, R8.reuse, R76, R24 ;  /* 0x0000004c086c723c */ /* 0x040ff00000001818 */
[----:B------:R-:W-:Y:S01]  /*7330*/  HMMA.16816.F32 R104, R8, R66, R44 ;  /* 0x000000420868723c */ /* 0x000fe2000000182c */
[----:B-1----:R-:W-:-:S02]  /*7340*/  FFMA.FTZ R6, R73, c[0x0][0x2d0], -R2 ;  /* 0x0000b40049067a23 */ /* 0x002fc40000010802 */
[----:B------:R-:W-:-:S05]  /*7350*/  IMAD.MOV.U32 R73, RZ, RZ, R96 ;  /* 0x000000ffff497224 */ /* 0x000fca00078e0060 */
[C---:B------:R-:W-:Y:S01]  /*7360*/  HMMA.16816.F32 R100, R8.reuse, R62, R20 ;  /* 0x0000003e0864723c */ /* 0x040fe20000001814 */
[----:B------:R1:W2:Y:S07]  /*7370*/  MUFU.EX2 R233, R6 ;  /* 0x0000000600e97308 */ /* 0x0002ae0000000800 */
[C---:B------:R-:W-:Y:S08]  /*7380*/  HMMA.16816.F32 R112, R8.reuse, R82, R16 ;  /* 0x000000520870723c */ /* 0x040ff00000001810 */
[----:B------:R-:W-:Y:S01]  /*7390*/  HMMA.16816.F32 R96, R8, R78, R12 ;  /* 0x0000004e0860723c */ /* 0x000fe2000000180c */
[----:B-1----:R-:W-:-:S04]  /*73a0*/  FFMA.FTZ R6, R85, c[0x0][0x2d0], -R2 ;  /* 0x0000b40055067a23 */ /* 0x002fc80000010802 */
[----:B------:R1:W-:Y:S02]  /*73b0*/  MUFU.EX2 R234, R6 ;  /* 0x0000000600ea7308 */ /* 0x0003e40000000800 */
[----:B---3--:R-:W-:Y:S02]  /*73c0*/  F2FP.PACK_AB R8, R236, R238 ;  /* 0x000000eeec08723e */ /* 0x008fe400000000ff */
[----:B----4-:R-:W-:Y:S02]  /*73d0*/  F2FP.PACK_AB R10, R235, R237 ;  /* 0x000000edeb0a723e */ /* 0x010fe400000000ff */
[----:B--2---:R-:W-:Y:S01]  /*73e0*/  F2FP.PACK_AB R9, R233, R69 ;  /* 0x00000045e909723e */ /* 0x004fe200000000ff */
[----:B-1----:R-:W-:-:S04]  /*73f0*/  FFMA.FTZ R6, R84, c[0x0][0x2d0], -R2 ;  /* 0x0000b40054067a23 */ /* 0x002fc80000010802 */
[----:B------:R1:W2:Y:S02]  /*7400*/  MUFU.EX2 R232, R6 ;  /* 0x0000000600e87308 */ /* 0x0002a40000000800 */
[----:B-1----:R-:W-:Y:S01]  /*7410*/  FFMA.FTZ R6, R90, c[0x0][0x2d0], -R5 ;  /* 0x0000b4005a067a23 */ /* 0x002fe20000010805 */
[----:B--2---:R-:W-:-:S05]  /*7420*/  F2FP.PACK_AB R11, R232, R234 ;  /* 0x000000eae80b723e */ /* 0x004fca00000000ff */
[----:B------:R1:W-:Y:S02]  /*7430*/  MUFU.EX2 R230, R6 ;  /* 0x0000000600e67308 */ /* 0x0003e40000000800 */
[C---:B------:R-:W-:Y:S08]  /*7440*/  HMMA.16816.F32 R16, R8.reuse, R32, RZ ;  /* 0x000000200810723c */ /* 0x040ff000000018ff */
[----:B------:R-:W-:Y:S01]  /*7450*/  HMMA.16816.F32 R24, R8, R28, RZ ;  /* 0x0000001c0818723c */ /* 0x000fe200000018ff */
[----:B-1----:R-:W-:-:S04]  /*7460*/  FFMA.FTZ R6, R91, c[0x0][0x2d0], -R5 ;  /* 0x0000b4005b067a23 */ /* 0x002fc80000010805 */
[----:B------:R1:W2:Y:S03]  /*7470*/  MUFU.EX2 R229, R6 ;  /* 0x0000000600e57308 */ /* 0x0002a60000000800 */
[C---:B------:R-:W-:Y:S08]  /*7480*/  HMMA.16816.F32 R20, R8.reuse, R36, RZ ;  /* 0x000000240814723c */ /* 0x040ff000000018ff */
[----:B------:R-:W-:Y:S01]  /*7490*/  HMMA.16816.F32 R44, R8, R34, RZ ;  /* 0x00000022082c723c */ /* 0x000fe200000018ff */
[----:B-1----:R-:W-:-:S07]  /*74a0*/  FFMA.FTZ R6, R94, c[0x0][0x2d0], -R5 ;  /* 0x0000b4005e067a23 */ /* 0x002fce0000010805 */
[C---:B------:R-:W-:Y:S01]  /*74b0*/  HMMA.16816.F32 R28, R8.reuse, R30, RZ ;  /* 0x0000001e081c723c */ /* 0x040fe200000018ff */
[----:B------:R1:W-:Y:S07]  /*74c0*/  MUFU.EX2 R228, R6 ;  /* 0x0000000600e47308 */ /* 0x0003ee0000000800 */
[C---:B------:R-:W-:Y:S08]  /*74d0*/  HMMA.16816.F32 R36, R8.reuse, R38, RZ ;  /* 0x000000260824723c */ /* 0x040ff000000018ff */
[----:B------:R-:W-:Y:S01]  /*74e0*/  HMMA.16816.F32 R12, R8, R40, RZ ;  /* 0x00000028080c723c */ /* 0x000fe200000018ff */
[----:B-1----:R-:W-:-:S04]  /*74f0*/  FFMA.FTZ R6, R95, c[0x0][0x2d0], -R5 ;  /* 0x0000b4005f067a23 */ /* 0x002fc80000010805 */
[----:B------:R1:W3:Y:S03]  /*7500*/  MUFU.EX2 R231, R6 ;  /* 0x0000000600e77308 */ /* 0x0002e60000000800 */
[----:B------:R-:W-:Y:S07]  /*7510*/  HMMA.16816.F32 R32, R8, R42, RZ ;  /* 0x0000002a0820723c */ /* 0x000fee00000018ff */
[----:B--2---:R-:W-:Y:S01]  /*7520*/  F2FP.PACK_AB R8, R229, R230 ;  /* 0x000000e6e508723e */ /* 0x004fe200000000ff */
[----:B-1----:R-:W-:Y:S01]  /*7530*/  FFMA.FTZ R6, R87, c[0x0][0x2d0], -R2 ;  /* 0x0000b40057067a23 */ /* 0x002fe20000010802 */
[----:B---3--:R-:W-:-:S03]  /*7540*/  F2FP.PACK_AB R10, R231, R228 ;  /* 0x000000e4e70a723e */ /* 0x008fc600000000ff */
        /* <DEDUP_REMOVED lines=11> */
[C---:B------:R-:W-:Y:S01]  /*7600*/  HMMA.16816.F32 R140, R8.reuse, R80, R16 ;  /* 0x00000050088c723c */ /* 0x040fe20000001810 */
[----:B------:R-:W3:Y:S07]  /*7610*/  LDSM.16.MT88.4 R16, [R189+0x1000] ;  /* 0x00100000bd10783b */ /* 0x000eee0000004200 */
[----:B------:R-:W-:Y:S01]  /*7620*/  HMMA.16816.F32 R92, R8, R64, R24 ;  /* 0x00000040085c723c */ /* 0x000fe20000001818 */
[----:B------:R-:W4:Y:S01]  /*7630*/  LDSM.16.MT88.4 R24, [R190+0x1000] ;  /* 0x00100000be18783b */ /* 0x000f220000004200 */
[----:B-1----:R-:W-:-:S04]  /*7640*/  FFMA.FTZ R6, R117, c[0x0][0x2d0], -R4 ;  /* 0x0000b40075067a23 */ /* 0x002fc80000010804 */
[----:B------:R1:W-:Y:S02]  /*7650*/  MUFU.EX2 R225, R6 ;  /* 0x0000000600e17308 */ /* 0x0003e40000000800 */
[C---:B------:R-:W-:Y:S01]  /*7660*/  HMMA.16816.F32 R136, R8.reuse, R60, R20 ;  /* 0x0000003c0888723c */ /* 0x040fe20000001814 */
[----:B------:R-:W5:Y:S07]  /*7670*/  LDSM.16.MT88.4 R20, [R193+0x1000] ;  /* 0x00100000c114783b */ /* 0x000f6e0000004200 */
[----:B------:R-:W-:Y:S01]  /*7680*/  HMMA.16816.F32 R148, R8, R76, R12 ;  /* 0x0000004c0894723c */ /* 0x000fe2000000180c */
[----:B-1----:R-:W-:-:S07]  /*7690*/  FFMA.FTZ R6, R128, c[0x0][0x2d0], -R4 ;  /* 0x0000b40080067a23 */ /* 0x002fce0000010804 */
[C---:B------:R-:W-:Y:S01]  /*76a0*/  HMMA.16816.F32 R84, R8.reuse, R66, R28 ;  /* 0x000000420854723c */ /* 0x040fe2000000181c */
[----:B------:R-:W1:Y:S01]  /*76b0*/  LDSM.16.MT88.4 R28, [R192+0x1000] ;  /* 0x00100000c01c783b */ /* 0x000e620000004200 */
[----:B------:R2:W-:Y:S03]  /*76c0*/  MUFU.EX2 R226, R6 ;  /* 0x0000000600e27308 */ /* 0x0005e60000000800 */
[----:B------:R-:W-:Y:S03]  /*76d0*/  LDSM.16.MT88.4 R64, [R193+0x1800] ;  /* 0x00180000c140783b */ /* 0x000fe60000004200 */
[----:B------:R-:W-:Y:S01]  /*76e0*/  HMMA.16816.F32 R88, R8, R62, R36 ;  /* 0x0000003e0858723c */ /* 0x000fe20000001824 */
[----:B------:R-:W1:Y:S01]  /*76f0*/  LDSM.16.MT88.4 R60, [R189+0x1800] ;  /* 0x00180000bd3c783b */ /* 0x000e620000004200 */
[----:B--2---:R-:W-:-:S04]  /*7700*/  FFMA.FTZ R6, R129, c[0x0][0x2d0], -R4 ;  /* 0x0000b40081067a23 */ /* 0x004fc80000010804 */
[----:B------:R2:W-:Y:S02]  /*7710*/  MUFU.EX2 R222, R6 ;  /* 0x0000000600de7308 */ /* 0x0005e40000000800 */
[----:B--2---:R-:W-:-:S06]  /*7720*/  FFMA.FTZ R6, R130, c[0x0][0x2d0], -R4 ;  /* 0x0000b40082067a23 */ /* 0x004fcc0000010804 */
[----:B------:R2:W-:Y:S02]  /*7730*/  MUFU.EX2 R219, R6 ;  /* 0x0000000600db7308 */ /* 0x0005e40000000800 */
[----:B--2---:R-:W-:-:S06]  /*7740*/  FFMA.FTZ R6, R118, c[0x0][0x2d0], -R3 ;  /* 0x0000b40076067a23 */ /* 0x004fcc0000010803 */
[----:B------:R2:W-:Y:S02]  /*7750*/  MUFU.EX2 R218, R6 ;  /* 0x0000000600da7308 */ /* 0x0005e40000000800 */
[--C-:B--2---:R-:W-:Y:S02]  /*7760*/  FFMA.FTZ R6, R119, c[0x0][0x2d0], -R3.reuse ;  /* 0x0000b40077067a23 */ /* 0x104fe40000010803 */
[----:B------:R-:W-:Y:S01]  /*7770*/  HMMA.16816.F32 R116, R8, R82, R44 ;  /* 0x000000520874723c */ /* 0x000fe2000000182c */
[----:B------:R-:W-:Y:S03]  /*7780*/  LDSM.16.MT88.4 R80, [R192+0x1800] ;  /* 0x00180000c050783b */ /* 0x000fe60000004200 */
[----:B------:R2:W1:Y:S02]  /*7790*/  MUFU.EX2 R217, R6 ;  /* 0x0000000600d97308 */ /* 0x0004640000000800 */
[----:B--2---:R-:W-:-:S02]  /*77a0*/  FFMA.FTZ R6, R131, c[0x0][0x2d0], -R3 ;  /* 0x0000b40083067a23 */ /* 0x004fc40000010803 */
[----:B------:R-:W-:Y:S01]  /*77b0*/  HMMA.16816.F32 R128, R8, R78, R32 ;  /* 0x0000004e0880723c */ /* 0x000fe20000001820 */
[----:B------:R-:W2:Y:S03]  /*77c0*/  LDSM.16.MT88.4 R76, [R190+0x1800] ;  /* 0x00180000be4c783b */ /* 0x000ea60000004200 */
[----:B------:R3:W-:Y:S03]  /*77d0*/  MUFU.EX2 R216, R6 ;  /* 0x0000000600d87308 */ /* 0x0007e60000000800 */
[----:B------:R-:W-:Y:S02]  /*77e0*/  F2FP.PACK_AB R8, R227, R73 ;  /* 0x00000049e308723e */ /* 0x000fe400000000ff */
[----:B-1----:R-:W-:Y:S02]  /*77f0*/  F2FP.PACK_AB R9, R217, R218 ;  /* 0x000000dad909723e */ /* 0x002fe400000000ff */
[----:B------:R-:W-:Y:S01]  /*7800*/  F2FP.PACK_AB R10, R226, R225 ;  /* 0x000000e1e20a723e */ /* 0x000fe200000000ff */
[----:B---3--:R-:W-:-:S04]  /*7810*/  FFMA.FTZ R6, R132, c[0x0][0x2d0], -R3 ;  /* 0x0000b40084067a23 */ /* 0x008fc80000010803 */
[----:B------:R1:W3:Y:S02]  /*7820*/  MUFU.EX2 R214, R6 ;  /* 0x0000000600d67308 */ /* 0x0002e40000000800 */
[----:B-1----:R-:W-:Y:S01]  /*7830*/  FFMA.FTZ R6, R146, c[0x0][0x2d0], -R4 ;  /* 0x0000b40092067a23 */ /* 0x002fe20000010804 */
[----:B---3--:R-:W-:Y:S01]  /*7840*/  F2FP.PACK_AB R11, R214, R216 ;  /* 0x000000d8d60b723e */ /* 0x008fe200000000ff */
[----:B------:R-:W-:-:S04]  /*7850*/  IMAD.MOV.U32 R146, RZ, RZ, R183 ;  /* 0x000000ffff927224 */ /* 0x000fc800078e00b7 */
[----:B------:R1:W-:Y:S02]  /*7860*/  MUFU.EX2 R215, R6 ;  /* 0x0000000600d77308 */ /* 0x0003e40000000800 */
[C---:B------:R-:W-:Y:S07]  /*7870*/  HMMA.16816.F32 R56, R8.reuse, R16, R124 ;  /* 0x000000100838723c */ /* 0x040fee000000187c */
[----:B------:R-:W-:Y:S01]  /*7880*/  IMAD.MOV.U32 R126, RZ, RZ, R184 ;  /* 0x000000ffff7e7224 */ /* 0x000fe200078e00b8 */
[----:B----4-:R-:W-:Y:S01]  /*7890*/  HMMA.16816.F32 R32, R8, R26, R112 ;  /* 0x0000001a0820723c */ /* 0x010fe20000001870 */
[----:B------:R-:W-:Y:S01]  /*78a0*/  IMAD.MOV.U32 R127, RZ, RZ, R185 ;  /* 0x000000ffff7f7224 */ /* 0x000fe200078e00b9 */
[----:B------:R-:W-:Y:S01]  /*78b0*/  LDSM.16.MT88.4 R112, [R193+0x2000] ;  /* 0x00200000c170783b */ /* 0x000fe20000004200 */
[----:B-1----:R-:W-:-:S04]  /*78c0*/  FFMA.FTZ R6, R145, c[0x0][0x2d0], -R4 ;  /* 0x0000b40091067a23 */ /* 0x002fc80000010804 */
[----:B------:R1:W3:Y:S01]  /*78d0*/  MUFU.EX2 R213, R6 ;  /* 0x0000000600d57308 */ /* 0x0002e20000000800 */
        /* <DEDUP_REMOVED lines=8> */
[----:B------:R1:W4:Y:S03]  /*7960*/  MUFU.EX2 R211, R6 ;  /* 0x0000000600d37308 */ /* 0x0003260000000800 */
[----:B------:R-:W-:Y:S01]  /*7970*/  HMMA.16816.F32 R12, R8, R30, R96 ;  /* 0x0000001e080c723c */ /* 0x000fe20000001860 */
[----:B------:R-:W5:Y:S06]  /*7980*/  LDSM.16.MT88.4 R96, [R189+0x2000] ;  /* 0x00200000bd60783b */ /* 0x000f6c0000004200 */
[----:B------:R-:W-:-:S02]  /*7990*/  F2FP.PACK_AB R8, R219, R222 ;  /* 0x000000dedb08723e */ /* 0x000fc400000000ff */
[----:B---3--:R-:W-:Y:S01]  /*79a0*/  F2FP.PACK_AB R10, R213, R215 ;  /* 0x000000d7d50a723e */ /* 0x008fe200000000ff */
[----:B-1----:R-:W-:Y:S01]  /*79b0*/  FFMA.FTZ R6, R152, c[0x0][0x2d0], -R3 ;  /* 0x0000b40098067a23 */ /* 0x002fe20000010803 */
[----:B----4-:R-:W-:-:S03]  /*79c0*/  F2FP.PACK_AB R9, R211, R212 ;  /* 0x000000d4d309723e */ /* 0x010fc600000000ff */
        /* <DEDUP_REMOVED lines=10> */
[C---:B------:R-:W-:Y:S08]  /*7a70*/  HMMA.16816.F32 R52, R8.reuse, R64, R52 ;  /* 0x000000400834723c */ /* 0x040ff00000001834 */
[----:B------:R-:W-:Y:S01]  /*7a80*/  HMMA.16816.F32 R36, R8, R66, R36 ;  /* 0x000000420824723c */ /* 0x000fe20000001824 */
[----:B-1----:R-:W-:-:S07]  /*7a90*/  FFMA.FTZ R6, R156, c[0x0][0x2d0], -R5 ;  /* 0x0000b4009c067a23 */ /* 0x002fce0000010805 */
[C---:B--2---:R-:W-:Y:S01]  /*7aa0*/  HMMA.16816.F32 R48, R8.reuse, R76, R48 ;  /* 0x0000004c0830723c */ /* 0x044fe20000001830 */
[----:B------:R1:W-:Y:S07]  /*7ab0*/  MUFU.EX2 R187, R6 ;  /* 0x0000000600bb7308 */ /* 0x0003ee0000000800 */
[----:B------:R-:W-:Y:S01]  /*7ac0*/  HMMA.16816.F32 R44, R8, R80, R44 ;  /* 0x00000050082c723c */ /* 0x000fe2000000182c */
[----:B-1----:R-:W-:-:S04]  /*7ad0*/  FFMA.FTZ R6, R158, c[0x0][0x2d0], -R5 ;  /* 0x0000b4009e067a23 */ /* 0x002fc80000010805 */
[----:B------:R1:W2:Y:S02]  /*7ae0*/  MUFU.EX2 R186, R6 ;  /* 0x0000000600ba7308 */ /* 0x0002a40000000800 */
[----:B-1----:R-:W-:Y:S02]  /*7af0*/  FFMA.FTZ R6, R133, c[0x0][0x2d0], -R2 ;  /* 0x0000b40085067a23 */ /* 0x002fe40000010802 */
[C---:B------:R-:W-:Y:S04]  /*7b00*/  HMMA.16816.F32 R132, R8.reuse, R78, R32 ;  /* 0x0000004e0884723c */ /* 0x040fe80000001820 */
[----:B------:R1:W-:Y:S04]  /*7b10*/  MUFU.EX2 R184, R6 ;  /* 0x0000000600b87308 */ /* 0x0003e80000000800 */
[----:B------:R-:W-:Y:S01]  /*7b20*/  HMMA.16816.F32 R32, R8, R82, R12 ;  /* 0x000000520820723c */ /* 0x000fe2000000180c */
[----:B------:R-:W-:Y:S06]  /*7b30*/  LDSM.16.MT88.4 R12, [R192+0x2000] ;  /* 0x00200000c00c783b */ /* 0x000fec0000004200 */
[----:B---3--:R-:W-:-:S02]  /*7b40*/  F2FP.PACK_AB R8, R208, R206 ;  /* 0x000000ced008723e */ /* 0x008fc400000000ff */
[----:B--2---:R-:W-:Y:S01]  /*7b50*/  F2FP.PACK_AB R10, R186, R187 ;  /* 0x000000bbba0a723e */ /* 0x004fe200000000ff */
[----:B-1----:R-:W-:-:S04]  /*7b60*/  FFMA.FTZ R6, R153, c[0x0][0x2d0], -R2 ;  /* 0x0000b40099067a23 */ /* 0x002fc80000010802 */
        /* <DEDUP_REMOVED lines=8> */
[----:B------:R1:W-:Y:S01]  /*7bf0*/  MUFU.EX2 R158, R6 ;  /* 0x00000006009e7308 */ /* 0x0003e20000000800 */
[----:B------:R-:W-:Y:S01]  /*7c00*/  IMAD.MOV.U32 R178, RZ, RZ, R73 ;  /* 0x000000ffffb27224 */ /* 0x000fe200078e0049 */
[C---:B------:R-:W-:Y:S08]  /*7c10*/  HMMA.16816.F32 R92, R8.reuse, R16, R92 ;  /* 0x00000010085c723c */ /* 0x040ff0000000185c */
[----:B------:R-:W-:Y:S01]  /*7c20*/  HMMA.16816.F32 R16, R8, R18, R84 ;  /* 0x000000120810723c */ /* 0x000fe20000001854 */
[----:B-1----:R-:W-:-:S04]  /*7c30*/  FFMA.FTZ R6, R177, c[0x0][0x2d0], -R4 ;  /* 0x0000b400b1067a23 */ /* 0x002fc80000010804 */
[----:B------:R1:W2:Y:S03]  /*7c40*/  MUFU.EX2 R177, R6 ;  /* 0x0000000600b17308 */ /* 0x0002a60000000800 */
[C---:B------:R-:W-:Y:S01]  /*7c50*/  HMMA.16816.F32 R108, R8.reuse, R20, R136 ;  /* 0x00000014086c723c */ /* 0x040fe20000001888 */
[--C-:B-1----:R-:W-:Y:S02]  /*7c60*/  FFMA.FTZ R6, R176, c[0x0][0x2d0], -R4.reuse ;  /* 0x0000b400b0067a23 */ /* 0x102fe40000010804 */
[----:B------:R-:W-:Y:S02]  /*7c70*/  FFMA.FTZ R4, R175, c[0x0][0x2d0], -R4 ;  /* 0x0000b400af047a23 */ /* 0x000fe40000010804 */
[----:B------:R-:W-:Y:S03]  /*7c80*/  MUFU.EX2 R176, R6 ;  /* 0x0000000600b07308 */ /* 0x000fe60000000800 */
[----:B------:R-:W-:Y:S01]  /*7c90*/  HMMA.16816.F32 R84, R8, R26, R116 ;  /* 0x0000001a0854723c */ /* 0x000fe20000001874 */
[----:B------:R-:W-:-:S04]  /*7ca0*/  IMAD.MOV.U32 R175, RZ, RZ, R146 ;  /* 0x000000ffffaf7224 */ /* 0x000fc800078e0092 */
[----:B------:R1:W-:Y:S03]  /*7cb0*/  MUFU.EX2 R157, R4 ;  /* 0x00000004009d7308 */ /* 0x0003e60000000800 */
[----:B------:R-:W-:Y:S01]  /*7cc0*/  HMMA.16816.F32 R144, R8, R22, R88 ;  /* 0x000000160890723c */ /* 0x000fe20000001858 */
[--C-:B-1----:R-:W-:Y:S02]  /*7cd0*/  FFMA.FTZ R4, R173, c[0x0][0x2d0], -R3.reuse ;  /* 0x0000b400ad047a23 */ /* 0x102fe40000010803 */
[----:B------:R-:W-:Y:S02]  /*7ce0*/  IMAD.MOV.U32 R173, RZ, RZ, R126 ;  /* 0x000000ffffad7224 */ /* 0x000fe400078e007e */
[----:B------:R1:W-:Y:S02]  /*7cf0*/  MUFU.EX2 R153, R4 ;  /* 0x0000000400997308 */ /* 0x0003e40000000800 */
[----:B-1----:R-:W-:-:S02]  /*7d00*/  FFMA.FTZ R4, R172, c[0x0][0x2d0], -R3 ;  /* 0x0000b400ac047a23 */ /* 0x002fc40000010803 */
[----:B------:R-:W3:Y:S01]  /*7d10*/  LDL.LU R172, [R1+0x4] ;  /* 0x0000040001ac7983 */ /* 0x000ee20000300800 */
[----:B------:R-:W-:-:S03]  /*7d20*/  IADD3 R205, R205, -0x2, RZ ;  /* 0xfffffffecdcd7810 */ /* 0x000fc60007ffe0ff */
[----:B------:R1:W4:Y:S02]  /*7d30*/  MUFU.EX2 R154, R4 ;  /* 0x00000004009a7308 */ /* 0x0003240000000800 */
[--C-:B-1----:R-:W-:Y:S02]  /*7d40*/  FFMA.FTZ R4, R171, c[0x0][0x2d0], -R3.reuse ;  /* 0x0000b400ab047a23 */ /* 0x102fe40000010803 */
[----:B------:R-:W-:Y:S02]  /*7d50*/  FFMA.FTZ R3, R169, c[0x0][0x2d0], -R3 ;  /* 0x0000b400a9037a23 */ /* 0x000fe40000010803 */
[----:B------:R-:W-:Y:S02]  /*7d60*/  IMAD.MOV.U32 R171, RZ, RZ, R127 ;  /* 0x000000ffffab7224 */ /* 0x000fe400078e007f */
[----:B------:R-:W-:Y:S01]  /*7d70*/  MUFU.EX2 R155, R4 ;  /* 0x00000004009b7308 */ /* 0x000fe20000000800 */
[----:B------:R-:W-:Y:S01]  /*7d80*/  HMMA.16816.F32 R124, R8, R24, R140 ;  /* 0x00000018087c723c */ /* 0x000fe2000000188c */
[----:B------:R-:W-:-:S06]  /*7d90*/  IMAD.MOV.U32 R169, RZ, RZ, R7 ;  /* 0x000000ffffa97224 */ /* 0x000fcc00078e0007 */
[----:B------:R1:W1:Y:S01]  /*7da0*/  MUFU.EX2 R156, R3 ;  /* 0x00000003009c7308 */ /* 0x0002620000000800 */
[C---:B------:R-:W-:Y:S07]  /*7db0*/  HMMA.16816.F32 R140, R8.reuse, R28, R148 ;  /* 0x0000001c088c723c */ /* 0x040fee0000001894 */
[----:B--2---:R-:W-:Y:S01]  /*7dc0*/  F2FP.PACK_AB R148, R177, R158 ;  /* 0x0000009eb194723e */ /* 0x004fe200000000ff */
[----:B------:R-:W-:Y:S01]  /*7dd0*/  HMMA.16816.F32 R28, R8, R30, R128 ;  /* 0x0000001e081c723c */ /* 0x000fe20000001880 */
[----:B------:R-:W2:Y:S01]  /*7de0*/  LDSM.16.MT88.4 R128, [R190+0x2000] ;  /* 0x00200000be80783b */ /* 0x000ea20000004200 */
[----:B----4-:R-:W-:-:S02]  /*7df0*/  F2FP.PACK_AB R149, R154, R153 ;  /* 0x000000999a95723e */ /* 0x010fc400000000ff */
[----:B------:R-:W-:Y:S01]  /*7e00*/  F2FP.PACK_AB R150, R157, R176 ;  /* 0x000000b09d96723e */ /* 0x000fe200000000ff */
[--C-:B-1----:R-:W-:Y:S01]  /*7e10*/  FFMA.FTZ R3, R167, c[0x0][0x2d0], -R5.reuse ;  /* 0x0000b400a7037a23 */ /* 0x102fe20000010805 */
[----:B------:R-:W-:Y:S01]  /*7e20*/  F2FP.PACK_AB R151, R156, R155 ;  /* 0x0000009b9c97723e */ /* 0x000fe200000000ff */
[----:B------:R-:W-:Y:S02]  /*7e30*/  IMAD.MOV.U32 R167, RZ, RZ, R74 ;  /* 0x000000ffffa77224 */ /* 0x000fe400078e004a */
[----:B------:R1:W-:Y:S04]  /*7e40*/  MUFU.EX2 R152, R3 ;  /* 0x0000000300987308 */ /* 0x0003e80000000800 */
[C---:B-----5:R-:W-:Y:S08]  /*7e50*/  HMMA.16816.F32 R88, R148.reuse, R96, R56 ;  /* 0x000000609458723c */ /* 0x060ff00000001838 */
[----:B------:R-:W-:Y:S01]  /*7e60*/  HMMA.16816.F32 R100, R148, R98, R40 ;  /* 0x000000629464723c */ /* 0x000fe20000001828 */
[----:B-1----:R-:W-:-:S02]  /*7e70*/  FFMA.FTZ R3, R166, c[0x0][0x2d0], -R5 ;  /* 0x0000b400a6037a23 */ /* 0x002fc40000010805 */
[----:B------:R-:W-:Y:S02]  /*7e80*/  IMAD.MOV.U32 R166, RZ, RZ, R75 ;  /* 0x000000ffffa67224 */ /* 0x000fe400078e004b */
[----:B------:R1:W4:Y:S03]  /*7e90*/  MUFU.EX2 R75, R3 ;  /* 0x00000003004b7308 */ /* 0x0003260000000800 */
[C---:B------:R-:W-:Y:S08]  /*7ea0*/  HMMA.16816.F32 R104, R148.reuse, R112, R52 ;  /* 0x000000709468723c */ /* 0x040ff00000001834 */
[----:B------:R-:W-:Y:S01]  /*7eb0*/  HMMA.16816.F32 R116, R148, R114, R36 ;  /* 0x000000729474723c */ /* 0x000fe20000001824 */
[----:B-1----:R-:W-:-:S07]  /*7ec0*/  FFMA.FTZ R3, R170, c[0x0][0x2d0], -R5 ;  /* 0x0000b400aa037a23 */ /* 0x002fce0000010805 */
[C---:B--2---:R-:W-:Y:S01]  /*7ed0*/  HMMA.16816.F32 R120, R148.reuse, R128, R48 ;  /* 0x000000809478723c */ /* 0x044fe20000001830 */
[----:B----4-:R-:W-:Y:S01]  /*7ee0*/  F2FP.PACK_AB R8, R75, R152 ;  /* 0x000000984b08723e */ /* 0x010fe200000000ff */
[----:B------:R-:W-:Y:S01]  /*7ef0*/  IMAD.MOV.U32 R170, RZ, RZ, c[0x0][0x2c4] ;  /* 0x0000b100ffaa7624 */ /* 0x000fe200078e00ff */
[----:B------:R1:W-:Y:S04]  /*7f00*/  MUFU.EX2 R73, R3 ;  /* 0x0000000300497308 */ /* 0x0003e80000000800 */
[----:B------:R-:W-:Y:S01]  /*7f10*/  ISETP.NE.AND P6, PT, R170, 0x1, PT ;  /* 0x00000001aa00780c */ /* 0x000fe20003fc5270 */
[C---:B------:R-:W-:Y:S08]  /*7f20*/  HMMA.16816.F32 R132, R148.reuse, R130, R132 ;  /* 0x000000829484723c */ /* 0x040ff00000001884 */
[----:B------:R-:W-:Y:S01]  /*7f30*/  HMMA.16816.F32 R136, R148, R12, R44 ;  /* 0x0000000c9488723c */ /* 0x000fe2000000182c */
[----:B-1----:R-:W-:-:S04]  /*7f40*/  FFMA.FTZ R3, R174, c[0x0][0x2d0], -R5 ;  /* 0x0000b400ae037a23 */ /* 0x002fc80000010805 */
[----:B------:R1:W2:Y:S03]  /*7f50*/  MUFU.EX2 R74, R3 ;  /* 0x00000003004a7308 */ /* 0x0002a60000000800 */
[----:B------:R-:W-:Y:S01]  /*7f60*/  HMMA.16816.F32 R148, R148, R14, R32 ;  /* 0x0000000e9494723c */ /* 0x000fe20000001820 */
        /* <DEDUP_REMOVED lines=22> */
[C---:B------:R-:W-:Y:S08]  /*80d0*/  HMMA.16816.F32 R76, R8.reuse, R78, R84 ;  /* 0x0000004e084c723c */ /* 0x040ff00000001854 */
[----:B------:R-:W-:Y:S01]  /*80e0*/  HMMA.16816.F32 R80, R8, R82, R28 ;  /* 0x000000520850723c */ /* 0x000fe2000000181c */
[----:B-1----:R-:W-:-:S04]  /*80f0*/  FFMA.FTZ R3, R180, c[0x0][0x2d0], -R5 ;  /* 0x0000b400b4037a23 */ /* 0x002fc80000010805 */
[----:B------:R-:W1:Y:S03]  /*8100*/  MUFU.EX2 R33, R3 ;  /* 0x0000000300217308 */ /* 0x000e660000000800 */
[----:B------:R-:W-:Y:S07]  /*8110*/  HMMA.16816.F32 R4, R8, R66, R144 ;  /* 0x000000420804723c */ /* 0x000fee0000001890 */
[----:B--2---:R-:W-:Y:S01]  /*8120*/  F2FP.PACK_AB R144, R34, R32 ;  /* 0x000000202290723e */ /* 0x004fe200000000ff */
[----:B------:R-:W-:-:S02]  /*8130*/  FADD.FTZ R8, R169, R167 ;  /* 0x000000a7a9087221 */ /* 0x000fc40000010000 */
[----:B------:R-:W-:Y:S02]  /*8140*/  FADD.FTZ R9, R249, R245 ;  /* 0x000000f5f9097221 */ /* 0x000fe40000010000 */
[----:B------:R-:W-:Y:S02]  /*8150*/  FADD.FTZ R10, R238, R236 ;  /* 0x000000ecee0a7221 */ /* 0x000fe40000010000 */
[----:B------:R-:W-:Y:S01]  /*8160*/  FADD.FTZ R8, R171, R8 ;  /* 0x00000008ab087221 */ /* 0x000fe20000010000 */
[----:B-1----:R-:W-:Y:S01]  /*8170*/  F2FP.PACK_AB R146, R33, R35 ;  /* 0x000000232192723e */ /* 0x002fe200000000ff */
[----:B------:R-:W-:-:S04]  /*8180*/  FFMA.FTZ R3, R162, c[0x0][0x2d0], -R2 ;  /* 0x0000b400a2037a23 */ /* 0x000fc80000010802 */
[----:B------:R1:W-:Y:S02]  /*8190*/  MUFU.EX2 R20, R3 ;  /* 0x0000000300147308 */ /* 0x0003e40000000800 */
[----:B-1----:R-:W-:-:S06]  /*81a0*/  FFMA.FTZ R3, R161, c[0x0][0x2d0], -R2 ;  /* 0x0000b400a1037a23 */ /* 0x002fcc0000010802 */
[----:B------:R1:W2:Y:S02]  /*81b0*/  MUFU.EX2 R21, R3 ;  /* 0x0000000300157308 */ /* 0x0002a40000000800 */
[--C-:B-1----:R-:W-:Y:S01]  /*81c0*/  FFMA.FTZ R3, R160, c[0x0][0x2d0], -R2.reuse ;  /* 0x0000b400a0037a23 */ /* 0x102fe20000010802 */
[----:B--2---:R-:W-:Y:S01]  /*81d0*/  F2FP.PACK_AB R145, R21, R20 ;  /* 0x000000141591723e */ /* 0x004fe200000000ff */
[----:B------:R-:W-:-:S04]  /*81e0*/  FFMA.FTZ R2, R159, c[0x0][0x2d0], -R2 ;  /* 0x0000b4009f027a23 */ /* 0x000fc80000010802 */
[----:B------:R1:W-:Y:S08]  /*81f0*/  MUFU.EX2 R23, R3 ;  /* 0x0000000300177308 */ /* 0x0003f00000000800 */
[----:B------:R-:W2:Y:S01]  /*8200*/  MUFU.EX2 R22, R2 ;  /* 0x0000000200167308 */ /* 0x000ea20000000800 */
[----:B-1----:R-:W-:Y:S01]  /*8210*/  @P6 IMAD.HI.U32 R3, R166, c[0x0][0x2c8], RZ ;  /* 0x0000b200a6036a27 */ /* 0x002fe200078e00ff */
[----:B--2---:R-:W-:-:S03]  /*8220*/  F2FP.PACK_AB R147, R22, R23 ;  /* 0x000000171693723e */ /* 0x004fc600000000ff */
[----:B------:R-:W-:Y:S01]  /*8230*/  IMAD.MOV.U32 R2, RZ, RZ, R166 ;  /* 0x000000ffff027224 */ /* 0x000fe200078e00a6 */
[----:B------:R-:W-:-:S05]  /*8240*/  @P6 SHF.R.U32.HI R2, RZ, c[0x0][0x2cc], R3 ;  /* 0x0000b300ff026a19 */ /* 0x000fca0000011603 */
[----:B---3--:R-:W-:Y:S01]  /*8250*/  IMAD.IADD R3, R172, 0x1, R2 ;  /* 0x00000001ac037824 */ /* 0x008fe200078e0202 */
[----:B------:R-:W-:Y:S01]  /*8260*/  HMMA.16816.F32 R108, R144, R112, R108 ;  /* 0x00000070906c723c */ /* 0x000fe2000000186c */
[----:B------:R-:W-:-:S04]  /*8270*/  FADD.FTZ R2, R69, R233 ;  /* 0x000000e945027221 */ /* 0x000fc80000010000 */
[----:B------:R-:W-:-:S03]  /*8280*/  FADD.FTZ R2, R234, R2 ;  /* 0x00000002ea027221 */ /* 0x000fc60000010000 */
[----:B------:R-:W-:Y:S01]  /*8290*/  HMMA.16816.F32 R112, R144, R114, R4 ;  /* 0x000000729070723c */ /* 0x000fe20000001804 */
[----:B------:R-:W-:-:S06]  /*82a0*/  FADD.FTZ R2, R232, R2 ;  /* 0x00000002e8027221 */ /* 0x000fcc0000010000 */
        /* <DEDUP_REMOVED lines=72> */
[----:B------:R-:W-:Y:S01]  /*8730*/  FADD.FTZ R5, R23, R5 ;  /* 0x0000000517057221 */ /* 0x000fe20000010000 */
[----:B------:R-:W-:Y:S01]  /*8740*/  STL [R1+0xc], R7 ;  /* 0x00000c0701007387 */ /* 0x000fe20000100800 */
[----:B------:R-:W-:Y:S02]  /*8750*/  FADD.FTZ R4, R33, R6 ;  /* 0x0000000621047221 */ /* 0x000fe40000010000 */
[----:B------:R-:W-:Y:S01]  /*8760*/  IMAD.MOV.U32 R178, RZ, RZ, c[0x0][0x32c] ;  /* 0x0000cb00ffb27624 */ /* 0x000fe200078e00ff */
[----:B------:R1:W-:Y:S04]  /*8770*/  STL [R1+0x10], R2 ;  /* 0x0000100201007387 */ /* 0x0003e80000100800 */
[----:B------:R2:W-:Y:S01]  /*8780*/  STL [R1+0x14], R4 ;  /* 0x0000140401007387 */ /* 0x0005e20000100800 */
[----:B------:R-:W-:Y:S01]  /*8790*/  ISETP.GE.AND P6, PT, R178, 0x1, PT ;  /* 0x00000001b200780c */ /* 0x000fe20003fc6270 */
[----:B-1----:R-:W-:Y:S01]  /*87a0*/  FADD.FTZ R2, R22, R5 ;  /* 0x0000000516027221 */ /* 0x002fe20000010000 */
[----:B--2---:R-:W-:-:S04]  /*87b0*/  IADD3 R4, R3, c[0x0][0x328], RZ ;  /* 0x0000ca0003047a10 */ /* 0x004fc80007ffe0ff */
[----:B------:R1:W-:Y:S07]  /*87c0*/  STL [R1+0x18], R2 ;  /* 0x0000180201007387 */ /* 0x0003ee0000100800 */
[----:B------:R-:W-:Y:S05]  /*87d0*/  @!P6 BRA `(.L_x_603) ;  /* 0x000001100000e947 */ /* 0x000fea0003800000 */
[C---:B------:R-:W-:Y:S01]  /*87e0*/  ISETP.GT.AND P0, PT, R3.reuse, RZ, PT ;  /* 0x000000ff0300720c */ /* 0x040fe20003f04270 */
[----:B------:R-:W-:Y:S01]  /*87f0*/  BSSY B0, `(.L_x_604) ;  /* 0x000000d000007945 */ /* 0x000fe20003800000 */
[----:B-1----:R-:W-:Y:S01]  /*8800*/  IADD3 R2, R3, -0x1, RZ ;  /* 0xffffffff03027810 */ /* 0x002fe20007ffe0ff */
[----:B------:R-:W-:-:S10]  /*8810*/  IMAD.MOV.U32 R5, RZ, RZ, c[0x0][0x32c] ;  /* 0x0000cb00ff057624 */ /* 0x000fd400078e00ff */
[----:B------:R-:W-:Y:S05]  /*8820*/  @P0 BRA `(.L_x_605) ;  /* 0x0000006000000947 */ /* 0x000fea0003800000 */
[----:B------:R-:W-:Y:S01]  /*8830*/  ISETP.NE.AND P0, PT, R5, 0x1, PT ;  /* 0x000000010500780c */ /* 0x000fe20003f05270 */
[----:B------:R-:W-:-:S12]  /*8840*/  IMAD.MOV R2, RZ, RZ, -R3 ;  /* 0x000000ffff027224 */ /* 0x000fd800078e0a03 */
[----:B------:R-:W-:-:S05]  /*8850*/  @P0 IMAD.HI.U32 R3, R2, c[0x0][0x330], RZ ;  /* 0x0000cc0002030a27 */ /* 0x000fca00078e00ff */
[----:B------:R-:W-:-:S04]  /*8860*/  @P0 SHF.R.U32.HI R2, RZ, c[0x0][0x334], R3 ;  /* 0x0000cd00ff020a19 */ /* 0x000fc80000011603 */
[----:B------:R-:W-:Y:S01]  /*8870*/  LOP3.LUT R2, RZ, R2, RZ, 0x33, !PT ;  /* 0x00000002ff027212 */ /* 0x000fe200078e33ff */
[----:B------:R-:W-:Y:S05]  /*8880*/  BRA `(.L_x_606) ;  /* 0x0000003000007947 */ /* 0x000fea0003800000 */
.L_x_605:
[----:B------:R-:W-:-:S13]  /*8890*/  ISETP.NE.AND P0, PT, R5, 0x1, PT ;  /* 0x000000010500780c */ /* 0x000fda0003f05270 */
[----:B------:R-:W-:-:S05]  /*88a0*/  @P0 IMAD.HI.U32 R3, R2, c[0x0][0x330], RZ ;  /* 0x0000cc0002030a27 */ /* 0x000fca00078e00ff */
[----:B------:R-:W-:Y:S02]  /*88b0*/  @P0 SHF.R.U32.HI R2, RZ, c[0x0][0x334], R3 ;  /* 0x0000cd00ff020a19 */ /* 0x000fe40000011603 */
.L_x_606:
[----:B------:R-:W-:Y:S05]  /*88c0*/  BSYNC B0 ;  /* 0x0000000000007941 */ /* 0x000fea0003800000 */
.L_x_604:
[----:B------:R-:W-:-:S05]  /*88d0*/  IMAD R2, R2, R5, c[0x0][0x32c] ;  /* 0x0000cb0002027624 */ /* 0x000fca00078e0205 */
[----:B------:R-:W-:-:S05]  /*88e0*/  IMNMX R4, R4, R2, PT ;  /* 0x0000000204047217 */ /* 0x000fca0003800200 */
.L_x_603:
[----:B-1----:R-:W-:-:S05]  /*88f0*/  IMAD.HI R2, R4, 0x66666667, RZ ;  /* 0x6666666704027827 */ /* 0x002fca00078e02ff */
[----:B------:R-:W-:-:S04]  /*8900*/  SHF.R.U32.HI R3, RZ, 0x1f, R2 ;  /* 0x0000001fff037819 */ /* 0x000fc80000011602 */
[----:B------:R-:W-:-:S04]  /*8910*/  LEA.HI.SX32 R2, R2, R3, 0x1b ;  /* 0x0000000302027211 */ /* 0x000fc800078fdaff */
[----:B------:R-:W-:-:S04]  /*8920*/  IMNMX R5, R239, R2, !PT ;  /* 0x00000002ef057217 */ /* 0x000fc80007800200 */
[----:B------:R-:W-:Y:S01]  /*8930*/  ISETP.GE.AND P0, PT, R205, R5, PT ;  /* 0x00000005cd00720c */ /* 0x000fe20003f06270 */
[----:B------:R1:W-:-:S12]  /*8940*/  STL [R1+0x8], R5 ;  /* 0x0000080501007387 */ /* 0x0003d80000100800 */
[----:B------:R-:W-:Y:S05]  /*8950*/  @!P0 BRA `(.L_x_607) ;  /* 0x0000579000008947 */ /* 0x000fea0003800000 */
[----:B------:R-:W-:Y:S01]  /*8960*/  IMAD.MOV.U32 R85, RZ, RZ, R71 ;  /* 0x000000ffff557224 */ /* 0x000fe200078e0047 */
[----:B------:R-:W-:Y:S01]  /*8970*/  MOV R87, R0 ;  /* 0x0000000000577202 */ /* 0x000fe20000000f00 */
[----:B------:R-:W-:Y:S01]  /*8980*/  IMAD.MOV.U32 R84, RZ, RZ, R72 ;  /* 0x000000ffff547224 */ /* 0x000fe200078e0048 */
[----:B------:R-:W-:Y:S02]  /*8990*/  MOV R86, R70 ;  /* 0x0000004600567202 */ /* 0x000fe40000000f00 */
.L_x_624:
[----:B------:R-:W2:Y:S01]  /*89a0*/  LDL R178, [R1+0x34] ;  /* 0x0000340001b27983 */ /* 0x000ea20000100800 */
[----:B------:R-:W-:Y:S04]  /*89b0*/  DEPBAR.LE SB0, 0x0 ;  /* 0x000080000000791a */ /* 0x000fe80000000000 */
[----:B------:R-:W3:Y:S01]  /*89c0*/  LDL.64 R176, [R1+0x28] ;  /* 0x0000280001b07983 */ /* 0x000ee20000100a00 */
[----:B------:R-:W-:Y:S05]  /*89d0*/  WARPSYNC 0xffffffff ;  /* 0xffffffff00007948 */ /* 0x000fea0003800000 */
[----:B------:R-:W-:Y:S01]  /*89e0*/  BAR.SYNC.DEFER_BLOCKING 0x0 ;  /* 0x0000000000007b1d */ /* 0x000fe20000010000 */
[----:B------:R-:W-:-:S13]  /*89f0*/  ISETP.GT.AND P0, PT, R239, R205, PT ;  /* 0x000000cdef00720c */ /* 0x000fda0003f04270 */
[----:B------:R-:W-:Y:S01]  /*8a00*/  @!P0 SHF.R.S32.HI R0, RZ, 0x1f, R205 ;  /* 0x0000001fff008819 */ /* 0x000fe200000114cd */
[C---:B------:R-:W-:Y:S04]  /*8a10*/  @!P0 IMAD.WIDE.U32 R2, R205.reuse, c[0x0][0x208], RZ ;  /* 0x00008200cd028a25 */ /* 0x040fe800078e00ff */
[----:B------:R-:W-:Y:S04]  /*8a20*/  @!P0 IMAD R0, R0, c[0x0][0x208], RZ ;  /* 0x0000820000008a24 */ /* 0x000fe800078e02ff */
[----:B------:R-:W-:Y:S01]  /*8a30*/  @!P0 IMAD R0, R205, c[0x0][0x20c], R0 ;  /* 0x00008300cd008a24 */ /* 0x000fe200078e0200 */
[----:B------:R-:W-:Y:S01]  /*8a40*/  LDSM.16.M88.4 R80, [R195] ;  /* 0x00000000c350783b */ /* 0x000fe20000000200 */
[----:B------:R-:W-:Y:S02]  /*8a50*/  ULDC UR4, c[0x0][0x324] ;  /* 0x0000c90000047ab9 */ /* 0x000fe40000000800 */
[----:B------:R-:W-:Y:S01]  /*8a60*/  ULOP3.LUT UR4, URZ, UR4, URZ, 0x33, !UPT ;  /* 0x000000043f047292 */ /* 0x000fe2000f8e333f */
[----:B------:R-:W-:Y:S04]  /*8a70*/  @!P0 IADD3 R0, R3, R0, RZ ;  /* 0x0000000003008210 */ /* 0x000fe80007ffe0ff */
[----:B------:R-:W4:Y:S01]  /*8a80*/  LDSM.16.M88.4 R16, [R188] ;  /* 0x00000000bc10783b */ /* 0x000f220000000200 */
[----:B------:R-:W-:Y:S07]  /*8a90*/  @!P0 IMAD R0, R0, 0x50, RZ ;  /* 0x0000005000008824 */ /* 0x000fee00078e02ff */
[----:B------:R-:W5:Y:S08]  /*8aa0*/  LDSM.16.M88.4 R76, [R195+0x2000] ;  /* 0x00200000c34c783b */ /* 0x000f700000000200 */
[----:B------:R-:W1:Y:S08]  /*8ab0*/  LDSM.16.M88.4 R32, [R188+0x800] ;  /* 0x00080000bc20783b */ /* 0x000e700000000200 */
[----:B------:R-:W1:Y:S08]  /*8ac0*/  LDSM.16.M88.4 R48, [R188+0x1000] ;  /* 0x00100000bc30783b */ /* 0x000e700000000200 */
[----:B------:R-:W1:Y:S08]  /*8ad0*/  LDSM.16.M88.4 R64, [R188+0x1800] ;  /* 0x00180000bc40783b */ /* 0x000e700000000200 */
[----:B------:R-:W1:Y:S08]  /*8ae0*/  LDSM.16.M88.4 R152, [R188+0x2000] ;  /* 0x00200000bc98783b */ /* 0x000e700000000200 */
[----:B------:R-:W-:Y:S08]  /*8af0*/  LDSM.16.M88.4 R156, [R198] ;  /* 0x00000000c69c783b */ /* 0x000ff00000000200 */
[----:B------:R-:W1:Y:S08]  /*8b00*/  LDSM.16.M88.4 R160, [R199] ;  /* 0x00000000c7a0783b */ /* 0x000e700000000200 */
[----:B------:R-:W1:Y:S08]  /*8b10*/  LDSM.16.M88.4 R164, [R198+0x2000] ;  /* 0x00200000c6a4783b */ /* 0x000e700000000200 */
[----:B------:R-:W1:Y:S08]  /*8b20*/  LDSM.16.M88.4 R168, [R203] ;  /* 0x00000000cba8783b */ /* 0x000e700000000200 */
[----:B------:R-:W1:Y:S08]  /*8b30*/  LDSM.16.M88.4 R172, [R202] ;  /* 0x00000000caac783b */ /* 0x000e700000000200 */
[----:B------:R-:W3:Y:S04]  /*8b40*/  LDL R209, [R1+0x30] ;  /* 0x0000300001d17983 */ /* 0x000ee80000100800 */
[----:B------:R-:W3:Y:S06]  /*8b50*/  LDL.64 R226, [R1+0x20] ;  /* 0x0000200001e27983 */ /* 0x000eec0000100a00 */
[----:B------:R-:W3:Y:S04]  /*8b60*/  LDL R213, [R1+0x40] ;  /* 0x0000400001d57983 */ /* 0x000ee80000100800 */
[----:B------:R-:W3:Y:S01]  /*8b70*/  LDL R210, [R1+0x44] ;  /* 0x0000440001d27983 */ /* 0x000ee20000100800 */
[-C--:B-1--4-:R-:W-:Y:S08]  /*8b80*/  HMMA.16816.F32 R4, R80, R16.reuse, RZ ;  /* 0x000000105004723c */ /* 0x092ff000000018ff */
[C---:B-----5:R-:W-:Y:S08]  /*8b90*/  HMMA.16816.F32 R8, R76.reuse, R16, RZ ;  /* 0x000000104c08723c */ /* 0x060ff000000018ff */
        /* <DEDUP_REMOVED lines=20> */
[C---:B------:R-:W-:Y:S08]  /*8ce0*/  HMMA.16816.F32 R8, R164.reuse, R160, R8 ;  /* 0x000000a0a408723c */ /* 0x040ff00000001808 */
[-C--:B------:R-:W-:Y:S08]  /*8cf0*/  HMMA.16816.F32 R12, R164, R162.reuse, R12 ;  /* 0x000000a2a40c723c */ /* 0x080ff0000000180c */
[C---:B------:R-:W-:Y:S01]  /*8d00*/  HMMA.16816.F32 R16, R156.reuse, R162, R16 ;  /* 0x000000a29c10723c */ /* 0x040fe20000001810 */
[----:B------:R-:W4:Y:S07]  /*8d10*/  LDSM.16.M88.4 R160, [R200] ;  /* 0x00000000c8a0783b */ /* 0x000f2e0000000200 */
[-C--:B------:R-:W-:Y:S08]  /*8d20*/  HMMA.16816.F32 R20, R156, R168.reuse, R20 ;  /* 0x000000a89c14723c */ /* 0x080ff00000001814 */
[C---:B------:R-:W-:Y:S07]  /*8d30*/  HMMA.16816.F32 R24, R164.reuse, R168, R24 ;  /* 0x000000a8a418723c */ /* 0x040fee0000001818 */
[----:B--2---:R-:W-:Y:S01]  /*8d40*/  @!P0 MOV R169, R178 ;  /* 0x000000b200a98202 */ /* 0x004fe20000000f00 */
[-C--:B------:R-:W-:Y:S04]  /*8d50*/  HMMA.16816.F32 R28, R164, R170.reuse, R28 ;  /* 0x000000aaa41c723c */ /* 0x080fe8000000181c */
[----:B---3--:R-:W-:Y:S04]  /*8d60*/  @!P0 MOV R168, R176 ;  /* 0x000000b000a88202 */ /* 0x008fe80000000f00 */
[C---:B------:R-:W-:Y:S04]  /*8d70*/  HMMA.16816.F32 R32, R156.reuse, R170, R32 ;  /* 0x000000aa9c20723c */ /* 0x040fe80000001820 */
[----:B------:R-:W-:Y:S03]  /*8d80*/  @!P0 IMAD.WIDE.U32 R168, R2, 0x50, R168 ;  /* 0x0000005002a88825 */ /* 0x000fe600078e00a8 */
[----:B------:R-:W-:Y:S01]  /*8d90*/  @!P0 MOV R170, c[0x0][0x208] ;  /* 0x0000820000aa8a02 */ /* 0x000fe20000000f00 */
[-C--:B------:R-:W-:Y:S01]  /*8da0*/  HMMA.16816.F32 R36, R156, R172.reuse, R36 ;  /* 0x000000ac9c24723c */ /* 0x080fe20000001824 */
[----:B------:R-:W-:Y:S03]  /*8db0*/  @!P0 MOV R171, 0x5 ;  /* 0x0000000500ab8802 */ /* 0x000fe60000000f00 */
[----:B------:R-:W-:Y:S02]  /*8dc0*/  @!P0 LEA R2, P1, R168, c[0x0][0x1f8], 0x1 ;  /* 0x00007e00a8028a11 */ /* 0x000fe400078208ff */
[----:B------:R-:W-:Y:S02]  /*8dd0*/  @!P0 IADD3 R3, R169, R0, RZ ;  /* 0x00000000a9038210 */ /* 0x000fe40007ffe0ff */
[C---:B------:R-:W-:Y:S04]  /*8de0*/  HMMA.16816.F32 R40, R164.reuse, R172, R40 ;  /* 0x000000aca428723c */ /* 0x040fe80000001828 */
[----:B------:R-:W-:Y:S02]  /*8df0*/  @!P0 SHF.L.U32 R176, R170, 0x5, RZ ;  /* 0x00000005aab08819 */ /* 0x000fe400000006ff */
[----:B------:R-:W-:Y:S02]  /*8e00*/  @!P0 LEA.HI.X R3, R168, c[0x0][0x1fc], R3, 0x1, P1 ;  /* 0x00007f00a8038a11 */ /* 0x000fe400008f0c03 */
[-C--:B------:R-:W-:Y:S01]  /*8e10*/  @!P0 IADD3 R172, P2, R2, R176.reuse, RZ ;  /* 0x000000b002ac8210 */ /* 0x080fe20007f5e0ff */
[-C--:B------:R-:W-:Y:S02]  /*8e20*/  HMMA.16816.F32 R44, R164, R174.reuse, R44 ;  /* 0x000000aea42c723c */ /* 0x080fe4000000182c */
[----:B------:R-:W-:Y:S01]  /*8e30*/  @!PT LDS RZ, [RZ] ;  /* 0x00000000fffff984 */ /* 0x000fe20000000800 */
[----:B------:R-:W-:Y:S01]  /*8e40*/  @!PT LDS RZ, [RZ] ;  /* 0x00000000fffff984 */ /* 0x000fe20000000800 */
[----:B------:R-:W-:Y:S01]  /*8e50*/  @!PT LDS RZ, [RZ] ;  /* 0x00000000fffff984 */ /* 0x000fe20000000800 */
[----:B------:R2:W-:Y:S01]  /*8e60*/  @!P0 LDGSTS.E.BYPASS.LTC128B.128 [R207+0x100], [R2.64], !P4 ;  /* 0x0010000002cf8fae */ /* 0x0005e2000e101d48 */
[----:B------:R-:W-:Y:S02]  /*8e70*/  @!P0 SHF.L.U64.HI R0, R170, R171, c[0x0][0x20c] ;  /* 0x00008300aa008619 */ /* 0x000fe400000102ab */
[----:B------:R-:W-:Y:S02]  /*8e80*/  @!P0 IADD3 R170, P1, R172, R176, RZ ;  /* 0x000000b0acaa8210 */ /* 0x000fe40007f3e0ff */
[-C--:B------:R-:W-:Y:S01]  /*8e90*/  @!P0 IADD3.X R173, R3, R0.reuse, RZ, P2, !PT ;  /* 0x0000000003ad8210 */ /* 0x080fe200017fe4ff */
[C---:B------:R-:W-:Y:S04]  /*8ea0*/  HMMA.16816.F32 R48, R156.reuse, R174, R48 ;  /* 0x000000ae9c30723c */ /* 0x040fe80000001830 */
[----:B------:R3:W-:Y:S01]  /*8eb0*/  @!P0 LDGSTS.E.BYPASS.LTC128B.128 [R207+0x900], [R172.64], !P4 ;  /* 0x00900000accf8fae */ /* 0x0007e2000e101d48 */
[----:B------:R-:W-:Y:S02]  /*8ec0*/  @!P0 IADD3.X R171, R173, R0, RZ, P1, !PT ;  /* 0x00000000adab8210 */ /* 0x000fe40000ffe4ff */
[----:B------:R-:W-:Y:S01]  /*8ed0*/  @!P0 IADD3 R168, P2, R170, R176, RZ ;  /* 0x000000b0aaa88210 */ /* 0x000fe20007f5e0ff */
[-C--:B-1----:R-:W-:Y:S04]  /*8ee0*/  HMMA.16816.F32 R52, R156, R152.reuse, R52 ;  /* 0x000000989c34723c */ /* 0x082fe80000001834 */
[----:B------:R1:W-:Y:S01]  /*8ef0*/  @!P0 LDGSTS.E.BYPASS.LTC128B.128 [R207+0x1100], [R170.64], !P4 ;  /* 0x01100000aacf8fae */ /* 0x0003e2000e101d48 */
[----:B------:R-:W-:Y:S03]  /*8f00*/  @!P0 IADD3.X R169, R171, R0, RZ, P2, !PT ;  /* 0x00000000aba98210 */ /* 0x000fe600017fe4ff */
[C---:B------:R-:W-:Y:S04]  /*8f10*/  HMMA.16816.F32 R56, R164.reuse, R152, R56 ;  /* 0x00000098a438723c */ /* 0x040fe80000001838 */
[----:B------:R1:W-:Y:S01]  /*8f20*/  @!P0 LDGSTS.E.BYPASS.LTC128B.128 [R207+0x1900], [R168.64], !P4 ;  /* 0x01900000a8cf8fae */ /* 0x0003e2000e101d48 */
[----:B--2---:R-:W-:Y:S03]  /*8f30*/  @!P0 IADD3 R2, P1, R168, R176, RZ ;  /* 0x000000b0a8028210 */ /* 0x004fe60007f3e0ff */
[-C--:B------:R-:W-:Y:S04]  /*8f40*/  HMMA.16816.F32 R60, R164, R154.reuse, R60 ;  /* 0x0000009aa43c723c */ /* 0x080fe8000000183c */
[----:B------:R-:W-:Y:S04]  /*8f50*/  @!P0 IADD3.X R3, R169, R0, RZ, P1, !PT ;  /* 0x00000000a9038210 */ /* 0x000fe80000ffe4ff */
[C---:B------:R-:W-:Y:S01]  /*8f60*/  HMMA.16816.F32 R64, R156.reuse, R154, R64 ;  /* 0x0000009a9c40723c */ /* 0x040fe20000001840 */
[----:B------:R2:W-:Y:S03]  /*8f70*/  @!P0 LDGSTS.E.BYPASS.LTC128B.128 [R207+0x2100], [R2.64], !P4 ;  /* 0x0210000002cf8fae */ /* 0x0005e6000e101d48 */
[----:B------:R-:W-:Y:S04]  /*8f80*/  ISETP.GT.AND P0, PT, R205, R239, PT ;  /* 0x000000efcd00720c */ /* 0x000fe80003f04270 */
[-C--:B----4-:R-:W-:Y:S01]  /*8f90*/  HMMA.16816.F32 R68, R156, R160.reuse, R68 ;  /* 0x000000a09c44723c */ /* 0x090fe20000001844 */
[----:B---3--:R-:W-:Y:S07]  /*8fa0*/  LDSM.16.M88.4 R172, [R194] ;  /* 0x00000000c2ac783b */ /* 0x008fee0000000200 */
[C---:B------:R-:W-:Y:S01]  /*8fb0*/  HMMA.16816.F32 R72, R164.reuse, R160, R72 ;  /* 0x000000a0a448723c */ /* 0x040fe20000001848 */
[----:B-1----:R-:W1:Y:S07]  /*8fc0*/  LDSM.16.M88.4 R168, [R196] ;  /* 0x00000000c4a8783b */ /* 0x002e6e0000000200 */
[-C--:B------:R-:W-:Y:S01]  /*8fd0*/  HMMA.16816.F32 R76, R164, R162.reuse, R76 ;  /* 0x000000a2a44c723c */ /* 0x080fe2000000184c */
[----:B------:R-:W3:Y:S07]  /*8fe0*/  LDSM.16.M88.4 R176, [R196+0x2000] ;  /* 0x00200000c4b0783b */ /* 0x000eee0000000200 */
[----:B------:R-:W-:Y:S01]  /*8ff0*/  HMMA.16816.F32 R80, R156, R162, R80 ;  /* 0x000000a29c50723c */ /* 0x000fe20000001850 */
[----:B------:R-:W4:Y:S08]  /*9000*/  LDSM.16.M88.4 R180, [R194+0x800] ;  /* 0x00080000c2b4783b */ /* 0x000f300000000200 */
[----:B------:R-:W5:Y:S08]  /*9010*/  LDSM.16.M88.4 R152, [R194+0x1000] ;  /* 0x00100000c298783b */ /* 0x000f700000000200 */
[----:B------:R-:W2:Y:S01]  /*9020*/  LDSM.16.M88.4 R164, [R194+0x1800] ;  /* 0x00180000c2a4783b */ /* 0x000ea20000000200 */
[-C--:B-1----:R-:W-:Y:S07]  /*9030*/  HMMA.16816.F32 R4, R168, R172.reuse, R4 ;  /* 0x000000aca804723c */ /* 0x082fee0000001804 */
[----:B------:R-:W1:Y:S01]  /*9040*/  LDSM.16.M88.4 R184, [R194+0x2000] ;  /* 0x00200000c2b8783b */ /* 0x000e620000000200 */
[C---:B---3--:R-:W-:Y:S07]  /*9050*/  HMMA.16816.F32 R8, R176.reuse, R172, R8 ;  /* 0x000000acb008723c */ /* 0x048fee0000001808 */
[----:B------:R-:W-:Y:S01]  /*9060*/  LDSM.16.M88.4 R156, [R197] ;  /* 0x00000000c59c783b */ /* 0x000fe20000000200 */
[-C--:B------:R-:W-:Y:S07]  /*9070*/  HMMA.16816.F32 R12, R176, R174.reuse, R12 ;  /* 0x000000aeb00c723c */ /* 0x080fee000000180c */
[----:B------:R-:W3:Y:S01]  /*9080*/  LDSM.16.M88.4 R160, [R191] ;  /* 0x00000000bfa0783b */ /* 0x000ee20000000200 */
[C---:B------:R-:W-:Y:S07]  /*9090*/  HMMA.16816.F32 R16, R168.reuse, R174, R16 ;  /* 0x000000aea810723c */ /* 0x040fee0000001810 */
[----:B------:R-:W1:Y:S01]  /*90a0*/  LDSM.16.M88.4 R172, [R197+0x2000] ;  /* 0x00200000c5ac783b */ /* 0x000e620000000200 */
[-C--:B----4-:R-:W-:Y:S07]  /*90b0*/  HMMA.16816.F32 R20, R168, R180.reuse, R20 ;  /* 0x000000b4a814723c */ /* 0x090fee0000001814 */
[----:B------:R-:W0:Y:S01]  /*90c0*/  LDGDEPBAR ;  /* 0x00000000000079af */ /* 0x000e220000000000 */
[C---:B------:R-:W-:Y:S08]  /*90d0*/  HMMA.16816.F32 R24, R176.reuse, R180, R24 ;  /* 0x000000b4b018723c */ /* 0x040ff00000001818 */
[-C--:B------:R-:W-:Y:S08]  /*90e0*/  HMMA.16816.F32 R28, R176, R182.reuse, R28 ;  /* 0x000000b6b01c723c */ /* 0x080ff0000000181c */
[C---:B------:R-:W-:Y:S08]  /*90f0*/  HMMA.16816.F32 R32, R168.reuse, R182, R32 ;  /* 0x000000b6a820723c */ /* 0x040ff00000001820 */
[-C--:B-----5:R-:W-:Y:S08]  /*9100*/  HMMA.16816.F32 R36, R168, R152.reuse, R36 ;  /* 0x00000098a824723c */ /* 0x0a0ff00000001824 */
[C---:B------:R-:W-:Y:S08]  /*9110*/  HMMA.16816.F32 R40, R176.reuse, R152, R40 ;  /* 0x00000098b028723c */ /* 0x040ff00000001828 */
[-C--:B------:R-:W-:Y:S08]  /*9120*/  HMMA.16816.F32 R44, R176, R154.reuse, R44 ;  /* 0x0000009ab02c723c */ /* 0x080ff0000000182c */
[C---:B------:R-:W-:Y:S08]  /*9130*/  HMMA.16816.F32 R48, R168.reuse, R154, R48 ;  /* 0x0000009aa830723c */ /* 0x040ff00000001830 */
[-C--:B--2---:R-:W-:Y:S08]  /*9140*/  HMMA.16816.F32 R52, R168, R164.reuse, R52 ;  /* 0x000000a4a834723c */ /* 0x084ff00000001834 */
[C---:B------:R-:W-:Y:S08]  /*9150*/  HMMA.16816.F32 R56, R176.reuse, R164, R56 ;  /* 0x000000a4b038723c */ /* 0x040ff00000001838 */
[-C--:B------:R-:W-:Y:S08]  /*9160*/  HMMA.16816.F32 R60, R176, R166.reuse, R60 ;  /* 0x000000a6b03c723c */ /* 0x080ff0000000183c */
[C---:B------:R-:W-:Y:S08]  /*9170*/  HMMA.16816.F32 R64, R168.reuse, R166, R64 ;  /* 0x000000a6a840723c */ /* 0x040ff00000001840 */
[-C--:B-1----:R-:W-:Y:S08]  /*9180*/  HMMA.16816.F32 R68, R168, R184.reuse, R68 ;  /* 0x000000b8a844723c */ /* 0x082ff00000001844 */
[C---:B------:R-:W-:Y:S08]  /*9190*/  HMMA.16816.F32 R72, R176.reuse, R184, R72 ;  /* 0x000000b8b048723c */ /* 0x040ff00000001848 */
[-C--:B------:R-:W-:Y:S08]  /*91a0*/  HMMA.16816.F32 R76, R176, R186.reuse, R76 ;  /* 0x000000bab04c723c */ /* 0x080ff0000000184c */
[----:B------:R-:W-:Y:S08]  /*91b0*/  HMMA.16816.F32 R80, R168, R186, R80 ;  /* 0x000000baa850723c */ /* 0x000ff00000001850 */
[-C--:B---3--:R-:W-:Y:S08]  /*91c0*/  HMMA.16816.F32 R4, R156, R160.reuse, R4 ;  /* 0x000000a09c04723c */ /* 0x088ff00000001804 */
[C---:B------:R-:W-:Y:S08]  /*91d0*/  HMMA.16816.F32 R8, R172.reuse, R160, R8 ;  /* 0x000000a0ac08723c */ /* 0x040ff00000001808 */
[-C--:B------:R-:W-:Y:S08]  /*91e0*/  HMMA.16816.F32 R12, R172, R162.reuse, R12 ;  /* 0x000000a2ac0c723c */ /* 0x080ff0000000180c */
[----:B------:R-:W-:Y:S01]  /*91f0*/  FMUL.FTZ R0, R4, c[0x0][0x320] ;  /* 0x0000c80004007a20 */ /* 0x000fe20000410000 */
[C---:B------:R-:W-:Y:S03]  /*9200*/  HMMA.16816.F32 R16, R156.reuse, R162, R16 ;  /* 0x000000a29c10723c */ /* 0x040fe60000001810 */
[----:B------:R1:W2:Y:S04]  /*9210*/  MUFU.TANH R183, R0 ;  /* 0x0000000000b77308 */ /* 0x0002a80000002400 */
[----:B------:R-:W-:Y:S02]  /*9220*/  FMUL.FTZ R3, R10, c[0x0][0x320] ;  /* 0x0000c8000a037a20 */ /* 0x000fe40000410000 */
[----:B------:R-:W-:Y:S04]  /*9230*/  FMUL.FTZ R2, R11, c[0x0][0x320] ;  /* 0x0000c8000b027a20 */ /* 0x000fe80000410000 */
[----:B------:R-:W3:Y:S10]  /*9240*/  MUFU.TANH R224, R2 ;  /* 0x0000000200e07308 */ /* 0x000ef40000002400 */
[----:B------:R-:W4:Y:S01]  /*9250*/  MUFU.TANH R225, R3 ;  /* 0x0000000300e17308 */ /* 0x000f220000002400 */
[----:B-1----:R-:W-:Y:S09]  /*9260*/  FMUL.FTZ R0, R5, c[0x0][0x320] ;  /* 0x0000c80005007a20 */ /* 0x002ff20000410000 */
[----:B------:R1:W1:Y:S02]  /*9270*/  MUFU.TANH R171, R0 ;  /* 0x0000000000ab7308 */ /* 0x0002640000002400 */
[----:B-1----:R-:W-:Y:S08]  /*9280*/  FMUL.FTZ R0, R6, c[0x0][0x320] ;  /* 0x0000c80006007a20 */ /* 0x002ff00000410000 */
[----:B------:R1:W1:Y:S02]  /*9290*/  MUFU.TANH R218, R0 ;  /* 0x0000000000da7308 */ /* 0x0002640000002400 */
[----:B-1----:R-:W-:Y:S02]  /*92a0*/  FMUL.FTZ R0, R7, c[0x0][0x320] ;  /* 0x0000c80007007a20 */ /* 0x002fe40000410000 */
[----:B------:R-:W1:Y:S06]  /*92b0*/  LDSM.16.M88.4 R4, [R191+0x800] ;  /* 0x00080000bf04783b */ /* 0x000e6c0000000200 */
[----:B------:R5:W1:Y:S02]  /*92c0*/  MUFU.TANH R208, R0 ;  /* 0x0000000000d07308 */ /* 0x000a640000002400 */
[----:B-----5:R-:W-:Y:S08]  /*92d0*/  FMUL.FTZ R0, R8, c[0x0][0x320] ;  /* 0x0000c80008007a20 */ /* 0x020ff00000410000 */
[----:B------:R5:W2:Y:S01]  /*92e0*/  MUFU.TANH R223, R0 ;  /* 0x0000000000df7308 */ /* 0x000aa20000002400 */
[-C--:B-1----:R-:W-:Y:S08]  /*92f0*/  HMMA.16816.F32 R20, R156, R4.reuse, R20 ;  /* 0x000000049c14723c */ /* 0x082ff00000001814 */
[C---:B------:R-:W-:Y:S04]  /*9300*/  HMMA.16816.F32 R24, R172.reuse, R4, R24 ;  /* 0x00000004ac18723c */ /* 0x040fe80000001818 */
[----:B-----5:R-:W-:Y:S02]  /*9310*/  FMUL.FTZ R0, R9, c[0x0][0x320] ;  /* 0x0000c80009007a20 */ /* 0x020fe40000410000 */
[----:B------:R-:W1:Y:S02]  /*9320*/  LDSM.16.M88.4 R8, [R191+0x1000] ;  /* 0x00100000bf08783b */ /* 0x000e640000000200 */
[-C--:B------:R-:W-:Y:S01]  /*9330*/  HMMA.16816.F32 R28, R172, R6.reuse, R28 ;  /* 0x00000006ac1c723c */ /* 0x080fe2000000181c */
[----:B------:R5:W1:Y:S07]  /*9340*/  MUFU.TANH R219, R0 ;  /* 0x0000000000db7308 */ /* 0x000a6e0000002400 */
[C---:B------:R-:W-:Y:S01]  /*9350*/  HMMA.16816.F32 R32, R156.reuse, R6, R32 ;  /* 0x000000069c20723c */ /* 0x040fe20000001820 */
[----:B------:R-:W2:Y:S07]  /*9360*/  LDSM.16.M88.4 R4, [R191+0x1800] ;  /* 0x00180000bf04783b */ /* 0x000eae0000000200 */
[----:B------:R-:W-:Y:S04]  /*9370*/  FMUL.FTZ R3, R26, c[0x0][0x320] ;  /* 0x0000c8001a037a20 */ /* 0x000fe80000410000 */
[----:B------:R-:W-:Y:S01]  /*9380*/  FMUL.FTZ R2, R27, c[0x0][0x320] ;  /* 0x0000c8001b027a20 */ /* 0x000fe20000410000 */
[----:B------:R-:W2:Y:S01]  /*9390*/  MUFU.TANH R212, R3 ;  /* 0x0000000300d47308 */ /* 0x000ea20000002400 */
[----:B-----5:R-:W-:Y:S09]  /*93a0*/  FMUL.FTZ R0, R12, c[0x0][0x320] ;  /* 0x0000c8000c007a20 */ /* 0x020ff20000410000 */
[----:B------:R5:W2:Y:S10]  /*93b0*/  MUFU.TANH R216, R0 ;  /* 0x0000000000d87308 */ /* 0x000ab40000002400 */
[----:B------:R2:W2:Y:S01]  /*93c0*/  MUFU.TANH R211, R2 ;  /* 0x0000000200d37308 */ /* 0x0004a20000002400 */
[-C--:B-1----:R-:W-:Y:S08]  /*93d0*/  HMMA.16816.F32 R36, R156, R8.reuse, R36 ;  /* 0x000000089c24723c */ /* 0x082ff00000001824 */
[C---:B------:R-:W-:Y:S04]  /*93e0*/  HMMA.16816.F32 R40, R172.reuse, R8, R40 ;  /* 0x00000008ac28723c */ /* 0x040fe80000001828 */
[----:B-----5:R-:W-:Y:S04]  /*93f0*/  FMUL.FTZ R0, R13, c[0x0][0x320] ;  /* 0x0000c8000d007a20 */ /* 0x020fe80000410000 */
[-C--:B------:R-:W-:Y:S01]  /*9400*/  HMMA.16816.F32 R44, R172, R10.reuse, R44 ;  /* 0x0000000aac2c723c */ /* 0x080fe2000000182c */
[----:B------:R1:W1:Y:S07]  /*9410*/  MUFU.TANH R214, R0 ;  /* 0x0000000000d67308 */ /* 0x00026e0000002400 */
[C---:B------:R-:W-:Y:S01]  /*9420*/  HMMA.16816.F32 R48, R156.reuse, R10, R48 ;  /* 0x0000000a9c30723c */ /* 0x040fe20000001830 */
[----:B------:R-:W5:Y:S01]  /*9430*/  LDSM.16.M88.4 R8, [R191+0x2000] ;  /* 0x00200000bf08783b */ /* 0x000f620000000200 */
[----:B------:R-:W-:Y:S06]  /*9440*/  DEPBAR.LE SB0, 0x0 ;  /* 0x000080000000791a */ /* 0x000fec0000000000 */
[-C--:B--2---:R-:W-:Y:S01]  /*9450*/  HMMA.16816.F32 R52, R156, R4.reuse, R52 ;  /* 0x000000049c34723c */ /* 0x084fe20000001834 */
[----:B------:R-:W-:Y:S04]  /*9460*/  BAR.SYNC.DEFER_BLOCKING 0x0 ;  /* 0x0000000000007b1d */ /* 0x000fe80000010000 */
[----:B------:R-:W-:Y:S02]  /*9470*/  FMUL.FTZ R3, R42, c[0x0][0x320] ;  /* 0x0000c8002a037a20 */ /* 0x000fe40000410000 */
[----:B------:R-:W-:Y:S01]  /*9480*/  FMUL.FTZ R2, R43, c[0x0][0x320] ;  /* 0x0000c8002b027a20 */ /* 0x000fe20000410000 */
[C---:B------:R-:W-:Y:S01]  /*9490*/  HMMA.16816.F32 R56, R172.reuse, R4, R56 ;  /* 0x00000004ac38723c */ /* 0x040fe20000001838 */
[----:B------:R2:W2:Y:S03]  /*94a0*/  MUFU.TANH R177, R3 ;  /* 0x0000000300b17308 */ /* 0x0004a60000002400 */
[----:B-1----:R-:W-:Y:S03]  /*94b0*/  FMUL.FTZ R0, R14, c[0x0][0x320] ;  /* 0x0000c8000e007a20 */ /* 0x002fe60000410000 */
[----:B------:R-:W-:Y:S01]  /*94c0*/  @P0 MOV R5, R209 ;  /* 0x000000d100050202 */ /* 0x000fe20000000f00 */
[-C--:B------:R-:W-:Y:S01]  /*94d0*/  HMMA.16816.F32 R60, R172, R6.reuse, R60 ;  /* 0x00000006ac3c723c */ /* 0x080fe2000000183c */
[----:B------:R-:W-:Y:S02]  /*94e0*/  MOV R209, c[0x0][0x2c4] ;  /* 0x0000b10000d17a02 */ /* 0x000fe40000000f00 */
[----:B------:R1:W1:Y:S02]  /*94f0*/  MUFU.TANH R222, R0 ;  /* 0x0000000000de7308 */ /* 0x0002640000002400 */
[----:B------:R-:W-:Y:S03]  /*9500*/  ISETP.NE.AND P3, PT, R209, 0x1, PT ;  /* 0x00000001d100780c */ /* 0x000fe60003f65270 */
[C---:B------:R-:W-:Y:S05]  /*9510*/  HMMA.16816.F32 R64, R156.reuse, R6, R64 ;  /* 0x000000069c40723c */ /* 0x040fea0000001840 */
[----:B------:R3:W3:Y:S02]  /*9520*/  MUFU.TANH R176, R2 ;  /* 0x0000000200b07308 */ /* 0x0006e40000002400 */
[----:B------:R-:W-:Y:S01]  /*9530*/  @P0 MOV R7, c[0x0][0x1e0] ;  /* 0x0000780000070a02 */ /* 0x000fe20000000f00 */
[-C--:B-----5:R-:W-:Y:S04]  /*9540*/  HMMA.16816.F32 R68, R156, R8.reuse, R68 ;  /* 0x000000089c44723c */ /* 0x0a0fe80000001844 */
[----:B--2---:R-:W-:Y:S01]  /*9550*/  FMUL.FTZ R3, R58, c[0x0][0x320] ;  /* 0x0000c8003a037a20 */ /* 0x004fe20000410000 */
[----:B------:R-:W-:Y:S03]  /*9560*/  MOV R58, c[0x0][0x32c] ;  /* 0x0000cb00003a7a02 */ /* 0x000fe60000000f00 */
[C---:B------:R-:W-:Y:S04]  /*9570*/  HMMA.16816.F32 R72, R172.reuse, R8, R72 ;  /* 0x00000008ac48723c */ /* 0x040fe80000001848 */
[----:B-1----:R-:W-:Y:S01]  /*9580*/  FMUL.FTZ R0, R15, c[0x0][0x320] ;  /* 0x0000c8000f007a20 */ /* 0x002fe20000410000 */
[----:B------:R-:W-:Y:S03]  /*9590*/  ISETP.GE.AND P5, PT, R58, 0x1, PT ;  /* 0x000000013a00780c */ /* 0x000fe60003fa6270 */
[----:B------:R1:W2:Y:S01]  /*95a0*/  MUFU.TANH R221, R0 ;  /* 0x0000000000dd7308 */ /* 0x0002a20000002400 */
[-C--:B------:R-:W-:Y:S03]  /*95b0*/  HMMA.16816.F32 R76, R172, R10.reuse, R76 ;  /* 0x0000000aac4c723c */ /* 0x080fe6000000184c */
[----:B---3--:R-:W-:Y:S05]  /*95c0*/  FMUL.FTZ R2, R59, c[0x0][0x320] ;  /* 0x0000c8003b027a20 */ /* 0x008fea0000410000 */
[----:B------:R-:W-:Y:S04]  /*95d0*/  HMMA.16816.F32 R80, R156, R10, R80 ;  /* 0x0000000a9c50723c */ /* 0x000fe80000001850 */
[----:B-1----:R-:W-:-:S12]  /*95e0*/  FMUL.FTZ R0, R16, c[0x0][0x320] ;  /* 0x0000c80010007a20 */ /* 0x002fd80000410000 */
[----:B------:R-:W-:Y:S01]  /*95f0*/  FMUL.FTZ R6, R79, c[0x0][0x320] ;  /* 0x0000c8004f067a20 */ /* 0x000fe20000410000 */
[----:B------:R1:W3:Y:S07]  /*9600*/  MUFU.TANH R15, R0 ;  /* 0x00000000000f7308 */ /* 0x0002ee0000002400 */
[----:B------:R-:W-:Y:S06]  /*9610*/  FMUL.FTZ R11, R80, c[0x0][0x320] ;  /* 0x0000c800500b7a20 */ /* 0x000fec0000410000 */
[----:B------:R-:W2:Y:S01]  /*9620*/  MUFU.TANH R11, R11 ;  /* 0x0000000b000b7308 */ /* 0x000ea20000002400 */
[----:B-1----:R-:W-:Y:S09]  /*9630*/  FMUL.FTZ R0, R17, c[0x0][0x320] ;  /* 0x0000c80011007a20 */ /* 0x002ff20000410000 */
[----:B------:R1:W1:Y:S02]  /*9640*/  MUFU.TANH R168, R0 ;  /* 0x0000000000a87308 */ /* 0x0002640000002400 */
[----:B-1----:R-:W-:Y:S08]  /*9650*/  FMUL.FTZ R0, R18, c[0x0][0x320] ;  /* 0x0000c80012007a20 */ /* 0x002ff00000410000 */
        /* <DEDUP_REMOVED lines=60> */
[----:B------:R1:W1:Y:S10]  /*9a20*/  MUFU.TANH R52, R2 ;  /* 0x0000000200347308 */ /* 0x0002740000002400 */
[----:B------:R5:W2:Y:S01]  /*9a30*/  MUFU.TANH R30, R0 ;  /* 0x00000000001e7308 */ /* 0x000aa20000002400 */
[----:B-1----:R-:W-:Y:S09]  /*9a40*/  FMUL.FTZ R2, R75, c[0x0][0x320] ;  /* 0x0000c8004b027a20 */ /* 0x002ff20000410000 */
[----:B------:R-:W1:Y:S01]  /*9a50*/  MUFU.TANH R59, R2 ;  /* 0x00000002003b7308 */ /* 0x000e620000002400 */
[----:B-----5:R-:W-:Y:S09]  /*9a60*/  FMUL.FTZ R0, R53, c[0x0][0x320] ;  /* 0x0000c80035007a20 */ /* 0x020ff20000410000 */
[----:B------:R5:W1:Y:S10]  /*9a70*/  MUFU.TANH R25, R0 ;  /* 0x0000000000197308 */ /* 0x000a740000002400 */
[----:B------:R1:W1:Y:S01]  /*9a80*/  MUFU.TANH R53, R3 ;  /* 0x0000000300357308 */ /* 0x0002620000002400 */
[----:B-----5:R-:W-:Y:S09]  /*9a90*/  FMUL.FTZ R0, R54, c[0x0][0x320] ;  /* 0x0000c80036007a20 */ /* 0x020ff20000410000 */
[----:B------:R5:W2:Y:S01]  /*9aa0*/  MUFU.TANH R39, R0 ;  /* 0x0000000000277308 */ /* 0x000aa20000002400 */
[----:B-1----:R-:W-:Y:S09]  /*9ab0*/  FMUL.FTZ R3, R76, c[0x0][0x320] ;  /* 0x0000c8004c037a20 */ /* 0x002ff20000410000 */
[----:B------:R-:W1:Y:S01]  /*9ac0*/  MUFU.TANH R22, R3 ;  /* 0x0000000300167308 */ /* 0x000e620000002400 */
[----:B-----5:R-:W-:Y:S09]  /*9ad0*/  FMUL.FTZ R0, R55, c[0x0][0x320] ;  /* 0x0000c80037007a20 */ /* 0x020ff20000410000 */
[----:B------:R5:W1:Y:S02]  /*9ae0*/  MUFU.TANH R35, R0 ;  /* 0x0000000000237308 */ /* 0x000a640000002400 */
[----:B-----5:R-:W-:Y:S02]  /*9af0*/  FMUL.FTZ R0, R56, c[0x0][0x320] ;  /* 0x0000c80038007a20 */ /* 0x020fe40000410000 */
[----:B------:R-:W5:Y:S06]  /*9b00*/  LDL R56, [R1] ;  /* 0x0000000001387983 */ /* 0x000f6c0000100800 */
[----:B------:R1:W1:Y:S02]  /*9b10*/  MUFU.TANH R51, R0 ;  /* 0x0000000000337308 */ /* 0x0002640000002400 */
[----:B-1----:R-:W-:Y:S08]  /*9b20*/  FMUL.FTZ R0, R57, c[0x0][0x320] ;  /* 0x0000c80039007a20 */ /* 0x002ff00000410000 */
[----:B------:R-:W1:Y:S10]  /*9b30*/  MUFU.TANH R57, R6 ;  /* 0x0000000600397308 */ /* 0x000e740000002400 */
        /* <DEDUP_REMOVED lines=31> */
[----:B-1----:R-:W-:Y:S04]  /*9d30*/  @P0 IADD3 R0, R205, -0x1, RZ ;  /* 0xffffffffcd000810 */ /* 0x002fe80007ffe0ff */
[----:B------:R-:W-:Y:S05]  /*9d40*/  @P0 SHF.R.S32.HI R2, RZ, 0x1f, R0 ;  /* 0x0000001fff020819 */ /* 0x000fea0000011400 */
[----:B------:R-:W-:Y:S04]  /*9d50*/  @P0 IMAD R2, R2, c[0x0][0x1e0], RZ ;  /* 0x0000780002020a24 */ /* 0x000fe800078e02ff */
[C---:B------:R-:W-:Y:S02]  /*9d60*/  @P0 IMAD R4, R0.reuse, c[0x0][0x1e4], R2 ;  /* 0x0000790000040a24 */ /* 0x040fe400078e0202 */
[----:B------:R-:W-:Y:S04]  /*9d70*/  @P0 IMAD.WIDE.U32 R2, R0, c[0x0][0x1e0], RZ ;  /* 0x0000780000020a25 */ /* 0x000fe800078e00ff */
[----:B------:R-:W-:Y:S04]  /*9d80*/  FMUL.FTZ R0, R77, c[0x0][0x320] ;  /* 0x0000c8004d007a20 */ /* 0x000fe80000410000 */
[----:B------:R1:W1:Y:S02]  /*9d90*/  MUFU.TANH R21, R0 ;  /* 0x0000000000157308 */ /* 0x0002640000002400 */
[----:B-1----:R-:W-:Y:S01]  /*9da0*/  @P0 IADD3 R0, R3, R4, RZ ;  /* 0x0000000403000210 */ /* 0x002fe20007ffe0ff */
[----:B------:R-:W-:Y:S01]  /*9db0*/  FMUL.FTZ R3, R78, c[0x0][0x320] ;  /* 0x0000c8004e037a20 */ /* 0x000fe20000410000 */
[----:B------:R-:W-:Y:S06]  /*9dc0*/  @P0 MOV R4, R226 ;  /* 0x000000e200040202 */ /* 0x000fec0000000f00 */
[----:B------:R1:W1:Y:S01]  /*9dd0*/  MUFU.TANH R55, R3 ;  /* 0x0000000300377308 */ /* 0x0002620000002400 */
[----:B------:R-:W-:Y:S02]  /*9de0*/  @P0 IMAD R0, R0, 0x50, RZ ;  /* 0x0000005000000824 */ /* 0x000fe400078e02ff */
[----:B------:R-:W-:Y:S05]  /*9df0*/  @P0 IMAD.WIDE.U32 R4, R2, 0x50, R4 ;  /* 0x0000005002040825 */ /* 0x000fea00078e0004 */
[----:B------:R-:W-:Y:S02]  /*9e00*/  @P0 LEA R2, P1, R4, c[0x0][0x1c8], 0x1 ;  /* 0x0000720004020a11 */ /* 0x000fe400078208ff */
[----:B------:R-:W-:Y:S02]  /*9e10*/  @P0 IADD3 R0, R5, R0, RZ ;  /* 0x0000000005000210 */ /* 0x000fe40007ffe0ff */
[----:B------:R-:W-:Y:S05]  /*9e20*/  IADD3 R5, R210, R213, RZ ;  /* 0x000000d5d2057210 */ /* 0x000fea0007ffe0ff */
[----:B------:R-:W-:Y:S05]  /*9e30*/  @P3 IMAD.HI.U32 R6, R5, c[0x0][0x2c8], RZ ;  /* 0x0000b20005063a27 */ /* 0x000fea00078e00ff */
[----:B------:R-:W-:Y:S02]  /*9e40*/  @P3 SHF.R.U32.HI R5, RZ, c[0x0][0x2cc], R6 ;  /* 0x0000b300ff053a19 */ /* 0x000fe40000011606 */
[----:B-1----:R-:W-:Y:S02]  /*9e50*/  @P0 LEA.HI.X R3, R4, c[0x0][0x1cc], R0, 0x1, P1 ;  /* 0x0000730004030a11 */ /* 0x002fe400008f0c00 */
[----:B------:R-:W-:Y:S02]  /*9e60*/  @P0 MOV R0, 0x5 ;  /* 0x0000000500000802 */ /* 0x000fe40000000f00 */
[C---:B------:R-:W-:Y:S01]  /*9e70*/  @P0 SHF.L.U32 R4, R7.reuse, 0x5, RZ ;  /* 0x0000000507040819 */ /* 0x040fe200000006ff */
[----:B------:R-:W-:Y:S01]  /*9e80*/  @!PT LDS RZ, [RZ] ;  /* 0x00000000fffff984 */ /* 0x000fe20000000800 */
[----:B------:R-:W-:Y:S01]  /*9e90*/  @!PT LDS RZ, [RZ] ;  /* 0x00000000fffff984 */ /* 0x000fe20000000800 */
[----:B------:R-:W-:Y:S01]  /*9ea0*/  @!PT LDS RZ, [RZ] ;  /* 0x00000000fffff984 */ /* 0x000fe20000000800 */
[----:B------:R1:W-:Y:S01]  /*9eb0*/  @P0 LDGSTS.E.BYPASS.LTC128B.128 [R207+0x2900], [R2.64], !P4 ;  /* 0x0290000002cf0fae */ /* 0x0003e2000e101d48 */
[----:B------:R-:W-:Y:S01]  /*9ec0*/  @P0 SHF.L.U64.HI R0, R7, R0, c[0x0][0x1e4] ;  /* 0x0000790007000619 */ /* 0x000fe20000010200 */
[----:B------:R-:W-:Y:S01]  /*9ed0*/  FMUL.FTZ R7, R81, c[0x0][0x320] ;  /* 0x0000c80051077a20 */ /* 0x000fe20000410000 */
[-C--:B------:R-:W-:Y:S03]  /*9ee0*/  @P0 IADD3 R8, P1, R2, R4.reuse, RZ ;  /* 0x0000000402080210 */ /* 0x080fe60007f3e0ff */
[----:B------:R2:W2:Y:S01]  /*9ef0*/  MUFU.TANH R10, R7 ;  /* 0x00000007000a7308 */ /* 0x0004a20000002400 */
[----:B------:R-:W-:Y:S02]  /*9f00*/  @P0 IADD3.X R9, R0, R3, RZ, P1, !PT ;  /* 0x0000000300090210 */ /* 0x000fe40000ffe4ff */
[-C--:B------:R-:W-:Y:S03]  /*9f10*/  @P0 IADD3 R6, P3, R8, R4.reuse, RZ ;  /* 0x0000000408060210 */ /* 0x080fe60007f7e0ff */
[----:B------:R3:W-:Y:S01]  /*9f20*/  @P0 LDGSTS.E.BYPASS.LTC128B.128 [R207+0x3100], [R8.64], !P4 ;  /* 0x0310000008cf0fae */ /* 0x0007e2000e101d48 */
[----:B-1----:R-:W-:Y:S02]  /*9f30*/  @P0 IADD3 R2, P2, R6, R4, RZ ;  /* 0x0000000406020210 */ /* 0x002fe40007f5e0ff */
[-C--:B--2---:R-:W-:Y:S04]  /*9f40*/  @P0 IADD3.X R7, R9, R0.reuse, RZ, P3, !PT ;  /* 0x0000000009070210 */ /* 0x084fe80001ffe4ff */
[----:B------:R-:W-:Y:S01]  /*9f50*/  @P0 IADD3.X R3, R7, R0, RZ, P2, !PT ;  /* 0x0000000007030210 */ /* 0x000fe200017fe4ff */
[----:B------:R1:W-:Y:S01]  /*9f60*/  @P0 LDGSTS.E.BYPASS.LTC128B.128 [R207+0x3900], [R6.64], !P4 ;  /* 0x0390000006cf0fae */ /* 0x0003e2000e101d48 */
[----:B---3--:R-:W-:Y:S01]  /*9f70*/  @P0 IADD3 R8, P1, R2, R4, RZ ;  /* 0x0000000402080210 */ /* 0x008fe20007f3e0ff */
[----:B------:R-:W-:Y:S06]  /*9f80*/  FMUL.FTZ R4, R82, c[0x0][0x320] ;  /* 0x0000c80052047a20 */ /* 0x000fec0000410000 */
[----:B------:R2:W-:Y:S01]  /*9f90*/  @P0 LDGSTS.E.BYPASS.LTC128B.128 [R207+0x4100], [R2.64], !P4 ;  /* 0x0410000002cf0fae */ /* 0x0005e2000e101d48 */
[----:B------:R-:W-:Y:S01]  /*9fa0*/  @P0 IADD3.X R9, R3, R0, RZ, P1, !PT ;  /* 0x0000000003090210 */ /* 0x000fe20000ffe4ff */
[----:B------:R3:W1:Y:S01]  /*9fb0*/  MUFU.TANH R12, R4 ;  /* 0x00000004000c7308 */ /* 0x0006620000002400 */
[----:B------:R-:W-:Y:S05]  /*9fc0*/  IMAD R0, R205, -0x50, RZ ;  /* 0xffffffb0cd007824 */ /* 0x000fea00078e02ff */
[----:B------:R1:W-:Y:S08]  /*9fd0*/  @P0 LDGSTS.E.BYPASS.LTC128B.128 [R207+0x4900], [R8.64], !P4 ;  /* 0x0490000008cf0fae */ /* 0x0003f0000e101d48 */
[----:B------:R-:W0:Y:S08]  /*9fe0*/  LDGDEPBAR ;  /* 0x00000000000079af */ /* 0x000e300000000000 */
[----:B---3--:R-:W3:Y:S01]  /*9ff0*/  SHFL.IDX PT, R4, R5, RZ, 0x1c1f ;  /* 0x001c1fff05047589 */ /* 0x008ee200000e0000 */
[----:B--2---:R-:W-:Y:S04]  /*a000*/  FMUL.FTZ R2, R83, c[0x0][0x320] ;  /* 0x0000c80053027a20 */ /* 0x004fe80000410000 */
[----:B-1----:R5:W1:Y:S02]  /*a010*/  MUFU.TANH R9, R2 ;  /* 0x0000000200097308 */ /* 0x002a640000002400 */
[----:B-----5:R-:W-:Y:S04]  /*a020*/  IADD3 R2, -R56, 0x1, R0 ;  /* 0x0000000138027810 */ /* 0x020fe80007ffe100 */
[----:B------:R-:W-:Y:S04]  /*a030*/  IADD3 R2, -R243, R2, R244 ;  /* 0x00000002f3027210 */ /* 0x000fe80007ffe1f4 */
[C---:B------:R-:W-:Y:S02]  /*a040*/  IADD3 R6, R2.reuse, c[0x0][0x328], RZ ;  /* 0x0000ca0002067a10 */ /* 0x040fe40007ffe0ff */
[----:B------:R-:W-:Y:S02]  /*a050*/  IADD3 R7, R2, UR4, RZ ;  /* 0x0000000402077c10 */ /* 0x000fe4000fffe0ff */
[----:B---3--:R-:W-:Y:S02]  /*a060*/  IADD3 R3, R6, R4, RZ ;  /* 0x0000000406037210 */ /* 0x008fe40007ffe0ff */
[----:B------:R-:W-:Y:S01]  /*a070*/  IADD3 R2, R4, R7, RZ ;  /* 0x0000000704027210 */ /* 0x000fe20007ffe0ff */
[----:B------:R-:W-:-:S05]  /*a080*/  @!P5 BRA `(.L_x_608) ;  /* 0x000001500000d947 */ /* 0x000fca0003800000 */
[----:B-1--4-:R-:W-:Y:S01]  /*a090*/  IADD3 R4, -R243, R244, R4 ;  /* 0x000000f4f3047210 */ /* 0x012fe20007ffe104 */
[----:B------:R-:W-:Y:S03]  /*a0a0*/  BSSY B0, `(.L_x_609) ;  /* 0x000000e000007945 */ /* 0x000fe60003800000 */
[----:B------:R-:W-:-:S13]  /*a0b0*/  ISETP.GT.AND P0, PT, R4, -0x1, PT ;  /* 0xffffffff0400780c */ /* 0x000fda0003f04270 */
[----:B------:R-:W-:-:S05]  /*a0c0*/  @P0 BRA `(.L_x_610) ;  /* 0x0000007000000947 */ /* 0x000fca0003800000 */
[----:B------:R-:W-:Y:S01]  /*a0d0*/  LOP3.LUT R4, RZ, R4, RZ, 0x33, !PT ;  /* 0x00000004ff047212 */ /* 0x000fe200078e33ff */
[----:B------:R-:W-:Y:S05]  /*a0e0*/  IMAD.MOV.U32 R8, RZ, RZ, c[0x0][0x32c] ;  /* 0x0000cb00ff087624 */ /* 0x000fea00078e00ff */
[----:B------:R-:W-:-:S13]  /*a0f0*/  ISETP.NE.AND P0, PT, R8, 0x1, PT ;  /* 0x000000010800780c */ /* 0x000fda0003f05270 */
[----:B------:R-:W-:Y:S05]  /*a100*/  @P0 IMAD.HI.U32 R8, R4, c[0x0][0x330], RZ ;  /* 0x0000cc0004080a27 */ /* 0x000fea00078e00ff */
[----:B------:R-:W-:Y:S04]  /*a110*/  @P0 SHF.R.U32.HI R4, RZ, c[0x0][0x334], R8 ;  /* 0x0000cd00ff040a19 */ /* 0x000fe80000011608 */
[----:B------:R-:W-:Y:S01]  /*a120*/  LOP3.LUT R4, RZ, R4, RZ, 0x33, !PT ;  /* 0x00000004ff047212 */ /* 0x000fe200078e33ff */
[----:B------:R-:W-:-:S05]  /*a130*/  BRA `(.L_x_611) ;  /* 0x0000004000007947 */ /* 0x000fca0003800000 */
.L_x_610:
[----:B------:R-:W-:Y:S04]  /*a140*/  MOV R8, c[0x0][0x32c] ;  /* 0x0000cb0000087a02 */ /* 0x000fe80000000f00 */
[----:B------:R-:W-:-:S13]  /*a150*/  ISETP.NE.AND P0, PT, R8, 0x1, PT ;  /* 0x000000010800780c */ /* 0x000fda0003f05270 */
[----:B------:R-:W-:Y:S05]  /*a160*/  @P0 IMAD.HI.U32 R8, R4, c[0x0][0x330], RZ ;  /* 0x0000cc0004080a27 */ /* 0x000fea00078e00ff */
[----:B------:R-:W-:Y:S02]  /*a170*/  @P0 SHF.R.U32.HI R4, RZ, c[0x0][0x334], R8 ;  /* 0x0000cd00ff040a19 */ /* 0x000fe40000011608 */
.L_x_611:
[----:B------:R-:W-:Y:S05]  /*a180*/  BSYNC B0 ;  /* 0x0000000000007941 */ /* 0x000fea0003800000 */
.L_x_609:
[----:B------:R-:W-:Y:S04]  /*a190*/  IMAD.IADD R8, R0, 0x1, -R56 ;  /* 0x0000000100087824 */ /* 0x000fe800078e0a38 */
[----:B------:R-:W-:Y:S05]  /*a1a0*/  IMAD R4, R4, c[0x0][0x32c], R8 ;  /* 0x0000cb0004047a24 */ /* 0x000fea00078e0208 */
[----:B------:R-:W-:Y:S02]  /*a1b0*/  IADD3 R8, R4, c[0x0][0x32c], RZ ;  /* 0x0000cb0004087a10 */ /* 0x000fe40007ffe0ff */
[----:B------:R-:W-:Y:S02]  /*a1c0*/  IMNMX R2, R2, R4, !PT ;  /* 0x0000000402027217 */ /* 0x000fe40007800200 */
[----:B------:R-:W-:Y:S02]  /*a1d0*/  IMNMX R3, R3, R8, PT ;  /* 0x0000000803037217 */ /* 0x000fe40003800200 */
.L_x_608:
[C---:B-1--4-:R-:W-:Y:S01]  /*a1e0*/  ISETP.GE.AND P1, PT, R0.reuse, 0x1, PT ;  /* 0x000000010000780c */ /* 0x052fe20003f26270 */
[----:B------:R-:W1:Y:S01]  /*a1f0*/  SHFL.IDX PT, R4, R5, 0x1, 0x1c1f ;  /* 0x003c1f0005047f89 */ /* 0x000e6200000e0000 */
[----:B------:R-:W-:Y:S02]  /*a200*/  ISETP.GE.AND P0, PT, R0, 0x2, PT ;  /* 0x000000020000780c */ /* 0x000fe40003f06270 */
[----:B------:R-:W-:Y:S02]  /*a210*/  LOP3.LUT R204, R204, 0xfffffdff, RZ, 0xc0, !PT ;  /* 0xfffffdffcccc7812 */ /* 0x000fe400078ec0ff */
[C---:B------:R-:W-:Y:S02]  /*a220*/  ISETP.GE.AND P2, PT, R0.reuse, 0x9, PT ;  /* 0x000000090000780c */ /* 0x040fe40003f46270 */
[C---:B------:R-:W-:Y:S02]  /*a230*/  ISETP.GE.AND P6, PT, R0.reuse, 0x31, PT ;  /* 0x000000310000780c */ /* 0x040fe40003fc6270 */
[C---:B------:R-:W-:Y:S02]  /*a240*/  ISETP.GE.AND P5, PT, R0.reuse, 0x32, PT ;  /* 0x000000320000780c */ /* 0x040fe40003fa6270 */
[----:B------:R-:W-:Y:S02]  /*a250*/  ISETP.GE.AND P3, PT, R0, 0x39, PT ;  /* 0x000000390000780c */ /* 0x000fe40003f66270 */
[----:B------:R-:W-:Y:S02]  /*a260*/  @P1 LOP3.LUT R204, R204, 0x200, RZ, 0xfc, !PT ;  /* 0x00000200cccc1812 */ /* 0x000fe400078efcff */
[----:B------:R-:W-:Y:S02]  /*a270*/  ISETP.GT.AND P1, PT, R2, RZ, !P1 ;  /* 0x000000ff0200720c */ /* 0x000fe40004f24270 */
[----:B------:R-:W-:Y:S02]  /*a280*/  LOP3.LUT R204, R204, 0xffffdfff, RZ, 0xc0, !PT ;  /* 0xffffdfffcccc7812 */ /* 0x000fe400078ec0ff */
[----:B------:R-:W-:Y:S02]  /*a290*/  ISETP.LT.OR P1, PT, R3, 0x1, P1 ;  /* 0x000000010300780c */ /* 0x000fe40000f21670 */
[----:B------:R-:W-:Y:S02]  /*a2a0*/  @P0 LOP3.LUT R204, R204, 0x2000, RZ, 0xfc, !PT ;  /* 0x00002000cccc0812 */ /* 0x000fe400078efcff */
[----:B------:R-:W-:Y:S02]  /*a2b0*/  ISETP.GT.AND P0, PT, R2, 0x1, !P0 ;  /* 0x000000010200780c */ /* 0x000fe40004704270 */
[----:B------:R-:W-:Y:S02]  /*a2c0*/  FSEL R13, R183, -INF , !P1 ;  /* 0xff800000b70d7808 */ /* 0x000fe40004800000 */
[----:B------:R-:W-:Y:S02]  /*a2d0*/  ISETP.GE.AND P1, PT, R0, 0xa, PT ;  /* 0x0000000a0000780c */ /* 0x000fe40003f26270 */
[----:B------:R-:W-:Y:S02]  /*a2e0*/  ISETP.LT.OR P0, PT, R3, 0x2, P0 ;  /* 0x000000020300780c */ /* 0x000fe40000701670 */
[----:B------:R-:W-:Y:S02]  /*a2f0*/  LOP3.LUT R204, R204, 0xfffff7ff, RZ, 0xc0, !PT ;  /* 0xfffff7ffcccc7812 */ /* 0x000fe400078ec0ff */
[----:B------:R-:W-:Y:S02]  /*a300*/  FSEL R14, R171, -INF , !P0 ;  /* 0xff800000ab0e7808 */ /* 0x000fe40004000000 */
[----:B------:R-:W-:Y:S02]  /*a310*/  @P2 LOP3.LUT R204, R204, 0x800, RZ, 0xfc, !PT ;  /* 0x00000800cccc2812 */ /* 0x000fe400078efcff */
[----:B------:R-:W-:Y:S02]  /*a320*/  ISETP.GT.AND P0, PT, R2, 0x8, !P2 ;  /* 0x000000080200780c */ /* 0x000fe40005704270 */
[----:B------:R-:W-:Y:S02]  /*a330*/  LOP3.LUT R204, R204, 0xfffffeff, RZ, 0xc0, !PT ;  /* 0xfffffeffcccc7812 */ /* 0x000fe400078ec0ff */
[----:B------:R-:W-:Y:S02]  /*a340*/  ISETP.LT.OR P0, PT, R3, 0x9, P0 ;  /* 0x000000090300780c */ /* 0x000fe40000701670 */
[----:B------:R-:W-:Y:S02]  /*a350*/  @P1 LOP3.LUT R204, R204, 0x100, RZ, 0xfc, !PT ;  /* 0x00000100cccc1812 */ /* 0x000fe400078efcff */
[----:B------:R-:W-:Y:S02]  /*a360*/  FSEL R15, R15, -INF , !P0 ;  /* 0xff8000000f0f7808 */ /* 0x000fe40004000000 */
[----:B------:R-:W-:Y:S02]  /*a370*/  ISETP.GT.AND P0, PT, R2, 0x9, !P1 ;  /* 0x000000090200780c */ /* 0x000fe40004f04270 */
[----:B------:R-:W-:Y:S02]  /*a380*/  ISETP.GE.AND P1, PT, R0, 0x11, PT ;  /* 0x000000110000780c */ /* 0x000fe40003f26270 */
[C---:B------:R-:W-:Y:S02]  /*a390*/  ISETP.LT.OR P0, PT, R3.reuse, 0xa, P0 ;  /* 0x0000000a0300780c */ /* 0x040fe40000701670 */
[----:B------:R-:W-:Y:S02]  /*a3a0*/  LOP3.LUT R204, R204, 0xffffff7f, RZ, 0xc0, !PT ;  /* 0xffffff7fcccc7812 */ /* 0x000fe400078ec0ff */
[----:B------:R-:W-:Y:S02]  /*a3b0*/  FSEL R18, R168, -INF , !P0 ;  /* 0xff800000a8127808 */ /* 0x000fe40004000000 */
[----:B------:R-:W-:Y:S02]  /*a3c0*/  ISETP.GT.AND P0, PT, R2, 0x10, !P1 ;  /* 0x000000100200780c */ /* 0x000fe40004f04270 */
[----:B------:R-:W-:Y:S02]  /*a3d0*/  ISETP.GE.AND P2, PT, R0, 0x3a, PT ;  /* 0x0000003a0000780c */ /* 0x000fe40003f46270 */
[C---:B------:R-:W-:Y:S02]  /*a3e0*/  ISETP.LT.OR P0, PT, R3.reuse, 0x11, P0 ;  /* 0x000000110300780c */ /* 0x040fe40000701670 */
[----:B------:R-:W-:Y:S02]  /*a3f0*/  @P1 LOP3.LUT R204, R204, 0x80, RZ, 0xfc, !PT ;  /* 0x00000080cccc1812 */ /* 0x000fe400078efcff */
[----:B------:R-:W-:Y:S02]  /*a400*/  ISETP.GE.AND P1, PT, R0, 0x12, PT ;  /* 0x000000120000780c */ /* 0x000fe40003f26270 */
[----:B------:R-:W-:Y:S02]  /*a410*/  LOP3.LUT R204, R204, 0xffffffbf, RZ, 0xc0, !PT ;  /* 0xffffffbfcccc7812 */ /* 0x000fe400078ec0ff */
[----:B------:R-:W-:Y:S02]  /*a420*/  FSEL R27, R166, -INF , !P0 ;  /* 0xff800000a61b7808 */ /* 0x000fe40004000000 */
[----:B------:R-:W-:Y:S04]  /*a430*/  ISETP.GT.AND P0, PT, R2, 0x11, !P1 ;  /* 0x000000110200780c */ /* 0x000fe80004f04270 */
[C---:B------:R-:W-:Y:S03]  /*a440*/  ISETP.LT.OR P0, PT, R3.reuse, 0x12, P0 ;  /* 0x000000120300780c */ /* 0x040fe60000701670 */
[----:B------:R-:W-:Y:S02]  /*a450*/  @P1 LOP3.LUT R204, R204, 0x40, RZ, 0xfc, !PT ;  /* 0x00000040cccc1812 */ /* 0x000fe400078efcff */
[----:B------:R-:W-:Y:S02]  /*a460*/  ISETP.GE.AND P1, PT, R0, 0x19, PT ;  /* 0x000000190000780c */ /* 0x000fe40003f26270 */
[----:B------:R-:W-:Y:S02]  /*a470*/  LOP3.LUT R204, R204, 0xffffffdf, RZ, 0xc0, !PT ;  /* 0xffffffdfcccc7812 */ /* 0x000fe400078ec0ff */
[----:B------:R-:W-:Y:S02]  /*a480*/  FSEL R28, R160, -INF , !P0 ;  /* 0xff800000a01c7808 */ /* 0x000fe40004000000 */
[----:B------:R-:W-:Y:S04]  /*a490*/  ISETP.GT.AND P0, PT, R2, 0x18, !P1 ;  /* 0x000000180200780c */ /* 0x000fe80004f04270 */
[----:B------:R-:W-:Y:S03]  /*a4a0*/  ISETP.LT.OR P0, PT, R3, 0x19, P0 ;  /* 0x000000190300780c */ /* 0x000fe60000701670 */
        /* <DEDUP_REMOVED lines=20> */
[----:B------:R-:W-:Y:S02]  /*a5f0*/  FSEL R43, R152, -INF , !P0 ;  /* 0xff800000982b7808 */ /* 0x000fe40004000000 */
[----:B------:R-:W-:Y:S02]  /*a600*/  LOP3.LUT R204, R204, 0xfffffffd, RZ, 0xc0, !PT ;  /* 0xfffffffdcccc7812 */ /* 0x000fe400078ec0ff */
[----:B------:R-:W-:Y:S04]  /*a610*/  ISETP.GT.AND P0, PT, R2, 0x28, !P1 ;  /* 0x000000280200780c */ /* 0x000fe80004f04270 */
[C---:B------:R-:W-:Y:S03]  /*a620*/  ISETP.LT.OR P0, PT, R3.reuse, 0x29, P0 ;  /* 0x000000290300780c */ /* 0x040fe60000701670 */
[----:B------:R-:W-:Y:S02]  /*a630*/  @P1 LOP3.LUT R204, R204, 0x2, RZ, 0xfc, !PT ;  /* 0x00000002cccc1812 */ /* 0x000fe400078efcff */
[----:B------:R-:W-:Y:S02]  /*a640*/  ISETP.GE.AND P1, PT, R0, 0x2a, PT ;  /* 0x0000002a0000780c */ /* 0x000fe40003f26270 */
[----:B------:R-:W-:Y:S02]  /*a650*/  FSEL R46, R40, -INF , !P0 ;  /* 0xff800000282e7808 */ /* 0x000fe40004000000 */
[----:B------:R-:W-:Y:S02]  /*a660*/  ISETP.GT.AND P0, PT, R2, 0x29, !P1 ;  /* 0x000000290200780c */ /* 0x000fe40004f04270 */
[----:B------:R-:W-:Y:S02]  /*a670*/  LOP3.LUT R204, R204, 0xfffffffe, RZ, 0xc0, !PT ;  /* 0xfffffffecccc7812 */ /* 0x000fe400078ec0ff */
[----:B------:R-:W-:Y:S04]  /*a680*/  ISETP.LT.OR P0, PT, R3, 0x2a, P0 ;  /* 0x0000002a0300780c */ /* 0x000fe80000701670 */
[----:B------:R-:W-:Y:S02]  /*a690*/  FSEL R160, R33, -INF , !P0 ;  /* 0xff80000021a07808 */ /* 0x000fe40004000000 */
[----:B------:R-:W-:Y:S02]  /*a6a0*/  ISETP.GT.AND P0, PT, R2, 0x30, !P6 ;  /* 0x000000300200780c */ /* 0x000fe40007704270 */
[----:B------:R-:W-:Y:S02]  /*a6b0*/  @P1 LOP3.LUT R204, R204, 0x1, RZ, 0xfc, !PT ;  /* 0x00000001cccc1812 */ /* 0x000fe400078efcff */
[C---:B------:R-:W-:Y:S02]  /*a6c0*/  ISETP.LT.OR P0, PT, R3.reuse, 0x31, P0 ;  /* 0x000000310300780c */ /* 0x040fe40000701670 */
[----:B------:R-:W-:Y:S02]  /*a6d0*/  ISETP.GE.AND P1, PT, R0, 0x41, PT ;  /* 0x000000410000780c */ /* 0x000fe40003f26270 */
[----:B------:R-:W-:Y:S02]  /*a6e0*/  FSEL R171, R30, -INF , !P0 ;  /* 0xff8000001eab7808 */ /* 0x000fe40004000000 */
[----:B------:R-:W-:Y:S02]  /*a6f0*/  ISETP.GT.AND P0, PT, R2, 0x31, !P5 ;  /* 0x000000310200780c */ /* 0x000fe40006f04270 */
[----:B------:R-:W-:Y:S02]  /*a700*/  LOP3.LUT R204, R204, 0xfffffbff, RZ, 0xc0, !PT ;  /* 0xfffffbffcccc7812 */ /* 0x000fe400078ec0ff */
[----:B------:R-:W-:Y:S04]  /*a710*/  ISETP.LT.OR P0, PT, R3, 0x32, P0 ;  /* 0x000000320300780c */ /* 0x000fe80000701670 */
[----:B------:R-:W-:Y:S02]  /*a720*/  FSEL R172, R25, -INF , !P0 ;  /* 0xff80000019ac7808 */ /* 0x000fe40004000000 */
[C---:B------:R-:W-:Y:S04]  /*a730*/  ISETP.GT.AND P0, PT, R2.reuse, 0x38, !P3 ;  /* 0x000000380200780c */ /* 0x040fe80005f04270 */
[----:B------:R-:W-:Y:S04]  /*a740*/  ISETP.LT.OR P0, PT, R3, 0x39, P0 ;  /* 0x000000390300780c */ /* 0x000fe80000701670 */
[----:B------:R-:W-:Y:S02]  /*a750*/  FSEL R173, R23, -INF , !P0 ;  /* 0xff80000017ad7808 */ /* 0x000fe40004000000 */
[C---:B------:R-:W-:Y:S04]  /*a760*/  ISETP.GT.AND P0, PT, R2.reuse, 0x39, !P2 ;  /* 0x000000390200780c */ /* 0x040fe80005704270 */
[----:B------:R-:W-:Y:S04]  /*a770*/  ISETP.LT.OR P0, PT, R3, 0x3a, P0 ;  /* 0x0000003a0300780c */ /* 0x000fe80000701670 */
[----:B------:R-:W-:Y:S02]  /*a780*/  FSEL R183, R19, -INF , !P0 ;  /* 0xff80000013b77808 */ /* 0x000fe40004000000 */
[----:B------:R-:W-:Y:S04]  /*a790*/  ISETP.GT.AND P0, PT, R2, 0x40, !P1 ;  /* 0x000000400200780c */ /* 0x000fe80004f04270 */
[----:B------:R-:W-:Y:S04]  /*a7a0*/  ISETP.LT.OR P0, PT, R3, 0x41, P0 ;  /* 0x000000410300780c */ /* 0x000fe80000701670 */
[----:B------:R-:W-:Y:S02]  /*a7b0*/  FSEL R210, R17, -INF , !P0 ;  /* 0xff80000011d27808 */ /* 0x000fe40004000000 */
[----:B------:R-:W-:-:S13]  /*a7c0*/  ISETP.GE.AND P0, PT, R0, 0x42, PT ;  /* 0x000000420000780c */ /* 0x000fda0003f06270 */
[----:B------:R-:W-:Y:S02]  /*a7d0*/  @P0 LOP3.LUT R204, R204, 0x400, RZ, 0xfc, !PT ;  /* 0x00000400cccc0812 */ /* 0x000fe400078efcff */
[----:B------:R-:W-:Y:S02]  /*a7e0*/  ISETP.GT.AND P0, PT, R2, 0x41, !P0 ;  /* 0x000000410200780c */ /* 0x000fe40004704270 */
[----:B------:R-:W-:Y:S02]  /*a7f0*/  LOP3.LUT R204, R204, 0xffffefff, RZ, 0xc0, !PT ;  /* 0xffffefffcccc7812 */ /* 0x000fe400078ec0ff */
        /* <DEDUP_REMOVED lines=10> */
[----:B------:R-:W-:Y:S01]  /*a8a0*/  ISETP.GT.AND P0, PT, R2, 0x49, !P0 ;  /* 0x000000490200780c */ /* 0x000fe20004704270 */
[--C-:B-1----:R-:W-:Y:S03]  /*a8b0*/  IMAD.IADD R2, R6, 0x1, R4.reuse ;  /* 0x0000000106027824 */ /* 0x102fe600078e0204 */
[----:B------:R-:W-:Y:S01]  /*a8c0*/  ISETP.LT.OR P0, PT, R3, 0x4a, P0 ;  /* 0x0000004a0300780c */ /* 0x000fe20000701670 */
[----:B------:R-:W-:Y:S03]  /*a8d0*/  IMAD.IADD R3, R7, 0x1, R4 ;  /* 0x0000000107037824 */ /* 0x000fe600078e0204 */
[----:B------:R-:W-:Y:S02]  /*a8e0*/  FSEL R220, R10, -INF , !P0 ;  /* 0xff8000000adc7808 */ /* 0x000fe40004000000 */
[----:B------:R-:W-:-:S13]  /*a8f0*/  ISETP.GE.AND P0, PT, R58, 0x1, PT ;  /* 0x000000013a00780c */ /* 0x000fda0003f06270 */
[----:B------:R-:W-:-:S05]  /*a900*/  @!P0 BRA `(.L_x_612) ;  /* 0x0000015000008947 */ /* 0x000fca0003800000 */
[----:B------:R-:W-:Y:S01]  /*a910*/  IADD3 R4, -R243, R244, R4 ;  /* 0x000000f4f3047210 */ /* 0x000fe20007ffe104 */
        /* <DEDUP_REMOVED lines=10> */
.L_x_614:
[----:B------:R-:W-:Y:S04]  /*a9c0*/  MOV R8, c[0x0][0x32c] ;  /* 0x0000cb0000087a02 */ /* 0x000fe80000000f00 */
[----:B------:R-:W-:-:S13]  /*a9d0*/  ISETP.NE.AND P0, PT, R8, 0x1, PT ;  /* 0x000000010800780c */ /* 0x000fda0003f05270 */
[----:B------:R-:W-:Y:S05]  /*a9e0*/  @P0 IMAD.HI.U32 R8, R4, c[0x0][0x330], RZ ;  /* 0x0000cc0004080a27 */ /* 0x000fea00078e00ff */
[----:B------:R-:W-:Y:S02]  /*a9f0*/  @P0 SHF.R.U32.HI R4, RZ, c[0x0][0x334], R8 ;  /* 0x0000cd00ff040a19 */ /* 0x000fe40000011608 */
.L_x_615:
[----:B------:R-:W-:Y:S05]  /*aa00*/  BSYNC B0 ;  /* 0x0000000000007941 */ /* 0x000fea0003800000 */
.L_x_613:
[----:B------:R-:W-:Y:S04]  /*aa10*/  IMAD.IADD R8, R0, 0x1, -R56 ;  /* 0x0000000100087824 */ /* 0x000fe800078e0a38 */
[----:B------:R-:W-:Y:S05]  /*aa20*/  IMAD R4, R4, c[0x0][0x32c], R8 ;  /* 0x0000cb0004047a24 */ /* 0x000fea00078e0208 */
[----:B------:R-:W-:Y:S02]  /*aa30*/  IADD3 R8, R4, c[0x0][0x32c], RZ ;  /* 0x0000cb0004087a10 */ /* 0x000fe40007ffe0ff */
[----:B------:R-:W-:Y:S02]  /*aa40*/  IMNMX R3, R3, R4, !PT ;  /* 0x0000000403037217 */ /* 0x000fe40007800200 */
[----:B------:R-:W-:Y:S02]  /*aa50*/  IMNMX R2, R2, R8, PT ;  /* 0x0000000802027217 */ /* 0x000fe40003800200 */
.L_x_612:
[----:B------:R-:W-:Y:S01]  /*aa60*/  LOP3.LUT P0, RZ, R204, 0x2000, RZ, 0xc0, !PT ;  /* 0x00002000ccff7812 */ /* 0x000fe2000780c0ff */
[----:B------:R-:W1:Y:S03]  /*aa70*/  SHFL.IDX PT, R4, R5, 0x2, 0x1c1f ;  /* 0x005c1f0005047f89 */ /* 0x000e6600000e0000 */
[C---:B------:R-:W-:Y:S04]  /*aa80*/  ISETP.GT.AND P0, PT, R3.reuse, 0x1, !P0 ;  /* 0x000000010300780c */ /* 0x040fe80004704270 */
[----:B------:R-:W-:Y:S04]  /*aa90*/  ISETP.LT.OR P0, PT, R2, 0x2, P0 ;  /* 0x000000020200780c */ /* 0x000fe80000701670 */
[----:B------:R-:W-:Y:S02]  /*aaa0*/  FSEL R11, R208, -INF , !P0 ;  /* 0xff800000d00b7808 */ /* 0x000fe40004000000 */
[----:B------:R-:W-:Y:S04]  /*aab0*/  LOP3.LUT P0, RZ, R204, 0x800, RZ, 0xc0, !PT ;  /* 0x00000800ccff7812 */ /* 0x000fe8000780c0ff */
        /* <DEDUP_REMOVED lines=8> */
[----:B------:R-:W-:Y:S04]  /*ab40*/  ISETP.GT.AND P0, PT, R3, 0x10, !P0 ;  /* 0x000000100300780c */ /* 0x000fe80004704270 */
        /* <DEDUP_REMOVED lines=30> */
[----:B------:R-:W-:Y:S04]  /*ad30*/  ISETP.GT.AND P0, PT, R3, 0x30, !P6 ;  /* 0x000000300300780c */ /* 0x000fe80007704270 */
[C---:B------:R-:W-:Y:S04]  /*ad40*/  ISETP.LT.OR P0, PT, R2.reuse, 0x31, P0 ;  /* 0x000000310200780c */ /* 0x040fe80000701670 */
[----:B------:R-:W-:Y:S02]  /*ad50*/  FSEL R166, R39, -INF , !P0 ;  /* 0xff80000027a67808 */ /* 0x000fe40004000000 */
[----:B------:R-:W-:Y:S04]  /*ad60*/  ISETP.GT.AND P0, PT, R3, 0x31, !P5 ;  /* 0x000000310300780c */ /* 0x000fe80006f04270 */
[C---:B------:R-:W-:Y:S04]  /*ad70*/  ISETP.LT.OR P0, PT, R2.reuse, 0x32, P0 ;  /* 0x000000320200780c */ /* 0x040fe80000701670 */
[----:B------:R-:W-:Y:S02]  /*ad80*/  FSEL R168, R35, -INF , !P0 ;  /* 0xff80000023a87808 */ /* 0x000fe40004000000 */
[C---:B------:R-:W-:Y:S04]  /*ad90*/  ISETP.GT.AND P0, PT, R3.reuse, 0x38, !P3 ;  /* 0x000000380300780c */ /* 0x040fe80005f04270 */
        /* <DEDUP_REMOVED lines=17> */
[C---:B------:R-:W-:Y:S04]  /*aeb0*/  ISETP.GT.AND P0, PT, R3.reuse, RZ, !P0 ;  /* 0x000000ff0300720c */ /* 0x040fe80004704270 */
[----:B------:R-:W-:Y:S04]  /*aec0*/  ISETP.LT.OR P0, PT, R2, 0x1, P0 ;  /* 0x000000010200780c */ /* 0x000fe80000701670 */
[----:B------:R-:W-:Y:S02]  /*aed0*/  FSEL R10, R218, -INF , !P0 ;  /* 0xff800000da0a7808 */ /* 0x000fe40004000000 */
[----:B------:R-:W-:Y:S04]  /*aee0*/  LOP3.LUT P0, RZ, R204, 0x4000, RZ, 0xc0, !PT ;  /* 0x00004000ccff7812 */ /* 0x000fe8000780c0ff */
        /* <DEDUP_REMOVED lines=18> */
.L_x_618:
[----:B------:R-:W-:Y:S04]  /*b010*/  MOV R8, c[0x0][0x32c] ;  /* 0x0000cb0000087a02 */ /* 0x000fe80000000f00 */
[----:B------:R-:W-:-:S13]  /*b020*/  ISETP.NE.AND P0, PT, R8, 0x1, PT ;  /* 0x000000010800780c */ /* 0x000fda0003f05270 */
[----:B------:R-:W-:Y:S05]  /*b030*/  @P0 IMAD.HI.U32 R8, R4, c[0x0][0x330], RZ ;  /* 0x0000cc0004080a27 */ /* 0x000fea00078e00ff */
[----:B------:R-:W-:Y:S02]  /*b040*/  @P0 SHF.R.U32.HI R4, RZ, c[0x0][0x334], R8 ;  /* 0x0000cd00ff040a19 */ /* 0x000fe40000011608 */
.L_x_619:
[----:B------:R-:W-:Y:S05]  /*b050*/  BSYNC B0 ;  /* 0x0000000000007941 */ /* 0x000fea0003800000 */
.L_x_617:
[----:B------:R-:W-:Y:S04]  /*b060*/  IMAD.IADD R8, R0, 0x1, -R56 ;  /* 0x0000000100087824 */ /* 0x000fe800078e0a38 */
[----:B------:R-:W-:Y:S05]  /*b070*/  IMAD R4, R4, c[0x0][0x32c], R8 ;  /* 0x0000cb0004047a24 */ /* 0x000fea00078e0208 */
[----:B------:R-:W-:Y:S02]  /*b080*/  IADD3 R8, R4, c[0x0][0x32c], RZ ;  /* 0x0000cb0004087a10 */ /* 0x000fe40007ffe0ff */
[----:B------:R-:W-:Y:S02]  /*b090*/  IMNMX R3, R3, R4, !PT ;  /* 0x0000000403037217 */ /* 0x000fe40007800200 */
[----:B------:R-:W-:Y:S02]  /*b0a0*/  IMNMX R2, R2, R8, PT ;  /* 0x0000000802027217 */ /* 0x000fe40003800200 */
.L_x_616:
[----:B------:R-:W-:Y:S01]  /*b0b0*/  LOP3.LUT P0, RZ, R204, 0x2000, RZ, 0xc0, !PT ;  /* 0x00002000ccff7812 */ /* 0x000fe2000780c0ff */
[----:B------:R-:W1:Y:S03]  /*b0c0*/  SHFL.IDX PT, R4, R5, 0x3, 0x1c1f ;  /* 0x007c1f0005047f89 */ /* 0x000e6600000e0000 */
        /* <DEDUP_REMOVED lines=41> */
[C---:B------:R-:W-:Y:S04]  /*b360*/  ISETP.LT.OR P0, PT, R2.reuse, 0x2a, P0 ;  /* 0x0000002a0200780c */ /* 0x040fe80000701670 */
        /* <DEDUP_REMOVED lines=10> */
[----:B------:R-:W-:Y:S04]  /*b410*/  ISETP.GT.AND P0, PT, R3, 0x39, !P2 ;  /* 0x000000390300780c */ /* 0x000fe80005704270 */
[C---:B------:R-:W-:Y:S04]  /*b420*/  ISETP.LT.OR P0, PT, R2.reuse, 0x3a, P0 ;  /* 0x0000003a0200780c */ /* 0x040fe80000701670 */
        /* <DEDUP_REMOVED lines=13> */
[----:B------:R-:W-:Y:S04]  /*b500*/  ISETP.GT.AND P0, PT, R3, RZ, !P0 ;  /* 0x000000ff0300720c */ /* 0x000fe80004704270 */
        /* <DEDUP_REMOVED lines=21> */
.L_x_622:
[----:B------:R-:W-:Y:S04]  /*b660*/  MOV R5, c[0x0][0x32c] ;  /* 0x0000cb0000057a02 */ /* 0x000fe80000000f00 */
[----:B------:R-:W-:-:S13]  /*b670*/  ISETP.NE.AND P0, PT, R5, 0x1, PT ;  /* 0x000000010500780c */ /* 0x000fda0003f05270 */
[----:B------:R-:W-:Y:S05]  /*b680*/  @P0 IMAD.HI.U32 R5, R4, c[0x0][0x330], RZ ;  /* 0x0000cc0004050a27 */ /* 0x000fea00078e00ff */
[----:B------:R-:W-:Y:S02]  /*b690*/  @P0 SHF.R.U32.HI R4, RZ, c[0x0][0x334], R5 ;  /* 0x0000cd00ff040a19 */ /* 0x000fe40000011605 */
.L_x_623:
[----:B------:R-:W-:Y:S05]  /*b6a0*/  BSYNC B0 ;  /* 0x0000000000007941 */ /* 0x000fea0003800000 */
.L_x_621:
[----:B------:R-:W-:Y:S04]  /*b6b0*/  IMAD.IADD R0, R0, 0x1, -R56 ;  /* 0x0000000100007824 */ /* 0x000fe800078e0a38 */
[----:B------:R-:W-:Y:S05]  /*b6c0*/  IMAD R0, R4, c[0x0][0x32c], R0 ;  /* 0x0000cb0004007a24 */ /* 0x000fea00078e0200 */
[----:B------:R-:W-:Y:S02]  /*b6d0*/  IADD3 R4, R0, c[0x0][0x32c], RZ ;  /* 0x0000cb0000047a10 */ /* 0x000fe40007ffe0ff */
[----:B------:R-:W-:Y:S02]  /*b6e0*/  IMNMX R2, R2, R0, !PT ;  /* 0x0000000002027217 */ /* 0x000fe40007800200 */
[----:B------:R-:W-:Y:S02]  /*b6f0*/  IMNMX R3, R3, R4, PT ;  /* 0x0000000403037217 */ /* 0x000fe40003800200 */
.L_x_620:
[----:B------:R-:W-:Y:S01]  /*b700*/  LOP3.LUT P0, RZ, R204, 0x200, RZ, 0xc0, !PT ;  /* 0x00000200ccff7812 */ /* 0x000fe2000780c0ff */
[----:B------:R-:W-:Y:S01]  /*b710*/  LDSM.16.MT88.4 R36, [R193] ;  /* 0x00000000c124783b */ /* 0x000fe20000004200 */
[----:B------:R-:W-:Y:S02]  /*b720*/  FMNMX.FTZ R0, R13, R84, !PT ;  /* 0x000000540d007209 */ /* 0x000fe40007810000 */
[----:B------:R-:W-:Y:S02]  /*b730*/  ISETP.GT.AND P0, PT, R2, RZ, !P0 ;  /* 0x000000ff0200720c */ /* 0x000fe40004704270 */
[----:B------:R-:W-:Y:S02]  /*b740*/  FMNMX.FTZ R0, R14, R0, !PT ;  /* 0x000000000e007209 */ /* 0x000fe40007810000 */
[----:B------:R-:W-:Y:S01]  /*b750*/  ISETP.LT.OR P0, PT, R3, 0x1, P0 ;  /* 0x000000010300780c */ /* 0x000fe20000701670 */
[----:B------:R-:W-:Y:S01]  /*b760*/  LDSM.16.MT88.4 R80, [R192] ;  /* 0x00000000c050783b */ /* 0x000fe20000004200 */
[----:B------:R-:W-:Y:S02]  /*b770*/  FMNMX.FTZ R0, R15, R0, !PT ;  /* 0x000000000f007209 */ /* 0x000fe40007810000 */
[----:B------:R-:W-:Y:S02]  /*b780*/  FSEL R21, R225, -INF , !P0 ;  /* 0xff800000e1157808 */ /* 0x000fe40004000000 */
[----:B------:R-:W-:Y:S02]  /*b790*/  LOP3.LUT P0, RZ, R204, 0x2000, RZ, 0xc0, !PT ;  /* 0x00002000ccff7812 */ /* 0x000fe4000780c0ff */
[----:B------:R-:W-:Y:S02]  /*b7a0*/  FMNMX.FTZ R0, R18, R0, !PT ;  /* 0x0000000012007209 */ /* 0x000fe40007810000 */
[----:B------:R-:W-:Y:S02]  /*b7b0*/  ISETP.GT.AND P0, PT, R2, 0x1, !P0 ;  /* 0x000000010200780c */ /* 0x000fe40004704270 */
[----:B------:R-:W-:Y:S02]  /*b7c0*/  FMNMX.FTZ R0, R27, R0, !PT ;  /* 0x000000001b007209 */ /* 0x000fe40007810000 */
[----:B------:R-:W-:Y:S02]  /*b7d0*/  ISETP.LT.OR P0, PT, R3, 0x2, P0 ;  /* 0x000000020300780c */ /* 0x000fe40000701670 */
        /* <DEDUP_REMOVED lines=46> */
[----:B------:R-:W-:Y:S02]  /*bac0*/  LOP3.LUT P0, RZ, R204, 0x8, RZ, 0xc0, !PT ;  /* 0x00000008ccff7812 */ /* 0x000fe4000780c0ff */
        /* <DEDUP_REMOVED lines=8> */
[----:B------:R-:W-:Y:S01]  /*bb50*/  FSEL R162, R177, -INF , !P0 ;  /* 0xff800000b1a27808 */ /* 0x000fe20004000000 */
[----:B------:R-:W1:Y:S01]  /*bb60*/  SHFL.BFLY PT, R6, R0, 0x2, 0x1f ;  /* 0x0c401f0000067f89 */ /* 0x000e6200000e0000 */
[----:B------:R-:W-:Y:S02]  /*bb70*/  LOP3.LUT P0, RZ, R204, 0x4, RZ, 0xc0, !PT ;  /* 0x00000004ccff7812 */ /* 0x000fe4000780c0ff */
        /* <DEDUP_REMOVED lines=20> */
[----:B-1----:R-:W-:Y:S02]  /*bcc0*/  FMNMX.FTZ R0, R0, R6, !PT ;  /* 0x0000000600007209 */ /* 0x002fe40007810000 */
[----:B------:R-:W-:Y:S02]  /*bcd0*/  FMNMX.FTZ R4, R217, R4, !PT ;  /* 0x00000004d9047209 */ /* 0x000fe40007810000 */
[----:B------:R-:W-:Y:S01]  /*bce0*/  FMNMX.FTZ R5, R35, R5, !PT ;  /* 0x0000000523057209 */ /* 0x000fe20007810000 */
[----:B------:R-:W1:Y:S01]  /*bcf0*/  SHFL.BFLY PT, R6, R0, 0x1, 0x1f ;  /* 0x0c201f0000067f89 */ /* 0x000e6200000e0000 */
[----:B------:R-:W-:Y:S02]  /*bd00*/  ISETP.GT.AND P0, PT, R2, 0x29, !P0 ;  /* 0x000000290200780c */ /* 0x000fe40004704270 */
[----:B------:R-:W-:Y:S02]  /*bd10*/  FMNMX.FTZ R4, R218, R4, !PT ;  /* 0x00000004da047209 */ /* 0x000fe40007810000 */
[----:B------:R-:W-:Y:S02]  /*bd20*/  ISETP.LT.OR P0, PT, R3, 0x2a, P0 ;  /* 0x0000002a0300780c */ /* 0x000fe40000701670 */
[----:B------:R-:W-:Y:S01]  /*bd30*/  FMNMX.FTZ R5, R40, R5, !PT ;  /* 0x0000000528057209 */ /* 0x000fe20007810000 */
[----:B------:R-:W2:Y:S01]  /*bd40*/  SHFL.BFLY PT, R7, R4, 0x2, 0x1f ;  /* 0x0c401f0004077f89 */ /* 0x000ea200000e0000 */
[----:B------:R-:W-:Y:S02]  /*bd50*/  FSEL R165, R169, -INF , !P0 ;  /* 0xff800000a9a57808 */ /* 0x000fe40004000000 */
        /* <DEDUP_REMOVED lines=11> */
[----:B------:R-:W-:Y:S02]  /*be10*/  ISETP.GT.AND P0, PT, R2, 0x38, !P3 ;  /* 0x000000380200780c */ /* 0x000fe40005f04270 */
[----:B-1----:R-:W-:Y:S02]  /*be20*/  FMNMX.FTZ R72, R0, R6, !PT ;  /* 0x0000000600487209 */ /* 0x002fe40007810000 */
[----:B------:R-:W-:Y:S02]  /*be30*/  ISETP.LT.OR P0, PT, R3, 0x39, P0 ;  /* 0x000000390300780c */ /* 0x000fe40000701670 */
[----:B------:R-:W-:Y:S02]  /*be40*/  FMNMX.FTZ R5, R175, R5, !PT ;  /* 0x00000005af057209 */ /* 0x000fe40007810000 */
[----:B--2---:R-:W-:Y:S01]  /*be50*/  FMNMX.FTZ R0, R4, R7, !PT ;  /* 0x0000000704007209 */ /* 0x004fe20007810000 */
[----:B------:R-:W-:Y:S01]  /*be60*/  FMUL.FTZ R4, R72, c[0x0][0x2d0] ;  /* 0x0000b40048047a20 */ /* 0x000fe20000410000 */
[----:B------:R-:W-:Y:S02]  /*be70*/  FSEL R181, R49, -INF , !P0 ;  /* 0xff80000031b57808 */ /* 0x000fe40004000000 */
[----:B------:R-:W-:Y:S01]  /*be80*/  ISETP.GT.AND P0, PT, R2, 0x39, !P2 ;  /* 0x000000390200780c */ /* 0x000fe20005704270 */
[----:B------:R-:W1:Y:S01]  /*be90*/  SHFL.BFLY PT, R8, R0, 0x1, 0x1f ;  /* 0x0c201f0000087f89 */ /* 0x000e6200000e0000 */
[----:B------:R-:W-:Y:S02]  /*bea0*/  FSETP.NEU.FTZ.AND P2, PT, R72, -INF , PT ;  /* 0xff8000004800780b */ /* 0x000fe40003f5d000 */
[----:B------:R-:W-:Y:S02]  /*beb0*/  FMNMX.FTZ R5, R178, R5, !PT ;  /* 0x00000005b2057209 */ /* 0x000fe40007810000 */
[----:B------:R-:W-:Y:S02]  /*bec0*/  FSEL R74, R4, RZ, P2 ;  /* 0x000000ff044a7208 */ /* 0x000fe40001000000 */
[----:B------:R-:W-:Y:S02]  /*bed0*/  FMNMX.FTZ R5, R179, R5, !PT ;  /* 0x00000005b3057209 */ /* 0x000fe40007810000 */
[----:B------:R-:W-:Y:S01]  /*bee0*/  ISETP.LT.OR P0, PT, R3, 0x3a, P0 ;  /* 0x0000003a0300780c */ /* 0x000fe20000701670 */
[--C-:B------:R-:W-:Y:S01]  /*bef0*/  FFMA.FTZ R4, R13, c[0x0][0x2d0], -R74.reuse ;  /* 0x0000b4000d047a23 */ /* 0x100fe2000001084a */
[----:B------:R-:W-:Y:S01]  /*bf00*/  FMNMX.FTZ R5, R185, R5, !PT ;  /* 0x00000005b9057209 */ /* 0x000fe20007810000 */
[--C-:B------:R-:W-:Y:S01]  /*bf10*/  FFMA.FTZ R6, R14, c[0x0][0x2d0], -R74.reuse ;  /* 0x0000b4000e067a23 */ /* 0x100fe2000001084a */
[----:B------:R-:W-:Y:S01]  /*bf20*/  FSEL R182, R47, -INF , !P0 ;  /* 0xff8000002fb67808 */ /* 0x000fe20004000000 */
[----:B------:R2:W-:Y:S01]  /*bf30*/  MUFU.EX2 R45, R4 ;  /* 0x00000004002d7308 */ /* 0x0005e20000000800 */
[----:B------:R-:W-:Y:S02]  /*bf40*/  FMNMX.FTZ R5, R186, R5, !PT ;  /* 0x00000005ba057209 */ /* 0x000fe40007810000 */
[----:B------:R-:W-:Y:S02]  /*bf50*/  ISETP.GT.AND P0, PT, R2, 0x40, !P1 ;  /* 0x000000400200780c */ /* 0x000fe40004f04270 */
[----:B------:R-:W-:Y:S02]  /*bf60*/  FMNMX.FTZ R5, R214, R5, !PT ;  /* 0x00000005d6057209 */ /* 0x000fe40007810000 */
[----:B------:R-:W-:Y:S02]  /*bf70*/  ISETP.LT.OR P0, PT, R3, 0x41, P0 ;  /* 0x000000410300780c */ /* 0x000fe40000701670 */
[----:B------:R-:W-:Y:S01]  /*bf80*/  FMNMX.FTZ R5, R216, R5, !PT ;  /* 0x00000005d8057209 */ /* 0x000fe20007810000 */
[----:B------:R3:W4:Y:S01]  /*bf90*/  MUFU.EX2 R50, R6 ;  /* 0x0000000600327308 */ /* 0x0007220000000800 */
[----:B-1----:R-:W-:Y:S02]  /*bfa0*/  FMNMX.FTZ R71, R0, R8, !PT ;  /* 0x0000000800477209 */ /* 0x002fe40007810000 */
[----:B------:R-:W-:Y:S01]  /*bfb0*/  LOP3.LUT P6, RZ, R204, 0x400, RZ, 0xc0, !PT ;  /* 0x00000400ccff7812 */ /* 0x000fe200078cc0ff */
[----:B------:R-:W1:Y:S01]  /*bfc0*/  SHFL.BFLY PT, R7, R5, 0x2, 0x1f ;  /* 0x0c401f0005077f89 */ /* 0x000e6200000e0000 */
[C---:B------:R-:W-:Y:S01]  /*bfd0*/  FSETP.NEU.FTZ.AND P1, PT, R71.reuse, -INF , PT ;  /* 0xff8000004700780b */ /* 0x040fe20003f3d000 */
[----:B------:R-:W-:Y:S01]  /*bfe0*/  FMUL.FTZ R0, R71, c[0x0][0x2d0] ;  /* 0x0000b40047007a20 */ /* 0x000fe20000410000 */
[----:B------:R-:W-:Y:S02]  /*bff0*/  FSEL R184, R54, -INF , !P0 ;  /* 0xff80000036b87808 */ /* 0x000fe40004000000 */
[----:B------:R-:W-:Y:S02]  /*c000*/  ISETP.GT.AND P0, PT, R2, 0x41, !P6 ;  /* 0x000000410200780c */ /* 0x000fe40007704270 */
[----:B------:R-:W-:Y:S02]  /*c010*/  FSEL R75, R0, RZ, P1 ;  /* 0x000000ff004b7208 */ /* 0x000fe40000800000 */
[----:B------:R-:W-:Y:S02]  /*c020*/  ISETP.LT.OR P0, PT, R3, 0x42, P0 ;  /* 0x000000420300780c */ /* 0x000fe40000701670 */
[----:B--2---:R-:W-:Y:S01]  /*c030*/  FMNMX.FTZ R4, R21, R87, !PT ;  /* 0x0000005715047209 */ /* 0x004fe20007810000 */
[--C-:B------:R-:W-:Y:S01]  /*c040*/  FFMA.FTZ R8, R30, c[0x0][0x2d0], -R75.reuse ;  /* 0x0000b4001e087a23 */ /* 0x100fe2000001084b */
[----:B------:R-:W-:Y:S01]  /*c050*/  LOP3.LUT P5, RZ, R204, 0x1000, RZ, 0xc0, !PT ;  /* 0x00001000ccff7812 */ /* 0x000fe200078ac0ff */
[--C-:B------:R-:W-:Y:S01]  /*c060*/  FFMA.FTZ R44, R44, c[0x0][0x2d0], -R75.reuse ;  /* 0x0000b4002c2c7a23 */ /* 0x100fe2000001084b */
[----:B------:R-:W-:Y:S01]  /*c070*/  FMNMX.FTZ R4, R22, R4, !PT ;  /* 0x0000000416047209 */ /* 0x000fe20007810000 */
[----:B------:R-:W-:Y:S01]  /*c080*/  MUFU.EX2 R241, R8 ;  /* 0x0000000800f17308 */ /* 0x000fe20000000800 */
[----:B------:R-:W-:Y:S02]  /*c090*/  FSEL R177, R59, -INF , !P0 ;  /* 0xff8000003bb17808 */ /* 0x000fe40004000000 */
[----:B------:R-:W-:Y:S02]  /*c0a0*/  ISETP.GT.AND P0, PT, R2, 0x48, !P5 ;  /* 0x000000480200780c */ /* 0x000fe40006f04270 */
[----:B---3--:R-:W-:Y:S02]  /*c0b0*/  FMNMX.FTZ R6, R24, R4, !PT ;  /* 0x0000000418067209 */ /* 0x008fe40007810000 */
[----:B------:R-:W-:Y:S02]  /*c0c0*/  ISETP.LT.OR P0, PT, R3, 0x49, P0 ;  /* 0x000000490300780c */ /* 0x000fe40000701670 */
[----:B-1----:R-:W-:Y:S01]  /*c0d0*/  FMNMX.FTZ R4, R5, R7, !PT ;  /* 0x0000000705047209 */ /* 0x002fe20007810000 */
[----:B------:R-:W-:Y:S01]  /*c0e0*/  MUFU.EX2 R229, R44 ;  /* 0x0000002c00e57308 */ /* 0x000fe20000000800 */
[----:B------:R-:W-:Y:S01]  /*c0f0*/  FMNMX.FTZ R5, R26, R6, !PT ;  /* 0x000000061a057209 */ /* 0x000fe20007810000 */
[--C-:B------:R-:W-:Y:S01]  /*c100*/  FFMA.FTZ R7, R15, c[0x0][0x2d0], -R74.reuse ;  /* 0x0000b4000f077a23 */ /* 0x100fe2000001084a */
[----:B------:R-:W-:Y:S02]  /*c110*/  FSEL R170, R55, -INF , !P0 ;  /* 0xff80000037aa7808 */ /* 0x000fe40004000000 */
[----:B------:R-:W-:Y:S01]  /*c120*/  FMNMX.FTZ R6, R56, R5, !PT ;  /* 0x0000000538067209 */ /* 0x000fe20007810000 */
[----:B------:R-:W-:Y:S01]  /*c130*/  FFMA.FTZ R5, R18, c[0x0][0x2d0], -R74 ;  /* 0x0000b40012057a23 */ /* 0x000fe2000001084a */
[----:B------:R-:W-:Y:S01]  /*c140*/  LDSM.16.MT88.4 R52, [R190] ;  /* 0x00000000be34783b */ /* 0x000fe20000004200 */
[----:B----4-:R-:W-:Y:S02]  /*c150*/  F2FP.PACK_AB R76, R50, R45 ;  /* 0x0000002d324c723e */ /* 0x010fe400000000ff */
[----:B------:R1:W-:Y:S01]  /*c160*/  MUFU.EX2 R63, R5 ;  /* 0x00000005003f7308 */ /* 0x0003e20000000800 */
[----:B------:R-:W-:Y:S02]  /*c170*/  FMNMX.FTZ R6, R58, R6, !PT ;  /* 0x000000063a067209 */ /* 0x000fe40007810000 */
[----:B------:R-:W-:Y:S02]  /*c180*/  LOP3.LUT P6, RZ, R204, 0x4000, RZ, 0xc0, !PT ;  /* 0x00004000ccff7812 */ /* 0x000fe400078cc0ff */
[----:B------:R-:W-:Y:S02]  /*c190*/  FMNMX.FTZ R0, R62, R6, !PT ;  /* 0x000000063e007209 */ /* 0x000fe40007810000 */
[----:B------:R-:W-:Y:S02]  /*c1a0*/  ISETP.GT.AND P3, PT, R2, 0x49, !P6 ;  /* 0x000000490200780c */ /* 0x000fe40007764270 */
[----:B------:R-:W-:Y:S01]  /*c1b0*/  FMNMX.FTZ R0, R154, R0, !PT ;  /* 0x000000009a007209 */ /* 0x000fe20007810000 */
[----:B------:R2:W3:Y:S01]  /*c1c0*/  MUFU.EX2 R60, R7 ;  /* 0x00000007003c7308 */ /* 0x0004e20000000800 */
[----:B------:R-:W-:Y:S02]  /*c1d0*/  ISETP.LT.OR P3, PT, R3, 0x4a, P3 ;  /* 0x0000004a0300780c */ /* 0x000fe40001f61670 */
[----:B------:R-:W-:Y:S02]  /*c1e0*/  FMNMX.FTZ R0, R162, R0, !PT ;  /* 0x00000000a2007209 */ /* 0x000fe40007810000 */
[----:B------:R-:W-:Y:S02]  /*c1f0*/  FSEL R73, R57, -INF , !P3 ;  /* 0xff80000039497808 */ /* 0x000fe40005800000 */
[----:B------:R-:W-:Y:S01]  /*c200*/  FMNMX.FTZ R0, R163, R0, !PT ;  /* 0x00000000a3007209 */ /* 0x000fe20007810000 */
[--C-:B-1----:R-:W-:Y:S04]  /*c210*/  FFMA.FTZ R5, R10, c[0x0][0x2d0], -R75.reuse ;  /* 0x0000b4000a057a23 */ /* 0x102fe8000001084b */
[----:B------:R1:W-:Y:S01]  /*c220*/  MUFU.EX2 R48, R5 ;  /* 0x0000000500307308 */ /* 0x0003e20000000800 */
[----:B--2---:R-:W2:Y:S01]  /*c230*/  SHFL.BFLY PT, R7, R4, 0x1, 0x1f ;  /* 0x0c201f0004077f89 */ /* 0x004ea200000e0000 */
[----:B---3--:R-:W-:Y:S01]  /*c240*/  F2FP.PACK_AB R78, R63, R60 ;  /* 0x0000003c3f4e723e */ /* 0x008fe200000000ff */
[--C-:B-1----:R-:W-:Y:S07]  /*c250*/  FFMA.FTZ R5, R11, c[0x0][0x2d0], -R75.reuse ;  /* 0x0000b4000b057a23 */ /* 0x102fee000001084b */
[----:B------:R1:W3:Y:S01]  /*c260*/  MUFU.EX2 R51, R5 ;  /* 0x0000000500337308 */ /* 0x0002e20000000800 */
[----:B--2---:R-:W-:Y:S01]  /*c270*/  FMNMX.FTZ R70, R4, R7, !PT ;  /* 0x0000000704467209 */ /* 0x004fe20007810000 */
[--C-:B------:R-:W-:Y:S03]  /*c280*/  FFMA.FTZ R4, R19, c[0x0][0x2d0], -R75.reuse ;  /* 0x0000b40013047a23 */ /* 0x100fe6000001084b */
[----:B------:R-:W-:Y:S05]  /*c290*/  FSETP.NEU.FTZ.AND P0, PT, R70, -INF , PT ;  /* 0xff8000004600780b */ /* 0x000fea0003f1d000 */
[----:B------:R2:W-:Y:S01]  /*c2a0*/  MUFU.EX2 R219, R4 ;  /* 0x0000000400db7308 */ /* 0x0005e20000000800 */
[----:B-1----:R-:W-:Y:S01]  /*c2b0*/  FMNMX.FTZ R5, R164, R0, !PT ;  /* 0x00000000a4057209 */ /* 0x002fe20007810000 */
[--C-:B------:R-:W-:Y:S01]  /*c2c0*/  FFMA.FTZ R0, R16, c[0x0][0x2d0], -R75.reuse ;  /* 0x0000b40010007a23 */ /* 0x100fe2000001084b */
[----:B---3--:R-:W-:Y:S02]  /*c2d0*/  F2FP.PACK_AB R77, R51, R48 ;  /* 0x00000030334d723e */ /* 0x008fe400000000ff */
[----:B------:R-:W-:Y:S05]  /*c2e0*/  FMNMX.FTZ R5, R165, R5, !PT ;  /* 0x00000005a5057209 */ /* 0x000fea0007810000 */
[----:B------:R1:W3:Y:S01]  /*c2f0*/  MUFU.EX2 R61, R0 ;  /* 0x00000000003d7308 */ /* 0x0002e20000000800 */
[----:B------:R-:W-:Y:S04]  /*c300*/  FMNMX.FTZ R5, R169, R5, !PT ;  /* 0x00000005a9057209 */ /* 0x000fe80007810000 */
[----:B------:R-:W-:Y:S04]  /*c310*/  FMNMX.FTZ R5, R176, R5, !PT ;  /* 0x00000005b0057209 */ /* 0x000fe80007810000 */
[----:B--2---:R-:W-:Y:S04]  /*c320*/  FMNMX.FTZ R4, R181, R5, !PT ;  /* 0x00000005b5047209 */ /* 0x004fe80007810000 */
[----:B------:R-:W-:Y:S01]  /*c330*/  FMNMX.FTZ R4, R182, R4, !PT ;  /* 0x00000004b6047209 */ /* 0x000fe20007810000 */
[----:B-1----:R-:W-:Y:S01]  /*c340*/  FMUL.FTZ R0, R70, c[0x0][0x2d0] ;  /* 0x0000b40046007a20 */ /* 0x002fe20000410000 */
[----:B---3--:R-:W-:Y:S04]  /*c350*/  F2FP.PACK_AB R79, R219, R61 ;  /* 0x0000003ddb4f723e */ /* 0x008fe800000000ff */
[----:B------:R-:W-:Y:S05]  /*c360*/  FSEL R152, R0, RZ, P0 ;  /* 0x000000ff00987208 */ /* 0x000fea0000000000 */
[--C-:B------:R-:W-:Y:S02]  /*c370*/  FFMA.FTZ R3, R20, c[0x0][0x2d0], -R152.reuse ;  /* 0x0000b40014037a23 */ /* 0x100fe40000010898 */
[--C-:B------:R-:W-:Y:S02]  /*c380*/  FFMA.FTZ R0, R9, c[0x0][0x2d0], -R152.reuse ;  /* 0x0000b40009007a23 */ /* 0x100fe40000010898 */
[----:B------:R1:W-:Y:S01]  /*c390*/  MUFU.EX2 R250, R3 ;  /* 0x0000000300fa7308 */ /* 0x0003e20000000800 */
[--C-:B------:R-:W-:Y:S02]  /*c3a0*/  FFMA.FTZ R2, R12, c[0x0][0x2d0], -R152.reuse ;  /* 0x0000b4000c027a23 */ /* 0x100fe40000010898 */
[--C-:B------:R-:W-:Y:S02]  /*c3b0*/  FFMA.FTZ R12, R33, c[0x0][0x2d0], -R75.reuse ;  /* 0x0000b400210c7a23 */ /* 0x100fe4000001084b */
[----:B------:R-:W-:Y:S02]  /*c3c0*/  FFMA.FTZ R16, R32, c[0x0][0x2d0], -R152 ;  /* 0x0000b40020107a23 */ /* 0x000fe40000010898 */
[--C-:B------:R-:W-:Y:S03]  /*c3d0*/  FFMA.FTZ R32, R42, c[0x0][0x2d0], -R74.reuse ;  /* 0x0000b4002a207a23 */ /* 0x100fe6000001084a */
[----:B------:R2:W-:Y:S10]  /*c3e0*/  MUFU.EX2 R249, R2 ;  /* 0x0000000200f97308 */ /* 0x0005f40000000800 */
[----:B------:R3:W4:Y:S01]  /*c3f0*/  MUFU.EX2 R247, R0 ;  /* 0x0000000000f77308 */ /* 0x0007220000000800 */
[----:B-1----:R-:W-:Y:S09]  /*c400*/  FFMA.FTZ R3, R27, c[0x0][0x2d0], -R74 ;  /* 0x0000b4001b037a23 */ /* 0x002ff2000001084a */
[----:B------:R1:W-:Y:S01]  /*c410*/  MUFU.EX2 R251, R3 ;  /* 0x0000000300fb7308 */ /* 0x0003e20000000800 */
[----:B--2---:R-:W-:Y:S09]  /*c420*/  FFMA.FTZ R2, R17, c[0x0][0x2d0], -R152 ;  /* 0x0000b40011027a23 */ /* 0x004ff20000010898 */
[----:B------:R2:W5:Y:S01]  /*c430*/  MUFU.EX2 R248, R2 ;  /* 0x0000000200f87308 */ /* 0x0005620000000800 */
[----:B---3--:R-:W-:Y:S01]  /*c440*/  FMNMX.FTZ R0, R184, R4, !PT ;  /* 0x00000004b8007209 */ /* 0x008fe20007810000 */
[--C-:B------:R-:W-:Y:S01]  /*c450*/  FFMA.FTZ R4, R25, c[0x0][0x2d0], -R75.reuse ;  /* 0x0000b40019047a23 */ /* 0x100fe2000001084b */
[----:B----4-:R-:W-:Y:S02]  /*c460*/  F2FP.PACK_AB R64, R249, R247 ;  /* 0x000000f7f940723e */ /* 0x010fe400000000ff */
[----:B------:R-:W-:Y:S05]  /*c470*/  FMNMX.FTZ R0, R177, R0, !PT ;  /* 0x00000000b1007209 */ /* 0x000fea0007810000 */
[----:B------:R-:W-:Y:S01]  /*c480*/  MUFU.EX2 R252, R4 ;  /* 0x0000000400fc7308 */ /* 0x000fe20000000800 */
[----:B------:R-:W-:Y:S01]  /*c490*/  FMNMX.FTZ R0, R170, R0, !PT ;  /* 0x00000000aa007209 */ /* 0x000fe20007810000 */
[----:B-1----:R-:W-:Y:S03]  /*c4a0*/  FFMA.FTZ R3, R28, c[0x0][0x2d0], -R74 ;  /* 0x0000b4001c037a23 */ /* 0x002fe6000001084a */
[----:B------:R-:W-:Y:S01]  /*c4b0*/  FMNMX.FTZ R0, R73, R0, !PT ;  /* 0x0000000049007209 */ /* 0x000fe20007810000 */
[----:B------:R-:W-:Y:S02]  /*c4c0*/  FFMA.FTZ R28, R40, c[0x0][0x2d0], -R152 ;  /* 0x0000b400281c7a23 */ /* 0x000fe40000010898 */
[--C-:B------:R-:W-:Y:S02]  /*c4d0*/  FFMA.FTZ R40, R41, c[0x0][0x2d0], -R75.reuse ;  /* 0x0000b40029287a23 */ /* 0x100fe4000001084b */
[----:B------:R1:W-:Y:S01]  /*c4e0*/  MUFU.EX2 R226, R3 ;  /* 0x0000000300e27308 */ /* 0x0003e20000000800 */
[----:B--2---:R-:W2:Y:S01]  /*c4f0*/  SHFL.BFLY PT, R2, R0, 0x2, 0x1f ;  /* 0x0c401f0000027f89 */ /* 0x004ea200000e0000 */
[----:B-----5:R-:W-:Y:S08]  /*c500*/  F2FP.PACK_AB R66, R250, R248 ;  /* 0x000000f8fa42723e */ /* 0x020ff000000000ff */
[----:B------:R-:W-:Y:S10]  /*c510*/  MUFU.EX2 R240, R12 ;  /* 0x0000000c00f07308 */ /* 0x000ff40000000800 */
[----:B------:R-:W-:Y:S01]  /*c520*/  MUFU.EX2 R236, R16 ;  /* 0x0000001000ec7308 */ /* 0x000fe20000000800 */
[----:B-1----:R-:W-:Y:S09]  /*c530*/  FFMA.FTZ R3, R23, c[0x0][0x2d0], -R75 ;  /* 0x0000b40017037a23 */ /* 0x002ff2000001084b */
[----:B------:R2:W-:Y:S10]  /*c540*/  MUFU.EX2 R223, R3 ;  /* 0x0000000300df7308 */ /* 0x0005f40000000800 */
[----:B------:R-:W-:Y:S10]  /*c550*/  MUFU.EX2 R233, R28 ;  /* 0x0000001c00e97308 */ /* 0x000ff40000000800 */
[----:B------:R-:W-:Y:S01]  /*c560*/  MUFU.EX2 R232, R32 ;  /* 0x0000002000e87308 */ /* 0x000fe20000000800 */
[----:B--2---:R-:W-:Y:S01]  /*c570*/  FMNMX.FTZ R3, R0, R2, !PT ;  /* 0x0000000200037209 */ /* 0x004fe20007810000 */
[----:B------:R-:W-:Y:S01]  /*c580*/  FFMA.FTZ R2, R29, c[0x0][0x2d0], -R74 ;  /* 0x0000b4001d027a23 */ /* 0x000fe2000001084a */
[----:B------:R-:W-:Y:S03]  /*c590*/  FSEL R0, R72, RZ, P2 ;  /* 0x000000ff48007208 */ /* 0x000fe60001000000 */
[----:B------:R-:W1:Y:S04]  /*c5a0*/  SHFL.BFLY PT, R4, R3, 0x1, 0x1f ;  /* 0x0c201f0003047f89 */ /* 0x000e6800000e0000 */
[----:B------:R2:W-:Y:S01]  /*c5b0*/  MUFU.EX2 R227, R2 ;  /* 0x0000000200e37308 */ /* 0x0005e20000000800 */
[----:B------:R-:W-:Y:S04]  /*c5c0*/  FADD.FTZ R0, -R0, R84 ;  /* 0x0000005400007221 */ /* 0x000fe80000010100 */
[----:B------:R-:W-:Y:S05]  /*c5d0*/  FMUL.FTZ R0, R0, c[0x0][0x2d0] ;  /* 0x0000b40000007a20 */ /* 0x000fea0000410000 */
[----:B------:R3:W4:Y:S10]  /*c5e0*/  MUFU.EX2 R69, R0 ;  /* 0x0000000000457308 */ /* 0x0007340000000800 */
[----:B------:R-:W-:Y:S01]  /*c5f0*/  MUFU.EX2 R230, R40 ;  /* 0x0000002800e67308 */ /* 0x000fe20000000800 */
[----:B-1----:R-:W-:Y:S02]  /*c600*/  FMNMX.FTZ R3, R3, R4, !PT ;  /* 0x0000000403037209 */ /* 0x002fe40007810000 */
[----:B--2---:R-:W-:Y:S03]  /*c610*/  FSEL R2, R71, RZ, P1 ;  /* 0x000000ff47027208 */ /* 0x004fe60000800000 */
[C---:B------:R-:W-:Y:S02]  /*c620*/  FMUL.FTZ R4, R3.reuse, c[0x0][0x2d0] ;  /* 0x0000b40003047a20 */ /* 0x040fe40000410000 */
[----:B------:R-:W-:Y:S01]  /*c630*/  FADD.FTZ R2, -R2, R85 ;  /* 0x0000005502027221 */ /* 0x000fe20000010100 */
[----:B---3--:R-:W-:Y:S03]  /*c640*/  FSEL R0, R70, RZ, P0 ;  /* 0x000000ff46007208 */ /* 0x008fe60000000000 */
[----:B------:R-:W-:Y:S01]  /*c650*/  FMUL.FTZ R2, R2, c[0x0][0x2d0] ;  /* 0x0000b40002027a20 */ /* 0x000fe20000410000 */
[----:B------:R-:W-:Y:S01]  /*c660*/  FSETP.NEU.FTZ.AND P0, PT, R3, -INF , PT ;  /* 0xff8000000300780b */ /* 0x000fe20003f1d000 */
[C---:B----4-:R-:W-:Y:S02]  /*c670*/  FMUL.FTZ R16, R69.reuse, R100 ;  /* 0x0000006445107220 */ /* 0x050fe40000410000 */
[----:B------:R-:W-:Y:S01]  /*c680*/  FADD.FTZ R0, -R0, R86 ;  /* 0x0000005600007221 */ /* 0x000fe20000010100 */
[----:B------:R-:W1:Y:S01]  /*c690*/  MUFU.EX2 R68, R2 ;  /* 0x0000000200447308 */ /* 0x000e620000000800 */
[----:B------:R-:W-:Y:S01]  /*c6a0*/  FSEL R153, R4, RZ, P0 ;  /* 0x000000ff04997208 */ /* 0x000fe20000000000 */
[----:B------:R-:W-:Y:S02]  /*c6b0*/  FMUL.FTZ R17, R69, R101 ;  /* 0x0000006545117220 */ /* 0x000fe40000410000 */
[----:B------:R-:W-:Y:S02]  /*c6c0*/  FMUL.FTZ R0, R0, c[0x0][0x2d0] ;  /* 0x0000b40000007a20 */ /* 0x000fe40000410000 */
[--C-:B------:R-:W-:Y:S02]  /*c6d0*/  FFMA.FTZ R4, R26, c[0x0][0x2d0], -R153.reuse ;  /* 0x0000b4001a047a23 */ /* 0x100fe40000010899 */
[--C-:B------:R-:W-:Y:S02]  /*c6e0*/  FFMA.FTZ R5, R24, c[0x0][0x2d0], -R153.reuse ;  /* 0x0000b40018057a23 */ /* 0x100fe40000010899 */
[----:B------:R2:W3:Y:S01]  /*c6f0*/  MUFU.EX2 R2, R0 ;  /* 0x0000000000027308 */ /* 0x0004e20000000800 */
[----:B------:R-:W-:Y:S02]  /*c700*/  FFMA.FTZ R24, R35, c[0x0][0x2d0], -R152 ;  /* 0x0000b40023187a23 */ /* 0x000fe40000010898 */
[C---:B------:R-:W-:Y:S02]  /*c710*/  FMUL.FTZ R32, R69.reuse, R116 ;  /* 0x0000007445207220 */ /* 0x040fe40000410000 */
[C---:B------:R-:W-:Y:S02]  /*c720*/  FMUL.FTZ R33, R69.reuse, R117 ;  /* 0x0000007545217220 */ /* 0x040fe40000410000 */
[--C-:B------:R-:W-:Y:S02]  /*c730*/  FFMA.FTZ R58, R58, c[0x0][0x2d0], -R153.reuse ;  /* 0x0000b4003a3a7a23 */ /* 0x100fe40000010899 */
[----:B------:R-:W-:Y:S01]  /*c740*/  FMUL.FTZ R49, R69, R133 ;  /* 0x0000008545317220 */ /* 0x000fe20000410000 */
[----:B------:R4:W-:Y:S01]  /*c750*/  MUFU.EX2 R246, R4 ;  /* 0x0000000400f67308 */ /* 0x0009e20000000800 */
[--C-:B------:R-:W-:Y:S02]  /*c760*/  FFMA.FTZ R62, R62, c[0x0][0x2d0], -R153.reuse ;  /* 0x0000b4003e3e7a23 */ /* 0x100fe40000010899 */
[C---:B-1----:R-:W-:Y:S02]  /*c770*/  FMUL.FTZ R6, R68.reuse, R90 ;  /* 0x0000005a44067220 */ /* 0x042fe40000410000 */
[C---:B------:R-:W-:Y:S02]  /*c780*/  FMUL.FTZ R7, R68.reuse, R91 ;  /* 0x0000005b44077220 */ /* 0x040fe40000410000 */
[C---:B------:R-:W-:Y:S03]  /*c790*/  FMUL.FTZ R18, R68.reuse, R102 ;  /* 0x0000006644127220 */ /* 0x040fe60000410000 */
[----:B------:R-:W1:Y:S01]  /*c7a0*/  MUFU.EX2 R242, R5 ;  /* 0x0000000500f27308 */ /* 0x000e620000000800 */
[C---:B------:R-:W-:Y:S02]  /*c7b0*/  FMUL.FTZ R19, R68.reuse, R103 ;  /* 0x0000006744137220 */ /* 0x040fe40000410000 */
[----:B------:R-:W-:Y:S01]  /*c7c0*/  FMUL.FTZ R35, R68, R119 ;  /* 0x0000007744237220 */ /* 0x000fe20000410000 */
[----:B------:R-:W-:Y:S01]  /*c7d0*/  LDSM.16.MT88.4 R100, [R189+0x2000] ;  /* 0x00200000bd64783b */ /* 0x000fe20000004200 */
[--C-:B--2---:R-:W-:Y:S02]  /*c7e0*/  FFMA.FTZ R0, R21, c[0x0][0x2d0], -R153.reuse ;  /* 0x0000b40015007a23 */ /* 0x104fe40000010899 */
[C---:B---3--:R-:W-:Y:S02]  /*c7f0*/  FMUL.FTZ R9, R2.reuse, R93 ;  /* 0x0000005d02097220 */ /* 0x048fe40000410000 */
[C---:B------:R-:W-:Y:S01]  /*c800*/  FMUL.FTZ R8, R2.reuse, R92 ;  /* 0x0000005c02087220 */ /* 0x040fe20000410000 */
[----:B------:R2:W-:Y:S01]  /*c810*/  MUFU.EX2 R237, R0 ;  /* 0x0000000000ed7308 */ /* 0x0005e20000000800 */
[C---:B------:R-:W-:Y:S02]  /*c820*/  FMUL.FTZ R13, R2.reuse, R97 ;  /* 0x00000061020d7220 */ /* 0x040fe40000410000 */
[C---:B------:R-:W-:Y:S01]  /*c830*/  FMUL.FTZ R12, R2.reuse, R96 ;  /* 0x00000060020c7220 */ /* 0x040fe20000410000 */
[----:B------:R-:W-:Y:S01]  /*c840*/  MOV R96, R50 ;  /* 0x0000003200607202 */ /* 0x000fe20000000f00 */
[----:B----4-:R-:W-:Y:S02]  /*c850*/  FFMA.FTZ R4, R31, c[0x0][0x2d0], -R74 ;  /* 0x0000b4001f047a23 */ /* 0x010fe4000001084a */
[C---:B------:R-:W-:Y:S02]  /*c860*/  FMUL.FTZ R25, R2.reuse, R109 ;  /* 0x0000006d02197220 */ /* 0x040fe40000410000 */
[C---:B------:R-:W-:Y:S01]  /*c870*/  FMUL.FTZ R28, R2.reuse, R112 ;  /* 0x00000070021c7220 */ /* 0x040fe20000410000 */
[----:B------:R3:W-:Y:S01]  /*c880*/  MUFU.EX2 R245, R4 ;  /* 0x0000000400f57308 */ /* 0x0007e20000000800 */
[C---:B------:R-:W-:Y:S01]  /*c890*/  FMUL.FTZ R29, R2.reuse, R113 ;  /* 0x00000071021d7220 */ /* 0x040fe20000410000 */
[----:B------:R-:W-:Y:S01]  /*c8a0*/  MOV R112, R61 ;  /* 0x0000003d00707202 */ /* 0x000fe20000000f00 */
[----:B------:R-:W-:Y:S01]  /*c8b0*/  FMUL.FTZ R40, R2, R124 ;  /* 0x0000007c02287220 */ /* 0x000fe20000410000 */
[----:B-1----:R-:W-:Y:S01]  /*c8c0*/  F2FP.PACK_AB R67, R246, R242 ;  /* 0x000000f2f643723e */ /* 0x002fe200000000ff */
[----:B------:R-:W-:Y:S01]  /*c8d0*/  FMUL.FTZ R5, R69, R89 ;  /* 0x0000005945057220 */ /* 0x000fe20000410000 */
[----:B------:R-:W-:Y:S01]  /*c8e0*/  MOV R113, R60 ;  /* 0x0000003c00717202 */ /* 0x000fe20000000f00 */
[C---:B------:R-:W-:Y:S01]  /*c8f0*/  FMUL.FTZ R41, R2.reuse, R125 ;  /* 0x0000007d02297220 */ /* 0x040fe20000410000 */
[----:B------:R-:W-:Y:S01]  /*c900*/  MOV R125, R227 ;  /* 0x000000e3007d7202 */ /* 0x000fe20000000f00 */
[----:B------:R-:W-:Y:S01]  /*c910*/  FMUL.FTZ R44, R2, R128 ;  /* 0x00000080022c7220 */ /* 0x000fe20000410000 */
[----:B------:R1:W-:Y:S01]  /*c920*/  MUFU.EX2 R234, R24 ;  /* 0x0000001800ea7308 */ /* 0x0003e20000000800 */
[----:B------:R-:W-:Y:S02]  /*c930*/  FMUL.FTZ R50, R68, R134 ;  /* 0x0000008644327220 */ /* 0x000fe40000410000 */
[----:B------:R-:W-:Y:S02]  /*c940*/  FMUL.FTZ R57, R2, R141 ;  /* 0x0000008d02397220 */ /* 0x000fe40000410000 */
[----:B--2---:R-:W-:Y:S02]  /*c950*/  FFMA.FTZ R0, R22, c[0x0][0x2d0], -R153 ;  /* 0x0000b40016007a23 */ /* 0x004fe40000010899 */
[----:B------:R-:W2:Y:S01]  /*c960*/  LDSM.16.MT88.4 R20, [R189] ;  /* 0x00000000bd14783b */ /* 0x000ea20000004200 */
[C---:B------:R-:W-:Y:S02]  /*c970*/  FMUL.FTZ R60, R2.reuse, R144 ;  /* 0x00000090023c7220 */ /* 0x040fe40000410000 */
[----:B------:R4:W5:Y:S01]  /*c980*/  MUFU.EX2 R238, R0 ;  /* 0x0000000000ee7308 */ /* 0x0009620000000800 */
[C---:B------:R-:W-:Y:S02]  /*c990*/  FMUL.FTZ R61, R2.reuse, R145 ;  /* 0x00000091023d7220 */ /* 0x040fe40000410000 */
[----:B------:R-:W-:Y:S02]  /*c9a0*/  FFMA.FTZ R92, R159, c[0x0][0x2d0], -R75 ;  /* 0x0000b4009f5c7a23 */ /* 0x000fe4000001084b */
[----:B---3--:R-:W-:Y:S02]  /*c9b0*/  FMUL.FTZ R4, R69, R88 ;  /* 0x0000005845047220 */ /* 0x008fe40000410000 */
[----:B------:R-:W-:Y:S03]  /*c9c0*/  LDSM.16.MT88.4 R88, [R193+0x800] ;  /* 0x00080000c158783b */ /* 0x000fe60000004200 */
[----:B------:R-:W-:Y:S01]  /*c9d0*/  MUFU.EX2 R225, R92 ;  /* 0x0000005c00e17308 */ /* 0x000fe20000000800 */
[----:B-1----:R-:W-:Y:S01]  /*c9e0*/  FMUL.FTZ R24, R2, R108 ;  /* 0x0000006c02187220 */ /* 0x002fe20000410000 */
[----:B----4-:R-:W-:Y:S02]  /*c9f0*/  FSEL R0, R3, RZ, P0 ;  /* 0x000000ff03007208 */ /* 0x010fe40000000000 */
[----:B-----5:R-:W-:Y:S03]  /*ca00*/  F2FP.PACK_AB R65, R238, R237 ;  /* 0x000000edee41723e */ /* 0x020fe600000000ff */
[----:B------:R-:W-:Y:S02]  /*ca10*/  FADD.FTZ R0, -R0, R87 ;  /* 0x0000005700007221 */ /* 0x000fe40000010100 */
[----:B------:R-:W1:Y:S02]  /*ca20*/  LDSM.16.MT88.4 R84, [R189+0x800] ;  /* 0x00080000bd54783b */ /* 0x000e640000004200 */
[----:B------:R-:W-:Y:S01]  /*ca30*/  FMUL.FTZ R0, R0, c[0x0][0x2d0] ;  /* 0x0000b40000007a20 */ /* 0x000fe20000410000 */
[-C--:B--2---:R-:W-:Y:S05]  /*ca40*/  HMMA.16816.F32 R4, R76, R20.reuse, R4 ;  /* 0x000000144c04723c */ /* 0x084fea0000001804 */
[----:B------:R-:W2:Y:S02]  /*ca50*/  MUFU.EX2 R0, R0 ;  /* 0x0000000000007308 */ /* 0x000ea40000000800 */
[C---:B--2---:R-:W-:Y:S02]  /*ca60*/  FMUL.FTZ R10, R0.reuse, R94 ;  /* 0x0000005e000a7220 */ /* 0x044fe40000410000 */
[C---:B------:R-:W-:Y:S02]  /*ca70*/  FMUL.FTZ R11, R0.reuse, R95 ;  /* 0x0000005f000b7220 */ /* 0x040fe40000410000 */
[----:B------:R-:W2:Y:S01]  /*ca80*/  LDSM.16.MT88.4 R92, [R190+0x800] ;  /* 0x00080000be5c783b */ /* 0x000ea20000004200 */
[C---:B------:R-:W-:Y:S02]  /*ca90*/  FMUL.FTZ R14, R0.reuse, R98 ;  /* 0x00000062000e7220 */ /* 0x040fe40000410000 */
[C---:B------:R-:W-:Y:S02]  /*caa0*/  FMUL.FTZ R42, R0.reuse, R126 ;  /* 0x0000007e002a7220 */ /* 0x040fe40000410000 */
[C---:B------:R-:W-:Y:S04]  /*cab0*/  HMMA.16816.F32 R8, R64.reuse, R20, R8 ;  /* 0x000000144008723c */ /* 0x040fe80000001808 */
[C---:B------:R-:W-:Y:S01]  /*cac0*/  FMUL.FTZ R15, R0.reuse, R99 ;  /* 0x00000063000f7220 */ /* 0x040fe20000410000 */
[----:B------:R-:W-:Y:S01]  /*cad0*/  MOV R99, R48 ;  /* 0x0000003000637202 */ /* 0x000fe20000000f00 */
[----:B------:R-:W-:Y:S02]  /*cae0*/  FMUL.FTZ R26, R0, R110 ;  /* 0x0000006e001a7220 */ /* 0x000fe40000410000 */
[----:B------:R-:W-:Y:S03]  /*caf0*/  FFMA.FTZ R20, R34, c[0x0][0x2d0], -R152 ;  /* 0x0000b40022147a23 */ /* 0x000fe60000010898 */
[-C--:B------:R-:W-:Y:S01]  /*cb00*/  HMMA.16816.F32 R12, R64, R22.reuse, R12 ;  /* 0x00000016400c723c */ /* 0x080fe2000000180c */
[----:B------:R3:W-:Y:S02]  /*cb10*/  MUFU.EX2 R235, R20 ;  /* 0x0000001400eb7308 */ /* 0x0007e40000000800 */
[----:B------:R-:W-:Y:S02]  /*cb20*/  FMUL.FTZ R34, R68, R118 ;  /* 0x0000007644227220 */ /* 0x000fe40000410000 */
[----:B------:R-:W-:Y:S01]  /*cb30*/  LDSM.16.MT88.4 R116, [R193+0x2000] ;  /* 0x00200000c174783b */ /* 0x000fe20000004200 */
[C---:B------:R-:W-:Y:S02]  /*cb40*/  FMUL.FTZ R27, R0.reuse, R111 ;  /* 0x0000006f001b7220 */ /* 0x040fe40000410000 */
[C---:B------:R-:W-:Y:S04]  /*cb50*/  HMMA.16816.F32 R16, R76.reuse, R22, R16 ;  /* 0x000000164c10723c */ /* 0x040fe80000001810 */
[C---:B------:R-:W-:Y:S01]  /*cb60*/  FMUL.FTZ R21, R69.reuse, R105 ;  /* 0x0000006945157220 */ /* 0x040fe20000410000 */
[----:B------:R-:W-:Y:S01]  /*cb70*/  MOV R105, R45 ;  /* 0x0000002d00697202 */ /* 0x000fe20000000f00 */
[----:B------:R-:W-:Y:S01]  /*cb80*/  FMUL.FTZ R30, R0, R114 ;  /* 0x00000072001e7220 */ /* 0x000fe20000410000 */
[----:B------:R-:W-:Y:S01]  /*cb90*/  MOV R114, R51 ;  /* 0x0000003300727202 */ /* 0x000fe20000000f00 */
[C---:B------:R-:W-:Y:S04]  /*cba0*/  FMUL.FTZ R22, R68.reuse, R106 ;  /* 0x0000006a44167220 */ /* 0x040fe80000410000 */
[----:B------:R-:W-:Y:S02]  /*cbb0*/  FMUL.FTZ R23, R68, R107 ;  /* 0x0000006b44177220 */ /* 0x000fe40000410000 */
[----:B------:R-:W-:Y:S02]  /*cbc0*/  FMUL.FTZ R31, R0, R115 ;  /* 0x00000073001f7220 */ /* 0x000fe40000410000 */
[--C-:B------:R-:W-:Y:S02]  /*cbd0*/  FFMA.FTZ R48, R46, c[0x0][0x2d0], -R74.reuse ;  /* 0x0000b4002e307a23 */ /* 0x100fe4000001084a */
[----:B---3--:R-:W-:Y:S02]  /*cbe0*/  FMUL.FTZ R20, R69, R104 ;  /* 0x0000006845147220 */ /* 0x008fe40000410000 */
[----:B------:R-:W3:Y:S01]  /*cbf0*/  LDL.LU R104, [R1+0xc] ;  /* 0x00000c0001687983 */ /* 0x000ee20000300800 */
[----:B------:R-:W-:Y:S01]  /*cc00*/  FMUL.FTZ R51, R68, R135 ;  /* 0x0000008744337220 */ /* 0x000fe20000410000 */
[----:B------:R4:W-:Y:S01]  /*cc10*/  MUFU.EX2 R228, R48 ;  /* 0x0000003000e47308 */ /* 0x0009e20000000800 */
[C---:B------:R-:W-:Y:S01]  /*cc20*/  FMUL.FTZ R46, R0.reuse, R130 ;  /* 0x00000082002e7220 */ /* 0x040fe20000410000 */
[----:B------:R-:W5:Y:S01]  /*cc30*/  LDL.LU R98, [R1+0x10] ;  /* 0x0000100001627983 */ /* 0x000f620000300800 */
[-C--:B------:R-:W-:Y:S03]  /*cc40*/  HMMA.16816.F32 R20, R76, R36.reuse, R20 ;  /* 0x000000244c14723c */ /* 0x080fe60000001814 */
[----:B------:R-:W5:Y:S01]  /*cc50*/  LDL.LU R97, [R1+0x14] ;  /* 0x0000140001617983 */ /* 0x000f620000300800 */
[C---:B------:R-:W-:Y:S02]  /*cc60*/  FMUL.FTZ R47, R0.reuse, R131 ;  /* 0x00000083002f7220 */ /* 0x040fe40000410000 */
[----:B------:R-:W-:Y:S01]  /*cc70*/  FMUL.FTZ R59, R0, R143 ;  /* 0x0000008f003b7220 */ /* 0x000fe20000410000 */
[----:B------:R-:W5:Y:S01]  /*cc80*/  LDL.LU R126, [R1+0x18] ;  /* 0x00001800017e7983 */ /* 0x000f620000300800 */
[C---:B------:R-:W-:Y:S01]  /*cc90*/  HMMA.16816.F32 R24, R64.reuse, R36, R24 ;  /* 0x000000244018723c */ /* 0x040fe20000001818 */
[----:B------:R1:W-:Y:S03]  /*cca0*/  MUFU.EX2 R130, R58 ;  /* 0x0000003a00827308 */ /* 0x0003e60000000800 */
[----:B------:R-:W-:Y:S03]  /*ccb0*/  FMUL.FTZ R45, R2, R129 ;  /* 0x00000081022d7220 */ /* 0x000fe60000410000 */
[--C-:B------:R-:W-:Y:S01]  /*ccc0*/  FFMA.FTZ R36, R43, c[0x0][0x2d0], -R74.reuse ;  /* 0x0000b4002b247a23 */ /* 0x100fe2000001084a */
[-C--:B------:R-:W-:Y:S03]  /*ccd0*/  HMMA.16816.F32 R28, R64, R38.reuse, R28 ;  /* 0x00000026401c723c */ /* 0x080fe6000000181c */
[----:B------:R2:W-:Y:S01]  /*cce0*/  MUFU.EX2 R231, R36 ;  /* 0x0000002400e77308 */ /* 0x0005e20000000800 */
[----:B------:R-:W-:Y:S02]  /*ccf0*/  FMUL.FTZ R43, R0, R127 ;  /* 0x0000007f002b7220 */ /* 0x000fe40000410000 */
[C---:B----4-:R-:W-:Y:S02]  /*cd00*/  FMUL.FTZ R48, R69.reuse, R132 ;  /* 0x0000008445307220 */ /* 0x050fe40000410000 */
[C---:B------:R-:W-:Y:S01]  /*cd10*/  HMMA.16816.F32 R32, R76.reuse, R38, R32 ;  /* 0x000000264c20723c */ /* 0x040fe20000001820 */
[----:B------:R-:W-:Y:S03]  /*cd20*/  LDSM.16.MT88.4 R132, [R190+0x2000] ;  /* 0x00200000be84783b */ /* 0x000fe60000004200 */
[C---:B------:R-:W-:Y:S01]  /*cd30*/  FMUL.FTZ R37, R69.reuse, R121 ;  /* 0x0000007945257220 */ /* 0x040fe20000410000 */
[----:B------:R4:W-:Y:S01]  /*cd40*/  MUFU.EX2 R129, R62 ;  /* 0x0000003e00817308 */ /* 0x0009e20000000800 */
[----:B------:R-:W-:Y:S01]  /*cd50*/  MOV R121, R223 ;  /* 0x000000df00797202 */ /* 0x000fe20000000f00 */
[C---:B------:R-:W-:Y:S01]  /*cd60*/  FMUL.FTZ R38, R68.reuse, R122 ;  /* 0x0000007a44267220 */ /* 0x040fe20000410000 */
[----:B------:R-:W-:Y:S01]  /*cd70*/  MOV R122, R219 ;  /* 0x000000db007a7202 */ /* 0x000fe20000000f00 */
[----:B------:R-:W-:Y:S03]  /*cd80*/  FMUL.FTZ R39, R68, R123 ;  /* 0x0000007b44277220 */ /* 0x000fe60000410000 */
[C---:B-1----:R-:W-:Y:S01]  /*cd90*/  FMUL.FTZ R58, R0.reuse, R142 ;  /* 0x0000008e003a7220 */ /* 0x042fe20000410000 */
[----:B------:R-:W-:Y:S01]  /*cda0*/  MOV R123, R63 ;  /* 0x0000003f007b7202 */ /* 0x000fe20000000f00 */
[C---:B------:R-:W-:Y:S02]  /*cdb0*/  FMUL.FTZ R63, R0.reuse, R147 ;  /* 0x00000093003f7220 */ /* 0x040fe40000410000 */
[C---:B--2---:R-:W-:Y:S01]  /*cdc0*/  FMUL.FTZ R36, R69.reuse, R120 ;  /* 0x0000007845247220 */ /* 0x044fe20000410000 */
[----:B------:R-:W-:Y:S06]  /*cdd0*/  MOV R120, R226 ;  /* 0x000000e200787202 */ /* 0x000fec0000000f00 */
[-C--:B------:R-:W-:Y:S03]  /*cde0*/  HMMA.16816.F32 R36, R76, R52.reuse, R36 ;  /* 0x000000344c24723c */ /* 0x080fe60000001824 */
[----:B----4-:R-:W-:Y:S05]  /*cdf0*/  FMUL.FTZ R62, R0, R146 ;  /* 0x00000092003e7220 */ /* 0x010fea0000410000 */
[C---:B------:R-:W-:Y:S07]  /*ce00*/  HMMA.16816.F32 R40, R64.reuse, R52, R40 ;  /* 0x000000344028723c */ /* 0x040fee0000001828 */
[--C-:B------:R-:W-:Y:S01]  /*ce10*/  FFMA.FTZ R52, R56, c[0x0][0x2d0], -R153.reuse ;  /* 0x0000b40038347a23 */ /* 0x100fe20000010899 */
[-C--:B------:R-:W-:Y:S03]  /*ce20*/  HMMA.16816.F32 R44, R64, R54.reuse, R44 ;  /* 0x00000036402c723c */ /* 0x080fe6000000182c */
[----:B------:R1:W2:Y:S01]  /*ce30*/  MUFU.EX2 R124, R52 ;  /* 0x00000034007c7308 */ /* 0x0002a20000000800 */
[----:B------:R-:W-:Y:S02]  /*ce40*/  FMUL.FTZ R56, R2, R140 ;  /* 0x0000008c02387220 */ /* 0x000fe40000410000 */
[C---:B------:R-:W-:Y:S02]  /*ce50*/  FMUL.FTZ R53, R69.reuse, R137 ;  /* 0x0000008945357220 */ /* 0x040fe40000410000 */
[C---:B------:R-:W-:Y:S07]  /*ce60*/  HMMA.16816.F32 R48, R76.reuse, R54, R48 ;  /* 0x000000364c30723c */ /* 0x040fee0000001830 */
[C---:B------:R-:W-:Y:S02]  /*ce70*/  FMUL.FTZ R55, R68.reuse, R139 ;  /* 0x0000008b44377220 */ /* 0x040fe40000410000 */
[----:B------:R-:W-:Y:S03]  /*ce80*/  FMUL.FTZ R54, R68, R138 ;  /* 0x0000008a44367220 */ /* 0x000fe60000410000 */
[C---:B-1----:R-:W-:Y:S07]  /*ce90*/  FMUL.FTZ R52, R69.reuse, R136 ;  /* 0x0000008845347220 */ /* 0x042fee0000410000 */
[-C--:B------:R-:W-:Y:S08]  /*cea0*/  HMMA.16816.F32 R52, R76, R80.reuse, R52 ;  /* 0x000000504c34723c */ /* 0x080ff00000001834 */
[C---:B------:R-:W-:Y:S07]  /*ceb0*/  HMMA.16816.F32 R56, R64.reuse, R80, R56 ;  /* 0x000000504038723c */ /* 0x040fee0000001838 */
[----:B------:R-:W-:Y:S01]  /*cec0*/  FFMA.FTZ R80, R154, c[0x0][0x2d0], -R153 ;  /* 0x0000b4009a507a23 */ /* 0x000fe20000010899 */
[-C--:B------:R-:W-:Y:S03]  /*ced0*/  HMMA.16816.F32 R60, R64, R82.reuse, R60 ;  /* 0x00000052403c723c */ /* 0x080fe6000000183c */
[----:B------:R1:W4:Y:S01]  /*cee0*/  MUFU.EX2 R227, R80 ;  /* 0x0000005000e37308 */ /* 0x0003220000000800 */
[----:B--2---:R-:W-:Y:S03]  /*cef0*/  F2FP.PACK_AB R81, R130, R124 ;  /* 0x0000007c8251723e */ /* 0x004fe600000000ff */
[C---:B------:R-:W-:Y:S02]  /*cf00*/  FMUL.FTZ R64, R69.reuse, R148 ;  /* 0x0000009445407220 */ /* 0x040fe40000410000 */
[----:B------:R-:W-:Y:S03]  /*cf10*/  FMUL.FTZ R65, R69, R149 ;  /* 0x0000009545417220 */ /* 0x000fe60000410000 */
[C---:B------:R-:W-:Y:S02]  /*cf20*/  FMUL.FTZ R66, R68.reuse, R150 ;  /* 0x0000009644427220 */ /* 0x040fe40000410000 */
[----:B------:R-:W-:Y:S07]  /*cf30*/  FMUL.FTZ R67, R68, R151 ;  /* 0x0000009744437220 */ /* 0x000fee0000410000 */
[----:B------:R-:W-:Y:S04]  /*cf40*/  HMMA.16816.F32 R64, R76, R82, R64 ;  /* 0x000000524c40723c */ /* 0x000fe80000001840 */
[----:B-1----:R-:W-:Y:S03]  /*cf50*/  FFMA.FTZ R80, R160, c[0x0][0x2d0], -R74 ;  /* 0x0000b400a0507a23 */ /* 0x002fe6000001084a */
[----:B------:R-:W-:Y:S02]  /*cf60*/  F2FP.PACK_AB R76, R120, R251 ;  /* 0x000000fb784c723e */ /* 0x000fe400000000ff */
[----:B------:R-:W-:Y:S01]  /*cf70*/  F2FP.PACK_AB R77, R252, R121 ;  /* 0x00000079fc4d723e */ /* 0x000fe200000000ff */
[----:B------:R1:W-:Y:S02]  /*cf80*/  MUFU.EX2 R226, R80 ;  /* 0x0000005000e27308 */ /* 0x0003e40000000800 */
[----:B------:R-:W-:Y:S02]  /*cf90*/  F2FP.PACK_AB R78, R245, R125 ;  /* 0x0000007df54e723e */ /* 0x000fe400000000ff */
[----:B------:R-:W-:Y:S02]  /*cfa0*/  F2FP.PACK_AB R79, R240, R241 ;  /* 0x000000f1f04f723e */ /* 0x000fe400000000ff */
[----:B------:R-:W-:Y:S02]  /*cfb0*/  F2FP.PACK_AB R82, R233, R234 ;  /* 0x000000eae952723e */ /* 0x000fe400000000ff */
[----:B----4-:R-:W-:Y:S03]  /*cfc0*/  F2FP.PACK_AB R83, R227, R129 ;  /* 0x00000081e353723e */ /* 0x010fe600000000ff */
[-C--:B------:R-:W-:Y:S03]  /*cfd0*/  HMMA.16816.F32 R4, R76, R84.reuse, R4 ;  /* 0x000000544c04723c */ /* 0x080fe60000001804 */
[----:B-1----:R-:W-:Y:S04]  /*cfe0*/  FFMA.FTZ R80, R156, c[0x0][0x2d0], -R75 ;  /* 0x0000b4009c507a23 */ /* 0x002fe8000001084b */
[----:B------:R1:W-:Y:S02]  /*cff0*/  MUFU.EX2 R224, R80 ;  /* 0x0000005000e07308 */ /* 0x0003e40000000800 */
[----:B-1----:R-:W-:Y:S07]  /*d000*/  F2FP.PACK_AB R80, R235, R236 ;  /* 0x000000eceb50723e */ /* 0x002fee00000000ff */
[C---:B------:R-:W-:Y:S07]  /*d010*/  HMMA.16816.F32 R8, R80.reuse, R84, R8 ;  /* 0x000000545008723c */ /* 0x040fee0000001808 */
[--C-:B------:R-:W-:Y:S01]  /*d020*/  FFMA.FTZ R84, R155, c[0x0][0x2d0], -R152.reuse ;  /* 0x0000b4009b547a23 */ /* 0x100fe20000010898 */
[-C--:B------:R-:W-:Y:S03]  /*d030*/  HMMA.16816.F32 R12, R80, R86.reuse, R12 ;  /* 0x00000056500c723c */ /* 0x080fe6000000180c */
[----:B------:R1:W-:Y:S05]  /*d040*/  MUFU.EX2 R128, R84 ;  /* 0x0000005400807308 */ /* 0x0003ea0000000800 */
[C---:B------:R-:W-:Y:S08]  /*d050*/  HMMA.16816.F32 R16, R76.reuse, R86, R16 ;  /* 0x000000564c10723c */ /* 0x040ff00000001810 */
[-C--:B------:R-:W-:Y:S08]  /*d060*/  HMMA.16816.F32 R20, R76, R88.reuse, R20 ;  /* 0x000000584c14723c */ /* 0x080ff00000001814 */
[C---:B------:R-:W-:Y:S04]  /*d070*/  HMMA.16816.F32 R24, R80.reuse, R88, R24 ;  /* 0x000000585018723c */ /* 0x040fe80000001818 */
[----:B-1----:R-:W-:Y:S03]  /*d080*/  FFMA.FTZ R84, R157, c[0x0][0x2d0], -R152 ;  /* 0x0000b4009d547a23 */ /* 0x002fe60000010898 */
[----:B------:R-:W-:Y:S01]  /*d090*/  FFMA.FTZ R88, R172, c[0x0][0x2d0], -R74 ;  /* 0x0000b400ac587a23 */ /* 0x000fe2000001084a */
[-C--:B------:R-:W-:Y:S01]  /*d0a0*/  HMMA.16816.F32 R28, R80, R90.reuse, R28 ;  /* 0x0000005a501c723c */ /* 0x080fe2000000181c */
[----:B------:R1:W-:Y:S07]  /*d0b0*/  MUFU.EX2 R223, R84 ;  /* 0x0000005400df7308 */ /* 0x0003ee0000000800 */
[C---:B------:R-:W-:Y:S03]  /*d0c0*/  HMMA.16816.F32 R32, R76.reuse, R90, R32 ;  /* 0x0000005a4c20723c */ /* 0x040fe60000001820 */
[----:B------:R2:W-:Y:S05]  /*d0d0*/  MUFU.EX2 R219, R88 ;  /* 0x0000005800db7308 */ /* 0x0005ea0000000800 */
[-C--:B------:R-:W-:Y:S08]  /*d0e0*/  HMMA.16816.F32 R36, R76, R92.reuse, R36 ;  /* 0x0000005c4c24723c */ /* 0x080ff00000001824 */
[C---:B------:R-:W-:Y:S04]  /*d0f0*/  HMMA.16816.F32 R40, R80.reuse, R92, R40 ;  /* 0x0000005c5028723c */ /* 0x040fe80000001828 */
[--C-:B-1----:R-:W-:Y:S03]  /*d100*/  FFMA.FTZ R84, R158, c[0x0][0x2d0], -R152.reuse ;  /* 0x0000b4009e547a23 */ /* 0x102fe60000010898 */
[----:B------:R-:W-:Y:S01]  /*d110*/  FFMA.FTZ R92, R163, c[0x0][0x2d0], -R153 ;  /* 0x0000b400a35c7a23 */ /* 0x000fe20000010899 */
[-C--:B------:R-:W-:Y:S01]  /*d120*/  HMMA.16816.F32 R44, R80, R94.reuse, R44 ;  /* 0x0000005e502c723c */ /* 0x080fe2000000182c */
[----:B------:R1:W-:Y:S03]  /*d130*/  MUFU.EX2 R221, R84 ;  /* 0x0000005400dd7308 */ /* 0x0003e60000000800 */
[----:B--2---:R-:W-:Y:S04]  /*d140*/  FFMA.FTZ R88, R166, c[0x0][0x2d0], -R75 ;  /* 0x0000b400a6587a23 */ /* 0x004fe8000001084b */
[C---:B------:R-:W-:Y:S03]  /*d150*/  HMMA.16816.F32 R48, R76.reuse, R94, R48 ;  /* 0x0000005e4c30723c */ /* 0x040fe60000001830 */
[----:B------:R2:W-:Y:S01]  /*d160*/  MUFU.EX2 R206, R88 ;  /* 0x0000005800ce7308 */ /* 0x0005e20000000800 */
[----:B---3--:R-:W-:Y:S09]  /*d170*/  FFMA.FTZ R69, R69, R104, R105 ;  /* 0x0000006845457223 */ /* 0x008ff20000010069 */
[----:B------:R3:W-:Y:S01]  /*d180*/  MUFU.EX2 R138, R92 ;  /* 0x0000005c008a7308 */ /* 0x0007e20000000800 */
[----:B------:R-:W-:Y:S02]  /*d190*/  FADD.FTZ R69, R96, R69 ;  /* 0x0000004560457221 */ /* 0x000fe40000010000 */
[----:B-1----:R-:W-:Y:S07]  /*d1a0*/  FFMA.FTZ R84, R161, c[0x0][0x2d0], -R152 ;  /* 0x0000b400a1547a23 */ /* 0x002fee0000010898 */
[----:B------:R1:W4:Y:S01]  /*d1b0*/  MUFU.EX2 R222, R84 ;  /* 0x0000005400de7308 */ /* 0x0003220000000800 */
[----:B--2---:R-:W-:Y:S09]  /*d1c0*/  FFMA.FTZ R88, R168, c[0x0][0x2d0], -R75 ;  /* 0x0000b400a8587a23 */ /* 0x004ff2000001084b */
[----:B------:R2:W-:Y:S01]  /*d1d0*/  MUFU.EX2 R211, R88 ;  /* 0x0000005800d37308 */ /* 0x0005e20000000800 */
[----:B---3--:R-:W-:Y:S09]  /*d1e0*/  FFMA.FTZ R92, R164, c[0x0][0x2d0], -R153 ;  /* 0x0000b400a45c7a23 */ /* 0x008ff20000010899 */
[----:B------:R3:W-:Y:S01]  /*d1f0*/  MUFU.EX2 R137, R92 ;  /* 0x0000005c00897308 */ /* 0x0007e20000000800 */
[--C-:B-1----:R-:W-:Y:S09]  /*d200*/  FFMA.FTZ R84, R171, c[0x0][0x2d0], -R74.reuse ;  /* 0x0000b400ab547a23 */ /* 0x102ff2000001084a */
[----:B------:R1:W-:Y:S01]  /*d210*/  MUFU.EX2 R212, R84 ;  /* 0x0000005400d47308 */ /* 0x0003e20000000800 */
[--C-:B--2---:R-:W-:Y:S09]  /*d220*/  FFMA.FTZ R88, R173, c[0x0][0x2d0], -R74.reuse ;  /* 0x0000b400ad587a23 */ /* 0x104ff2000001084a */
[----:B------:R2:W-:Y:S01]  /*d230*/  MUFU.EX2 R187, R88 ;  /* 0x0000005800bb7308 */ /* 0x0005e20000000800 */
[----:B---3--:R-:W-:Y:S01]  /*d240*/  FFMA.FTZ R92, R180, c[0x0][0x2d0], -R75 ;  /* 0x0000b400b45c7a23 */ /* 0x008fe2000001084b */
[----:B-1----:R-:W1:Y:S01]  /*d250*/  LDSM.16.MT88.4 R84, [R192+0x800] ;  /* 0x00080000c054783b */ /* 0x002e620000004200 */
[--C-:B--2---:R-:W-:Y:S07]  /*d260*/  FFMA.FTZ R88, R162, c[0x0][0x2d0], -R153.reuse ;  /* 0x0000b400a2587a23 */ /* 0x104fee0000010899 */
[----:B------:R2:W3:Y:S02]  /*d270*/  MUFU.EX2 R139, R88 ;  /* 0x00000058008b7308 */ /* 0x0004e40000000800 */
[----:B--2---:R-:W2:Y:S01]  /*d280*/  LDSM.16.MT88.4 R88, [R189+0x1000] ;  /* 0x00100000bd58783b */ /* 0x004ea20000004200 */
[-C--:B-1----:R-:W-:Y:S08]  /*d290*/  HMMA.16816.F32 R52, R76, R84.reuse, R52 ;  /* 0x000000544c34723c */ /* 0x082ff00000001834 */
[C---:B------:R-:W-:Y:S07]  /*d2a0*/  HMMA.16816.F32 R56, R80.reuse, R84, R56 ;  /* 0x000000545038723c */ /* 0x040fee0000001838 */
[----:B------:R-:W-:Y:S01]  /*d2b0*/  FFMA.FTZ R84, R165, c[0x0][0x2d0], -R153 ;  /* 0x0000b400a5547a23 */ /* 0x000fe20000010899 */
[-C--:B------:R-:W-:Y:S03]  /*d2c0*/  HMMA.16816.F32 R60, R80, R86.reuse, R60 ;  /* 0x00000056503c723c */ /* 0x080fe6000000183c */
[----:B------:R1:W1:Y:S04]  /*d2d0*/  MUFU.EX2 R141, R84 ;  /* 0x00000054008d7308 */ /* 0x0002680000000800 */
[----:B------:R-:W-:Y:S01]  /*d2e0*/  FFMA.FTZ R80, R183, c[0x0][0x2d0], -R74 ;  /* 0x0000b400b7507a23 */ /* 0x000fe2000001084a */
[----:B------:R-:W-:Y:S04]  /*d2f0*/  HMMA.16816.F32 R64, R76, R86, R64 ;  /* 0x000000564c40723c */ /* 0x000fe80000001840 */
[----:B----4-:R-:W-:Y:S01]  /*d300*/  F2FP.PACK_AB R82, R222, R221 ;  /* 0x000000ddde52723e */ /* 0x010fe200000000ff */
[----:B------:R4:W-:Y:S01]  /*d310*/  MUFU.EX2 R183, R80 ;  /* 0x0000005000b77308 */ /* 0x0009e20000000800 */
[----:B---3--:R-:W-:Y:S02]  /*d320*/  F2FP.PACK_AB R81, R138, R139 ;  /* 0x0000008b8a51723e */ /* 0x008fe400000000ff */
[----:B------:R-:W-:Y:S04]  /*d330*/  F2FP.PACK_AB R76, R231, R232 ;  /* 0x000000e8e74c723e */ /* 0x000fe800000000ff */
[----:B------:R-:W-:Y:S02]  /*d340*/  F2FP.PACK_AB R77, R229, R230 ;  /* 0x000000e6e54d723e */ /* 0x000fe400000000ff */
[----:B------:R-:W-:Y:S02]  /*d350*/  F2FP.PACK_AB R78, R226, R228 ;  /* 0x000000e4e24e723e */ /* 0x000fe400000000ff */
[----:B------:R-:W-:Y:S01]  /*d360*/  F2FP.PACK_AB R79, R225, R224 ;  /* 0x000000e0e14f723e */ /* 0x000fe200000000ff */
[----:B-1----:R-:W1:Y:S01]  /*d370*/  LDSM.16.MT88.4 R84, [R193+0x1000] ;  /* 0x00100000c154783b */ /* 0x002e620000004200 */
[----:B------:R-:W-:Y:S05]  /*d380*/  F2FP.PACK_AB R83, R141, R137 ;  /* 0x000000898d53723e */ /* 0x000fea00000000ff */
[-C--:B--2---:R-:W-:Y:S03]  /*d390*/  HMMA.16816.F32 R4, R76, R88.reuse, R4 ;  /* 0x000000584c04723c */ /* 0x084fe60000001804 */
[----:B----4-:R-:W-:Y:S02]  /*d3a0*/  FFMA.FTZ R80, R174, c[0x0][0x2d0], -R75 ;  /* 0x0000b400ae507a23 */ /* 0x010fe4000001084b */
[----:B------:R2:W-:Y:S10]  /*d3b0*/  MUFU.EX2 R174, R92 ;  /* 0x0000005c00ae7308 */ /* 0x0005f40000000800 */
[----:B------:R3:W-:Y:S01]  /*d3c0*/  MUFU.EX2 R143, R80 ;  /* 0x00000050008f7308 */ /* 0x0007e20000000800 */
[----:B--2---:R-:W2:Y:S01]  /*d3d0*/  LDSM.16.MT88.4 R92, [R190+0x1000] ;  /* 0x00100000be5c783b */ /* 0x004ea20000004200 */
        /* <DEDUP_REMOVED lines=9> */
[----:B------:R-:W-:Y:S01]  /*d470*/  FFMA.FTZ R84, R210, c[0x0][0x2d0], -R74 ;  /* 0x0000b400d2547a23 */ /* 0x000fe2000001084a */
        /* <DEDUP_REMOVED lines=8> */
[-C--:B------:R-:W-:Y:S01]  /*d500*/  HMMA.16816.F32 R44, R80, R94.reuse, R44 ;  /* 0x0000005e502c723c */ /* 0x080fe2000000182c */
[----:B------:R1:W-:Y:S03]  /*d510*/  MUFU.EX2 R173, R88 ;  /* 0x0000005800ad7308 */ /* 0x0003e60000000800 */
[----:B---3--:R-:W-:Y:S04]  /*d520*/  FFMA.FTZ R84, R213, c[0x0][0x2d0], -R74 ;  /* 0x0000b400d5547a23 */ /* 0x008fe8000001084a */
[C---:B------:R-:W-:Y:S03]  /*d530*/  HMMA.16816.F32 R48, R76.reuse, R94, R48 ;  /* 0x0000005e4c30723c */ /* 0x040fe60000001830 */
[----:B------:R2:W3:Y:S10]  /*d540*/  MUFU.EX2 R171, R84 ;  /* 0x0000005400ab7308 */ /* 0x0004f40000000800 */
[----:B------:R4:W-:Y:S01]  /*d550*/  MUFU.EX2 R157, R92 ;  /* 0x0000005c009d7308 */ /* 0x0009e20000000800 */
[----:B-1----:R-:W-:Y:S09]  /*d560*/  FFMA.FTZ R88, R179, c[0x0][0x2d0], -R152 ;  /* 0x0000b400b3587a23 */ /* 0x002ff20000010898 */
[----:B------:R1:W-:Y:S01]  /*d570*/  MUFU.EX2 R172, R88 ;  /* 0x0000005800ac7308 */ /* 0x0003e20000000800 */
[----:B--2---:R-:W-:Y:S01]  /*d580*/  FFMA.FTZ R84, R208, c[0x0][0x2d0], -R75 ;  /* 0x0000b400d0547a23 */ /* 0x004fe2000001084b */
[----:B---3--:R-:W-:Y:S08]  /*d590*/  F2FP.PACK_AB R148, R171, R168 ;  /* 0x000000a8ab94723e */ /* 0x008ff000000000ff */
[----:B------:R2:W-:Y:S01]  /*d5a0*/  MUFU.EX2 R167, R84 ;  /* 0x0000005400a77308 */ /* 0x0005e20000000800 */
[----:B----4-:R-:W-:Y:S09]  /*d5b0*/  FFMA.FTZ R92, R181, c[0x0][0x2d0], -R153 ;  /* 0x0000b400b55c7a23 */ /* 0x010ff20000010899 */
[----:B------:R3:W-:Y:S01]  /*d5c0*/  MUFU.EX2 R156, R92 ;  /* 0x0000005c009c7308 */ /* 0x0007e20000000800 */
[----:B-1----:R-:W1:Y:S01]  /*d5d0*/  LDSM.16.MT88.4 R88, [R192+0x1000] ;  /* 0x00100000c058783b */ /* 0x002e620000004200 */
[----:B--2---:R-:W-:Y:S08]  /*d5e0*/  FFMA.FTZ R84, R209, c[0x0][0x2d0], -R75 ;  /* 0x0000b400d1547a23 */ /* 0x004ff0000001084b */
[----:B------:R2:W4:Y:S01]  /*d5f0*/  MUFU.EX2 R166, R84 ;  /* 0x0000005400a67308 */ /* 0x0005220000000800 */
[----:B---3--:R-:W-:Y:S01]  /*d600*/  LDSM.16.MT88.4 R92, [R190+0x1800] ;  /* 0x00180000be5c783b */ /* 0x008fe20000004200 */
[--C-:B--2---:R-:W-:Y:S01]  /*d610*/  FFMA.FTZ R84, R215, c[0x0][0x2d0], -R74.reuse ;  /* 0x0000b400d7547a23 */ /* 0x104fe2000001084a */
[----:B----4-:R-:W-:Y:S01]  /*d620*/  F2FP.PACK_AB R149, R166, R167 ;  /* 0x000000a7a695723e */ /* 0x010fe200000000ff */
[-C--:B-1----:R-:W-:Y:S06]  /*d630*/  HMMA.16816.F32 R52, R76, R88.reuse, R52 ;  /* 0x000000584c34723c */ /* 0x082fec0000001834 */
[----:B------:R1:W-:Y:S01]  /*d640*/  MUFU.EX2 R165, R84 ;  /* 0x0000005400a57308 */ /* 0x0003e20000000800 */
[----:B------:R-:W-:Y:S01]  /*d650*/  FFMA.FTZ R74, R220, c[0x0][0x2d0], -R74 ;  /* 0x0000b400dc4a7a23 */ /* 0x000fe2000001084a */
[C---:B------:R-:W-:Y:S08]  /*d660*/  HMMA.16816.F32 R56, R80.reuse, R88, R56 ;  /* 0x000000585038723c */ /* 0x040ff00000001838 */
[----:B------:R2:W3:Y:S01]  /*d670*/  MUFU.EX2 R164, R74 ;  /* 0x0000004a00a47308 */ /* 0x0004e20000000800 */
[--C-:B------:R-:W-:Y:S01]  /*d680*/  FFMA.FTZ R88, R182, c[0x0][0x2d0], -R153.reuse ;  /* 0x0000b400b6587a23 */ /* 0x100fe20000010899 */
[-C--:B------:R-:W-:Y:S08]  /*d690*/  HMMA.16816.F32 R60, R80, R90.reuse, R60 ;  /* 0x0000005a503c723c */ /* 0x080ff0000000183c */
[----:B------:R4:W4:Y:S01]  /*d6a0*/  MUFU.EX2 R155, R88 ;  /* 0x00000058009b7308 */ /* 0x0009220000000800 */
[----:B------:R-:W-:Y:S01]  /*d6b0*/  F2FP.PACK_AB R80, R142, R136 ;  /* 0x000000888e50723e */ /* 0x000fe200000000ff */
[----:B------:R-:W-:Y:S04]  /*d6c0*/  HMMA.16816.F32 R64, R76, R90, R64 ;  /* 0x0000005a4c40723c */ /* 0x000fe80000001840 */
[----:B-1----:R-:W-:Y:S01]  /*d6d0*/  FFMA.FTZ R84, R169, c[0x0][0x2d0], -R153 ;  /* 0x0000b400a9547a23 */ /* 0x002fe20000010899 */
[----:B------:R-:W-:Y:S02]  /*d6e0*/  F2FP.PACK_AB R82, R172, R173 ;  /* 0x000000adac52723e */ /* 0x000fe400000000ff */
[----:B------:R-:W-:Y:S01]  /*d6f0*/  F2FP.PACK_AB R76, R219, R212 ;  /* 0x000000d4db4c723e */ /* 0x000fe200000000ff */
[----:B------:R1:W1:Y:S01]  /*d700*/  MUFU.EX2 R140, R84 ;  /* 0x00000054008c7308 */ /* 0x0002620000000800 */
[----:B------:R-:W-:Y:S03]  /*d710*/  F2FP.PACK_AB R77, R211, R206 ;  /* 0x000000ced34d723e */ /* 0x000fe600000000ff */
[--C-:B--2---:R-:W-:Y:S01]  /*d720*/  FFMA.FTZ R74, R217, c[0x0][0x2d0], -R75.reuse ;  /* 0x0000b400d94a7a23 */ /* 0x104fe2000001084b */
[----:B------:R-:W-:Y:S01]  /*d730*/  F2FP.PACK_AB R78, R183, R187 ;  /* 0x000000bbb74e723e */ /* 0x000fe200000000ff */
[----:B------:R-:W-:Y:S01]  /*d740*/  FFMA.FTZ R75, R218, c[0x0][0x2d0], -R75 ;  /* 0x0000b400da4b7a23 */ /* 0x000fe2000001084b */
[----:B------:R-:W-:Y:S02]  /*d750*/  F2FP.PACK_AB R79, R174, R143 ;  /* 0x0000008fae4f723e */ /* 0x000fe400000000ff */
[----:B---3--:R-:W-:Y:S01]  /*d760*/  F2FP.PACK_AB R150, R164, R165 ;  /* 0x000000a5a496723e */ /* 0x008fe200000000ff */
[----:B------:R2:W-:Y:S01]  /*d770*/  MUFU.EX2 R163, R74 ;  /* 0x0000004a00a37308 */ /* 0x0005e20000000800 */
[----:B----4-:R-:W-:Y:S01]  /*d780*/  LDSM.16.MT88.4 R88, [R193+0x1800] ;  /* 0x00180000c158783b */ /* 0x010fe20000004200 */
[----:B------:R-:W-:Y:S08]  /*d790*/  F2FP.PACK_AB R83, R155, R156 ;  /* 0x0000009c9b53723e */ /* 0x000ff000000000ff */
[----:B------:R-:W3:Y:S01]  /*d7a0*/  MUFU.EX2 R162, R75 ;  /* 0x0000004b00a27308 */ /* 0x000ee20000000800 */
[----:B-1----:R-:W1:Y:S01]  /*d7b0*/  LDSM.16.MT88.4 R84, [R189+0x1800] ;  /* 0x00180000bd54783b */ /* 0x002e620000004200 */
[----:B------:R-:W-:Y:S01]  /*d7c0*/  F2FP.PACK_AB R81, R157, R140 ;  /* 0x0000008c9d51723e */ /* 0x000fe200000000ff */
[--C-:B--2---:R-:W-:Y:S07]  /*d7d0*/  FFMA.FTZ R74, R185, c[0x0][0x2d0], -R152.reuse ;  /* 0x0000b400b94a7a23 */ /* 0x104fee0000010898 */
[----:B------:R2:W-:Y:S01]  /*d7e0*/  MUFU.EX2 R161, R74 ;  /* 0x0000004a00a17308 */ /* 0x0005e20000000800 */
[----:B---3--:R-:W-:Y:S01]  /*d7f0*/  F2FP.PACK_AB R151, R162, R163 ;  /* 0x000000a3a297723e */ /* 0x008fe200000000ff */
[--C-:B--2---:R-:W-:Y:S01]  /*d800*/  FFMA.FTZ R74, R186, c[0x0][0x2d0], -R152.reuse ;  /* 0x0000b400ba4a7a23 */ /* 0x104fe20000010898 */
[-C--:B-1----:R-:W-:Y:S07]  /*d810*/  HMMA.16816.F32 R4, R76, R84.reuse, R4 ;  /* 0x000000544c04723c */ /* 0x082fee0000001804 */
[----:B------:R1:W2:Y:S01]  /*d820*/  MUFU.EX2 R160, R74 ;  /* 0x0000004a00a07308 */ /* 0x0002a20000000800 */
[C---:B------:R-:W-:Y:S08]  /*d830*/  HMMA.16816.F32 R8, R80.reuse, R84, R8 ;  /* 0x000000545008723c */ /* 0x040ff00000001808 */
[-C--:B------:R-:W-:Y:S08]  /*d840*/  HMMA.16816.F32 R12, R80, R86.reuse, R12 ;  /* 0x00000056500c723c */ /* 0x080ff0000000180c */
[C---:B------:R-:W-:Y:S01]  /*d850*/  HMMA.16816.F32 R16, R76.reuse, R86, R16 ;  /* 0x000000564c10723c */ /* 0x040fe20000001810 */
[----:B------:R-:W3:Y:S03]  /*d860*/  LDSM.16.MT88.4 R84, [R192+0x1800] ;  /* 0x00180000c054783b */ /* 0x000ee60000004200 */
[--C-:B-1----:R-:W-:Y:S01]  /*d870*/  FFMA.FTZ R74, R214, c[0x0][0x2d0], -R152.reuse ;  /* 0x0000b400d64a7a23 */ /* 0x102fe20000010898 */
[----:B--2---:R-:W-:Y:S01]  /*d880*/  F2FP.PACK_AB R144, R160, R161 ;  /* 0x000000a1a090723e */ /* 0x004fe200000000ff */
[----:B------:R-:W-:Y:S02]  /*d890*/  FFMA.FTZ R152, R216, c[0x0][0x2d0], -R152 ;  /* 0x0000b400d8987a23 */ /* 0x000fe40000010898 */
[-C--:B------:R-:W-:Y:S01]  /*d8a0*/  HMMA.16816.F32 R20, R76, R88.reuse, R20 ;  /* 0x000000584c14723c */ /* 0x080fe20000001814 */
[----:B------:R1:W-:Y:S07]  /*d8b0*/  MUFU.EX2 R159, R74 ;  /* 0x0000004a009f7308 */ /* 0x0003ee0000000800 */
[C---:B------:R-:W-:Y:S03]  /*d8c0*/  HMMA.16816.F32 R24, R80.reuse, R88, R24 ;  /* 0x000000585018723c */ /* 0x040fe60000001818 */
[----:B------:R-:W2:Y:S05]  /*d8d0*/  MUFU.EX2 R158, R152 ;  /* 0x00000098009e7308 */ /* 0x000eaa0000000800 */
[-C--:B------:R-:W-:Y:S08]  /*d8e0*/  HMMA.16816.F32 R28, R80, R90.reuse, R28 ;  /* 0x0000005a501c723c */ /* 0x080ff0000000181c */
[C---:B------:R-:W-:Y:S04]  /*d8f0*/  HMMA.16816.F32 R32, R76.reuse, R90, R32 ;  /* 0x0000005a4c20723c */ /* 0x040fe80000001820 */
[--C-:B-1----:R-:W-:Y:S04]  /*d900*/  FFMA.FTZ R74, R184, c[0x0][0x2d0], -R153.reuse ;  /* 0x0000b400b84a7a23 */ /* 0x102fe80000010899 */
[-C--:B------:R-:W-:Y:S01]  /*d910*/  HMMA.16816.F32 R36, R76, R92.reuse, R36 ;  /* 0x0000005c4c24723c */ /* 0x080fe20000001824 */
[----:B------:R1:W-:Y:S03]  /*d920*/  MUFU.EX2 R154, R74 ;  /* 0x0000004a009a7308 */ /* 0x0003e60000000800 */
[----:B--2---:R-:W-:Y:S04]  /*d930*/  F2FP.PACK_AB R146, R158, R159 ;  /* 0x0000009f9e92723e */ /* 0x004fe800000000ff */
[C---:B------:R-:W-:Y:S08]  /*d940*/  HMMA.16816.F32 R40, R80.reuse, R92, R40 ;  /* 0x0000005c5028723c */ /* 0x040ff00000001828 */
[-C--:B------:R-:W-:Y:S08]  /*d950*/  HMMA.16816.F32 R44, R80, R94.reuse, R44 ;  /* 0x0000005e502c723c */ /* 0x080ff0000000182c */
[C---:B------:R-:W-:Y:S04]  /*d960*/  HMMA.16816.F32 R48, R76.reuse, R94, R48 ;  /* 0x0000005e4c30723c */ /* 0x040fe80000001830 */
[--C-:B-1----:R-:W-:Y:S04]  /*d970*/  FFMA.FTZ R74, R177, c[0x0][0x2d0], -R153.reuse ;  /* 0x0000b400b14a7a23 */ /* 0x102fe80000010899 */
[-C--:B---3--:R-:W-:Y:S01]  /*d980*/  HMMA.16816.F32 R52, R76, R84.reuse, R52 ;  /* 0x000000544c34723c */ /* 0x088fe20000001834 */
[----:B------:R1:W2:Y:S07]  /*d990*/  MUFU.EX2 R152, R74 ;  /* 0x0000004a00987308 */ /* 0x0002ae0000000800 */
[C---:B------:R-:W-:Y:S07]  /*d9a0*/  HMMA.16816.F32 R56, R80.reuse, R84, R56 ;  /* 0x000000545038723c */ /* 0x040fee0000001838 */
[----:B------:R-:W-:Y:S01]  /*d9b0*/  MOV R85, R71 ;  /* 0x0000004700557202 */ /* 0x000fe20000000f00 */
[-C--:B------:R-:W-:Y:S04]  /*d9c0*/  HMMA.16816.F32 R60, R80, R86.reuse, R60 ;  /* 0x00000056503c723c */ /* 0x080fe8000000183c */
[----:B------:R-:W-:Y:S04]  /*d9d0*/  MOV R84, R72 ;  /* 0x0000004800547202 */ /* 0x000fe80000000f00 */
[----:B------:R-:W-:Y:S04]  /*d9e0*/  HMMA.16816.F32 R64, R76, R86, R64 ;  /* 0x000000564c40723c */ /* 0x000fe80000001840 */
[--C-:B-1----:R-:W-:Y:S01]  /*d9f0*/  FFMA.FTZ R74, R170, c[0x0][0x2d0], -R153.reuse ;  /* 0x0000b400aa4a7a23 */ /* 0x102fe20000010899 */
[----:B--2---:R-:W-:Y:S01]  /*da00*/  F2FP.PACK_AB R145, R152, R154 ;  /* 0x0000009a9891723e */ /* 0x004fe200000000ff */
[----:B------:R-:W-:Y:S01]  /*da10*/  FFMA.FTZ R153, R73, c[0x0][0x2d0], -R153 ;  /* 0x0000b40049997a23 */ /* 0x000fe20000010899 */
[----:B------:R-:W-:Y:S01]  /*da20*/  MOV R86, R70 ;  /* 0x0000004600567202 */ /* 0x000fe20000000f00 */
[----:B-----5:R-:W-:Y:S01]  /*da30*/  FFMA.FTZ R73, R68, R98, R99 ;  /* 0x0000006244497223 */ /* 0x020fe20000010063 */
[----:B------:R-:W-:Y:S01]  /*da40*/  MUFU.EX2 R75, R74 ;  /* 0x0000004a004b7308 */ /* 0x000fe20000000800 */
[-C--:B------:R-:W-:Y:S05]  /*da50*/  HMMA.16816.F32 R88, R148, R100.reuse, R4 ;  /* 0x000000649458723c */ /* 0x080fea0000001804 */
[----:B------:R-:W-:Y:S01]  /*da60*/  FFMA.FTZ R68, R2, R97, R247 ;  /* 0x0000006102447223 */ /* 0x000fe200000100f7 */
[----:B------:R-:W-:Y:S01]  /*da70*/  MOV R87, R3 ;  /* 0x0000000300577202 */ /* 0x000fe20000000f00 */
[----:B------:R-:W-:Y:S02]  /*da80*/  FADD.FTZ R2, R114, R73 ;  /* 0x0000004972027221 */ /* 0x000fe40000010000 */
[----:B------:R-:W-:Y:S01]  /*da90*/  FADD.FTZ R4, R249, R68 ;  /* 0x00000044f9047221 */ /* 0x000fe20000010000 */
[----:B------:R-:W1:Y:S02]  /*daa0*/  MUFU.EX2 R74, R153 ;  /* 0x00000099004a7308 */ /* 0x000e640000000800 */
[----:B------:R-:W-:Y:S02]  /*dab0*/  FADD.FTZ R6, R113, R69 ;  /* 0x0000004571067221 */ /* 0x000fe40000010000 */
[----:B------:R-:W-:Y:S02]  /*dac0*/  FADD.FTZ R5, R112, R2 ;  /* 0x0000000270057221 */ /* 0x000fe40000010000 */
[----:B------:R-:W-:Y:S02]  /*dad0*/  FADD.FTZ R4, R248, R4 ;  /* 0x00000004f8047221 */ /* 0x000fe40000010000 */
[----:B------:R-:W-:Y:S02]  /*dae0*/  FFMA.FTZ R2, R0, R126, R237 ;  /* 0x0000007e00027223 */ /* 0x000fe400000100ed */
[----:B------:R-:W-:Y:S01]  /*daf0*/  FADD.FTZ R0, R123, R6 ;  /* 0x000000067b007221 */ /* 0x000fe20000010000 */
[----:B-1----:R-:W-:Y:S07]  /*db00*/  F2FP.PACK_AB R147, R74, R75 ;  /* 0x0000004b4a93723e */ /* 0x002fee00000000ff */
[C---:B------:R-:W-:Y:S07]  /*db10*/  HMMA.16816.F32 R92, R144.reuse, R100, R8 ;  /* 0x00000064905c723c */ /* 0x040fee0000001808 */
[----:B------:R-:W-:Y:S01]  /*db20*/  FADD.FTZ R10, R122, R5 ;  /* 0x000000057a0a7221 */ /* 0x000fe20000010000 */
[-C--:B------:R-:W-:Y:S01]  /*db30*/  HMMA.16816.F32 R96, R144, R102.reuse, R12 ;  /* 0x000000669060723c */ /* 0x080fe2000000180c */
[----:B------:R-:W2:Y:S03]  /*db40*/  LDL R13, [R1+0x8] ;  /* 0x00000800010d7983 */ /* 0x000ea60000100800 */
        /* <DEDUP_REMOVED lines=83> */
[----:B------:R-:W-:Y:S01]  /*e080*/  FADD.FTZ R2, R74, R0 ;  /* 0x000000004a027221 */ /* 0x000fe20000010000 */
[----:B------:R-:W-:Y:S02]  /*e090*/  MOV R0, R3 ;  /* 0x0000000300007202 */ /* 0x000fe40000000f00 */
[----:B------:R1:W-:Y:S04]  /*e0a0*/  STL [R1+0x14], R4 ;  /* 0x0000140401007387 */ /* 0x0003e80000100800 */
[----:B------:R1:W-:Y:S01]  /*e0b0*/  STL [R1+0x18], R2 ;  /* 0x0000180201007387 */ /* 0x0003e20000100800 */
[C---:B--2---:R-:W-:Y:S02]  /*e0c0*/  ISETP.GT.AND P0, PT, R205.reuse, R13, PT ;  /* 0x0000000dcd00720c */ /* 0x044fe40003f04270 */
[----:B------:R-:W-:Y:S11]  /*e0d0*/  IADD3 R205, R205, -0x1, RZ ;  /* 0xffffffffcdcd7810 */ /* 0x000ff60007ffe0ff */
[----:B-1----:R-:W-:-:S05]  /*e0e0*/  @P0 BRA `(.L_x_624) ;  /* 0xffffa8b000000947 */ /* 0x002fca000383ffff */
.L_x_607:
[----:B------:R-:W2:Y:S01]  /*e0f0*/  LDL R2, [R1+0x40] ;  /* 0x0000400001027983 */ /* 0x000ea20000100800 */
[----:B------:R-:W-:-:S02]  /*e100*/  IMAD.MOV.U32 R3, RZ, RZ, c[0x0][0x2c4] ;  /* 0x0000b100ff037624 */ /* 0x000fc400078e00ff */
[----:B-1----:R-:W-:-:S03]  /*e110*/  IMAD.MOV.U32 R5, RZ, RZ, c[0x0][0x32c] ;  /* 0x0000cb00ff057624 */ /* 0x002fc600078e00ff */
[----:B------:R-:W-:Y:S02]  /*e120*/  ISETP.NE.AND P1, PT, R3, 0x1, PT ;  /* 0x000000010300780c */ /* 0x000fe40003f25270 */
[----:B------:R-:W-:Y:S02]  /*e130*/  ISETP.GE.AND P0, PT, R5, 0x1, PT ;  /* 0x000000010500780c */ /* 0x000fe40003f06270 */
[----:B------:R-:W-:Y:S02]  /*e140*/  IADD3 R3, R244, 0x1, -R243 ;  /* 0x00000001f4037810 */ /* 0x000fe40007ffe8f3 */
[----:B--2---:R-:W-:-:S07]  /*e150*/  IADD3 R2, R2, 0x7f, RZ ;  /* 0x0000007f02027810 */ /* 0x004fce0007ffe0ff */
[----:B------:R-:W-:-:S05]  /*e160*/  @P1 IMAD.HI.U32 R4, R2, c[0x0][0x2c8], RZ ;  /* 0x0000b20002041a27 */ /* 0x000fca00078e00ff */
[----:B------:R-:W-:-:S05]  /*e170*/  @P1 SHF.R.U32.HI R2, RZ, c[0x0][0x2cc], R4 ;  /* 0x0000b300ff021a19 */ /* 0x000fca0000011604 */
[----:B------:R-:W-:-:S05]  /*e180*/  IMAD.IADD R2, R3, 0x1, R2 ;  /* 0x0000000103027824 */ /* 0x000fca00078e0202 */
[----:B------:R-:W-:Y:S01]  /*e190*/  IADD3 R3, R2, -c[0x0][0x324], RZ ;  /* 0x8000c90002037a10 */ /* 0x000fe20007ffe0ff */
[----:B------:R-:W-:Y:S05]  /*e1a0*/  @!P0 BRA `(.L_x_625) ;  /* 0x0000011000008947 */ /* 0x000fea0003800000 */
[----:B------:R-:W-:Y:S01]  /*e1b0*/  ISETP.GT.AND P0, PT, R2, -0x1, PT ;  /* 0xffffffff0200780c */ /* 0x000fe20003f04270 */
[----:B------:R-:W-:-:S12]  /*e1c0*/  BSSY B0, `(.L_x_626) ;  /* 0x000000d000007945 */ /* 0x000fd80003800000 */
        /* <DEDUP_REMOVED lines=8> */
.L_x_627:
[----:B------:R-:W-:-:S04]  /*e250*/  MOV R4, c[0x0][0x32c] ;  /* 0x0000cb0000047a02 */ /* 0x000fc80000000f00 */
[----:B------:R-:W-:-:S13]  /*e260*/  ISETP.NE.AND P0, PT, R4, 0x1, PT ;  /* 0x000000010400780c */ /* 0x000fda0003f05270 */
[----:B------:R-:W-:-:S05]  /*e270*/  @P0 IMAD.HI.U32 R4, R2, c[0x0][0x330], RZ ;  /* 0x0000cc0002040a27 */ /* 0x000fca00078e00ff */
[----:B------:R-:W-:Y:S02]  /*e280*/  @P0 SHF.R.U32.HI R2, RZ, c[0x0][0x334], R4 ;  /* 0x0000cd00ff020a19 */ /* 0x000fe40000011604 */
.L_x_628:
[----:B------:R-:W-:Y:S05]  /*e290*/  BSYNC B0 ;  /* 0x0000000000007941 */ /* 0x000fea0003800000 */
.L_x_626:
[----:B------:R-:W-:-:S05]  /*e2a0*/  IMAD R2, R2, c[0x0][0x32c], RZ ;  /* 0x0000cb0002027a24 */ /* 0x000fca00078e02ff */
[----:B------:R-:W-:-:S04]  /*e2b0*/  IMNMX R3, R3, R2, !PT ;  /* 0x0000000203037217 */ /* 0x000fc80007800200 */
.L_x_625:
[----:B------:R-:W-:-:S05]  /*e2c0*/  IADD3 R3, R3, 0x4f, RZ ;  /* 0x0000004f03037810 */ /* 0x000fca0007ffe0ff */
[----:B------:R-:W-:-:S05]  /*e2d0*/  IMAD.HI R3, R3, 0x66666667, RZ ;  /* 0x6666666703037827 */ /* 0x000fca00078e02ff */
[----:B------:R-:W-:-:S04]  /*e2e0*/  SHF.R.U32.HI R2, RZ, 0x1f, R3 ;  /* 0x0000001fff027819 */ /* 0x000fc80000011603 */
[----:B------:R-:W-:-:S04]  /*e2f0*/  LEA.HI.SX32 R2, R3, R2, 0x1b ;  /* 0x0000000203027211 */ /* 0x000fc800078fdaff */
[----:B------:R-:W-:-:S04]  /*e300*/  IMNMX R4, R239, R2, !PT ;  /* 0x00000002ef047217 */ /* 0x000fc80007800200 */
        /* <DEDUP_REMOVED lines=8> */
.L_x_630:
[----:B------:R-:W2:Y:S01]  /*e390*/  LDL R178, [R1+0x34] ;  /* 0x0000340001b27983 */ /* 0x000ea20000100800 */
[----:B------:R-:W-:Y:S04]  /*e3a0*/  DEPBAR.LE SB0, 0x0 ;  /* 0x000080000000791a */ /* 0x000fe80000000000 */
[----:B------:R-:W3:Y:S01]  /*e3b0*/  LDL.64 R176, [R1+0x28] ;  /* 0x0000280001b07983 */ /* 0x000ee20000100a00 */
[----:B------:R-:W-:Y:S05]  /*e3c0*/  WARPSYNC 0xffffffff ;  /* 0xffffffff00007948 */ /* 0x000fea0003800000 */
[----:B------:R-:W-:Y:S01]  /*e3d0*/  BAR.SYNC.DEFER_BLOCKING 0x0 ;  /* 0x0000000000007b1d */ /* 0x000fe20000010000 */
[----:B------:R-:W-:Y:S02]  /*e3e0*/  ISETP.GT.AND P0, PT, R239, R206, PT ;  /* 0x000000ceef00720c */ /* 0x000fe40003f04270 */
[C---:B------:R-:W-:Y:S11]  /*e3f0*/  IADD3 R205, R206.reuse, -0x1, RZ ;  /* 0xffffffffcecd7810 */ /* 0x040ff60007ffe0ff */
[----:B------:R-:W-:Y:S01]  /*e400*/  @!P0 SHF.R.S32.HI R0, RZ, 0x1f, R206 ;  /* 0x0000001fff008819 */ /* 0x000fe200000114ce */
[----:B------:R-:W-:Y:S04]  /*e410*/  @!P0 IMAD.WIDE.U32 R86, R206, c[0x0][0x208], RZ ;  /* 0x00008200ce568a25 */ /* 0x000fe800078e00ff */
[----:B------:R-:W-:Y:S04]  /*e420*/  @!P0 IMAD R0, R0, c[0x0][0x208], RZ ;  /* 0x0000820000008a24 */ /* 0x000fe800078e02ff */
[----:B------:R-:W-:Y:S01]  /*e430*/  @!P0 IMAD R0, R206, c[0x0][0x20c], R0 ;  /* 0x00008300ce008a24 */ /* 0x000fe200078e0200 */
[----:B------:R-:W-:Y:S04]  /*e440*/  LDSM.16.M88.4 R80, [R195] ;  /* 0x00000000c350783b */ /* 0x000fe80000000200 */
        /* <DEDUP_REMOVED lines=14> */
[----:B------:R-:W3:Y:S01]  /*e530*/  LDL.64 R220, [R1+0x20] ;  /* 0x0000200001dc7983 */ /* 0x000ee20000100a00 */
        /* <DEDUP_REMOVED lines=155> */
[----:B------:R-:W-:Y:S01]  /*eef0*/  MUFU.TANH R210, R4 ;  /* 0x0000000400d27308 */ /* 0x000fe20000002400 */
[----:B-1----:R-:W-:Y:S02]  /*ef00*/  FMUL.FTZ R0, R16, c[0x0][0x320] ;  /* 0x0000c80010007a20 */ /* 0x002fe40000410000 */
[----:B------:R-:W-:Y:S07]  /*ef10*/  FMUL.FTZ R5, R56, c[0x0][0x320] ;  /* 0x0000c80038057a20 */ /* 0x000fee0000410000 */
[----:B------:R1:W-:Y:S10]  /*ef20*/  MUFU.TANH R15, R0 ;  /* 0x00000000000f7308 */ /* 0x0003f40000002400 */
[----:B------:R2:W-:Y:S01]  /*ef30*/  MUFU.TANH R211, R5 ;  /* 0x0000000500d37308 */ /* 0x0005e20000002400 */
[-C--:B---3--:R-:W-:Y:S08]  /*ef40*/  HMMA.16816.F32 R68, R156, R8.reuse, R68 ;  /* 0x000000089c44723c */ /* 0x088ff00000001844 */
[C---:B------:R-:W-:Y:S04]  /*ef50*/  HMMA.16816.F32 R72, R172.reuse, R8, R72 ;  /* 0x00000008ac48723c */ /* 0x040fe80000001848 */
[----:B-1----:R-:W-:Y:S03]  /*ef60*/  FMUL.FTZ R0, R17, c[0x0][0x320] ;  /* 0x0000c80011007a20 */ /* 0x002fe60000410000 */
[----:B------:R-:W-:Y:S01]  /*ef70*/  FMUL.FTZ R8, R62, c[0x0][0x320] ;  /* 0x0000c8003e087a20 */ /* 0x000fe20000410000 */
[-C--:B------:R-:W-:Y:S01]  /*ef80*/  HMMA.16816.F32 R76, R172, R10.reuse, R76 ;  /* 0x0000000aac4c723c */ /* 0x080fe2000000184c */
[----:B------:R1:W-:Y:S03]  /*ef90*/  MUFU.TANH R12, R0 ;  /* 0x00000000000c7308 */ /* 0x0003e60000002400 */
[----:B------:R-:W-:Y:S01]  /*efa0*/  FMUL.FTZ R9, R63, c[0x0][0x320] ;  /* 0x0000c8003f097a20 */ /* 0x000fe20000410000 */
[----:B--2---:R-:W-:Y:S03]  /*efb0*/  FMNMX.FTZ R5, R161, R3, !PT ;  /* 0x00000003a1057209 */ /* 0x004fe60007810000 */
[----:B------:R-:W-:Y:S03]  /*efc0*/  HMMA.16816.F32 R80, R156, R10, R80 ;  /* 0x0000000a9c50723c */ /* 0x000fe60000001850 */
[----:B------:R-:W-:Y:S01]  /*efd0*/  MUFU.TANH R156, R8 ;  /* 0x00000008009c7308 */ /* 0x000fe20000002400 */
[----:B----4-:R-:W-:Y:S04]  /*efe0*/  FMNMX.FTZ R5, R155, R5, !PT ;  /* 0x000000059b057209 */ /* 0x010fe80007810000 */
[----:B------:R-:W-:Y:S04]  /*eff0*/  FMUL.FTZ R6, R73, c[0x0][0x320] ;  /* 0x0000c80049067a20 */ /* 0x000fe80000410000 */
[----:B------:R-:W-:Y:S01]  /*f000*/  FMUL.FTZ R4, R72, c[0x0][0x320] ;  /* 0x0000c80048047a20 */ /* 0x000fe20000410000 */
[----:B------:R-:W-:Y:S01]  /*f010*/  MUFU.TANH R157, R9 ;  /* 0x00000009009d7308 */ /* 0x000fe20000002400 */
[----:B------:R-:W-:Y:S02]  /*f020*/  FMUL.FTZ R11, R75, c[0x0][0x320] ;  /* 0x0000c8004b0b7a20 */ /* 0x000fe40000410000 */
[----:B------:R-:W-:Y:S02]  /*f030*/  FMUL.FTZ R7, R76, c[0x0][0x320] ;  /* 0x0000c8004c077a20 */ /* 0x000fe40000410000 */
[----:B-1----:R-:W-:Y:S05]  /*f040*/  FMUL.FTZ R0, R18, c[0x0][0x320] ;  /* 0x0000c80012007a20 */ /* 0x002fea0000410000 */
[----:B------:R1:W2:Y:S10]  /*f050*/  MUFU.TANH R14, R0 ;  /* 0x00000000000e7308 */ /* 0x0002b40000002400 */
[----:B------:R-:W-:Y:S10]  /*f060*/  MUFU.TANH R216, R11 ;  /* 0x0000000b00d87308 */ /* 0x000ff40000002400 */
[----:B------:R3:W-:Y:S01]  /*f070*/  MUFU.TANH R218, R4 ;  /* 0x0000000400da7308 */ /* 0x0007e20000002400 */
[----:B-1----:R-:W-:Y:S01]  /*f080*/  FMUL.FTZ R0, R19, c[0x0][0x320] ;  /* 0x0000c80013007a20 */ /* 0x002fe20000410000 */
[----:B--2---:R-:W-:Y:S08]  /*f090*/  FMNMX.FTZ R5, R14, R5, !PT ;  /* 0x000000050e057209 */ /* 0x004ff00007810000 */
[----:B------:R1:W2:Y:S01]  /*f0a0*/  MUFU.TANH R13, R0 ;  /* 0x00000000000d7308 */ /* 0x0002a20000002400 */
[----:B---3--:R-:W-:Y:S04]  /*f0b0*/  FMNMX.FTZ R4, R164, R84, !PT ;  /* 0x00000054a4047209 */ /* 0x008fe80007810000 */
[----:B------:R-:W-:Y:S04]  /*f0c0*/  FMNMX.FTZ R4, R160, R4, !PT ;  /* 0x00000004a0047209 */ /* 0x000fe80007810000 */
[----:B------:R-:W-:Y:S01]  /*f0d0*/  FMNMX.FTZ R4, R87, R4, !PT ;  /* 0x0000000457047209 */ /* 0x000fe20007810000 */
[----:B-1----:R-:W-:Y:S01]  /*f0e0*/  FMUL.FTZ R0, R20, c[0x0][0x320] ;  /* 0x0000c80014007a20 */ /* 0x002fe20000410000 */
[----:B--2---:R-:W-:Y:S02]  /*f0f0*/  FMNMX.FTZ R5, R13, R5, !PT ;  /* 0x000000050d057209 */ /* 0x004fe40007810000 */
[----:B------:R-:W-:Y:S01]  /*f100*/  FMNMX.FTZ R4, R86, R4, !PT ;  /* 0x0000000456047209 */ /* 0x000fe20007810000 */
        /* <DEDUP_REMOVED lines=24> */
[----:B------:R1:W-:Y:S10]  /*f290*/  MUFU.TANH R31, R7 ;  /* 0x00000007001f7308 */ /* 0x0003f40000002400 */
[----:B------:R2:W-:Y:S01]  /*f2a0*/  MUFU.TANH R181, R0 ;  /* 0x0000000000b57308 */ /* 0x0005e20000002400 */
[----:B-1----:R-:W-:Y:S09]  /*f2b0*/  FMUL.FTZ R7, R77, c[0x0][0x320] ;  /* 0x0000c8004d077a20 */ /* 0x002ff20000410000 */
[----:B------:R-:W-:Y:S01]  /*f2c0*/  MUFU.TANH R27, R7 ;  /* 0x00000007001b7308 */ /* 0x000fe20000002400 */
[----:B--2---:R-:W-:Y:S09]  /*f2d0*/  FMUL.FTZ R0, R32, c[0x0][0x320] ;  /* 0x0000c80020007a20 */ /* 0x004ff20000410000 */
[----:B------:R1:W-:Y:S10]  /*f2e0*/  MUFU.TANH R17, R0 ;  /* 0x0000000000117308 */ /* 0x0003f40000002400 */
[----:B------:R2:W-:Y:S01]  /*f2f0*/  MUFU.TANH R32, R6 ;  /* 0x0000000600207308 */ /* 0x0005e20000002400 */
        /* <DEDUP_REMOVED lines=16> */
[----:B--2---:R-:W-:Y:S09]  /*f400*/  FMUL.FTZ R6, R83, c[0x0][0x320] ;  /* 0x0000c80053067a20 */ /* 0x004ff20000410000 */
[----:B------:R2:W-:Y:S01]  /*f410*/  MUFU.TANH R25, R6 ;  /* 0x0000000600197308 */ /* 0x0005e20000002400 */
[----:B-1----:R-:W-:Y:S09]  /*f420*/  FMUL.FTZ R0, R37, c[0x0][0x320] ;  /* 0x0000c80025007a20 */ /* 0x002ff20000410000 */
[----:B------:R1:W-:Y:S01]  /*f430*/  MUFU.TANH R180, R0 ;  /* 0x0000000000b47308 */ /* 0x0003e20000002400 */
[----:B--2---:R-:W-:Y:S04]  /*f440*/  FMNMX.FTZ R6, R165, R85, !PT ;  /* 0x00000055a5067209 */ /* 0x004fe80007810000 */
        /* <DEDUP_REMOVED lines=80> */
[----:B---3--:R-:W-:Y:S07]  /*f950*/  FMNMX.FTZ R5, R252, R5, !PT ;  /* 0x00000005fc057209 */ /* 0x008fee0007810000 */
[----:B------:R1:W-:Y:S02]  /*f960*/  MUFU.TANH R215, R0 ;  /* 0x0000000000d77308 */ /* 0x0003e40000002400 */
[----:B-1----:R-:W-:Y:S08]  /*f970*/  FMUL.FTZ R0, R69, c[0x0][0x320] ;  /* 0x0000c80045007a20 */ /* 0x002ff00000410000 */
[----:B------:R1:W-:Y:S02]  /*f980*/  MUFU.TANH R26, R0 ;  /* 0x00000000001a7308 */ /* 0x0003e40000002400 */
[----:B-1----:R-:W-:Y:S01]  /*f990*/  FMUL.FTZ R0, R70, c[0x0][0x320] ;  /* 0x0000c80046007a20 */ /* 0x002fe20000410000 */
[----:B--2---:R-:W-:Y:S07]  /*f9a0*/  FMNMX.FTZ R70, R6, R9, !PT ;  /* 0x0000000906467209 */ /* 0x004fee0007810000 */
        /* <DEDUP_REMOVED lines=29> */
[----:B------:R-:W-:Y:S02]  /*fb80*/  @P0 MOV R5, R219 ;  /* 0x000000db00050202 */ /* 0x000fe40000000f00 */
        /* <DEDUP_REMOVED lines=16> */
[----:B------:R1:W2:Y:S03]  /*fc90*/  MUFU.TANH R75, R0 ;  /* 0x00000000004b7308 */ /* 0x0002a60000002400 */
        /* <DEDUP_REMOVED lines=8> */
[----:B------:R-:W-:Y:S02]  /*fd20*/  FFMA.FTZ R4, R154, c[0x0][0x2d0], -R153 ;  /* 0x0000b4009a047a23 */ /* 0x000fe40000010899 */
[----:B---3--:R-:W-:Y:S01]  /*fd30*/  FMNMX.FTZ R0, R74, R0, !PT ;  /* 0x000000004a007209 */ /* 0x008fe20007810000 */
[----:B------:R-:W-:Y:S03]  /*fd40*/  FMUL.FTZ R154, R71, c[0x0][0x2d0] ;  /* 0x0000b400479a7a20 */ /* 0x000fe60000410000 */
[----:B--2---:R-:W-:Y:S03]  /*fd50*/  FMNMX.FTZ R0, R75, R0, !PT ;  /* 0x000000004b007209 */ /* 0x004fe60007810000 */
        /* <DEDUP_REMOVED lines=16> */
[----:B------:R-:W-:Y:S01]  /*fe60*/  MOV R161, R32 ;  /* 0x0000002000a17202 */ /* 0x000fe20000000f00 */
[----:B------:R-:W-:Y:S07]  /*fe70*/  FMUL.FTZ R32, R73, R116 ;  /* 0x0000007449207220 */ /* 0x000fee0000410000 */
[----:B------:R1:W-:Y:S01]  /*fe80*/  MUFU.EX2 R228, R3 ;  /* 0x0000000300e47308 */ /* 0x0003e20000000800 */
[----:B--2---:R-:W-:Y:S02]  /*fe90*/  FFMA.FTZ R2, R152, c[0x0][0x2d0], -R153 ;  /* 0x0000b40098027a23 */ /* 0x004fe40000010899 */
[C---:B---3--:R-:W-:Y:S07]  /*fea0*/  FMUL.FTZ R44, R69.reuse, R128 ;  /* 0x00000080452c7220 */ /* 0x048fee0000410000 */
[----:B------:R2:W3:Y:S01]  /*feb0*/  MUFU.EX2 R236, R2 ;  /* 0x0000000200ec7308 */ /* 0x0004e20000000800 */
[C---:B------:R-:W-:Y:S02]  /*fec0*/  FMUL.FTZ R45, R69.reuse, R129 ;  /* 0x00000081452d7220 */ /* 0x040fe40000410000 */
[C---:B------:R-:W-:Y:S02]  /*fed0*/  FMUL.FTZ R41, R69.reuse, R125 ;  /* 0x0000007d45297220 */ /* 0x040fe40000410000 */
[C---:B------:R-:W-:Y:S02]  /*fee0*/  FMUL.FTZ R56, R69.reuse, R140 ;  /* 0x0000008c45387220 */ /* 0x040fe40000410000 */
[C---:B------:R-:W-:Y:S02]  /*fef0*/  FMUL.FTZ R57, R69.reuse, R141 ;  /* 0x0000008d45397220 */ /* 0x040fe40000410000 */
[C---:B------:R-:W-:Y:S02]  /*ff00*/  FMUL.FTZ R60, R69.reuse, R144 ;  /* 0x00000090453c7220 */ /* 0x040fe40000410000 */
[----:B------:R-:W-:Y:S02]  /*ff10*/  FMUL.FTZ R61, R69, R145 ;  /* 0x00000091453d7220 */ /* 0x000fe40000410000 */
[--C-:B-1----:R-:W-:Y:S02]  /*ff20*/  FFMA.FTZ R3, R155, c[0x0][0x2d0], -R154.reuse ;  /* 0x0000b4009b037a23 */ /* 0x102fe4000001089a */
[----:B------:R-:W-:Y:S02]  /*ff30*/  FMUL.FTZ R155, R70, c[0x0][0x2d0] ;  /* 0x0000b400469b7a20 */ /* 0x000fe40000410000 */
[----:B------:R1:W4:Y:S02]  /*ff40*/  MUFU.EX2 R233, R3 ;  /* 0x0000000300e97308 */ /* 0x0003240000000800 */
[----:B------:R-:W-:Y:S02]  /*ff50*/  FFMA.FTZ R4, R86, c[0x0][0x2d0], -R155 ;  /* 0x0000b40056047a23 */ /* 0x000fe4000001089b */
[----:B--2---:R-:W-:Y:S01]  /*ff60*/  FFMA.FTZ R2, R15, c[0x0][0x2d0], -R153 ;  /* 0x0000b4000f027a23 */ /* 0x004fe20000010899 */
[----:B---3--:R-:W-:Y:S05]  /*ff70*/  F2FP.PACK_AB R76, R236, R231 ;  /* 0x000000e7ec4c723e */ /* 0x008fea00000000ff */
[----:B------:R2:W-:Y:S10]  /*ff80*/  MUFU.EX2 R232, R4 ;  /* 0x0000000400e87308 */ /* 0x0005f40000000800 */
[----:B------:R3:W5:Y:S01]  /*ff90*/  MUFU.EX2 R237, R2 ;  /* 0x0000000200ed7308 */ /* 0x0007620000000800 */
[----:B-1----:R-:W-:Y:S01]  /*ffa0*/  FFMA.FTZ R3, R14, c[0x0][0x2d0], -R154 ;  /* 0x0000b4000e037a23 */ /* 0x002fe2000001089a */
[----:B----4-:R-:W-:Y:S08]  /*ffb0*/  F2FP.PACK_AB R77, R233, R228 ;  /* 0x000000e4e94d723e */ /* 0x010ff000000000ff */
[----:B------:R1:W-:Y:S01]  /*ffc0*/  MUFU.EX2 R235, R3 ;  /* 0x0000000300eb7308 */ /* 0x0003e20000000800 */
[----:B--2---:R-:W-:Y:S05]  /*ffd0*/  @P0 MOV R4, R220 ;  /* 0x000000dc00040202 */ /* 0x004fea0000000f00 */
[----:B------:R-:W-:Y:S01]  /*ffe0*/  @P0 IMAD.WIDE.U32 R4, R6, 0x50, R4 ;  /* 0x0000005006040825 */ /* 0x000fe200078e0004 */
[----:B---3--:R-:W2:Y:S04]  /*fff0*/  SHFL.BFLY PT, R2, R0, 0x1, 0x1f ;  /* 0x0c201f0000027f89 */ /* 0x008ea800000e0000 */
[----:B------:R-:W-:Y:S02]  /*10000*/  @P0 LEA R10, P1, R4, c[0x0][0x1c8], 0x1 ;  /* 0x00007200040a0a11 */ /* 0x000fe400078208ff */
[----:B-----5:R-:W-:Y:S01]  /*10010*/  F2FP.PACK_AB R78, R238, R237 ;  /* 0x000000edee4e723e */ /* 0x020fe200000000ff */
[--C-:B-1----:R-:W-:Y:S01]  /*10020*/  FFMA.FTZ R3, R164, c[0x0][0x2d0], -R155.reuse ;  /* 0x0000b400a4037a23 */ /* 0x102fe2000001089b */
[----:B------:R-:W-:Y:S03]  /*10030*/  MOV R164, R30 ;  /* 0x0000001e00a47202 */ /* 0x000fe60000000f00 */
[----:B------:R1:W-:Y:S01]  /*10040*/  MUFU.EX2 R227, R3 ;  /* 0x0000000300e37308 */ /* 0x0003e20000000800 */
[----:B--2---:R-:W-:Y:S01]  /*10050*/  FMNMX.FTZ R2, R0, R2, !PT ;  /* 0x0000000200027209 */ /* 0x004fe20007810000 */
[----:B------:R-:W-:Y:S02]  /*10060*/  FFMA.FTZ R0, R13, c[0x0][0x2d0], -R154 ;  /* 0x0000b4000d007a23 */ /* 0x000fe4000001089a */
[----:B------:R-:W-:Y:S01]  /*10070*/  FMUL.FTZ R13, R69, R97 ;  /* 0x00000061450d7220 */ /* 0x000fe20000410000 */
[----:B------:R-:W-:Y:S05]  /*10080*/  MOV R97, R213 ;  /* 0x000000d500617202 */ /* 0x000fea0000000f00 */
[----:B------:R2:W3:Y:S01]  /*10090*/  MUFU.EX2 R234, R0 ;  /* 0x0000000000ea7308 */ /* 0x0004e20000000800 */
[----:B------:R-:W-:Y:S04]  /*100a0*/  FMUL.FTZ R152, R2, c[0x0][0x2d0] ;  /* 0x0000b40002987a20 */ /* 0x000fe80000410000 */
[--C-:B------:R-:W-:Y:S01]  /*100b0*/  FFMA.FTZ R6, R167, c[0x0][0x2d0], -R152.reuse ;  /* 0x0000b400a7067a23 */ /* 0x100fe20000010898 */
[----:B------:R-:W-:Y:S01]  /*100c0*/  MOV R167, R25 ;  /* 0x0000001900a77202 */ /* 0x000fe20000000f00 */
[----:B------:R-:W-:Y:S02]  /*100d0*/  FMUL.FTZ R25, R69, R109 ;  /* 0x0000006d45197220 */ /* 0x000fe40000410000 */
[----:B-1----:R-:W-:Y:S01]  /*100e0*/  FFMA.FTZ R3, R160, c[0x0][0x2d0], -R155 ;  /* 0x0000b400a0037a23 */ /* 0x002fe2000001089b */
[----:B------:R1:W-:Y:S01]  /*100f0*/  MUFU.EX2 R173, R6 ;  /* 0x0000000600ad7308 */ /* 0x0003e20000000800 */
[----:B------:R-:W-:Y:S09]  /*10100*/  MOV R160, R218 ;  /* 0x000000da00a07202 */ /* 0x000ff20000000f00 */
[----:B------:R4:W5:Y:S01]  /*10110*/  MUFU.EX2 R229, R3 ;  /* 0x0000000300e57308 */ /* 0x0009620000000800 */
[----:B--2---:R-:W-:Y:S01]  /*10120*/  FADD.FTZ R0, -R2, R85 ;  /* 0x0000005502007221 */ /* 0x004fe20000010100 */
[----:B---3--:R-:W-:Y:S03]  /*10130*/  F2FP.PACK_AB R79, R234, R235 ;  /* 0x000000ebea4f723e */ /* 0x008fe600000000ff */
[----:B------:R-:W-:Y:S06]  /*10140*/  FMUL.FTZ R0, R0, c[0x0][0x2d0] ;  /* 0x0000b40000007a20 */ /* 0x000fec0000410000 */
[----:B------:R-:W2:Y:S01]  /*10150*/  MUFU.EX2 R0, R0 ;  /* 0x0000000000007308 */ /* 0x000ea20000000800 */
[--C-:B-1----:R-:W-:Y:S09]  /*10160*/  FFMA.FTZ R6, R166, c[0x0][0x2d0], -R152.reuse ;  /* 0x0000b400a6067a23 */ /* 0x102ff20000010898 */
[----:B------:R-:W-:Y:S01]  /*10170*/  MUFU.EX2 R174, R6 ;  /* 0x0000000600ae7308 */ /* 0x000fe20000000800 */
[----:B----4-:R-:W-:Y:S01]  /*10180*/  FFMA.FTZ R3, R87, c[0x0][0x2d0], -R155 ;  /* 0x0000b40057037a23 */ /* 0x010fe2000001089b */
[----:B-----5:R-:W-:Y:S08]  /*10190*/  F2FP.PACK_AB R64, R229, R227 ;  /* 0x000000e3e540723e */ /* 0x020ff000000000ff */
[----:B------:R1:W3:Y:S01]  /*101a0*/  MUFU.EX2 R230, R3 ;  /* 0x0000000300e67308 */ /* 0x0002e20000000800 */
[C---:B--2---:R-:W-:Y:S02]  /*101b0*/  FMUL.FTZ R47, R0.reuse, R131 ;  /* 0x00000083002f7220 */ /* 0x044fe40000410000 */
[C---:B------:R-:W-:Y:S01]  /*101c0*/  FMUL.FTZ R14, R0.reuse, R98 ;  /* 0x00000062000e7220 */ /* 0x040fe20000410000 */
[----:B------:R-:W-:Y:S01]  /*101d0*/  MOV R98, R27 ;  /* 0x0000001b00627202 */ /* 0x000fe20000000f00 */
[C---:B------:R-:W-:Y:S01]  /*101e0*/  FMUL.FTZ R15, R0.reuse, R99 ;  /* 0x00000063000f7220 */ /* 0x040fe20000410000 */
[----:B------:R-:W-:Y:S01]  /*101f0*/  MOV R99, R26 ;  /* 0x0000001a00637202 */ /* 0x000fe20000000f00 */
[C---:B------:R-:W-:Y:S02]  /*10200*/  FMUL.FTZ R46, R0.reuse, R130 ;  /* 0x00000082002e7220 */ /* 0x040fe40000410000 */
[C---:B------:R-:W-:Y:S02]  /*10210*/  FMUL.FTZ R26, R0.reuse, R110 ;  /* 0x0000006e001a7220 */ /* 0x040fe40000410000 */
[C---:B------:R-:W-:Y:S02]  /*10220*/  FMUL.FTZ R27, R0.reuse, R111 ;  /* 0x0000006f001b7220 */ /* 0x040fe40000410000 */
[C---:B------:R-:W-:Y:S02]  /*10230*/  FMUL.FTZ R30, R0.reuse, R114 ;  /* 0x00000072001e7220 */ /* 0x040fe40000410000 */
[C---:B------:R-:W-:Y:S02]  /*10240*/  FMUL.FTZ R42, R0.reuse, R126 ;  /* 0x0000007e002a7220 */ /* 0x040fe40000410000 */
[C---:B------:R-:W-:Y:S02]  /*10250*/  FMUL.FTZ R43, R0.reuse, R127 ;  /* 0x0000007f002b7220 */ /* 0x040fe40000410000 */
[C---:B------:R-:W-:Y:S01]  /*10260*/  FMUL.FTZ R58, R0.reuse, R142 ;  /* 0x0000008e003a7220 */ /* 0x040fe20000410000 */
[----:B-1----:R-:W-:Y:S01]  /*10270*/  @P0 SHF.R.S32.HI R3, RZ, 0x1f, R205 ;  /* 0x0000001fff030819 */ /* 0x002fe200000114cd */
[----:B------:R-:W-:Y:S01]  /*10280*/  FMUL.FTZ R59, R0, R143 ;  /* 0x0000008f003b7220 */ /* 0x000fe20000410000 */
[----:B---3--:R-:W-:Y:S01]  /*10290*/  F2FP.PACK_AB R66, R232, R230 ;  /* 0x000000e6e842723e */ /* 0x008fe200000000ff */
[C---:B------:R-:W-:Y:S02]  /*102a0*/  FMUL.FTZ R62, R0.reuse, R146 ;  /* 0x00000092003e7220 */ /* 0x040fe40000410000 */
[----:B------:R-:W-:Y:S02]  /*102b0*/  @P0 IMAD R8, R3, c[0x0][0x1e0], RZ ;  /* 0x0000780003080a24 */ /* 0x000fe400078e02ff */
[----:B------:R-:W-:Y:S01]  /*102c0*/  FFMA.FTZ R3, R165, c[0x0][0x2d0], -R152 ;  /* 0x0000b400a5037a23 */ /* 0x000fe20000010898 */
[----:B------:R-:W-:Y:S01]  /*102d0*/  MOV R165, R33 ;  /* 0x0000002100a57202 */ /* 0x000fe20000000f00 */
[----:B------:R-:W-:Y:S02]  /*102e0*/  FMUL.FTZ R33, R73, R117 ;  /* 0x0000007549217220 */ /* 0x000fe40000410000 */
[----:B------:R1:W2:Y:S01]  /*102f0*/  MUFU.EX2 R172, R3 ;  /* 0x0000000300ac7308 */ /* 0x0002a20000000800 */
[----:B------:R-:W-:Y:S02]  /*10300*/  @P0 IMAD R8, R205, c[0x0][0x1e4], R8 ;  /* 0x00007900cd080a24 */ /* 0x000fe400078e0208 */
[----:B------:R-:W-:Y:S03]  /*10310*/  FMUL.FTZ R63, R0, R147 ;  /* 0x00000093003f7220 */ /* 0x000fe60000410000 */
[----:B-1----:R-:W-:Y:S02]  /*10320*/  @P0 IADD3 R3, R7, R8, RZ ;  /* 0x0000000807030210 */ /* 0x002fe40007ffe0ff */
[----:B------:R-:W-:Y:S02]  /*10330*/  @P0 MOV R7, c[0x0][0x1e0] ;  /* 0x0000780000070a02 */ /* 0x000fe40000000f00 */
[----:B--2---:R-:W-:Y:S01]  /*10340*/  F2FP.PACK_AB R65, R173, R172 ;  /* 0x000000acad41723e */ /* 0x004fe200000000ff */
[----:B------:R-:W-:Y:S01]  /*10350*/  @P0 IMAD R3, R3, 0x50, RZ ;  /* 0x0000005003030824 */ /* 0x000fe200078e02ff */
[----:B------:R-:W-:Y:S04]  /*10360*/  @P0 SHF.L.U32 R12, R7, 0x5, RZ ;  /* 0x00000005070c0819 */ /* 0x000fe800000006ff */
[----:B------:R-:W-:Y:S02]  /*10370*/  @P0 IADD3 R3, R5, R3, RZ ;  /* 0x0000000305030210 */ /* 0x000fe40007ffe0ff */
[----:B------:R-:W-:Y:S02]  /*10380*/  @P0 MOV R5, 0x5 ;  /* 0x0000000500050802 */ /* 0x000fe40000000f00 */
[----:B------:R-:W-:Y:S02]  /*10390*/  @P0 LEA.HI.X R11, R4, c[0x0][0x1cc], R3, 0x1, P1 ;  /* 0x00007300040b0a11 */ /* 0x000fe400008f0c03 */
[-C--:B------:R-:W-:Y:S02]  /*103a0*/  @P0 IADD3 R8, P3, R10, R12.reuse, RZ ;  /* 0x0000000c0a080210 */ /* 0x080fe40007f7e0ff */
[----:B------:R-:W-:Y:S01]  /*103b0*/  @P0 SHF.L.U64.HI R3, R7, R5, c[0x0][0x1e4] ;  /* 0x0000790007030619 */ /* 0x000fe20000010205 */
[----:B------:R1:W-:Y:S01]  /*103c0*/  @P0 LDGSTS.E.BYPASS.LTC128B.128 [R207+0x2900], [R10.64], !P4 ;  /* 0x029000000acf0fae */ /* 0x0003e2000e101d48 */
[----:B------:R-:W-:Y:S01]  /*103d0*/  FFMA.FTZ R5, R168, c[0x0][0x2d0], -R152 ;  /* 0x0000b400a8057a23 */ /* 0x000fe20000010898 */
[-C--:B------:R-:W-:Y:S02]  /*103e0*/  @P0 IADD3 R6, P1, R8, R12.reuse, RZ ;  /* 0x0000000c08060210 */ /* 0x080fe40007f3e0ff */
[-C--:B------:R-:W-:Y:S01]  /*103f0*/  @P0 IADD3.X R9, R11, R3.reuse, RZ, P3, !PT ;  /* 0x000000030b090210 */ /* 0x080fe20001ffe4ff */
[----:B------:R2:W3:Y:S01]  /*10400*/  MUFU.EX2 R175, R5 ;  /* 0x0000000500af7308 */ /* 0x0004e20000000800 */
[-C--:B------:R-:W-:Y:S02]  /*10410*/  @P0 IADD3 R4, P2, R6, R12.reuse, RZ ;  /* 0x0000000c06040210 */ /* 0x080fe40007f5e0ff */
[----:B------:R-:W-:Y:S01]  /*10420*/  @P0 IADD3.X R7, R9, R3, RZ, P1, !PT ;  /* 0x0000000309070210 */ /* 0x000fe20000ffe4ff */
[----:B------:R4:W-:Y:S08]  /*10430*/  @P0 LDGSTS.E.BYPASS.LTC128B.128 [R207+0x3100], [R8.64], !P4 ;  /* 0x0310000008cf0fae */ /* 0x0009f0000e101d48 */
[----:B------:R5:W-:Y:S01]  /*10440*/  @P0 LDGSTS.E.BYPASS.LTC128B.128 [R207+0x3900], [R6.64], !P4 ;  /* 0x0390000006cf0fae */ /* 0x000be2000e101d48 */
[--C-:B-1----:R-:W-:Y:S01]  /*10450*/  FFMA.FTZ R11, R20, c[0x0][0x2d0], -R153.reuse ;  /* 0x0000b400140b7a23 */ /* 0x102fe20000010899 */
[----:B------:R-:W-:Y:S01]  /*10460*/  @P0 IADD3 R10, P1, R4, R12, RZ ;  /* 0x0000000c040a0210 */ /* 0x000fe20007f3e0ff */
[----:B------:R-:W-:Y:S01]  /*10470*/  FMUL.FTZ R12, R69, R96 ;  /* 0x00000060450c7220 */ /* 0x000fe20000410000 */
[----:B------:R-:W-:Y:S01]  /*10480*/  MOV R96, R217 ;  /* 0x000000d900607202 */ /* 0x000fe20000000f00 */
[----:B------:R1:W-:Y:S01]  /*10490*/  MUFU.EX2 R226, R11 ;  /* 0x0000000b00e27308 */ /* 0x0003e20000000800 */
[----:B--2---:R-:W-:Y:S02]  /*104a0*/  @P0 IADD3.X R5, R7, R3, RZ, P2, !PT ;  /* 0x0000000307050210 */ /* 0x004fe400017fe4ff */
[----:B---3--:R-:W-:Y:S01]  /*104b0*/  F2FP.PACK_AB R67, R175, R174 ;  /* 0x000000aeaf43723e */ /* 0x008fe200000000ff */
[C---:B----4-:R-:W-:Y:S02]  /*104c0*/  FMUL.FTZ R8, R69.reuse, R92 ;  /* 0x0000005c45087220 */ /* 0x050fe40000410000 */
[----:B------:R2:W-:Y:S01]  /*104d0*/  @P0 LDGSTS.E.BYPASS.LTC128B.128 [R207+0x4100], [R4.64], !P4 ;  /* 0x0410000004cf0fae */ /* 0x0005e2000e101d48 */
[----:B------:R-:W-:Y:S02]  /*104e0*/  FMUL.FTZ R9, R69, R93 ;  /* 0x0000005d45097220 */ /* 0x000fe40000410000 */
[C---:B-----5:R-:W-:Y:S02]  /*104f0*/  FMUL.FTZ R6, R68.reuse, R90 ;  /* 0x0000005a44067220 */ /* 0x060fe40000410000 */
[----:B------:R-:W-:Y:S01]  /*10500*/  FMUL.FTZ R7, R68, R91 ;  /* 0x0000005b44077220 */ /* 0x000fe20000410000 */
[----:B-1----:R-:W-:Y:S01]  /*10510*/  @P0 IADD3.X R11, R5, R3, RZ, P1, !PT ;  /* 0x00000003050b0210 */ /* 0x002fe20000ffe4ff */
[--C-:B------:R-:W-:Y:S04]  /*10520*/  FFMA.FTZ R3, R21, c[0x0][0x2d0], -R153.reuse ;  /* 0x0000b40015037a23 */ /* 0x100fe80000010899 */
[----:B------:R1:W-:Y:S01]  /*10530*/  MUFU.EX2 R223, R3 ;  /* 0x0000000300df7308 */ /* 0x0003e20000000800 */
[----:B------:R3:W-:Y:S01]  /*10540*/  @P0 LDGSTS.E.BYPASS.LTC128B.128 [R207+0x4900], [R10.64], !P4 ;  /* 0x049000000acf0fae */ /* 0x0007e2000e101d48 */
[C---:B--2---:R-:W-:Y:S02]  /*10550*/  FMUL.FTZ R4, R73.reuse, R88 ;  /* 0x0000005849047220 */ /* 0x044fe40000410000 */
[----:B------:R-:W-:Y:S05]  /*10560*/  FMUL.FTZ R5, R73, R89 ;  /* 0x0000005949057220 */ /* 0x000fea0000410000 */
[----:B------:R-:W2:Y:S08]  /*10570*/  LDSM.16.MT88.4 R20, [R189] ;  /* 0x00000000bd14783b */ /* 0x000eb00000004200 */
[----:B------:R-:W4:Y:S01]  /*10580*/  LDSM.16.MT88.4 R36, [R193] ;  /* 0x00000000c124783b */ /* 0x000f220000004200 */
[--C-:B-1----:R-:W-:Y:S07]  /*10590*/  FFMA.FTZ R3, R17, c[0x0][0x2d0], -R153.reuse ;  /* 0x0000b40011037a23 */ /* 0x102fee0000010899 */
[----:B------:R-:W1:Y:S01]  /*105a0*/  LDSM.16.MT88.4 R52, [R190] ;  /* 0x00000000be34783b */ /* 0x000e620000004200 */
[C---:B------:R-:W-:Y:S01]  /*105b0*/  FMUL.FTZ R17, R73.reuse, R101 ;  /* 0x0000006549117220 */ /* 0x040fe20000410000 */
[----:B------:R-:W-:Y:S01]  /*105c0*/  MOV R101, R34 ;  /* 0x0000002200657202 */ /* 0x000fe20000000f00 */
[----:B------:R5:W-:Y:S01]  /*105d0*/  MUFU.EX2 R224, R3 ;  /* 0x0000000300e07308 */ /* 0x000be20000000800 */
[C---:B---3--:R-:W-:Y:S02]  /*105e0*/  FMUL.FTZ R10, R0.reuse, R94 ;  /* 0x0000005e000a7220 */ /* 0x048fe40000410000 */
[----:B------:R-:W-:Y:S02]  /*105f0*/  FMUL.FTZ R11, R0, R95 ;  /* 0x0000005f000b7220 */ /* 0x000fe40000410000 */
[----:B------:R-:W3:Y:S01]  /*10600*/  LDSM.16.MT88.4 R80, [R192] ;  /* 0x00000000c050783b */ /* 0x000ee20000004200 */
[----:B------:R-:W-:Y:S07]  /*10610*/  FMUL.FTZ R34, R68, R118 ;  /* 0x0000007644227220 */ /* 0x000fee0000410000 */
[----:B------:R-:W1:Y:S01]  /*10620*/  LDSM.16.MT88.4 R84, [R189+0x800] ;  /* 0x00080000bd54783b */ /* 0x000e620000004200 */
[-C--:B--2---:R-:W-:Y:S07]  /*10630*/  HMMA.16816.F32 R4, R76, R20.reuse, R4 ;  /* 0x000000144c04723c */ /* 0x084fee0000001804 */
[----:B------:R-:W2:Y:S01]  /*10640*/  LDSM.16.MT88.4 R88, [R193+0x800] ;  /* 0x00080000c158783b */ /* 0x000ea20000004200 */
[----:B-----5:R-:W-:Y:S04]  /*10650*/  FFMA.FTZ R3, R16, c[0x0][0x2d0], -R153 ;  /* 0x0000b40010037a23 */ /* 0x020fe80000010899 */
[C---:B------:R-:W-:Y:S01]  /*10660*/  FMUL.FTZ R16, R73.reuse, R100 ;  /* 0x0000006449107220 */ /* 0x040fe20000410000 */
[C---:B------:R-:W-:Y:S01]  /*10670*/  HMMA.16816.F32 R8, R64.reuse, R20, R8 ;  /* 0x000000144008723c */ /* 0x040fe20000001808 */
[----:B------:R5:W-:Y:S01]  /*10680*/  MUFU.EX2 R225, R3 ;  /* 0x0000000300e17308 */ /* 0x000be20000000800 */
[----:B------:R-:W1:Y:S02]  /*10690*/  LDSM.16.MT88.4 R92, [R190+0x800] ;  /* 0x00080000be5c783b */ /* 0x000e640000004200 */
[----:B------:R-:W-:Y:S03]  /*106a0*/  MOV R100, R215 ;  /* 0x000000d700647202 */ /* 0x000fe60000000f00 */
[C---:B------:R-:W-:Y:S01]  /*106b0*/  FMUL.FTZ R21, R73.reuse, R105 ;  /* 0x0000006949157220 */ /* 0x040fe20000410000 */
[-C--:B------:R-:W-:Y:S02]  /*106c0*/  HMMA.16816.F32 R12, R64, R22.reuse, R12 ;  /* 0x00000016400c723c */ /* 0x080fe4000000180c */
[----:B------:R-:W-:Y:S02]  /*106d0*/  LDSM.16.MT88.4 R132, [R190+0x2000] ;  /* 0x00200000be84783b */ /* 0x000fe40000004200 */
[----:B------:R-:W-:Y:S01]  /*106e0*/  MOV R105, R211 ;  /* 0x000000d300697202 */ /* 0x000fe20000000f00 */
[----:B------:R-:W-:Y:S01]  /*106f0*/  FMUL.FTZ R20, R73, R104 ;  /* 0x0000006849147220 */ /* 0x000fe20000410000 */
[----:B------:R-:W-:Y:S04]  /*10700*/  MOV R104, R210 ;  /* 0x000000d200687202 */ /* 0x000fe80000000f00 */
[----:B------:R-:W0:Y:S02]  /*10710*/  LDGDEPBAR ;  /* 0x00000000000079af */ /* 0x000e240000000000 */
[--C-:B-----5:R-:W-:Y:S01]  /*10720*/  FFMA.FTZ R3, R163, c[0x0][0x2d0], -R154.reuse ;  /* 0x0000b400a3037a23 */ /* 0x120fe2000001089a */
[----:B------:R-:W-:Y:S03]  /*10730*/  MOV R163, R216 ;  /* 0x000000d800a37202 */ /* 0x000fe60000000f00 */
[----:B------:R5:W-:Y:S02]  /*10740*/  MUFU.EX2 R221, R3 ;  /* 0x0000000300dd7308 */ /* 0x000be40000000800 */
[--C-:B-----5:R-:W-:Y:S01]  /*10750*/  FFMA.FTZ R3, R162, c[0x0][0x2d0], -R154.reuse ;  /* 0x0000b400a2037a23 */ /* 0x120fe2000001089a */
[----:B------:R-:W-:Y:S01]  /*10760*/  MOV R162, R31 ;  /* 0x0000001f00a27202 */ /* 0x000fe20000000f00 */
[----:B------:R-:W-:Y:S06]  /*10770*/  FMUL.FTZ R31, R0, R115 ;  /* 0x00000073001f7220 */ /* 0x000fec0000410000 */
[----:B------:R5:W-:Y:S02]  /*10780*/  MUFU.EX2 R222, R3 ;  /* 0x0000000300de7308 */ /* 0x000be40000000800 */
[--C-:B-----5:R-:W-:Y:S02]  /*10790*/  FFMA.FTZ R3, R18, c[0x0][0x2d0], -R154.reuse ;  /* 0x0000b40012037a23 */ /* 0x120fe4000001089a */
[C---:B------:R-:W-:Y:S01]  /*107a0*/  FMUL.FTZ R18, R68.reuse, R102 ;  /* 0x0000006644127220 */ /* 0x040fe20000410000 */
[----:B------:R-:W-:Y:S05]  /*107b0*/  MOV R102, R40 ;  /* 0x0000002800667202 */ /* 0x000fea0000000f00 */
[----:B------:R5:W-:Y:S01]  /*107c0*/  MUFU.EX2 R220, R3 ;  /* 0x0000000300dc7308 */ /* 0x000be20000000800 */
[----:B------:R-:W-:Y:S02]  /*107d0*/  FMUL.FTZ R40, R69, R124 ;  /* 0x0000007c45287220 */ /* 0x000fe40000410000 */
[----:B-----5:R-:W-:Y:S02]  /*107e0*/  FFMA.FTZ R3, R19, c[0x0][0x2d0], -R154 ;  /* 0x0000b40013037a23 */ /* 0x020fe4000001089a */
[C---:B------:R-:W-:Y:S01]  /*107f0*/  FMUL.FTZ R19, R68.reuse, R103 ;  /* 0x0000006744137220 */ /* 0x040fe20000410000 */
[----:B------:R-:W-:Y:S04]  /*10800*/  MOV R103, R35 ;  /* 0x0000002300677202 */ /* 0x000fe80000000f00 */
[----:B------:R5:W-:Y:S01]  /*10810*/  MUFU.EX2 R219, R3 ;  /* 0x0000000300db7308 */ /* 0x000be20000000800 */
[C---:B------:R-:W-:Y:S02]  /*10820*/  FMUL.FTZ R35, R68.reuse, R119 ;  /* 0x0000007744237220 */ /* 0x040fe40000410000 */
[----:B------:R-:W-:Y:S01]  /*10830*/  LDSM.16.MT88.4 R116, [R193+0x2000] ;  /* 0x00200000c174783b */ /* 0x000fe20000004200 */
[C---:B------:R-:W-:Y:S07]  /*10840*/  HMMA.16816.F32 R16, R76.reuse, R22, R16 ;  /* 0x000000164c10723c */ /* 0x040fee0000001810 */
[C---:B------:R-:W-:Y:S01]  /*10850*/  FMUL.FTZ R22, R68.reuse, R106 ;  /* 0x0000006a44167220 */ /* 0x040fe20000410000 */
[----:B------:R-:W-:Y:S01]  /*10860*/  MOV R106, R212 ;  /* 0x000000d4006a7202 */ /* 0x000fe20000000f00 */
[----:B------:R-:W-:Y:S03]  /*10870*/  FMUL.FTZ R23, R68, R107 ;  /* 0x0000006b44177220 */ /* 0x000fe60000410000 */
[----:B------:R-:W-:Y:S04]  /*10880*/  MOV R107, R209 ;  /* 0x000000d1006b7202 */ /* 0x000fe80000000f00 */
[-C--:B----4-:R-:W-:Y:S03]  /*10890*/  HMMA.16816.F32 R20, R76, R36.reuse, R20 ;  /* 0x000000244c14723c */ /* 0x090fe60000001814 */
[--C-:B-----5:R-:W-:Y:S01]  /*108a0*/  FFMA.FTZ R3, R169, c[0x0][0x2d0], -R155.reuse ;  /* 0x0000b400a9037a23 */ /* 0x120fe2000001089b */
[----:B------:R-:W-:Y:S03]  /*108b0*/  MOV R169, R214 ;  /* 0x000000d600a97202 */ /* 0x000fe60000000f00 */
[----:B------:R4:W-:Y:S02]  /*108c0*/  MUFU.EX2 R218, R3 ;  /* 0x0000000300da7308 */ /* 0x0009e40000000800 */
[--C-:B----4-:R-:W-:Y:S03]  /*108d0*/  FFMA.FTZ R3, R24, c[0x0][0x2d0], -R155.reuse ;  /* 0x0000b40018037a23 */ /* 0x110fe6000001089b */
[----:B------:R-:W-:Y:S05]  /*108e0*/  FMUL.FTZ R24, R69, R108 ;  /* 0x0000006c45187220 */ /* 0x000fea0000410000 */
[----:B------:R4:W5:Y:S02]  /*108f0*/  MUFU.EX2 R217, R3 ;  /* 0x0000000300d97308 */ /* 0x0009640000000800 */
[C---:B------:R-:W-:Y:S07]  /*10900*/  HMMA.16816.F32 R24, R64.reuse, R36, R24 ;  /* 0x000000244018723c */ /* 0x040fee0000001818 */
[C---:B------:R-:W-:Y:S02]  /*10910*/  FMUL.FTZ R36, R73.reuse, R120 ;  /* 0x0000007849247220 */ /* 0x040fe40000410000 */
[----:B------:R-:W-:Y:S03]  /*10920*/  FMUL.FTZ R37, R73, R121 ;  /* 0x0000007949257220 */ /* 0x000fe60000410000 */
[--C-:B----4-:R-:W-:Y:S02]  /*10930*/  FFMA.FTZ R3, R28, c[0x0][0x2d0], -R155.reuse ;  /* 0x0000b4001c037a23 */ /* 0x110fe4000001089b */
[----:B------:R-:W-:Y:S02]  /*10940*/  FMUL.FTZ R28, R69, R112 ;  /* 0x00000070451c7220 */ /* 0x000fe40000410000 */
[----:B------:R4:W-:Y:S02]  /*10950*/  MUFU.EX2 R216, R3 ;  /* 0x0000000300d87308 */ /* 0x0009e40000000800 */
[----:B----4-:R-:W-:Y:S02]  /*10960*/  FFMA.FTZ R3, R29, c[0x0][0x2d0], -R155 ;  /* 0x0000b4001d037a23 */ /* 0x010fe4000001089b */
[----:B------:R-:W-:Y:S06]  /*10970*/  FMUL.FTZ R29, R69, R113 ;  /* 0x00000071451d7220 */ /* 0x000fec0000410000 */
[----:B------:R4:W-:Y:S01]  /*10980*/  MUFU.EX2 R215, R3 ;  /* 0x0000000300d77308 */ /* 0x0009e20000000800 */
[-C--:B------:R-:W-:Y:S08]  /*10990*/  HMMA.16816.F32 R28, R64, R38.reuse, R28 ;  /* 0x00000026401c723c */ /* 0x080ff0000000181c */
[C---:B------:R-:W-:Y:S07]  /*109a0*/  HMMA.16816.F32 R32, R76.reuse, R38, R32 ;  /* 0x000000264c20723c */ /* 0x040fee0000001820 */
[C---:B------:R-:W-:Y:S02]  /*109b0*/  FMUL.FTZ R38, R68.reuse, R122 ;  /* 0x0000007a44267220 */ /* 0x040fe40000410000 */
[C---:B------:R-:W-:Y:S03]  /*109c0*/  FMUL.FTZ R39, R68.reuse, R123 ;  /* 0x0000007b44277220 */ /* 0x040fe60000410000 */
[--C-:B----4-:R-:W-:Y:S04]  /*109d0*/  FFMA.FTZ R3, R171, c[0x0][0x2d0], -R152.reuse ;  /* 0x0000b400ab037a23 */ /* 0x110fe80000010898 */
[-C--:B-1----:R-:W-:Y:S01]  /*109e0*/  HMMA.16816.F32 R36, R76, R52.reuse, R36 ;  /* 0x000000344c24723c */ /* 0x082fe20000001824 */
[----:B------:R1:W-:Y:S07]  /*109f0*/  MUFU.EX2 R168, R3 ;  /* 0x0000000300a87308 */ /* 0x0003ee0000000800 */
[C---:B------:R-:W-:Y:S07]  /*10a00*/  HMMA.16816.F32 R40, R64.reuse, R52, R40 ;  /* 0x000000344028723c */ /* 0x040fee0000001828 */
[C---:B------:R-:W-:Y:S01]  /*10a10*/  FMUL.FTZ R53, R73.reuse, R137 ;  /* 0x0000008949357220 */ /* 0x040fe20000410000 */
[-C--:B------:R-:W-:Y:S04]  /*10a20*/  HMMA.16816.F32 R44, R64, R54.reuse, R44 ;  /* 0x00000036402c723c */ /* 0x080fe8000000182c */
[----:B------:R-:W-:Y:S04]  /*10a30*/  FMUL.FTZ R52, R73, R136 ;  /* 0x0000008849347220 */ /* 0x000fe80000410000 */
[C---:B------:R-:W-:Y:S04]  /*10a40*/  HMMA.16816.F32 R48, R76.reuse, R54, R48 ;  /* 0x000000364c30723c */ /* 0x040fe80000001830 */
[--C-:B-1----:R-:W-:Y:S03]  /*10a50*/  FFMA.FTZ R3, R177, c[0x0][0x2d0], -R152.reuse ;  /* 0x0000b400b1037a23 */ /* 0x102fe60000010898 */
[C---:B------:R-:W-:Y:S01]  /*10a60*/  FMUL.FTZ R55, R68.reuse, R139 ;  /* 0x0000008b44377220 */ /* 0x040fe20000410000 */
[----:B------:R1:W4:Y:S01]  /*10a70*/  MUFU.EX2 R166, R3 ;  /* 0x0000000300a67308 */ /* 0x0003220000000800 */
[----:B------:R-:W-:Y:S07]  /*10a80*/  FMUL.FTZ R54, R68, R138 ;  /* 0x0000008a44367220 */ /* 0x000fee0000410000 */
[-C--:B---3--:R-:W-:Y:S08]  /*10a90*/  HMMA.16816.F32 R52, R76, R80.reuse, R52 ;  /* 0x000000504c34723c */ /* 0x088ff00000001834 */
[C---:B------:R-:W-:Y:S07]  /*10aa0*/  HMMA.16816.F32 R56, R64.reuse, R80, R56 ;  /* 0x000000504038723c */ /* 0x040fee0000001838 */
[----:B-----5:R-:W-:Y:S01]  /*10ab0*/  F2FP.PACK_AB R80, R217, R218 ;  /* 0x000000dad950723e */ /* 0x020fe200000000ff */
[-C--:B------:R-:W-:Y:S04]  /*10ac0*/  HMMA.16816.F32 R60, R64, R82.reuse, R60 ;  /* 0x00000052403c723c */ /* 0x080fe8000000183c */
[--C-:B-1----:R-:W-:Y:S01]  /*10ad0*/  FFMA.FTZ R3, R179, c[0x0][0x2d0], -R152.reuse ;  /* 0x0000b400b3037a23 */ /* 0x102fe20000010898 */
[----:B----4-:R-:W-:Y:S02]  /*10ae0*/  F2FP.PACK_AB R81, R166, R168 ;  /* 0x000000a8a651723e */ /* 0x010fe400000000ff */
[C---:B------:R-:W-:Y:S01]  /*10af0*/  FMUL.FTZ R64, R73.reuse, R148 ;  /* 0x0000009449407220 */ /* 0x040fe20000410000 */
[----:B------:R1:W-:Y:S01]  /*10b00*/  MUFU.EX2 R124, R3 ;  /* 0x00000003007c7308 */ /* 0x0003e20000000800 */
[----:B------:R-:W-:Y:S03]  /*10b10*/  FMUL.FTZ R65, R73, R149 ;  /* 0x0000009549417220 */ /* 0x000fe60000410000 */
[C---:B------:R-:W-:Y:S02]  /*10b20*/  FMUL.FTZ R66, R68.reuse, R150 ;  /* 0x0000009644427220 */ /* 0x040fe40000410000 */
[----:B------:R-:W-:Y:S07]  /*10b30*/  FMUL.FTZ R67, R68, R151 ;  /* 0x0000009744437220 */ /* 0x000fee0000410000 */
[----:B------:R-:W-:Y:S07]  /*10b40*/  HMMA.16816.F32 R64, R76, R82, R64 ;  /* 0x000000524c40723c */ /* 0x000fee0000001840 */
[----:B------:R-:W-:Y:S02]  /*10b50*/  F2FP.PACK_AB R76, R223, R226 ;  /* 0x000000e2df4c723e */ /* 0x000fe400000000ff */
[----:B------:R-:W-:Y:S03]  /*10b60*/  F2FP.PACK_AB R78, R225, R224 ;  /* 0x000000e0e14e723e */ /* 0x000fe600000000ff */
[----:B-1----:R-:W-:Y:S01]  /*10b70*/  FFMA.FTZ R3, R181, c[0x0][0x2d0], -R152 ;  /* 0x0000b400b5037a23 */ /* 0x002fe20000010898 */
[----:B------:R-:W-:Y:S02]  /*10b80*/  F2FP.PACK_AB R77, R222, R221 ;  /* 0x000000ddde4d723e */ /* 0x000fe400000000ff */
[----:B------:R-:W-:Y:S01]  /*10b90*/  F2FP.PACK_AB R79, R219, R220 ;  /* 0x000000dcdb4f723e */ /* 0x000fe200000000ff */
[----:B------:R1:W3:Y:S01]  /*10ba0*/  MUFU.EX2 R128, R3 ;  /* 0x0000000300807308 */ /* 0x0002e20000000800 */
[----:B------:R-:W-:Y:S05]  /*10bb0*/  F2FP.PACK_AB R82, R215, R216 ;  /* 0x000000d8d752723e */ /* 0x000fea00000000ff */
[-C--:B------:R-:W-:Y:S03]  /*10bc0*/  HMMA.16816.F32 R4, R76, R84.reuse, R4 ;  /* 0x000000544c04723c */ /* 0x080fe60000001804 */
[--C-:B-1----:R-:W-:Y:S01]  /*10bd0*/  FFMA.FTZ R3, R178, c[0x0][0x2d0], -R153.reuse ;  /* 0x0000b400b2037a23 */ /* 0x102fe20000010899 */
[----:B---3--:R-:W-:Y:S03]  /*10be0*/  F2FP.PACK_AB R83, R128, R124 ;  /* 0x0000007c8053723e */ /* 0x008fe600000000ff */
[----:B------:R1:W-:Y:S04]  /*10bf0*/  MUFU.EX2 R131, R3 ;  /* 0x0000000300837308 */ /* 0x0003e80000000800 */
[C---:B------:R-:W-:Y:S08]  /*10c00*/  HMMA.16816.F32 R8, R80.reuse, R84, R8 ;  /* 0x000000545008723c */ /* 0x040ff00000001808 */
[-C--:B------:R-:W-:Y:S08]  /*10c10*/  HMMA.16816.F32 R12, R80, R86.reuse, R12 ;  /* 0x00000056500c723c */ /* 0x080ff0000000180c */
[C---:B------:R-:W-:Y:S01]  /*10c20*/  HMMA.16816.F32 R16, R76.reuse, R86, R16 ;  /* 0x000000564c10723c */ /* 0x040fe20000001810 */
[----:B------:R-:W3:Y:S03]  /*10c30*/  LDSM.16.MT88.4 R84, [R192+0x800] ;  /* 0x00080000c054783b */ /* 0x000ee60000004200 */
[----:B-1----:R-:W-:Y:S04]  /*10c40*/  FFMA.FTZ R3, R180, c[0x0][0x2d0], -R153 ;  /* 0x0000b400b4037a23 */ /* 0x002fe80000010899 */
[-C--:B--2---:R-:W-:Y:S01]  /*10c50*/  HMMA.16816.F32 R20, R76, R88.reuse, R20 ;  /* 0x000000584c14723c */ /* 0x084fe20000001814 */
[----:B------:R1:W2:Y:S07]  /*10c60*/  MUFU.EX2 R214, R3 ;  /* 0x0000000300d67308 */ /* 0x0002ae0000000800 */
[C---:B------:R-:W-:Y:S07]  /*10c70*/  HMMA.16816.F32 R24, R80.reuse, R88, R24 ;  /* 0x000000585018723c */ /* 0x040fee0000001818 */
[----:B------:R-:W-:Y:S01]  /*10c80*/  FFMA.FTZ R88, R242, c[0x0][0x2d0], -R155 ;  /* 0x0000b400f2587a23 */ /* 0x000fe2000001089b */
[-C--:B------:R-:W-:Y:S08]  /*10c90*/  HMMA.16816.F32 R28, R80, R90.reuse, R28 ;  /* 0x0000005a501c723c */ /* 0x080ff0000000181c */
[C---:B------:R-:W-:Y:S04]  /*10ca0*/  HMMA.16816.F32 R32, R76.reuse, R90, R32 ;  /* 0x0000005a4c20723c */ /* 0x040fe80000001820 */
[--C-:B-1----:R-:W-:Y:S04]  /*10cb0*/  FFMA.FTZ R3, R170, c[0x0][0x2d0], -R153.reuse ;  /* 0x0000b400aa037a23 */ /* 0x102fe80000010899 */
[----:B------:R1:W-:Y:S01]  /*10cc0*/  MUFU.EX2 R213, R3 ;  /* 0x0000000300d57308 */ /* 0x0003e20000000800 */
[-C--:B------:R-:W-:Y:S08]  /*10cd0*/  HMMA.16816.F32 R36, R76, R92.reuse, R36 ;  /* 0x0000005c4c24723c */ /* 0x080ff00000001824 */
[C---:B------:R-:W-:Y:S07]  /*10ce0*/  HMMA.16816.F32 R40, R80.reuse, R92, R40 ;  /* 0x0000005c5028723c */ /* 0x040fee0000001828 */
[--C-:B------:R-:W-:Y:S01]  /*10cf0*/  FFMA.FTZ R92, R245, c[0x0][0x2d0], -R153.reuse ;  /* 0x0000b400f55c7a23 */ /* 0x100fe20000010899 */
[-C--:B------:R-:W-:Y:S04]  /*10d00*/  HMMA.16816.F32 R44, R80, R94.reuse, R44 ;  /* 0x0000005e502c723c */ /* 0x080fe8000000182c */
[----:B-1----:R-:W-:Y:S04]  /*10d10*/  FFMA.FTZ R3, R176, c[0x0][0x2d0], -R153 ;  /* 0x0000b400b0037a23 */ /* 0x002fe80000010899 */
[C---:B------:R-:W-:Y:S01]  /*10d20*/  HMMA.16816.F32 R48, R76.reuse, R94, R48 ;  /* 0x0000005e4c30723c */ /* 0x040fe20000001830 */
[----:B------:R1:W4:Y:S07]  /*10d30*/  MUFU.EX2 R212, R3 ;  /* 0x0000000300d47308 */ /* 0x00032e0000000800 */
[-C--:B---3--:R-:W-:Y:S08]  /*10d40*/  HMMA.16816.F32 R52, R76, R84.reuse, R52 ;  /* 0x000000544c34723c */ /* 0x088ff00000001834 */
[C---:B------:R-:W-:Y:S08]  /*10d50*/  HMMA.16816.F32 R56, R80.reuse, R84, R56 ;  /* 0x000000545038723c */ /* 0x040ff00000001838 */
[-C--:B------:R-:W-:Y:S04]  /*10d60*/  HMMA.16816.F32 R60, R80, R86.reuse, R60 ;  /* 0x00000056503c723c */ /* 0x080fe8000000183c */
[--C-:B-1----:R-:W-:Y:S04]  /*10d70*/  FFMA.FTZ R3, R184, c[0x0][0x2d0], -R154.reuse ;  /* 0x0000b400b8037a23 */ /* 0x102fe8000001089a */
[----:B------:R1:W-:Y:S01]  /*10d80*/  MUFU.EX2 R130, R3 ;  /* 0x0000000300827308 */ /* 0x0003e20000000800 */
[----:B------:R-:W-:Y:S01]  /*10d90*/  HMMA.16816.F32 R64, R76, R86, R64 ;  /* 0x000000564c40723c */ /* 0x000fe20000001840 */
[----:B------:R-:W-:Y:S06]  /*10da0*/  LDSM.16.MT88.4 R84, [R193+0x1000] ;  /* 0x00100000c154783b */ /* 0x000fec0000004200 */
[----:B--2---:R-:W-:Y:S02]  /*10db0*/  F2FP.PACK_AB R76, R214, R131 ;  /* 0x00000083d64c723e */ /* 0x004fe400000000ff */
[----:B----4-:R-:W-:Y:S03]  /*10dc0*/  F2FP.PACK_AB R78, R212, R213 ;  /* 0x000000d5d44e723e */ /* 0x010fe600000000ff */
[--C-:B-1----:R-:W-:Y:S04]  /*10dd0*/  FFMA.FTZ R3, R185, c[0x0][0x2d0], -R154.reuse ;  /* 0x0000b400b9037a23 */ /* 0x102fe8000001089a */
[----:B------:R1:W2:Y:S02]  /*10de0*/  MUFU.EX2 R211, R3 ;  /* 0x0000000300d37308 */ /* 0x0002a40000000800 */
[--C-:B-1----:R-:W-:Y:S01]  /*10df0*/  FFMA.FTZ R3, R182, c[0x0][0x2d0], -R154.reuse ;  /* 0x0000b400b6037a23 */ /* 0x102fe2000001089a */
[----:B--2---:R-:W-:Y:S07]  /*10e00*/  F2FP.PACK_AB R77, R211, R130 ;  /* 0x00000082d34d723e */ /* 0x004fee00000000ff */
[----:B------:R1:W-:Y:S02]  /*10e10*/  MUFU.EX2 R209, R3 ;  /* 0x0000000300d17308 */ /* 0x0003e40000000800 */
[----:B-1----:R-:W-:Y:S08]  /*10e20*/  FFMA.FTZ R3, R183, c[0x0][0x2d0], -R154 ;  /* 0x0000b400b7037a23 */ /* 0x002ff0000001089a */
[----:B------:R1:W-:Y:S10]  /*10e30*/  MUFU.EX2 R183, R92 ;  /* 0x0000005c00b77308 */ /* 0x0003f40000000800 */
[----:B------:R2:W3:Y:S01]  /*10e40*/  MUFU.EX2 R210, R3 ;  /* 0x0000000300d27308 */ /* 0x0004e20000000800 */
[----:B-1----:R-:W-:Y:S01]  /*10e50*/  LDSM.16.MT88.4 R92, [R190+0x1000] ;  /* 0x00100000be5c783b */ /* 0x002fe20000004200 */
[--C-:B--2---:R-:W-:Y:S01]  /*10e60*/  FFMA.FTZ R3, R187, c[0x0][0x2d0], -R155.reuse ;  /* 0x0000b400bb037a23 */ /* 0x104fe2000001089b */
[----:B---3--:R-:W-:Y:S07]  /*10e70*/  F2FP.PACK_AB R79, R210, R209 ;  /* 0x000000d1d24f723e */ /* 0x008fee00000000ff */
[----:B------:R1:W-:Y:S02]  /*10e80*/  MUFU.EX2 R129, R3 ;  /* 0x0000000300817308 */ /* 0x0003e40000000800 */
[--C-:B-1----:R-:W-:Y:S08]  /*10e90*/  FFMA.FTZ R3, R208, c[0x0][0x2d0], -R155.reuse ;  /* 0x0000b400d0037a23 */ /* 0x102ff0000001089b */
[----:B------:R1:W2:Y:S02]  /*10ea0*/  MUFU.EX2 R187, R3 ;  /* 0x0000000300bb7308 */ /* 0x0002a40000000800 */
[----:B-1----:R-:W-:Y:S01]  /*10eb0*/  FFMA.FTZ R3, R186, c[0x0][0x2d0], -R155 ;  /* 0x0000b400ba037a23 */ /* 0x002fe2000001089b */
[----:B--2---:R-:W-:Y:S07]  /*10ec0*/  F2FP.PACK_AB R80, R187, R129 ;  /* 0x00000081bb50723e */ /* 0x004fee00000000ff */
[----:B------:R1:W-:Y:S10]  /*10ed0*/  MUFU.EX2 R186, R88 ;  /* 0x0000005800ba7308 */ /* 0x0003f40000000800 */
[----:B------:R2:W3:Y:S01]  /*10ee0*/  MUFU.EX2 R208, R3 ;  /* 0x0000000300d07308 */ /* 0x0004e20000000800 */
[----:B-1----:R-:W1:Y:S01]  /*10ef0*/  LDSM.16.MT88.4 R88, [R189+0x1000] ;  /* 0x00100000bd58783b */ /* 0x002e620000004200 */
[--C-:B--2---:R-:W-:Y:S01]  /*10f00*/  FFMA.FTZ R3, R248, c[0x0][0x2d0], -R152.reuse ;  /* 0x0000b400f8037a23 */ /* 0x104fe20000010898 */
[----:B---3--:R-:W-:Y:S07]  /*10f10*/  F2FP.PACK_AB R82, R186, R208 ;  /* 0x000000d0ba52723e */ /* 0x008fee00000000ff */
[----:B------:R2:W-:Y:S02]  /*10f20*/  MUFU.EX2 R139, R3 ;  /* 0x00000003008b7308 */ /* 0x0005e40000000800 */
[--C-:B--2---:R-:W-:Y:S01]  /*10f30*/  FFMA.FTZ R3, R250, c[0x0][0x2d0], -R152.reuse ;  /* 0x0000b400fa037a23 */ /* 0x104fe20000010898 */
        /* <DEDUP_REMOVED lines=14> */
[----:B-1----:R-:W-:Y:S04]  /*11020*/  FFMA.FTZ R3, R240, c[0x0][0x2d0], -R153 ;  /* 0x0000b400f0037a23 */ /* 0x002fe80000010899 */
[-C--:B------:R-:W-:Y:S01]  /*11030*/  HMMA.16816.F32 R20, R76, R84.reuse, R20 ;  /* 0x000000544c14723c */ /* 0x080fe20000001814 */
[----:B------:R1:W-:Y:S07]  /*11040*/  MUFU.EX2 R185, R3 ;  /* 0x0000000300b97308 */ /* 0x0003ee0000000800 */
[C---:B------:R-:W-:Y:S07]  /*11050*/  HMMA.16816.F32 R24, R80.reuse, R84, R24 ;  /* 0x000000545018723c */ /* 0x040fee0000001818 */
[----:B------:R-:W-:Y:S01]  /*11060*/  FFMA.FTZ R84, R169, c[0x0][0x2d0], -R155 ;  /* 0x0000b400a9547a23 */ /* 0x000fe2000001089b */
[-C--:B------:R-:W-:Y:S03]  /*11070*/  HMMA.16816.F32 R28, R80, R86.reuse, R28 ;  /* 0x00000056501c723c */ /* 0x080fe6000000181c */
[----:B------:R4:W-:Y:S05]  /*11080*/  MUFU.EX2 R177, R84 ;  /* 0x0000005400b17308 */ /* 0x0009ea0000000800 */
[C---:B------:R-:W-:Y:S04]  /*11090*/  HMMA.16816.F32 R32, R76.reuse, R86, R32 ;  /* 0x000000564c20723c */ /* 0x040fe80000001820 */
[----:B-1----:R-:W-:Y:S04]  /*110a0*/  FFMA.FTZ R3, R241, c[0x0][0x2d0], -R153 ;  /* 0x0000b400f1037a23 */ /* 0x002fe80000010899 */
[-C--:B------:R-:W-:Y:S01]  /*110b0*/  HMMA.16816.F32 R36, R76, R92.reuse, R36 ;  /* 0x0000005c4c24723c */ /* 0x080fe20000001824 */
[----:B------:R1:W5:Y:S07]  /*110c0*/  MUFU.EX2 R182, R3 ;  /* 0x0000000300b67308 */ /* 0x00036e0000000800 */
[C---:B------:R-:W-:Y:S01]  /*110d0*/  HMMA.16816.F32 R40, R80.reuse, R92, R40 ;  /* 0x0000005c5028723c */ /* 0x040fe20000001828 */
[----:B----4-:R-:W4:Y:S07]  /*110e0*/  LDSM.16.MT88.4 R84, [R189+0x1800] ;  /* 0x00180000bd54783b */ /* 0x010f2e0000004200 */
        /* <DEDUP_REMOVED lines=9> */
[----:B------:R-:W3:Y:S03]  /*11180*/  LDSM.16.MT88.4 R88, [R193+0x1800] ;  /* 0x00180000c158783b */ /* 0x000ee60000004200 */
[--C-:B-1----:R-:W-:Y:S03]  /*11190*/  FFMA.FTZ R3, R106, c[0x0][0x2d0], -R154.reuse ;  /* 0x0000b4006a037a23 */ /* 0x102fe6000001089a */
[----:B--2---:R-:W-:Y:S01]  /*111a0*/  F2FP.PACK_AB R76, R184, R183 ;  /* 0x000000b7b84c723e */ /* 0x004fe200000000ff */
[----:B------:R1:W2:Y:S01]  /*111b0*/  MUFU.EX2 R179, R3 ;  /* 0x0000000300b37308 */ /* 0x0002a20000000800 */
[----:B-----5:R-:W-:Y:S03]  /*111c0*/  F2FP.PACK_AB R78, R182, R185 ;  /* 0x000000b9b64e723e */ /* 0x020fe600000000ff */
[--C-:B-1----:R-:W-:Y:S01]  /*111d0*/  FFMA.FTZ R3, R251, c[0x0][0x2d0], -R154.reuse ;  /* 0x0000b400fb037a23 */ /* 0x102fe2000001089a */
[----:B--2---:R-:W-:Y:S05]  /*111e0*/  F2FP.PACK_AB R77, R179, R181 ;  /* 0x000000b5b34d723e */ /* 0x004fea00000000ff */
[----:B------:R1:W-:Y:S02]  /*111f0*/  MUFU.EX2 R180, R3 ;  /* 0x0000000300b47308 */ /* 0x0003e40000000800 */
[----:B-1----:R-:W-:Y:S08]  /*11200*/  FFMA.FTZ R3, R252, c[0x0][0x2d0], -R154 ;  /* 0x0000b400fc037a23 */ /* 0x002ff0000001089a */
[----:B------:R1:W2:Y:S02]  /*11210*/  MUFU.EX2 R178, R3 ;  /* 0x0000000300b27308 */ /* 0x0002a40000000800 */
[--C-:B-1----:R-:W-:Y:S01]  /*11220*/  FFMA.FTZ R3, R105, c[0x0][0x2d0], -R155.reuse ;  /* 0x0000b40069037a23 */ /* 0x102fe2000001089b */
[----:B--2---:R-:W-:Y:S07]  /*11230*/  F2FP.PACK_AB R79, R178, R180 ;  /* 0x000000b4b24f723e */ /* 0x004fee00000000ff */
[----:B------:R1:W-:Y:S01]  /*11240*/  MUFU.EX2 R143, R3 ;  /* 0x00000003008f7308 */ /* 0x0003e20000000800 */
[-C--:B----4-:R-:W-:Y:S03]  /*11250*/  HMMA.16816.F32 R4, R76, R84.reuse, R4 ;  /* 0x000000544c04723c */ /* 0x090fe60000001804 */
[--C-:B-1----:R-:W-:Y:S06]  /*11260*/  FFMA.FTZ R3, R104, c[0x0][0x2d0], -R155.reuse ;  /* 0x0000b40068037a23 */ /* 0x102fec000001089b */
[----:B------:R1:W2:Y:S03]  /*11270*/  MUFU.EX2 R142, R3 ;  /* 0x00000003008e7308 */ /* 0x0002a60000000800 */
[----:B-1----:R-:W-:Y:S01]  /*11280*/  FFMA.FTZ R3, R103, c[0x0][0x2d0], -R155 ;  /* 0x0000b40067037a23 */ /* 0x002fe2000001089b */
[----:B--2---:R-:W-:Y:S06]  /*11290*/  F2FP.PACK_AB R80, R142, R143 ;  /* 0x0000008f8e50723e */ /* 0x004fec00000000ff */
[----:B------:R1:W2:Y:S02]  /*112a0*/  MUFU.EX2 R176, R3 ;  /* 0x0000000300b07308 */ /* 0x0002a40000000800 */
[--C-:B-1----:R-:W-:Y:S01]  /*112b0*/  FFMA.FTZ R3, R102, c[0x0][0x2d0], -R152.reuse ;  /* 0x0000b40066037a23 */ /* 0x102fe20000010898 */
[----:B--2---:R-:W-:Y:S02]  /*112c0*/  F2FP.PACK_AB R82, R176, R177 ;  /* 0x000000b1b052723e */ /* 0x004fe400000000ff */
[----:B------:R-:W-:Y:S05]  /*112d0*/  MOV R102, R162 ;  /* 0x000000a200667202 */ /* 0x000fea0000000f00 */
[----:B------:R1:W-:Y:S01]  /*112e0*/  MUFU.EX2 R141, R3 ;  /* 0x00000003008d7308 */ /* 0x0003e20000000800 */
[----:B------:R-:W-:Y:S01]  /*112f0*/  MOV R162, R167 ;  /* 0x000000a700a27202 */ /* 0x000fe20000000f00 */
[--C-:B-1----:R-:W-:Y:S01]  /*11300*/  FFMA.FTZ R3, R101, c[0x0][0x2d0], -R152.reuse ;  /* 0x0000b40065037a23 */ /* 0x102fe20000010898 */
[----:B------:R-:W-:Y:S02]  /*11310*/  MOV R101, R98 ;  /* 0x0000006200657202 */ /* 0x000fe40000000f00 */
[----:B------:R-:W2:Y:S05]  /*11320*/  LDL R98, [R1+0x1c] ;  /* 0x00001c0001627983 */ /* 0x000eaa0000100800 */
[----:B------:R1:W4:Y:S02]  /*11330*/  MUFU.EX2 R140, R3 ;  /* 0x00000003008c7308 */ /* 0x0003240000000800 */
[--C-:B-1----:R-:W-:Y:S01]  /*11340*/  FFMA.FTZ R3, R156, c[0x0][0x2d0], -R152.reuse ;  /* 0x0000b4009c037a23 */ /* 0x102fe20000010898 */
[----:B----4-:R-:W-:Y:S07]  /*11350*/  F2FP.PACK_AB R81, R140, R141 ;  /* 0x0000008d8c51723e */ /* 0x010fee00000000ff */
[----:B------:R1:W-:Y:S02]  /*11360*/  MUFU.EX2 R156, R3 ;  /* 0x00000003009c7308 */ /* 0x0003e40000000800 */
[----:B-1----:R-:W-:Y:S08]  /*11370*/  FFMA.FTZ R3, R157, c[0x0][0x2d0], -R152 ;  /* 0x0000b4009d037a23 */ /* 0x002ff00000010898 */
[----:B------:R1:W4:Y:S02]  /*11380*/  MUFU.EX2 R157, R3 ;  /* 0x00000003009d7308 */ /* 0x0003240000000800 */
[--C-:B-1----:R-:W-:Y:S01]  /*11390*/  FFMA.FTZ R3, R100, c[0x0][0x2d0], -R153.reuse ;  /* 0x0000b40064037a23 */ /* 0x102fe20000010899 */
[----:B----4-:R-:W-:Y:S02]  /*113a0*/  F2FP.PACK_AB R83, R157, R156 ;  /* 0x0000009c9d53723e */ /* 0x010fe400000000ff */
[----:B------:R-:W-:Y:S05]  /*113b0*/  MOV R100, R165 ;  /* 0x000000a500647202 */ /* 0x000fea0000000f00 */
[----:B------:R1:W-:Y:S01]  /*113c0*/  MUFU.EX2 R171, R3 ;  /* 0x0000000300ab7308 */ /* 0x0003e20000000800 */
[C---:B------:R-:W-:Y:S08]  /*113d0*/  HMMA.16816.F32 R8, R80.reuse, R84, R8 ;  /* 0x000000545008723c */ /* 0x040ff00000001808 */
[-C--:B------:R-:W-:Y:S08]  /*113e0*/  HMMA.16816.F32 R12, R80, R86.reuse, R12 ;  /* 0x00000056500c723c */ /* 0x080ff0000000180c */
[C---:B------:R-:W-:Y:S01]  /*113f0*/  HMMA.16816.F32 R16, R76.reuse, R86, R16 ;  /* 0x000000564c10723c */ /* 0x040fe20000001810 */
[----:B------:R-:W4:Y:S03]  /*11400*/  LDSM.16.MT88.4 R84, [R192+0x1800] ;  /* 0x00180000c054783b */ /* 0x000f260000004200 */
[----:B-1----:R-:W-:Y:S01]  /*11410*/  FFMA.FTZ R3, R99, c[0x0][0x2d0], -R153 ;  /* 0x0000b40063037a23 */ /* 0x002fe20000010899 */
[----:B------:R-:W-:Y:S03]  /*11420*/  MOV R99, R163 ;  /* 0x000000a300637202 */ /* 0x000fe60000000f00 */
[-C--:B---3--:R-:W-:Y:S01]  /*11430*/  HMMA.16816.F32 R20, R76, R88.reuse, R20 ;  /* 0x000000584c14723c */ /* 0x088fe20000001814 */
[----:B------:R1:W3:Y:S07]  /*11440*/  MUFU.EX2 R170, R3 ;  /* 0x0000000300aa7308 */ /* 0x0002ee0000000800 */
[C---:B------:R-:W-:Y:S07]  /*11450*/  HMMA.16816.F32 R24, R80.reuse, R88, R24 ;  /* 0x000000585018723c */ /* 0x040fee0000001818 */
[----:B------:R-:W-:Y:S01]  /*11460*/  FFMA.FTZ R88, R161, c[0x0][0x2d0], -R155 ;  /* 0x0000b400a1587a23 */ /* 0x000fe2000001089b */
[-C--:B------:R-:W-:Y:S03]  /*11470*/  HMMA.16816.F32 R28, R80, R90.reuse, R28 ;  /* 0x0000005a501c723c */ /* 0x080fe6000000181c */
[----:B------:R-:W-:Y:S05]  /*11480*/  MUFU.EX2 R161, R88 ;  /* 0x0000005800a17308 */ /* 0x000fea0000000800 */
[C---:B------:R-:W-:Y:S04]  /*11490*/  HMMA.16816.F32 R32, R76.reuse, R90, R32 ;  /* 0x0000005a4c20723c */ /* 0x040fe80000001820 */
[--C-:B-1----:R-:W-:Y:S01]  /*114a0*/  FFMA.FTZ R3, R159, c[0x0][0x2d0], -R153.reuse ;  /* 0x0000b4009f037a23 */ /* 0x102fe20000010899 */
[----:B---3--:R-:W-:Y:S03]  /*114b0*/  F2FP.PACK_AB R148, R170, R171 ;  /* 0x000000abaa94723e */ /* 0x008fe600000000ff */
[-C--:B------:R-:W-:Y:S01]  /*114c0*/  HMMA.16816.F32 R36, R76, R92.reuse, R36 ;  /* 0x0000005c4c24723c */ /* 0x080fe20000001824 */
[----:B------:R1:W-:Y:S07]  /*114d0*/  MUFU.EX2 R169, R3 ;  /* 0x0000000300a97308 */ /* 0x0003ee0000000800 */
[C---:B------:R-:W-:Y:S08]  /*114e0*/  HMMA.16816.F32 R40, R80.reuse, R92, R40 ;  /* 0x0000005c5028723c */ /* 0x040ff00000001828 */
[-C--:B------:R-:W-:Y:S08]  /*114f0*/  HMMA.16816.F32 R44, R80, R94.reuse, R44 ;  /* 0x0000005e502c723c */ /* 0x080ff0000000182c */
[C---:B------:R-:W-:Y:S04]  /*11500*/  HMMA.16816.F32 R48, R76.reuse, R94, R48 ;  /* 0x0000005e4c30723c */ /* 0x040fe80000001830 */
[----:B-1----:R-:W-:Y:S04]  /*11510*/  FFMA.FTZ R3, R158, c[0x0][0x2d0], -R153 ;  /* 0x0000b4009e037a23 */ /* 0x002fe80000010899 */
[----:B------:R1:W3:Y:S01]  /*11520*/  MUFU.EX2 R167, R3 ;  /* 0x0000000300a77308 */ /* 0x0002e20000000800 */
[-C--:B----4-:R-:W-:Y:S08]  /*11530*/  HMMA.16816.F32 R52, R76, R84.reuse, R52 ;  /* 0x000000544c34723c */ /* 0x090ff00000001834 */
[C---:B------:R-:W-:Y:S07]  /*11540*/  HMMA.16816.F32 R56, R80.reuse, R84, R56 ;  /* 0x000000545038723c */ /* 0x040fee0000001838 */
[----:B------:R-:W-:Y:S01]  /*11550*/  MOV R85, R2 ;  /* 0x0000000200557202 */ /* 0x000fe20000000f00 */
[-C--:B------:R-:W-:Y:S04]  /*11560*/  HMMA.16816.F32 R60, R80, R86.reuse, R60 ;  /* 0x00000056503c723c */ /* 0x080fe8000000183c */
[----:B------:R-:W-:Y:S01]  /*11570*/  MOV R84, R70 ;  /* 0x0000004600547202 */ /* 0x000fe20000000f00 */
[--C-:B-1----:R-:W-:Y:S03]  /*11580*/  FFMA.FTZ R3, R97, c[0x0][0x2d0], -R154.reuse ;  /* 0x0000b40061037a23 */ /* 0x102fe6000001089a */
[----:B------:R-:W-:Y:S01]  /*11590*/  HMMA.16816.F32 R64, R76, R86, R64 ;  /* 0x000000564c40723c */ /* 0x000fe20000001840 */
[----:B------:R-:W4:Y:S01]  /*115a0*/  LDL.LU R97, [R1+0xc] ;  /* 0x00000c0001617983 */ /* 0x000f220000300800 */
[----:B------:R1:W-:Y:S02]  /*115b0*/  MUFU.EX2 R165, R3 ;  /* 0x0000000300a57308 */ /* 0x0003e40000000800 */
[----:B---3--:R-:W-:Y:S01]  /*115c0*/  F2FP.PACK_AB R150, R167, R169 ;  /* 0x000000a9a796723e */ /* 0x008fe200000000ff */
[--C-:B-1----:R-:W-:Y:S02]  /*115d0*/  FFMA.FTZ R3, R96, c[0x0][0x2d0], -R154.reuse ;  /* 0x0000b40060037a23 */ /* 0x102fe4000001089a */
[----:B------:R-:W3:Y:S05]  /*115e0*/  LDL.LU R96, [R1+0x10] ;  /* 0x0000100001607983 */ /* 0x000eea0000300800 */
[----:B------:R1:W5:Y:S01]  /*115f0*/  MUFU.EX2 R163, R3 ;  /* 0x0000000300a37308 */ /* 0x0003620000000800 */
[----:B------:R-:W3:Y:S04]  /*11600*/  LDL.LU R89, [R1+0x14] ;  /* 0x0000140001597983 */ /* 0x000ee80000300800 */
[----:B------:R-:W3:Y:S01]  /*11610*/  LDL.LU R88, [R1+0x18] ;  /* 0x0000180001587983 */ /* 0x000ee20000300800 */
[--C-:B-1----:R-:W-:Y:S01]  /*11620*/  FFMA.FTZ R3, R164, c[0x0][0x2d0], -R154.reuse ;  /* 0x0000b400a4037a23 */ /* 0x102fe2000001089a */
[----:B-----5:R-:W-:Y:S03]  /*11630*/  F2FP.PACK_AB R149, R163, R165 ;  /* 0x000000a5a395723e */ /* 0x020fe600000000ff */
[----:B------:R1:W-:Y:S02]  /*11640*/  MUFU.EX2 R164, R3 ;  /* 0x0000000300a47308 */ /* 0x0003e40000000800 */
[----:B-1----:R-:W-:Y:S08]  /*11650*/  FFMA.FTZ R3, R162, c[0x0][0x2d0], -R154 ;  /* 0x0000b400a2037a23 */ /* 0x002ff0000001089a */
[----:B------:R1:W5:Y:S01]  /*11660*/  MUFU.EX2 R162, R3 ;  /* 0x0000000300a27308 */ /* 0x0003620000000800 */
[----:B--2---:R-:W-:Y:S02]  /*11670*/  ISETP.GT.AND P0, PT, R206, R98, PT ;  /* 0x00000062ce00720c */ /* 0x004fe40003f04270 */
[----:B------:R-:W-:Y:S01]  /*11680*/  MOV R206, R205 ;  /* 0x000000cd00ce7202 */ /* 0x000fe20000000f00 */
[--C-:B-1----:R-:W-:Y:S01]  /*11690*/  FFMA.FTZ R3, R160, c[0x0][0x2d0], -R155.reuse ;  /* 0x0000b400a0037a23 */ /* 0x102fe2000001089b */
[----:B-----5:R-:W-:Y:S05]  /*116a0*/  F2FP.PACK_AB R151, R162, R164 ;  /* 0x000000a4a297723e */ /* 0x020fea00000000ff */
        /* <DEDUP_REMOVED lines=8> */
[----:B------:R-:W1:Y:S06]  /*11730*/  LDSM.16.MT88.4 R100, [R189+0x2000] ;  /* 0x00200000bd64783b */ /* 0x000e6c0000004200 */
[----:B------:R2:W-:Y:S02]  /*11740*/  MUFU.EX2 R155, R3 ;  /* 0x00000003009b7308 */ /* 0x0005e40000000800 */
[--C-:B--2---:R-:W-:Y:S08]  /*11750*/  FFMA.FTZ R3, R99, c[0x0][0x2d0], -R152.reuse ;  /* 0x0000b40063037a23 */ /* 0x104ff00000010898 */
[----:B------:R2:W5:Y:S02]  /*11760*/  MUFU.EX2 R154, R3 ;  /* 0x00000003009a7308 */ /* 0x0005640000000800 */
[--C-:B--2---:R-:W-:Y:S01]  /*11770*/  FFMA.FTZ R3, R74, c[0x0][0x2d0], -R152.reuse ;  /* 0x0000b4004a037a23 */ /* 0x104fe20000010898 */
[----:B-----5:R-:W-:Y:S01]  /*11780*/  F2FP.PACK_AB R145, R154, R155 ;  /* 0x0000009b9a91723e */ /* 0x020fe200000000ff */
[----:B------:R-:W-:Y:S06]  /*11790*/  FFMA.FTZ R152, R75, c[0x0][0x2d0], -R152 ;  /* 0x0000b4004b987a23 */ /* 0x000fec0000010898 */
[----:B------:R-:W-:Y:S10]  /*117a0*/  MUFU.EX2 R153, R3 ;  /* 0x0000000300997308 */ /* 0x000ff40000000800 */
[----:B------:R-:W2:Y:S02]  /*117b0*/  MUFU.EX2 R74, R152 ;  /* 0x00000098004a7308 */ /* 0x000ea40000000800 */
[----:B--2---:R-:W-:Y:S01]  /*117c0*/  F2FP.PACK_AB R147, R74, R153 ;  /* 0x000000994a93723e */ /* 0x004fe200000000ff */
[----:B----4-:R-:W-:Y:S04]  /*117d0*/  FFMA.FTZ R3, R73, R97, R231 ;  /* 0x0000006149037223 */ /* 0x010fe800000100e7 */
[----:B------:R-:W-:Y:S04]  /*117e0*/  FADD.FTZ R3, R236, R3 ;  /* 0x00000003ec037221 */ /* 0x000fe80000010000 */
[----:B------:R-:W-:Y:S02]  /*117f0*/  FADD.FTZ R3, R237, R3 ;  /* 0x00000003ed037221 */ /* 0x000fe40000010000 */
[----:B---3--:R-:W-:Y:S02]  /*11800*/  FFMA.FTZ R73, R68, R96, R228 ;  /* 0x0000006044497223 */ /* 0x008fe400000100e4 */
[----:B------:R-:W-:Y:S02]  /*11810*/  FFMA.FTZ R69, R69, R89, R227 ;  /* 0x0000005945457223 */ /* 0x000fe400000100e3 */
[----:B------:R-:W-:Y:S02]  /*11820*/  FFMA.FTZ R68, R0, R88, R172 ;  /* 0x0000005800447223 */ /* 0x000fe400000100ac */
[----:B------:R-:W-:Y:S01]  /*11830*/  FADD.FTZ R0, R233, R73 ;  /* 0x00000049e9007221 */ /* 0x000fe20000010000 */
[-C--:B-1----:R-:W-:Y:S05]  /*11840*/  HMMA.16816.F32 R88, R148, R100.reuse, R4 ;  /* 0x000000649458723c */ /* 0x082fea0000001804 */
[----:B------:R-:W-:Y:S02]  /*11850*/  FADD.FTZ R0, R235, R0 ;  /* 0x00000000eb007221 */ /* 0x000fe40000010000 */
[----:B------:R-:W-:Y:S01]  /*11860*/  FADD.FTZ R5, R229, R69 ;  /* 0x00000045e5057221 */ /* 0x000fe20000010000 */
[C---:B------:R-:W-:Y:S04]  /*11870*/  HMMA.16816.F32 R92, R144.reuse, R100, R8 ;  /* 0x00000064905c723c */ /* 0x040fe80000001808 */
[----:B------:R-:W-:Y:S03]  /*11880*/  FADD.FTZ R4, R173, R68 ;  /* 0x00000044ad047221 */ /* 0x000fe60000010000 */
        /* <DEDUP_REMOVED lines=83> */
[----:B------:R-:W-:Y:S02]  /*11dc0*/  FADD.FTZ R4, R162, R5 ;  /* 0x00000005a2047221 */ /* 0x000fe40000010000 */
[----:B------:R-:W-:Y:S02]  /*11dd0*/  FADD.FTZ R3, R158, R3 ;  /* 0x000000039e037221 */ /* 0x000fe40000010000 */
[----:B------:R-:W-:Y:S01]  /*11de0*/  FADD.FTZ R0, R74, R0 ;  /* 0x000000004a007221 */ /* 0x000fe20000010000 */
[----:B------:R-:W-:Y:S04]  /*11df0*/  STL [R1+0x10], R4 ;  /* 0x0000100401007387 */ /* 0x000fe80000100800 */
[----:B------:R1:W-:Y:S04]  /*11e00*/  STL [R1+0x14], R3 ;  /* 0x0000140301007387 */ /* 0x0003e80000100800 */
[----:B------:R2:W-:Y:S01]  /*11e10*/  STL [R1+0x18], R0 ;  /* 0x0000180001007387 */ /* 0x0005e20000100800 */
[----:B-1----:R-:W-:Y:S02]  /*11e20*/  MOV R3, R71 ;  /* 0x0000004700037202 */ /* 0x002fe40000000f00 */
[----:B--2---:R-:W-:Y:S02]  /*11e30*/  MOV R0, R2 ;  /* 0x0000000200007202 */ /* 0x004fe40000000f00 */
[----:B------:R-:W-:Y:S01]  /*11e40*/  MOV R2, R72 ;  /* 0x0000004800027202 */ /* 0x000fe20000000f00 */
[----:B------:R-:W-:-:S05]  /*11e50*/  @P0 BRA `(.L_x_630) ;  /* 0xffffc53000000947 */ /* 0x000fca000383ffff */
.L_x_629:
[----:B------:R-:W-:-:S13]  /*11e60*/  ISETP.GE.AND P0, PT, R205, R239, PT ;  /* 0x000000efcd00720c */ /* 0x000fda0003f06270 */
[----:B------:R-:W-:Y:S05]  /*11e70*/  @!P0 BRA `(.L_x_631) ;  /* 0x0000576000008947 */ /* 0x000fea0003800000 */
[----:B------:R-:W-:Y:S01]  /*11e80*/  IMAD.MOV.U32 R85, RZ, RZ, R71 ;  /* 0x000000ffff557224 */ /* 0x000fe200078e0047 */
[----:B------:R-:W-:Y:S01]  /*11e90*/  MOV R87, R0 ;  /* 0x0000000000577202 */ /* 0x000fe20000000f00 */
[----:B------:R-:W-:Y:S01]  /*11ea0*/  IMAD.MOV.U32 R84, RZ, RZ, R72 ;  /* 0x000000ffff547224 */ /* 0x000fe200078e0048 */
[----:B------:R-:W-:Y:S02]  /*11eb0*/  MOV R86, R70 ;  /* 0x0000004600567202 */ /* 0x000fe40000000f00 */
.L_x_648:
[----:B--2---:R-:W2:Y:S01]  /*11ec0*/  LDL R176, [R1+0x34] ;  /* 0x0000340001b07983 */ /* 0x004ea20000100800 */
[----:B------:R-:W-:Y:S04]  /*11ed0*/  DEPBAR.LE SB0, 0x0 ;  /* 0x000080000000791a */ /* 0x000fe80000000000 */
[----:B------:R-:W2:Y:S01]  /*11ee0*/  LDL.64 R2, [R1+0x28] ;  /* 0x0000280001027983 */ /* 0x000ea20000100a00 */
[----:B------:R-:W-:Y:S01]  /*11ef0*/  WARPSYNC 0xffffffff ;  /* 0xffffffff00007948 */ /* 0x000fe20003800000 */
[----:B------:R-:W-:Y:S01]  /*11f00*/  SHF.R.S32.HI R0, RZ, 0x1f, R205 ;  /* 0x0000001fff007819 */ /* 0x000fe200000114cd */
[----:B------:R-:W-:Y:S01]  /*11f10*/  ULDC UR4, c[0x0][0x324] ;  /* 0x0000c90000047ab9 */ /* 0x000fe20000000800 */
[----:B------:R-:W-:Y:S01]  /*11f20*/  MOV R211, 0x5 ;  /* 0x0000000500d37802 */ /* 0x000fe20000000f00 */
[----:B------:R-:W-:Y:S01]  /*11f30*/  ULOP3.LUT UR4, URZ, UR4, URZ, 0x33, !UPT ;  /* 0x000000043f047292 */ /* 0x000fe2000f8e333f */
[----:B------:R-:W-:Y:S01]  /*11f40*/  BAR.SYNC.DEFER_BLOCKING 0x0 ;  /* 0x0000000000007b1d */ /* 0x000fe20000010000 */
[----:B------:R-:W-:Y:S04]  /*11f50*/  IMAD R0, R0, c[0x0][0x208], RZ ;  /* 0x0000820000007a24 */ /* 0x000fe800078e02ff */
[C---:B------:R-:W-:Y:S03]  /*11f60*/  IMAD R0, R205.reuse, c[0x0][0x20c], R0 ;  /* 0x00008300cd007a24 */ /* 0x040fe600078e0200 */
[----:B------:R-:W-:Y:S08]  /*11f70*/  LDSM.16.M88.4 R80, [R195] ;  /* 0x00000000c350783b */ /* 0x000ff00000000200 */
[----:B------:R-:W3:Y:S08]  /*11f80*/  LDSM.16.M88.4 R16, [R188] ;  /* 0x00000000bc10783b */ /* 0x000ef00000000200 */
[----:B------:R-:W4:Y:S08]  /*11f90*/  LDSM.16.M88.4 R76, [R195+0x2000] ;  /* 0x00200000c34c783b */ /* 0x000f300000000200 */
[----:B------:R-:W5:Y:S08]  /*11fa0*/  LDSM.16.M88.4 R32, [R188+0x800] ;  /* 0x00080000bc20783b */ /* 0x000f700000000200 */
        /* <DEDUP_REMOVED lines=8> */
[----:B------:R-:W2:Y:S04]  /*12030*/  LDL R217, [R1+0x30] ;  /* 0x0000300001d97983 */ /* 0x000ea80000100800 */
[----:B------:R-:W2:Y:S06]  /*12040*/  LDL.64 R226, [R1+0x20] ;  /* 0x0000200001e27983 */ /* 0x000eac0000100a00 */
[----:B------:R-:W2:Y:S04]  /*12050*/  LDL R215, [R1+0x40] ;  /* 0x0000400001d77983 */ /* 0x000ea80000100800 */
[----:B------:R-:W2:Y:S01]  /*12060*/  LDL R213, [R1+0x44] ;  /* 0x0000440001d57983 */ /* 0x000ea20000100800 */
[-C--:B-1-3--:R-:W-:Y:S08]  /*12070*/  HMMA.16816.F32 R4, R80, R16.reuse, RZ ;  /* 0x000000105004723c */ /* 0x08aff000000018ff */
[C---:B----4-:R-:W-:Y:S08]  /*12080*/  HMMA.16816.F32 R8, R76.reuse, R16, RZ ;  /* 0x000000104c08723c */ /* 0x050ff000000018ff */
        /* <DEDUP_REMOVED lines=18> */
[----:B------:R-:W1:Y:S03]  /*121b0*/  LDSM.16.M88.4 R152, [R201] ;  /* 0x00000000c998783b */ /* 0x000e660000000200 */
[----:B--2---:R-:W-:Y:S04]  /*121c0*/  MOV R3, R176 ;  /* 0x000000b000037202 */ /* 0x004fe80000000f00 */
[-C--:B------:R-:W-:Y:S08]  /*121d0*/  HMMA.16816.F32 R4, R156, R160.reuse, R4 ;  /* 0x000000a09c04723c */ /* 0x080ff00000001804 */
[C---:B------:R-:W-:Y:S07]  /*121e0*/  HMMA.16816.F32 R8, R164.reuse, R160, R8 ;  /* 0x000000a0a408723c */ /* 0x040fee0000001808 */
[----:B------:R-:W-:Y:S01]  /*121f0*/  IMAD.WIDE.U32 R160, R205, c[0x0][0x208], RZ ;  /* 0x00008200cda07a25 */ /* 0x000fe200078e00ff */
[-C--:B------:R-:W-:Y:S04]  /*12200*/  HMMA.16816.F32 R12, R164, R162.reuse, R12 ;  /* 0x000000a2a40c723c */ /* 0x080fe8000000180c */
[----:B------:R-:W-:Y:S01]  /*12210*/  IADD3 R0, R161, R0, RZ ;  /* 0x00000000a1007210 */ /* 0x000fe20007ffe0ff */
[----:B------:R-:W-:Y:S03]  /*12220*/  IMAD.WIDE.U32 R2, R160, 0x50, R2 ;  /* 0x00000050a0027825 */ /* 0x000fe600078e0002 */
[C---:B------:R-:W-:Y:S01]  /*12230*/  HMMA.16816.F32 R16, R156.reuse, R162, R16 ;  /* 0x000000a29c10723c */ /* 0x040fe20000001810 */
[----:B------:R-:W2:Y:S03]  /*12240*/  LDSM.16.M88.4 R160, [R200] ;  /* 0x00000000c8a0783b */ /* 0x000ea60000000200 */
[----:B------:R-:W-:Y:S01]  /*12250*/  IMAD R0, R0, 0x50, RZ ;  /* 0x0000005000007824 */ /* 0x000fe200078e02ff */
[C---:B------:R-:W-:Y:S03]  /*12260*/  LEA R176, P0, R2.reuse, c[0x0][0x1f8], 0x1 ;  /* 0x00007e0002b07a11 */ /* 0x040fe600078008ff */
[-C--:B------:R-:W-:Y:S04]  /*12270*/  HMMA.16816.F32 R20, R156, R168.reuse, R20 ;  /* 0x000000a89c14723c */ /* 0x080fe80000001814 */
[----:B------:R-:W-:Y:S04]  /*12280*/  IADD3 R0, R3, R0, RZ ;  /* 0x0000000003007210 */ /* 0x000fe80007ffe0ff */
[C---:B------:R-:W-:Y:S04]  /*12290*/  HMMA.16816.F32 R24, R164.reuse, R168, R24 ;  /* 0x000000a8a418723c */ /* 0x040fe80000001818 */
[----:B------:R-:W-:Y:S03]  /*122a0*/  LEA.HI.X R177, R2, c[0x0][0x1fc], R0, 0x1, P0 ;  /* 0x00007f0002b17a11 */ /* 0x000fe600000f0c00 */
[----:B------:R-:W-:Y:S01]  /*122b0*/  MOV R168, c[0x0][0x208] ;  /* 0x0000820000a87a02 */ /* 0x000fe20000000f00 */
[-C--:B------:R-:W-:Y:S01]  /*122c0*/  HMMA.16816.F32 R28, R164, R170.reuse, R28 ;  /* 0x000000aaa41c723c */ /* 0x080fe2000000181c */
[----:B------:R-:W-:Y:S01]  /*122d0*/  @!PT LDS RZ, [RZ] ;  /* 0x00000000fffff984 */ /* 0x000fe20000000800 */
[----:B------:R-:W-:Y:S01]  /*122e0*/  @!PT LDS RZ, [RZ] ;  /* 0x00000000fffff984 */ /* 0x000fe20000000800 */
[----:B------:R-:W-:Y:S01]  /*122f0*/  @!PT LDS RZ, [RZ] ;  /* 0x00000000fffff984 */ /* 0x000fe20000000800 */
[----:B------:R3:W-:Y:S03]  /*12300*/  LDGSTS.E.BYPASS.LTC128B.128 [R207+0x100], [R176.64], !P4 ;  /* 0x00100000b0cf7fae */ /* 0x0007e6000e101d48 */
[C---:B------:R-:W-:Y:S02]  /*12310*/  SHF.L.U32 R178, R168.reuse, 0x5, RZ ;  /* 0x00000005a8b27819 */ /* 0x040fe400000006ff */
[----:B------:R-:W-:Y:S02]  /*12320*/  SHF.L.U64.HI R0, R168, R211, c[0x0][0x20c] ;  /* 0x00008300a8007619 */ /* 0x000fe400000102d3 */
[C---:B------:R-:W-:Y:S07]  /*12330*/  HMMA.16816.F32 R32, R156.reuse, R170, R32 ;  /* 0x000000aa9c20723c */ /* 0x040fee0000001820 */
[----:B------:R-:W-:Y:S01]  /*12340*/  IADD3 R170, P1, R176, R178, RZ ;  /* 0x000000b2b0aa7210 */ /* 0x000fe20007f3e0ff */
[-C--:B------:R-:W-:Y:S04]  /*12350*/  HMMA.16816.F32 R36, R156, R172.reuse, R36 ;  /* 0x000000ac9c24723c */ /* 0x080fe80000001824 */
[----:B------:R-:W-:Y:S02]  /*12360*/  IADD3.X R171, R177, R0, RZ, P1, !PT ;  /* 0x00000000b1ab7210 */ /* 0x000fe40000ffe4ff */
[----:B------:R-:W-:Y:S02]  /*12370*/  IADD3 R168, P0, R170, R178, RZ ;  /* 0x000000b2aaa87210 */ /* 0x000fe40007f1e0ff */
[C---:B------:R-:W-:Y:S01]  /*12380*/  HMMA.16816.F32 R40, R164.reuse, R172, R40 ;  /* 0x000000aca428723c */ /* 0x040fe20000001828 */
[----:B------:R4:W-:Y:S03]  /*12390*/  LDGSTS.E.BYPASS.LTC128B.128 [R207+0x900], [R170.64], !P4 ;  /* 0x00900000aacf7fae */ /* 0x0009e6000e101d48 */
[----:B------:R-:W-:Y:S02]  /*123a0*/  IADD3.X R169, R171, R0, RZ, P0, !PT ;  /* 0x00000000aba97210 */ /* 0x000fe400007fe4ff */
[----:B------:R-:W-:Y:S02]  /*123b0*/  IADD3 R2, P1, R168, R178, RZ ;  /* 0x000000b2a8027210 */ /* 0x000fe40007f3e0ff */
[-C--:B------:R-:W-:Y:S01]  /*123c0*/  HMMA.16816.F32 R44, R164, R174.reuse, R44 ;  /* 0x000000aea42c723c */ /* 0x080fe2000000182c */
[----:B------:R4:W-:Y:S03]  /*123d0*/  LDGSTS.E.BYPASS.LTC128B.128 [R207+0x1100], [R168.64], !P4 ;  /* 0x01100000a8cf7fae */ /* 0x0009e6000e101d48 */
[----:B------:R-:W-:Y:S02]  /*123e0*/  IADD3.X R3, R169, R0, RZ, P1, !PT ;  /* 0x00000000a9037210 */ /* 0x000fe40000ffe4ff */
[----:B------:R-:W-:Y:S02]  /*123f0*/  IADD3 R172, P0, R2, R178, RZ ;  /* 0x000000b202ac7210 */ /* 0x000fe40007f1e0ff */
[C---:B------:R-:W-:Y:S01]  /*12400*/  HMMA.16816.F32 R48, R156.reuse, R174, R48 ;  /* 0x000000ae9c30723c */ /* 0x040fe20000001830 */
[----:B------:R5:W-:Y:S03]  /*12410*/  LDGSTS.E.BYPASS.LTC128B.128 [R207+0x1900], [R2.64], !P4 ;  /* 0x0190000002cf7fae */ /* 0x000be6000e101d48 */
[----:B------:R-:W-:Y:S02]  /*12420*/  IADD3.X R173, R3, R0, RZ, P0, !PT ;  /* 0x0000000003ad7210 */ /* 0x000fe400007fe4ff */
[----:B------:R-:W-:Y:S02]  /*12430*/  ISETP.GT.AND P0, PT, R205, R239, PT ;  /* 0x000000efcd00720c */ /* 0x000fe40003f04270 */
[-C--:B-1----:R-:W-:Y:S01]  /*12440*/  HMMA.16816.F32 R52, R156, R152.reuse, R52 ;  /* 0x000000989c34723c */ /* 0x082fe20000001834 */
[----:B------:R1:W-:Y:S07]  /*12450*/  LDGSTS.E.BYPASS.LTC128B.128 [R207+0x2100], [R172.64], !P4 ;  /* 0x02100000accf7fae */ /* 0x0003ee000e101d48 */
[C---:B------:R-:W-:Y:S01]  /*12460*/  HMMA.16816.F32 R56, R164.reuse, R152, R56 ;  /* 0x00000098a438723c */ /* 0x040fe20000001838 */
[----:B---3--:R-:W-:Y:S07]  /*12470*/  LDSM.16.M88.4 R176, [R196+0x2000] ;  /* 0x00200000c4b0783b */ /* 0x008fee0000000200 */
[-C--:B------:R-:W-:Y:S01]  /*12480*/  HMMA.16816.F32 R60, R164, R154.reuse, R60 ;  /* 0x0000009aa43c723c */ /* 0x080fe2000000183c */
[----:B----4-:R-:W-:Y:S07]  /*12490*/  LDSM.16.M88.4 R168, [R196] ;  /* 0x00000000c4a8783b */ /* 0x010fee0000000200 */
[C---:B------:R-:W-:Y:S01]  /*124a0*/  HMMA.16816.F32 R64, R156.reuse, R154, R64 ;  /* 0x0000009a9c40723c */ /* 0x040fe20000001840 */
[----:B------:R-:W-:Y:S07]  /*124b0*/  LDSM.16.M88.4 R180, [R194+0x800] ;  /* 0x00080000c2b4783b */ /* 0x000fee0000000200 */
[-C--:B--2---:R-:W-:Y:S01]  /*124c0*/  HMMA.16816.F32 R68, R156, R160.reuse, R68 ;  /* 0x000000a09c44723c */ /* 0x084fe20000001844 */
[----:B-1----:R-:W1:Y:S07]  /*124d0*/  LDSM.16.M88.4 R172, [R194] ;  /* 0x00000000c2ac783b */ /* 0x002e6e0000000200 */
[C---:B------:R-:W-:Y:S01]  /*124e0*/  HMMA.16816.F32 R72, R164.reuse, R160, R72 ;  /* 0x000000a0a448723c */ /* 0x040fe20000001848 */
[----:B------:R-:W2:Y:S07]  /*124f0*/  LDSM.16.M88.4 R152, [R194+0x1000] ;  /* 0x00100000c298783b */ /* 0x000eae0000000200 */
[-C--:B------:R-:W-:Y:S01]  /*12500*/  HMMA.16816.F32 R76, R164, R162.reuse, R76 ;  /* 0x000000a2a44c723c */ /* 0x080fe2000000184c */
[----:B------:R-:W3:Y:S07]  /*12510*/  LDSM.16.M88.4 R164, [R194+0x1800] ;  /* 0x00180000c2a4783b */ /* 0x000eee0000000200 */
[----:B------:R-:W-:Y:S01]  /*12520*/  HMMA.16816.F32 R80, R156, R162, R80 ;  /* 0x000000a29c50723c */ /* 0x000fe20000001850 */
[----:B------:R-:W4:Y:S08]  /*12530*/  LDSM.16.M88.4 R184, [R194+0x2000] ;  /* 0x00200000c2b8783b */ /* 0x000f300000000200 */
[----:B------:R-:W-:Y:S01]  /*12540*/  LDSM.16.M88.4 R156, [R197] ;  /* 0x00000000c59c783b */ /* 0x000fe20000000200 */
[-C--:B-1----:R-:W-:Y:S07]  /*12550*/  HMMA.16816.F32 R4, R168, R172.reuse, R4 ;  /* 0x000000aca804723c */ /* 0x082fee0000001804 */
[----:B------:R-:W1:Y:S01]  /*12560*/  LDSM.16.M88.4 R160, [R191] ;  /* 0x00000000bfa0783b */ /* 0x000e620000000200 */
[C---:B------:R-:W-:Y:S07]  /*12570*/  HMMA.16816.F32 R8, R176.reuse, R172, R8 ;  /* 0x000000acb008723c */ /* 0x040fee0000001808 */
[----:B------:R-:W0:Y:S01]  /*12580*/  LDGDEPBAR ;  /* 0x00000000000079af */ /* 0x000e220000000000 */
[-C--:B------:R-:W-:Y:S08]  /*12590*/  HMMA.16816.F32 R12, R176, R174.reuse, R12 ;  /* 0x000000aeb00c723c */ /* 0x080ff0000000180c */
[C---:B------:R-:W-:Y:S01]  /*125a0*/  HMMA.16816.F32 R16, R168.reuse, R174, R16 ;  /* 0x000000aea810723c */ /* 0x040fe20000001810 */
[----:B------:R-:W1:Y:S07]  /*125b0*/  LDSM.16.M88.4 R172, [R197+0x2000] ;  /* 0x00200000c5ac783b */ /* 0x000e6e0000000200 */
[-C--:B------:R-:W-:Y:S08]  /*125c0*/  HMMA.16816.F32 R20, R168, R180.reuse, R20 ;  /* 0x000000b4a814723c */ /* 0x080ff00000001814 */
[C---:B------:R-:W-:Y:S08]  /*125d0*/  HMMA.16816.F32 R24, R176.reuse, R180, R24 ;  /* 0x000000b4b018723c */ /* 0x040ff00000001818 */
[-C--:B------:R-:W-:Y:S08]  /*125e0*/  HMMA.16816.F32 R28, R176, R182.reuse, R28 ;  /* 0x000000b6b01c723c */ /* 0x080ff0000000181c */
[C---:B------:R-:W-:Y:S08]  /*125f0*/  HMMA.16816.F32 R32, R168.reuse, R182, R32 ;  /* 0x000000b6a820723c */ /* 0x040ff00000001820 */
[-C--:B--2---:R-:W-:Y:S08]  /*12600*/  HMMA.16816.F32 R36, R168, R152.reuse, R36 ;  /* 0x00000098a824723c */ /* 0x084ff00000001824 */
        /* <DEDUP_REMOVED lines=16> */
[----:B------:R1:W2:Y:S04]  /*12710*/  MUFU.TANH R187, R0 ;  /* 0x0000000000bb7308 */ /* 0x0002a80000002400 */
[----:B-----5:R-:W-:Y:S02]  /*12720*/  FMUL.FTZ R3, R10, c[0x0][0x320] ;  /* 0x0000c8000a037a20 */ /* 0x020fe40000410000 */
        /* <DEDUP_REMOVED lines=41> */
[----:B------:R-:W-:Y:S01]  /*129c0*/  IADD3 R5, R213, R215, RZ ;  /* 0x000000d7d5057210 */ /* 0x000fe20007ffe0ff */
[-C--:B------:R-:W-:Y:S01]  /*129d0*/  HMMA.16816.F32 R60, R172, R6.reuse, R60 ;  /* 0x00000006ac3c723c */ /* 0x080fe2000000183c */
[----:B------:R-:W-:Y:S02]  /*129e0*/  MOV R213, c[0x0][0x2c4] ;  /* 0x0000b10000d57a02 */ /* 0x000fe40000000f00 */
[----:B------:R1:W1:Y:S02]  /*129f0*/  MUFU.TANH R222, R0 ;  /* 0x0000000000de7308 */ /* 0x0002640000002400 */
[----:B------:R-:W-:Y:S03]  /*12a00*/  ISETP.NE.AND P2, PT, R213, 0x1, PT ;  /* 0x00000001d500780c */ /* 0x000fe60003f45270 */
[C---:B------:R-:W-:Y:S05]  /*12a10*/  HMMA.16816.F32 R64, R156.reuse, R6, R64 ;  /* 0x000000069c40723c */ /* 0x040fea0000001840 */
[----:B------:R3:W3:Y:S02]  /*12a20*/  MUFU.TANH R176, R2 ;  /* 0x0000000200b07308 */ /* 0x0006e40000002400 */
[----:B------:R-:W-:Y:S01]  /*12a30*/  @P0 MOV R6, R226 ;  /* 0x000000e200060202 */ /* 0x000fe20000000f00 */
[-C--:B-----5:R-:W-:Y:S04]  /*12a40*/  HMMA.16816.F32 R68, R156, R8.reuse, R68 ;  /* 0x000000089c44723c */ /* 0x0a0fe80000001844 */
[----:B------:R-:W-:Y:S01]  /*12a50*/  @P0 MOV R7, R217 ;  /* 0x000000d900070202 */ /* 0x000fe20000000f00 */
[----:B--2---:R-:W-:Y:S03]  /*12a60*/  FMUL.FTZ R3, R57, c[0x0][0x320] ;  /* 0x0000c80039037a20 */ /* 0x004fe60000410000 */
[C---:B------:R-:W-:Y:S04]  /*12a70*/  HMMA.16816.F32 R72, R172.reuse, R8, R72 ;  /* 0x00000008ac48723c */ /* 0x040fe80000001848 */
[----:B-1----:R-:W-:Y:S03]  /*12a80*/  FMUL.FTZ R0, R15, c[0x0][0x320] ;  /* 0x0000c8000f007a20 */ /* 0x002fe60000410000 */
[----:B------:R-:W-:Y:S01]  /*12a90*/  @P0 MOV R9, c[0x0][0x1e0] ;  /* 0x0000780000090a02 */ /* 0x000fe20000000f00 */
[----:B------:R1:W2:Y:S01]  /*12aa0*/  MUFU.TANH R221, R0 ;  /* 0x0000000000dd7308 */ /* 0x0002a20000002400 */
[-C--:B------:R-:W-:Y:S03]  /*12ab0*/  HMMA.16816.F32 R76, R172, R10.reuse, R76 ;  /* 0x0000000aac4c723c */ /* 0x080fe6000000184c */
[----:B---3--:R-:W-:Y:S01]  /*12ac0*/  FMUL.FTZ R2, R58, c[0x0][0x320] ;  /* 0x0000c8003a027a20 */ /* 0x008fe20000410000 */
[----:B------:R-:W-:Y:S04]  /*12ad0*/  MOV R58, c[0x0][0x32c] ;  /* 0x0000cb00003a7a02 */ /* 0x000fe80000000f00 */
[----:B------:R-:W-:Y:S04]  /*12ae0*/  HMMA.16816.F32 R80, R156, R10, R80 ;  /* 0x0000000a9c50723c */ /* 0x000fe80000001850 */
[----:B------:R-:W-:Y:S01]  /*12af0*/  ISETP.GE.AND P5, PT, R58, 0x1, PT ;  /* 0x000000013a00780c */ /* 0x000fe20003fa6270 */
[----:B-1----:R-:W-:Y:S11]  /*12b00*/  FMUL.FTZ R0, R16, c[0x0][0x320] ;  /* 0x0000c80010007a20 */ /* 0x002ff60000410000 */
[----:B------:R-:W-:Y:S01]  /*12b10*/  FMUL.FTZ R4, R78, c[0x0][0x320] ;  /* 0x0000c8004e047a20 */ /* 0x000fe20000410000 */
[----:B------:R1:W3:Y:S02]  /*12b20*/  MUFU.TANH R15, R0 ;  /* 0x00000000000f7308 */ /* 0x0002e40000002400 */
        /* <DEDUP_REMOVED lines=54> */
[----:B------:R5:W1:Y:S02]  /*12e90*/  MUFU.TANH R171, R0 ;  /* 0x0000000000ab7308 */ /* 0x000a640000002400 */
[----:B-----5:R-:W-:Y:S08]  /*12ea0*/  FMUL.FTZ R0, R47, c[0x0][0x320] ;  /* 0x0000c8002f007a20 */ /* 0x020ff00000410000 */
        /* <DEDUP_REMOVED lines=10> */
[----:B------:R5:W1:Y:S10]  /*12f50*/  MUFU.TANH R52, R2 ;  /* 0x0000000200347308 */ /* 0x000a740000002400 */
[----:B------:R1:W1:Y:S01]  /*12f60*/  MUFU.TANH R30, R0 ;  /* 0x00000000001e7308 */ /* 0x0002620000002400 */
[----:B-----5:R-:W-:Y:S01]  /*12f70*/  @P0 IADD3 R2, R205, -0x1, RZ ;  /* 0xffffffffcd020810 */ /* 0x020fe20007ffe0ff */
[----:B-1----:R-:W-:Y:S08]  /*12f80*/  FMUL.FTZ R0, R53, c[0x0][0x320] ;  /* 0x0000c80035007a20 */ /* 0x002ff00000410000 */
[----:B------:R1:W1:Y:S02]  /*12f90*/  MUFU.TANH R25, R0 ;  /* 0x0000000000197308 */ /* 0x0002640000002400 */
[----:B-1----:R-:W-:Y:S08]  /*12fa0*/  FMUL.FTZ R0, R54, c[0x0][0x320] ;  /* 0x0000c80036007a20 */ /* 0x002ff00000410000 */
[----:B------:R1:W1:Y:S10]  /*12fb0*/  MUFU.TANH R54, R4 ;  /* 0x0000000400367308 */ /* 0x0002740000002400 */
[----:B------:R5:W2:Y:S01]  /*12fc0*/  MUFU.TANH R39, R0 ;  /* 0x0000000000277308 */ /* 0x000aa20000002400 */
[----:B-1----:R-:W-:Y:S01]  /*12fd0*/  @P0 SHF.L.U32 R4, R9, 0x5, RZ ;  /* 0x0000000509040819 */ /* 0x002fe200000006ff */
[----:B-----5:R-:W-:Y:S08]  /*12fe0*/  FMUL.FTZ R0, R55, c[0x0][0x320] ;  /* 0x0000c80037007a20 */ /* 0x020ff00000410000 */
[----:B------:R1:W1:Y:S02]  /*12ff0*/  MUFU.TANH R35, R0 ;  /* 0x0000000000237308 */ /* 0x0002640000002400 */
[----:B-1----:R-:W-:Y:S02]  /*13000*/  FMUL.FTZ R0, R56, c[0x0][0x320] ;  /* 0x0000c80038007a20 */ /* 0x002fe40000410000 */
[----:B------:R-:W5:Y:S06]  /*13010*/  LDL R56, [R1] ;  /* 0x0000000001387983 */ /* 0x000f6c0000100800 */
        /* <DEDUP_REMOVED lines=37> */
[----:B-1----:R-:W-:Y:S05]  /*13270*/  @P0 SHF.R.S32.HI R0, RZ, 0x1f, R2 ;  /* 0x0000001fff000819 */ /* 0x002fea0000011402 */
[----:B------:R-:W-:Y:S04]  /*13280*/  @P0 IMAD R0, R0, c[0x0][0x1e0], RZ ;  /* 0x0000780000000a24 */ /* 0x000fe800078e02ff */
[C---:B------:R-:W-:Y:S02]  /*13290*/  @P0 IMAD R0, R2.reuse, c[0x0][0x1e4], R0 ;  /* 0x0000790002000a24 */ /* 0x040fe400078e0200 */
[----:B------:R-:W-:Y:S05]  /*132a0*/  @P0 IMAD.WIDE.U32 R2, R2, c[0x0][0x1e0], RZ ;  /* 0x0000780002020a25 */ /* 0x000fea00078e00ff */
[----:B------:R-:W-:Y:S01]  /*132b0*/  @P0 IADD3 R0, R3, R0, RZ ;  /* 0x0000000003000210 */ /* 0x000fe20007ffe0ff */
[----:B------:R-:W-:Y:S04]  /*132c0*/  @P0 IMAD.WIDE.U32 R6, R2, 0x50, R6 ;  /* 0x0000005002060825 */ /* 0x000fe800078e0006 */
[----:B------:R-:W-:Y:S01]  /*132d0*/  @P0 IMAD R0, R0, 0x50, RZ ;  /* 0x0000005000000824 */ /* 0x000fe200078e02ff */
[----:B------:R-:W-:Y:S01]  /*132e0*/  @P0 LEA R2, P1, R6, c[0x0][0x1c8], 0x1 ;  /* 0x0000720006020a11 */ /* 0x000fe200078208ff */
[----:B------:R-:W-:Y:S03]  /*132f0*/  FMUL.FTZ R3, R79, c[0x0][0x320] ;  /* 0x0000c8004f037a20 */ /* 0x000fe60000410000 */
[----:B------:R-:W-:Y:S01]  /*13300*/  @P0 IADD3 R0, R7, R0, RZ ;  /* 0x0000000007000210 */ /* 0x000fe20007ffe0ff */
[----:B------:R-:W-:Y:S01]  /*13310*/  FMUL.FTZ R7, R80, c[0x0][0x320] ;  /* 0x0000c80050077a20 */ /* 0x000fe20000410000 */
[----:B------:R1:W1:Y:S10]  /*13320*/  MUFU.TANH R55, R3 ;  /* 0x0000000300377308 */ /* 0x0002740000002400 */
[----:B------:R2:W2:Y:S01]  /*13330*/  MUFU.TANH R11, R7 ;  /* 0x00000007000b7308 */ /* 0x0004a20000002400 */
[----:B-1----:R-:W-:Y:S01]  /*13340*/  @P0 LEA.HI.X R3, R6, c[0x0][0x1cc], R0, 0x1, P1 ;  /* 0x0000730006030a11 */ /* 0x002fe200008f0c00 */
[----:B------:R-:W-:Y:S01]  /*13350*/  @P2 IMAD.HI.U32 R6, R5, c[0x0][0x2c8], RZ ;  /* 0x0000b20005062a27 */ /* 0x000fe200078e00ff */
[----:B------:R-:W-:Y:S02]  /*13360*/  @P0 IADD3 R8, P1, R2, R4, RZ ;  /* 0x0000000402080210 */ /* 0x000fe40007f3e0ff */
[----:B------:R-:W-:Y:S01]  /*13370*/  @P0 SHF.L.U64.HI R0, R9, R211, c[0x0][0x1e4] ;  /* 0x0000790009000619 */ /* 0x000fe200000102d3 */
[----:B------:R-:W-:Y:S01]  /*13380*/  @!PT LDS RZ, [RZ] ;  /* 0x00000000fffff984 */ /* 0x000fe20000000800 */
[----:B------:R-:W-:Y:S01]  /*13390*/  @!PT LDS RZ, [RZ] ;  /* 0x00000000fffff984 */ /* 0x000fe20000000800 */
[----:B------:R-:W-:Y:S01]  /*133a0*/  @!PT LDS RZ, [RZ] ;  /* 0x00000000fffff984 */ /* 0x000fe20000000800 */
[----:B------:R1:W-:Y:S01]  /*133b0*/  @P0 LDGSTS.E.BYPASS.LTC128B.128 [R207+0x2900], [R2.64], !P4 ;  /* 0x0290000002cf0fae */ /* 0x0003e2000e101d48 */
[----:B------:R-:W-:Y:S02]  /*133c0*/  @P2 SHF.R.U32.HI R5, RZ, c[0x0][0x2cc], R6 ;  /* 0x0000b300ff052a19 */ /* 0x000fe40000011606 */
[----:B------:R-:W-:Y:S01]  /*133d0*/  @P0 IADD3.X R9, R3, R0, RZ, P1, !PT ;  /* 0x0000000003090210 */ /* 0x000fe20000ffe4ff */
[----:B--2---:R-:W-:Y:S01]  /*133e0*/  FMUL.FTZ R7, R81, c[0x0][0x320] ;  /* 0x0000c80051077a20 */ /* 0x004fe20000410000 */
[-C--:B------:R-:W-:Y:S03]  /*133f0*/  @P0 IADD3 R6, P3, R8, R4.reuse, RZ ;  /* 0x0000000408060210 */ /* 0x080fe60007f7e0ff */
[----:B------:R2:W-:Y:S01]  /*13400*/  @P0 LDGSTS.E.BYPASS.LTC128B.128 [R207+0x3100], [R8.64], !P4 ;  /* 0x0310000008cf0fae */ /* 0x0005e2000e101d48 */
[----:B------:R3:W2:Y:S01]  /*13410*/  MUFU.TANH R10, R7 ;  /* 0x00000007000a7308 */ /* 0x0006a20000002400 */
[----:B-1----:R-:W-:Y:S02]  /*13420*/  @P0 IADD3 R2, P2, R6, R4, RZ ;  /* 0x0000000406020210 */ /* 0x002fe40007f5e0ff */
[----:B---3--:R-:W-:Y:S02]  /*13430*/  @P0 IADD3.X R7, R9, R0, RZ, P3, !PT ;  /* 0x0000000009070210 */ /* 0x008fe40001ffe4ff */
[----:B--2---:R-:W-:Y:S01]  /*13440*/  @P0 IADD3 R8, P1, R2, R4, RZ ;  /* 0x0000000402080210 */ /* 0x004fe20007f3e0ff */
[----:B------:R-:W-:Y:S01]  /*13450*/  FMUL.FTZ R4, R82, c[0x0][0x320] ;  /* 0x0000c80052047a20 */ /* 0x000fe20000410000 */
[-C--:B------:R-:W-:Y:S01]  /*13460*/  @P0 IADD3.X R3, R7, R0.reuse, RZ, P2, !PT ;  /* 0x0000000007030210 */ /* 0x080fe200017fe4ff */
[----:B------:R1:W-:Y:S02]  /*13470*/  @P0 LDGSTS.E.BYPASS.LTC128B.128 [R207+0x3900], [R6.64], !P4 ;  /* 0x0390000006cf0fae */ /* 0x0003e4000e101d48 */
[----:B------:R2:W3:Y:S01]  /*13480*/  MUFU.TANH R12, R4 ;  /* 0x00000004000c7308 */ /* 0x0004e20000002400 */
[----:B------:R-:W-:Y:S01]  /*13490*/  @P0 IADD3.X R9, R3, R0, RZ, P1, !PT ;  /* 0x0000000003090210 */ /* 0x000fe20000ffe4ff */
[----:B------:R-:W-:Y:S04]  /*134a0*/  IMAD R0, R205, -0x50, RZ ;  /* 0xffffffb0cd007824 */ /* 0x000fe800078e02ff */
[----:B------:R1:W-:Y:S08]  /*134b0*/  @P0 LDGSTS.E.BYPASS.LTC128B.128 [R207+0x4100], [R2.64], !P4 ;  /* 0x0410000002cf0fae */ /* 0x0003f0000e101d48 */
[----:B------:R3:W-:Y:S08]  /*134c0*/  @P0 LDGSTS.E.BYPASS.LTC128B.128 [R207+0x4900], [R8.64], !P4 ;  /* 0x0490000008cf0fae */ /* 0x0007f0000e101d48 */
[----:B------:R-:W0:Y:S08]  /*134d0*/  LDGDEPBAR ;  /* 0x00000000000079af */ /* 0x000e300000000000 */
[----:B--2---:R-:W2:Y:S01]  /*134e0*/  SHFL.IDX PT, R4, R5, RZ, 0x1c1f ;  /* 0x001c1fff05047589 */ /* 0x004ea200000e0000 */
[----:B-1----:R-:W-:Y:S04]  /*134f0*/  FMUL.FTZ R2, R83, c[0x0][0x320] ;  /* 0x0000c80053027a20 */ /* 0x002fe80000410000 */
[----:B---3--:R5:W1:Y:S02]  /*13500*/  MUFU.TANH R9, R2 ;  /* 0x0000000200097308 */ /* 0x008a640000002400 */
[----:B-----5:R-:W-:Y:S04]  /*13510*/  IADD3 R2, -R56, 0x1, R0 ;  /* 0x0000000138027810 */ /* 0x020fe80007ffe100 */
[----:B------:R-:W-:Y:S04]  /*13520*/  IADD3 R2, -R243, R2, R244 ;  /* 0x00000002f3027210 */ /* 0x000fe80007ffe1f4 */
[C---:B------:R-:W-:Y:S02]  /*13530*/  IADD3 R6, R2.reuse, c[0x0][0x328], RZ ;  /* 0x0000ca0002067a10 */ /* 0x040fe40007ffe0ff */
[----:B------:R-:W-:Y:S02]  /*13540*/  IADD3 R7, R2, UR4, RZ ;  /* 0x0000000402077c10 */ /* 0x000fe4000fffe0ff */
[----:B--2---:R-:W-:Y:S02]  /*13550*/  IADD3 R3, R6, R4, RZ ;  /* 0x0000000406037210 */ /* 0x004fe40007ffe0ff */
        /* <DEDUP_REMOVED lines=13> */
.L_x_634:
[----:B------:R-:W-:Y:S04]  /*13630*/  MOV R8, c[0x0][0x32c] ;  /* 0x0000cb0000087a02 */ /* 0x000fe80000000f00 */
[----:B------:R-:W-:-:S13]  /*13640*/  ISETP.NE.AND P0, PT, R8, 0x1, PT ;  /* 0x000000010800780c */ /* 0x000fda0003f05270 */
[----:B------:R-:W-:Y:S05]  /*13650*/  @P0 IMAD.HI.U32 R8, R4, c[0x0][0x330], RZ ;  /* 0x0000cc0004080a27 */ /* 0x000fea00078e00ff */
[----:B------:R-:W-:Y:S02]  /*13660*/  @P0 SHF.R.U32.HI R4, RZ, c[0x0][0x334], R8 ;  /* 0x0000cd00ff040a19 */ /* 0x000fe40000011608 */
.L_x_635:
[----:B------:R-:W-:Y:S05]  /*13670*/  BSYNC B0 ;  /* 0x0000000000007941 */ /* 0x000fea0003800000 */
.L_x_633:
[----:B------:R-:W-:Y:S04]  /*13680*/  IMAD.IADD R8, R0, 0x1, -R56 ;  /* 0x0000000100087824 */ /* 0x000fe800078e0a38 */
[----:B------:R-:W-:Y:S05]  /*13690*/  IMAD R4, R4, c[0x0][0x32c], R8 ;  /* 0x0000cb0004047a24 */ /* 0x000fea00078e0208 */
[----:B------:R-:W-:Y:S02]  /*136a0*/  IADD3 R8, R4, c[0x0][0x32c], RZ ;  /* 0x0000cb0004087a10 */ /* 0x000fe40007ffe0ff */
[----:B------:R-:W-:Y:S02]  /*136b0*/  IMNMX R2, R2, R4, !PT ;  /* 0x0000000402027217 */ /* 0x000fe40007800200 */
[----:B------:R-:W-:Y:S02]  /*136c0*/  IMNMX R3, R3, R8, PT ;  /* 0x0000000803037217 */ /* 0x000fe40003800200 */
.L_x_632:
        /* <DEDUP_REMOVED lines=27> */
[----:B------:R-:W-:Y:S02]  /*13880*/  ISETP.LT.OR P0, PT, R3, 0xa, P0 ;  /* 0x0000000a0300780c */ /* 0x000fe40000701670 */
[----:B------:R-:W-:Y:S02]  /*13890*/  LOP3.LUT R204, R204, 0xffffff7f, RZ, 0xc0, !PT ;  /* 0xffffff7fcccc7812 */ /* 0x000fe400078ec0ff */
[----:B------:R-:W-:Y:S02]  /*138a0*/  FSEL R18, R169, -INF , !P0 ;  /* 0xff800000a9127808 */ /* 0x000fe40004000000 */
[----:B------:R-:W-:Y:S02]  /*138b0*/  ISETP.GT.AND P0, PT, R2, 0x10, !P1 ;  /* 0x000000100200780c */ /* 0x000fe40004f04270 */
[----:B------:R-:W-:Y:S02]  /*138c0*/  ISETP.GE.AND P2, PT, R0, 0x3a, PT ;  /* 0x0000003a0000780c */ /* 0x000fe40003f46270 */
[----:B------:R-:W-:Y:S02]  /*138d0*/  ISETP.LT.OR P0, PT, R3, 0x11, P0 ;  /* 0x000000110300780c */ /* 0x000fe40000701670 */
        /* <DEDUP_REMOVED lines=93> */
.L_x_638:
[----:B------:R-:W-:Y:S04]  /*13eb0*/  MOV R8, c[0x0][0x32c] ;  /* 0x0000cb0000087a02 */ /* 0x000fe80000000f00 */
[----:B------:R-:W-:-:S13]  /*13ec0*/  ISETP.NE.AND P0, PT, R8, 0x1, PT ;  /* 0x000000010800780c */ /* 0x000fda0003f05270 */
[----:B------:R-:W-:Y:S05]  /*13ed0*/  @P0 IMAD.HI.U32 R8, R4, c[0x0][0x330], RZ ;  /* 0x0000cc0004080a27 */ /* 0x000fea00078e00ff */
[----:B------:R-:W-:Y:S02]  /*13ee0*/  @P0 SHF.R.U32.HI R4, RZ, c[0x0][0x334], R8 ;  /* 0x0000cd00ff040a19 */ /* 0x000fe40000011608 */
.L_x_639:
[----:B------:R-:W-:Y:S05]  /*13ef0*/  BSYNC B0 ;  /* 0x0000000000007941 */ /* 0x000fea0003800000 */
.L_x_637:
[----:B------:R-:W-:Y:S04]  /*13f00*/  IMAD.IADD R8, R0, 0x1, -R56 ;  /* 0x0000000100087824 */ /* 0x000fe800078e0a38 */
[----:B------:R-:W-:Y:S05]  /*13f10*/  IMAD R4, R4, c[0x0][0x32c], R8 ;  /* 0x0000cb0004047a24 */ /* 0x000fea00078e0208 */
[----:B------:R-:W-:Y:S02]  /*13f20*/  IADD3 R8, R4, c[0x0][0x32c], RZ ;  /* 0x0000cb0004087a10 */ /* 0x000fe40007ffe0ff */
[----:B------:R-:W-:Y:S02]  /*13f30*/  IMNMX R3, R3, R4, !PT ;  /* 0x0000000403037217 */ /* 0x000fe40007800200 */
[----:B------:R-:W-:Y:S02]  /*13f40*/  IMNMX R2, R2, R8, PT ;  /* 0x0000000802027217 */ /* 0x000fe40003800200 */
.L_x_636:
        /* <DEDUP_REMOVED lines=91> */
.L_x_642:
[----:B------:R-:W-:Y:S04]  /*14500*/  MOV R8, c[0x0][0x32c] ;  /* 0x0000cb0000087a02 */ /* 0x000fe80000000f00 */
[----:B------:R-:W-:-:S13]  /*14510*/  ISETP.NE.AND P0, PT, R8, 0x1, PT ;  /* 0x000000010800780c */ /* 0x000fda0003f05270 */
[----:B------:R-:W-:Y:S05]  /*14520*/  @P0 IMAD.HI.U32 R8, R4, c[0x0][0x330], RZ ;  /* 0x0000cc0004080a27 */ /* 0x000fea00078e00ff */
[----:B------:R-:W-:Y:S02]  /*14530*/  @P0 SHF.R.U32.HI R4, RZ, c[0x0][0x334], R8 ;  /* 0x0000cd00ff040a19 */ /* 0x000fe40000011608 */
.L_x_643:
[----:B------:R-:W-:Y:S05]  /*14540*/  BSYNC B0 ;  /* 0x0000000000007941 */ /* 0x000fea0003800000 */
.L_x_641:
[----:B------:R-:W-:Y:S04]  /*14550*/  IMAD.IADD R8, R0, 0x1, -R56 ;  /* 0x0000000100087824 */ /* 0x000fe800078e0a38 */
[----:B------:R-:W-:Y:S05]  /*14560*/  IMAD R4, R4, c[0x0][0x32c], R8 ;  /* 0x0000cb0004047a24 */ /* 0x000fea00078e0208 */
[----:B------:R-:W-:Y:S02]  /*14570*/  IADD3 R8, R4, c[0x0][0x32c], RZ ;  /* 0x0000cb0004087a10 */ /* 0x000fe40007ffe0ff */
[----:B------:R-:W-:Y:S02]  /*14580*/  IMNMX R3, R3, R4, !PT ;  /* 0x0000000403037217 */ /* 0x000fe40007800200 */
[----:B------:R-:W-:Y:S02]  /*14590*/  IMNMX R2, R2, R8, PT ;  /* 0x0000000802027217 */ /* 0x000fe40003800200 */
.L_x_640:
        /* <DEDUP_REMOVED lines=91> */
.L_x_646:
[----:B------:R-:W-:Y:S04]  /*14b50*/  MOV R5, c[0x0][0x32c] ;  /* 0x0000cb0000057a02 */ /* 0x000fe80000000f00 */
[----:B------:R-:W-:-:S13]  /*14b60*/  ISETP.NE.AND P0, PT, R5, 0x1, PT ;  /* 0x000000010500780c */ /* 0x000fda0003f05270 */
[----:B------:R-:W-:Y:S05]  /*14b70*/  @P0 IMAD.HI.U32 R5, R4, c[0x0][0x330], RZ ;  /* 0x0000cc0004050a27 */ /* 0x000fea00078e00ff */
[----:B------:R-:W-:Y:S02]  /*14b80*/  @P0 SHF.R.U32.HI R4, RZ, c[0x0][0x334], R5 ;  /* 0x0000cd00ff040a19 */ /* 0x000fe40000011605 */
.L_x_647:
[----:B------:R-:W-:Y:S05]  /*14b90*/  BSYNC B0 ;  /* 0x0000000000007941 */ /* 0x000fea0003800000 */
.L_x_645:
[----:B------:R-:W-:Y:S04]  /*14ba0*/  IMAD.IADD R0, R0, 0x1, -R56 ;  /* 0x0000000100007824 */ /* 0x000fe800078e0a38 */
[----:B------:R-:W-:Y:S05]  /*14bb0*/  IMAD R0, R4, c[0x0][0x32c], R0 ;  /* 0x0000cb0004007a24 */ /* 0x000fea00078e0200 */
[----:B------:R-:W-:Y:S02]  /*14bc0*/  IADD3 R4, R0, c[0x0][0x32c], RZ ;  /* 0x0000cb0000047a10 */ /* 0x000fe40007ffe0ff */
[----:B------:R-:W-:Y:S02]  /*14bd0*/  IMNMX R2, R2, R0, !PT ;  /* 0x0000000002027217 */ /* 0x000fe40007800200 */
[----:B------:R-:W-:Y:S02]  /*14be0*/  IMNMX R3, R3, R4, PT ;  /* 0x0000000403037217 */ /* 0x000fe40003800200 */
.L_x_644:
        /* <DEDUP_REMOVED lines=164> */
[----:B----4-:R-:W-:Y:S02]  /*15630*/  F2FP.PACK_AB R76, R48, R45 ;  /* 0x0000002d304c723e */ /* 0x010fe400000000ff */
[----:B------:R-:W-:Y:S01]  /*15640*/  FMNMX.FTZ R6, R58, R6, !PT ;  /* 0x000000063a067209 */ /* 0x000fe20007810000 */
[----:B------:R1:W-:Y:S01]  /*15650*/  MUFU.EX2 R63, R5 ;  /* 0x00000005003f7308 */ /* 0x0003e20000000800 */
[----:B------:R-:W-:Y:S02]  /*15660*/  LOP3.LUT P6, RZ, R204, 0x4000, RZ, 0xc0, !PT ;  /* 0x00004000ccff7812 */ /* 0x000fe400078cc0ff */
[----:B------:R-:W-:Y:S02]  /*15670*/  FMNMX.FTZ R0, R62, R6, !PT ;  /* 0x000000063e007209 */ /* 0x000fe40007810000 */
[----:B------:R-:W-:Y:S02]  /*15680*/  ISETP.GT.AND P3, PT, R2, 0x49, !P6 ;  /* 0x000000490200780c */ /* 0x000fe40007764270 */
[----:B------:R-:W-:Y:S02]  /*15690*/  FMNMX.FTZ R0, R154, R0, !PT ;  /* 0x000000009a007209 */ /* 0x000fe40007810000 */
[----:B------:R-:W-:Y:S01]  /*156a0*/  ISETP.LT.OR P3, PT, R3, 0x4a, P3 ;  /* 0x0000004a0300780c */ /* 0x000fe20001f61670 */
[----:B------:R2:W3:Y:S01]  /*156b0*/  MUFU.EX2 R60, R7 ;  /* 0x00000007003c7308 */ /* 0x0004e20000000800 */
[----:B------:R-:W-:Y:S02]  /*156c0*/  FMNMX.FTZ R0, R162, R0, !PT ;  /* 0x00000000a2007209 */ /* 0x000fe40007810000 */
[----:B------:R-:W-:Y:S02]  /*156d0*/  FSEL R73, R55, -INF , !P3 ;  /* 0xff80000037497808 */ /* 0x000fe40005800000 */
[----:B------:R-:W-:Y:S01]  /*156e0*/  FMNMX.FTZ R0, R163, R0, !PT ;  /* 0x00000000a3007209 */ /* 0x000fe20007810000 */
[----:B------:R-:W-:Y:S01]  /*156f0*/  LDSM.16.MT88.4 R52, [R190] ;  /* 0x00000000be34783b */ /* 0x000fe20000004200 */
[--C-:B-1----:R-:W-:Y:S04]  /*15700*/  FFMA.FTZ R5, R10, c[0x0][0x2d0], -R75.reuse ;  /* 0x0000b4000a057a23 */ /* 0x102fe8000001084b */
[----:B------:R1:W-:Y:S03]  /*15710*/  MUFU.EX2 R47, R5 ;  /* 0x00000005002f7308 */ /* 0x0003e60000000800 */
[----:B--2---:R-:W2:Y:S01]  /*15720*/  SHFL.BFLY PT, R7, R4, 0x1, 0x1f ;  /* 0x0c201f0004077f89 */ /* 0x004ea200000e0000 */
[----:B---3--:R-:W-:Y:S01]  /*15730*/  F2FP.PACK_AB R78, R63, R60 ;  /* 0x0000003c3f4e723e */ /* 0x008fe200000000ff */
[--C-:B-1----:R-:W-:Y:S05]  /*15740*/  FFMA.FTZ R5, R11, c[0x0][0x2d0], -R75.reuse ;  /* 0x0000b4000b057a23 */ /* 0x102fea000001084b */
        /* <DEDUP_REMOVED lines=76> */
[----:B------:R-:W-:Y:S02]  /*15c10*/  FMUL.FTZ R33, R69, R117 ;  /* 0x0000007545217220 */ /* 0x000fe40000410000 */
[--C-:B------:R-:W-:Y:S02]  /*15c20*/  FFMA.FTZ R58, R58, c[0x0][0x2d0], -R153.reuse ;  /* 0x0000b4003a3a7a23 */ /* 0x100fe40000010899 */
[--C-:B------:R-:W-:Y:S01]  /*15c30*/  FFMA.FTZ R62, R62, c[0x0][0x2d0], -R153.reuse ;  /* 0x0000b4003e3e7a23 */ /* 0x100fe20000010899 */
[----:B------:R4:W-:Y:S01]  /*15c40*/  MUFU.EX2 R246, R4 ;  /* 0x0000000400f67308 */ /* 0x0009e20000000800 */
[C---:B-1----:R-:W-:Y:S02]  /*15c50*/  FMUL.FTZ R6, R68.reuse, R90 ;  /* 0x0000005a44067220 */ /* 0x042fe40000410000 */
[C---:B------:R-:W-:Y:S02]  /*15c60*/  FMUL.FTZ R7, R68.reuse, R91 ;  /* 0x0000005b44077220 */ /* 0x040fe40000410000 */
[C---:B------:R-:W-:Y:S05]  /*15c70*/  FMUL.FTZ R18, R68.reuse, R102 ;  /* 0x0000006644127220 */ /* 0x040fea0000410000 */
        /* <DEDUP_REMOVED lines=9> */
[C---:B------:R-:W-:Y:S02]  /*15d10*/  FMUL.FTZ R13, R2.reuse, R97 ;  /* 0x00000061020d7220 */ /* 0x040fe40000410000 */
        /* <DEDUP_REMOVED lines=8> */
[C---:B------:R-:W-:Y:S01]  /*15da0*/  FMUL.FTZ R5, R69.reuse, R89 ;  /* 0x0000005945057220 */ /* 0x040fe20000410000 */
[----:B------:R-:W-:Y:S01]  /*15db0*/  MOV R113, R60 ;  /* 0x0000003c00717202 */ /* 0x000fe20000000f00 */
[C---:B------:R-:W-:Y:S01]  /*15dc0*/  FMUL.FTZ R41, R2.reuse, R125 ;  /* 0x0000007d02297220 */ /* 0x040fe20000410000 */
[----:B------:R-:W-:Y:S01]  /*15dd0*/  MOV R125, R227 ;  /* 0x000000e3007d7202 */ /* 0x000fe20000000f00 */
[----:B------:R-:W-:Y:S01]  /*15de0*/  FMUL.FTZ R44, R2, R128 ;  /* 0x00000080022c7220 */ /* 0x000fe20000410000 */
[----:B------:R1:W-:Y:S01]  /*15df0*/  MUFU.EX2 R234, R24 ;  /* 0x0000001800ea7308 */ /* 0x0003e20000000800 */
[C---:B------:R-:W-:Y:S02]  /*15e00*/  FMUL.FTZ R50, R68.reuse, R134 ;  /* 0x0000008644327220 */ /* 0x040fe40000410000 */
[----:B------:R-:W-:Y:S02]  /*15e10*/  FMUL.FTZ R51, R68, R135 ;  /* 0x0000008744337220 */ /* 0x000fe40000410000 */
[----:B--2---:R-:W-:Y:S02]  /*15e20*/  FFMA.FTZ R0, R22, c[0x0][0x2d0], -R153 ;  /* 0x0000b40016007a23 */ /* 0x004fe40000010899 */
[----:B------:R-:W2:Y:S01]  /*15e30*/  LDSM.16.MT88.4 R20, [R189] ;  /* 0x00000000bd14783b */ /* 0x000ea20000004200 */
[C---:B------:R-:W-:Y:S02]  /*15e40*/  FMUL.FTZ R57, R2.reuse, R141 ;  /* 0x0000008d02397220 */ /* 0x040fe40000410000 */
[----:B------:R4:W5:Y:S01]  /*15e50*/  MUFU.EX2 R238, R0 ;  /* 0x0000000000ee7308 */ /* 0x0009620000000800 */
[C---:B------:R-:W-:Y:S02]  /*15e60*/  FMUL.FTZ R60, R2.reuse, R144 ;  /* 0x00000090023c7220 */ /* 0x040fe40000410000 */
[C---:B------:R-:W-:Y:S02]  /*15e70*/  FMUL.FTZ R61, R2.reuse, R145 ;  /* 0x00000091023d7220 */ /* 0x040fe40000410000 */
[----:B---3--:R-:W-:Y:S02]  /*15e80*/  FMUL.FTZ R4, R69, R88 ;  /* 0x0000005845047220 */ /* 0x008fe40000410000 */
[----:B------:R-:W-:Y:S01]  /*15e90*/  LDSM.16.MT88.4 R88, [R193+0x800] ;  /* 0x00080000c158783b */ /* 0x000fe20000004200 */
[----:B------:R-:W-:Y:S04]  /*15ea0*/  FFMA.FTZ R92, R159, c[0x0][0x2d0], -R75 ;  /* 0x0000b4009f5c7a23 */ /* 0x000fe8000001084b */
[----:B------:R-:W-:Y:S01]  /*15eb0*/  MUFU.EX2 R225, R92 ;  /* 0x0000005c00e17308 */ /* 0x000fe20000000800 */
[----:B-1----:R-:W-:Y:S01]  /*15ec0*/  FMUL.FTZ R24, R2, R108 ;  /* 0x0000006c02187220 */ /* 0x002fe20000410000 */
[----:B----4-:R-:W-:Y:S02]  /*15ed0*/  FSEL R0, R3, RZ, P0 ;  /* 0x000000ff03007208 */ /* 0x010fe40000000000 */
[----:B-----5:R-:W-:Y:S02]  /*15ee0*/  F2FP.PACK_AB R65, R238, R237 ;  /* 0x000000edee41723e */ /* 0x020fe400000000ff */
[----:B------:R-:W-:Y:S01]  /*15ef0*/  ISETP.GT.AND P0, PT, R205, R239, PT ;  /* 0x000000efcd00720c */ /* 0x000fe20003f04270 */
        /* <DEDUP_REMOVED lines=10> */
[C---:B------:R-:W-:Y:S03]  /*15fa0*/  HMMA.16816.F32 R8, R64.reuse, R20, R8 ;  /* 0x000000144008723c */ /* 0x040fe60000001808 */
[----:B------:R-:W3:Y:S01]  /*15fb0*/  LDL.LU R99, [R1+0xc] ;  /* 0x00000c0001637983 */ /* 0x000ee20000300800 */
[C---:B------:R-:W-:Y:S01]  /*15fc0*/  FMUL.FTZ R14, R0.reuse, R98 ;  /* 0x00000062000e7220 */ /* 0x040fe20000410000 */
[----:B------:R-:W-:Y:S01]  /*15fd0*/  MOV R98, R47 ;  /* 0x0000002f00627202 */ /* 0x000fe20000000f00 */
[----:B------:R-:W-:Y:S01]  /*15fe0*/  FMUL.FTZ R26, R0, R110 ;  /* 0x0000006e001a7220 */ /* 0x000fe20000410000 */
[----:B------:R-:W4:Y:S01]  /*15ff0*/  LDL.LU R97, [R1+0x10] ;  /* 0x0000100001617983 */ /* 0x000f220000300800 */
[----:B------:R-:W-:Y:S03]  /*16000*/  FFMA.FTZ R20, R34, c[0x0][0x2d0], -R152 ;  /* 0x0000b40022147a23 */ /* 0x000fe60000010898 */
[-C--:B------:R-:W-:Y:S01]  /*16010*/  HMMA.16816.F32 R12, R64, R22.reuse, R12 ;  /* 0x00000016400c723c */ /* 0x080fe2000000180c */
[----:B------:R5:W-:Y:S01]  /*16020*/  MUFU.EX2 R235, R20 ;  /* 0x0000001400eb7308 */ /* 0x000be20000000800 */
[----:B------:R-:W3:Y:S01]  /*16030*/  LDL.LU R96, [R1+0x14] ;  /* 0x0000140001607983 */ /* 0x000ee20000300800 */
[----:B------:R-:W-:Y:S02]  /*16040*/  FMUL.FTZ R34, R68, R118 ;  /* 0x0000007644227220 */ /* 0x000fe40000410000 */
[C---:B------:R-:W-:Y:S01]  /*16050*/  FMUL.FTZ R27, R0.reuse, R111 ;  /* 0x0000006f001b7220 */ /* 0x040fe20000410000 */
[----:B------:R-:W3:Y:S01]  /*16060*/  LDL.LU R126, [R1+0x18] ;  /* 0x00001800017e7983 */ /* 0x000ee20000300800 */
[C---:B------:R-:W-:Y:S01]  /*16070*/  FMUL.FTZ R30, R0.reuse, R114 ;  /* 0x00000072001e7220 */ /* 0x040fe20000410000 */
[C---:B------:R-:W-:Y:S02]  /*16080*/  HMMA.16816.F32 R16, R76.reuse, R22, R16 ;  /* 0x000000164c10723c */ /* 0x040fe40000001810 */
[----:B------:R-:W-:Y:S02]  /*16090*/  LDSM.16.MT88.4 R116, [R193+0x2000] ;  /* 0x00200000c174783b */ /* 0x000fe40000004200 */
[----:B------:R-:W-:Y:S01]  /*160a0*/  FMUL.FTZ R21, R69, R105 ;  /* 0x0000006945157220 */ /* 0x000fe20000410000 */
[----:B------:R-:W-:Y:S01]  /*160b0*/  MOV R114, R59 ;  /* 0x0000003b00727202 */ /* 0x000fe20000000f00 */
[----:B------:R-:W-:Y:S01]  /*160c0*/  FMUL.FTZ R31, R0, R115 ;  /* 0x00000073001f7220 */ /* 0x000fe20000410000 */
[----:B------:R-:W-:Y:S01]  /*160d0*/  MOV R115, R48 ;  /* 0x0000003000737202 */ /* 0x000fe20000000f00 */
[C---:B------:R-:W-:Y:S04]  /*160e0*/  FMUL.FTZ R22, R68.reuse, R106 ;  /* 0x0000006a44167220 */ /* 0x040fe80000410000 */
[----:B------:R-:W-:Y:S02]  /*160f0*/  FMUL.FTZ R23, R68, R107 ;  /* 0x0000006b44177220 */ /* 0x000fe40000410000 */
[--C-:B------:R-:W-:Y:S02]  /*16100*/  FFMA.FTZ R48, R49, c[0x0][0x2d0], -R74.reuse ;  /* 0x0000b40031307a23 */ /* 0x100fe4000001084a */
[C---:B------:R-:W-:Y:S02]  /*16110*/  FMUL.FTZ R46, R0.reuse, R130 ;  /* 0x00000082002e7220 */ /* 0x040fe40000410000 */
[C---:B-----5:R-:W-:Y:S01]  /*16120*/  FMUL.FTZ R20, R69.reuse, R104 ;  /* 0x0000006845147220 */ /* 0x060fe20000410000 */
[----:B------:R5:W-:Y:S01]  /*16130*/  MUFU.EX2 R228, R48 ;  /* 0x0000003000e47308 */ /* 0x000be20000000800 */
[----:B------:R-:W-:Y:S01]  /*16140*/  FMUL.FTZ R49, R69, R133 ;  /* 0x0000008545317220 */ /* 0x000fe20000410000 */
[----:B------:R-:W-:Y:S01]  /*16150*/  MOV R104, R45 ;  /* 0x0000002d00687202 */ /* 0x000fe20000000f00 */
[C---:B------:R-:W-:Y:S02]  /*16160*/  FMUL.FTZ R47, R0.reuse, R131 ;  /* 0x00000083002f7220 */ /* 0x040fe40000410000 */
[----:B------:R-:W-:Y:S01]  /*16170*/  FMUL.FTZ R59, R0, R143 ;  /* 0x0000008f003b7220 */ /* 0x000fe20000410000 */
[-C--:B------:R-:W-:Y:S03]  /*16180*/  HMMA.16816.F32 R20, R76, R36.reuse, R20 ;  /* 0x000000244c14723c */ /* 0x080fe60000001814 */
[----:B------:R-:W-:Y:S01]  /*16190*/  FMUL.FTZ R45, R2, R129 ;  /* 0x00000081022d7220 */ /* 0x000fe20000410000 */
[----:B------:R1:W-:Y:S04]  /*161a0*/  MUFU.EX2 R130, R58 ;  /* 0x0000003a00827308 */ /* 0x0003e80000000800 */
[C---:B------:R-:W-:Y:S06]  /*161b0*/  HMMA.16816.F32 R24, R64.reuse, R36, R24 ;  /* 0x000000244018723c */ /* 0x040fec0000001818 */
[----:B------:R2:W-:Y:S01]  /*161c0*/  MUFU.EX2 R129, R62 ;  /* 0x0000003e00817308 */ /* 0x0005e20000000800 */
[--C-:B------:R-:W-:Y:S01]  /*161d0*/  FFMA.FTZ R36, R43, c[0x0][0x2d0], -R74.reuse ;  /* 0x0000b4002b247a23 */ /* 0x100fe2000001084a */
[-C--:B------:R-:W-:Y:S04]  /*161e0*/  HMMA.16816.F32 R28, R64, R38.reuse, R28 ;  /* 0x00000026401c723c */ /* 0x080fe8000000181c */
[C---:B-----5:R-:W-:Y:S02]  /*161f0*/  FMUL.FTZ R48, R69.reuse, R132 ;  /* 0x0000008445307220 */ /* 0x060fe40000410000 */
[----:B------:R-:W-:Y:S01]  /*16200*/  LDSM.16.MT88.4 R132, [R190+0x2000] ;  /* 0x00200000be84783b */ /* 0x000fe20000004200 */
[C---:B------:R-:W-:Y:S01]  /*16210*/  FMUL.FTZ R43, R0.reuse, R127 ;  /* 0x0000007f002b7220 */ /* 0x040fe20000410000 */
[C---:B------:R-:W-:Y:S01]  /*16220*/  HMMA.16816.F32 R32, R76.reuse, R38, R32 ;  /* 0x000000264c20723c */ /* 0x040fe20000001820 */
[----:B------:R5:W-:Y:S03]  /*16230*/  MUFU.EX2 R231, R36 ;  /* 0x0000002400e77308 */ /* 0x000be60000000800 */
[C---:B------:R-:W-:Y:S01]  /*16240*/  FMUL.FTZ R37, R69.reuse, R121 ;  /* 0x0000007945257220 */ /* 0x040fe20000410000 */
[----:B------:R-:W-:Y:S01]  /*16250*/  MOV R121, R223 ;  /* 0x000000df00797202 */ /* 0x000fe20000000f00 */
[----:B-1----:R-:W-:Y:S02]  /*16260*/  FMUL.FTZ R58, R0, R142 ;  /* 0x0000008e003a7220 */ /* 0x002fe40000410000 */
[C---:B------:R-:W-:Y:S01]  /*16270*/  FMUL.FTZ R38, R68.reuse, R122 ;  /* 0x0000007a44267220 */ /* 0x040fe20000410000 */
[----:B------:R-:W-:Y:S03]  /*16280*/  MOV R122, R219 ;  /* 0x000000db007a7202 */ /* 0x000fe60000000f00 */
[----:B------:R-:W-:Y:S01]  /*16290*/  FMUL.FTZ R39, R68, R123 ;  /* 0x0000007b44277220 */ /* 0x000fe20000410000 */
[----:B------:R-:W-:Y:S01]  /*162a0*/  MOV R123, R63 ;  /* 0x0000003f007b7202 */ /* 0x000fe20000000f00 */
[C---:B--2---:R-:W-:Y:S02]  /*162b0*/  FMUL.FTZ R62, R0.reuse, R146 ;  /* 0x00000092003e7220 */ /* 0x044fe40000410000 */
[----:B------:R-:W-:Y:S02]  /*162c0*/  FMUL.FTZ R63, R0, R147 ;  /* 0x00000093003f7220 */ /* 0x000fe40000410000 */
[C---:B-----5:R-:W-:Y:S01]  /*162d0*/  FMUL.FTZ R36, R69.reuse, R120 ;  /* 0x0000007845247220 */ /* 0x060fe20000410000 */
[----:B------:R-:W-:Y:S06]  /*162e0*/  MOV R120, R226 ;  /* 0x000000e200787202 */ /* 0x000fec0000000f00 */
[-C--:B------:R-:W-:Y:S08]  /*162f0*/  HMMA.16816.F32 R36, R76, R52.reuse, R36 ;  /* 0x000000344c24723c */ /* 0x080ff00000001824 */
        /* <DEDUP_REMOVED lines=14> */
[----:B------:R1:W5:Y:S01]  /*163e0*/  MUFU.EX2 R227, R80 ;  /* 0x0000005000e37308 */ /* 0x0003620000000800 */
        /* <DEDUP_REMOVED lines=13> */
[----:B-----5:R-:W-:Y:S03]  /*164c0*/  F2FP.PACK_AB R83, R227, R129 ;  /* 0x00000081e353723e */ /* 0x020fe600000000ff */
        /* <DEDUP_REMOVED lines=28> */
[----:B------:R1:W1:Y:S01]  /*16690*/  MUFU.EX2 R222, R84 ;  /* 0x0000005400de7308 */ /* 0x0002620000000800 */
[----:B--2---:R-:W-:Y:S09]  /*166a0*/  FFMA.FTZ R88, R169, c[0x0][0x2d0], -R75 ;  /* 0x0000b400a9587a23 */ /* 0x004ff2000001084b */
[----:B------:R2:W-:Y:S01]  /*166b0*/  MUFU.EX2 R210, R88 ;  /* 0x0000005800d27308 */ /* 0x0005e20000000800 */
[----:B-----5:R-:W-:Y:S09]  /*166c0*/  FFMA.FTZ R92, R164, c[0x0][0x2d0], -R153 ;  /* 0x0000b400a45c7a23 */ /* 0x020ff20000010899 */
[----:B------:R5:W-:Y:S01]  /*166d0*/  MUFU.EX2 R137, R92 ;  /* 0x0000005c00897308 */ /* 0x000be20000000800 */
[--C-:B-1----:R-:W-:Y:S09]  /*166e0*/  FFMA.FTZ R84, R172, c[0x0][0x2d0], -R74.reuse ;  /* 0x0000b400ac547a23 */ /* 0x102ff2000001084a */
[----:B------:R1:W-:Y:S01]  /*166f0*/  MUFU.EX2 R212, R84 ;  /* 0x0000005400d47308 */ /* 0x0003e20000000800 */
[--C-:B--2---:R-:W-:Y:S09]  /*16700*/  FFMA.FTZ R88, R174, c[0x0][0x2d0], -R74.reuse ;  /* 0x0000b400ae587a23 */ /* 0x104ff2000001084a */
[----:B------:R2:W-:Y:S01]  /*16710*/  MUFU.EX2 R206, R88 ;  /* 0x0000005800ce7308 */ /* 0x0005e20000000800 */
[----:B-----5:R-:W-:Y:S09]  /*16720*/  FFMA.FTZ R92, R181, c[0x0][0x2d0], -R75 ;  /* 0x0000b400b55c7a23 */ /* 0x020ff2000001084b */
[----:B------:R5:W-:Y:S01]  /*16730*/  MUFU.EX2 R174, R92 ;  /* 0x0000005c00ae7308 */ /* 0x000be20000000800 */
[----:B-1----:R-:W1:Y:S01]  /*16740*/  LDSM.16.MT88.4 R84, [R192+0x800] ;  /* 0x00080000c054783b */ /* 0x002e620000004200 */
[--C-:B--2---:R-:W-:Y:S08]  /*16750*/  FFMA.FTZ R88, R162, c[0x0][0x2d0], -R153.reuse ;  /* 0x0000b400a2587a23 */ /* 0x104ff00000010899 */
[----:B------:R2:W1:Y:S01]  /*16760*/  MUFU.EX2 R139, R88 ;  /* 0x00000058008b7308 */ /* 0x0004620000000800 */
[----:B-----5:R-:W-:Y:S08]  /*16770*/  LDSM.16.MT88.4 R92, [R190+0x1000] ;  /* 0x00100000be5c783b */ /* 0x020ff00000004200 */
[----:B--2---:R-:W2:Y:S01]  /*16780*/  LDSM.16.MT88.4 R88, [R189+0x1000] ;  /* 0x00100000bd58783b */ /* 0x004ea20000004200 */
[-C--:B-1----:R-:W-:Y:S08]  /*16790*/  HMMA.16816.F32 R52, R76, R84.reuse, R52 ;  /* 0x000000544c34723c */ /* 0x082ff00000001834 */
[C---:B------:R-:W-:Y:S07]  /*167a0*/  HMMA.16816.F32 R56, R80.reuse, R84, R56 ;  /* 0x000000545038723c */ /* 0x040fee0000001838 */
[----:B------:R-:W-:Y:S01]  /*167b0*/  FFMA.FTZ R84, R165, c[0x0][0x2d0], -R153 ;  /* 0x0000b400a5547a23 */ /* 0x000fe20000010899 */
[-C--:B------:R-:W-:Y:S03]  /*167c0*/  HMMA.16816.F32 R60, R80, R86.reuse, R60 ;  /* 0x00000056503c723c */ /* 0x080fe6000000183c */
[----:B------:R1:W5:Y:S04]  /*167d0*/  MUFU.EX2 R141, R84 ;  /* 0x00000054008d7308 */ /* 0x0003680000000800 */
[----:B------:R-:W-:Y:S01]  /*167e0*/  FFMA.FTZ R80, R183, c[0x0][0x2d0], -R74 ;  /* 0x0000b400b7507a23 */ /* 0x000fe2000001084a */
[----:B------:R-:W-:Y:S04]  /*167f0*/  HMMA.16816.F32 R64, R76, R86, R64 ;  /* 0x000000564c40723c */ /* 0x000fe80000001840 */
[----:B------:R-:W-:Y:S01]  /*16800*/  F2FP.PACK_AB R82, R222, R221 ;  /* 0x000000ddde52723e */ /* 0x000fe200000000ff */
[----:B------:R3:W-:Y:S01]  /*16810*/  MUFU.EX2 R183, R80 ;  /* 0x0000005000b77308 */ /* 0x0007e20000000800 */
[----:B------:R-:W-:Y:S02]  /*16820*/  F2FP.PACK_AB R81, R138, R139 ;  /* 0x0000008b8a51723e */ /* 0x000fe400000000ff */
[----:B------:R-:W-:Y:S04]  /*16830*/  F2FP.PACK_AB R76, R231, R232 ;  /* 0x000000e8e74c723e */ /* 0x000fe800000000ff */
[----:B------:R-:W-:Y:S02]  /*16840*/  F2FP.PACK_AB R77, R229, R230 ;  /* 0x000000e6e54d723e */ /* 0x000fe400000000ff */
[----:B------:R-:W-:Y:S02]  /*16850*/  F2FP.PACK_AB R78, R226, R228 ;  /* 0x000000e4e24e723e */ /* 0x000fe400000000ff */
[----:B------:R-:W-:Y:S01]  /*16860*/  F2FP.PACK_AB R79, R225, R224 ;  /* 0x000000e0e14f723e */ /* 0x000fe200000000ff */
[----:B-1----:R-:W1:Y:S01]  /*16870*/  LDSM.16.MT88.4 R84, [R193+0x1000] ;  /* 0x00100000c154783b */ /* 0x002e620000004200 */
[----:B-----5:R-:W-:Y:S05]  /*16880*/  F2FP.PACK_AB R83, R141, R137 ;  /* 0x000000898d53723e */ /* 0x020fea00000000ff */
[-C--:B--2---:R-:W-:Y:S03]  /*16890*/  HMMA.16816.F32 R4, R76, R88.reuse, R4 ;  /* 0x000000584c04723c */ /* 0x084fe60000001804 */
[----:B---3--:R-:W-:Y:S04]  /*168a0*/  FFMA.FTZ R80, R175, c[0x0][0x2d0], -R75 ;  /* 0x0000b400af507a23 */ /* 0x008fe8000001084b */
        /* <DEDUP_REMOVED lines=9> */
[----:B--2---:R-:W-:Y:S03]  /*16940*/  FFMA.FTZ R88, R168, c[0x0][0x2d0], -R152 ;  /* 0x0000b400a8587a23 */ /* 0x004fe60000010898 */
[----:B------:R-:W-:Y:S01]  /*16950*/  FFMA.FTZ R84, R211, c[0x0][0x2d0], -R74 ;  /* 0x0000b400d3547a23 */ /* 0x000fe2000001084a */
        /* <DEDUP_REMOVED lines=10> */
[----:B--2---:R-:W-:Y:S04]  /*16a00*/  FFMA.FTZ R84, R213, c[0x0][0x2d0], -R74 ;  /* 0x0000b400d5547a23 */ /* 0x004fe8000001084a */
        /* <DEDUP_REMOVED lines=8> */
[----:B-----5:R-:W-:Y:S09]  /*16a90*/  FFMA.FTZ R92, R180, c[0x0][0x2d0], -R153 ;  /* 0x0000b400b45c7a23 */ /* 0x020ff20000010899 */
[----:B------:R3:W-:Y:S01]  /*16aa0*/  MUFU.EX2 R156, R92 ;  /* 0x0000005c009c7308 */ /* 0x0007e20000000800 */
[----:B-1----:R-:W1:Y:S01]  /*16ab0*/  LDSM.16.MT88.4 R88, [R192+0x1000] ;  /* 0x00100000c058783b */ /* 0x002e620000004200 */
[----:B--2---:R-:W-:Y:S08]  /*16ac0*/  FFMA.FTZ R84, R209, c[0x0][0x2d0], -R75 ;  /* 0x0000b400d1547a23 */ /* 0x004ff0000001084b */
[----:B------:R2:W5:Y:S01]  /*16ad0*/  MUFU.EX2 R166, R84 ;  /* 0x0000005400a67308 */ /* 0x0005620000000800 */
[----:B---3--:R-:W-:Y:S01]  /*16ae0*/  LDSM.16.MT88.4 R92, [R193+0x1800] ;  /* 0x00180000c15c783b */ /* 0x008fe20000004200 */
[--C-:B--2---:R-:W-:Y:S01]  /*16af0*/  FFMA.FTZ R84, R215, c[0x0][0x2d0], -R74.reuse ;  /* 0x0000b400d7547a23 */ /* 0x104fe2000001084a */
[----:B-----5:R-:W-:Y:S01]  /*16b00*/  F2FP.PACK_AB R149, R166, R167 ;  /* 0x000000a7a695723e */ /* 0x020fe200000000ff */
[-C--:B-1----:R-:W-:Y:S06]  /*16b10*/  HMMA.16816.F32 R52, R76, R88.reuse, R52 ;  /* 0x000000584c34723c */ /* 0x082fec0000001834 */
[----:B------:R1:W-:Y:S01]  /*16b20*/  MUFU.EX2 R165, R84 ;  /* 0x0000005400a57308 */ /* 0x0003e20000000800 */
[----:B------:R-:W-:Y:S01]  /*16b30*/  FFMA.FTZ R74, R220, c[0x0][0x2d0], -R74 ;  /* 0x0000b400dc4a7a23 */ /* 0x000fe2000001084a */
[C---:B------:R-:W-:Y:S08]  /*16b40*/  HMMA.16816.F32 R56, R80.reuse, R88, R56 ;  /* 0x000000585038723c */ /* 0x040ff00000001838 */
[----:B------:R2:W3:Y:S01]  /*16b50*/  MUFU.EX2 R164, R74 ;  /* 0x0000004a00a47308 */ /* 0x0004e20000000800 */
[--C-:B------:R-:W-:Y:S01]  /*16b60*/  FFMA.FTZ R88, R182, c[0x0][0x2d0], -R153.reuse ;  /* 0x0000b400b6587a23 */ /* 0x100fe20000010899 */
[-C--:B------:R-:W-:Y:S08]  /*16b70*/  HMMA.16816.F32 R60, R80, R90.reuse, R60 ;  /* 0x0000005a503c723c */ /* 0x080ff0000000183c */
[----:B------:R-:W5:Y:S01]  /*16b80*/  MUFU.EX2 R155, R88 ;  /* 0x00000058009b7308 */ /* 0x000f620000000800 */
        /* <DEDUP_REMOVED lines=13> */
[----:B-----5:R-:W-:Y:S01]  /*16c60*/  F2FP.PACK_AB R83, R155, R156 ;  /* 0x0000009c9b53723e */ /* 0x020fe200000000ff */
[----:B------:R-:W-:Y:S08]  /*16c70*/  LDSM.16.MT88.4 R88, [R190+0x1800] ;  /* 0x00180000be58783b */ /* 0x000ff00000004200 */
        /* <DEDUP_REMOVED lines=30> */
[----:B------:R1:W2:Y:S01]  /*16e60*/  MUFU.EX2 R152, R74 ;  /* 0x0000004a00987308 */ /* 0x0002a20000000800 */
[-C--:B---3--:R-:W-:Y:S08]  /*16e70*/  HMMA.16816.F32 R52, R76, R84.reuse, R52 ;  /* 0x000000544c34723c */ /* 0x088ff00000001834 */
[C---:B------:R-:W-:Y:S07]  /*16e80*/  HMMA.16816.F32 R56, R80.reuse, R84, R56 ;  /* 0x000000545038723c */ /* 0x040fee0000001838 */
[----:B------:R-:W-:Y:S01]  /*16e90*/  MOV R85, R71 ;  /* 0x0000004700557202 */ /* 0x000fe20000000f00 */
[-C--:B------:R-:W-:Y:S04]  /*16ea0*/  HMMA.16816.F32 R60, R80, R86.reuse, R60 ;  /* 0x00000056503c723c */ /* 0x080fe8000000183c */
[----:B------:R-:W-:Y:S01]  /*16eb0*/  MOV R84, R72 ;  /* 0x0000004800547202 */ /* 0x000fe20000000f00 */
[--C-:B-1----:R-:W-:Y:S01]  /*16ec0*/  FFMA.FTZ R74, R171, c[0x0][0x2d0], -R153.reuse ;  /* 0x0000b400ab4a7a23 */ /* 0x102fe20000010899 */
[----:B--2---:R-:W-:Y:S01]  /*16ed0*/  F2FP.PACK_AB R145, R152, R154 ;  /* 0x0000009a9891723e */ /* 0x004fe200000000ff */
[----:B------:R-:W-:Y:S01]  /*16ee0*/  FFMA.FTZ R153, R73, c[0x0][0x2d0], -R153 ;  /* 0x0000b40049997a23 */ /* 0x000fe20000010899 */
[----:B------:R-:W-:Y:S01]  /*16ef0*/  HMMA.16816.F32 R64, R76, R86, R64 ;  /* 0x000000564c40723c */ /* 0x000fe20000001840 */
[----:B------:R-:W-:Y:S03]  /*16f00*/  MUFU.EX2 R75, R74 ;  /* 0x0000004a004b7308 */ /* 0x000fe60000000800 */
[----:B------:R-:W-:Y:S02]  /*16f10*/  FFMA.FTZ R73, R69, R99, R104 ;  /* 0x0000006345497223 */ /* 0x000fe40000010068 */
[----:B----4-:R-:W-:Y:S01]  /*16f20*/  FFMA.FTZ R69, R68, R97, R98 ;  /* 0x0000006144457223 */ /* 0x010fe20000010062 */
[----:B------:R-:W-:Y:S01]  /*16f30*/  MOV R86, R70 ;  /* 0x0000004600567202 */ /* 0x000fe20000000f00 */
[----:B------:R-:W-:Y:S01]  /*16f40*/  FFMA.FTZ R68, R2, R96, R247 ;  /* 0x0000006002447223 */ /* 0x000fe200000100f7 */
[-C--:B------:R-:W-:Y:S02]  /*16f50*/  HMMA.16816.F32 R88, R148, R100.reuse, R4 ;  /* 0x000000649458723c */ /* 0x080fe40000001804 */
[----:B------:R-:W1:Y:S03]  /*16f60*/  MUFU.EX2 R74, R153 ;  /* 0x00000099004a7308 */ /* 0x000e660000000800 */
[----:B------:R-:W-:Y:S01]  /*16f70*/  FADD.FTZ R2, R114, R69 ;  /* 0x0000004572027221 */ /* 0x000fe20000010000 */
[----:B------:R-:W-:Y:S01]  /*16f80*/  MOV R87, R3 ;  /* 0x0000000300577202 */ /* 0x000fe20000000f00 */
[----:B------:R-:W-:Y:S02]  /*16f90*/  FADD.FTZ R4, R115, R73 ;  /* 0x0000004973047221 */ /* 0x000fe40000010000 */
[----:B------:R-:W-:Y:S03]  /*16fa0*/  FADD.FTZ R5, R249, R68 ;  /* 0x00000044f9057221 */ /* 0x000fe60000010000 */
        /* <DEDUP_REMOVED lines=91> */
[----:B------:R-:W-:Y:S03]  /*17560*/  FADD.FTZ R2, R75, R2 ;  /* 0x000000024b027221 */ /* 0x000fe60000010000 */
[----:B------:R2:W-:Y:S01]  /*17570*/  STL [R1+0x14], R4 ;  /* 0x0000140401007387 */ /* 0x0005e20000100800 */
[----:B------:R-:W-:Y:S05]  /*17580*/  FADD.FTZ R2, R74, R2 ;  /* 0x000000024a027221 */ /* 0x000fea0000010000 */
[----:B------:R2:W-:Y:S01]  /*17590*/  STL [R1+0x18], R2 ;  /* 0x0000180201007387 */ /* 0x0005e20000100800 */
[----:B-1----:R-:W-:Y:S04]  /*175a0*/  IADD3 R0, R205, -0x1, RZ ;  /* 0xffffffffcd007810 */ /* 0x002fe80007ffe0ff */
[----:B------:R-:W-:Y:S02]  /*175b0*/  MOV R205, R0 ;  /* 0x0000000000cd7202 */ /* 0x000fe40000000f00 */
[----:B------:R-:W-:Y:S01]  /*175c0*/  MOV R0, R3 ;  /* 0x0000000300007202 */ /* 0x000fe20000000f00 */
[----:B------:R-:W-:-:S05]  /*175d0*/  @P0 BRA `(.L_x_648) ;  /* 0xffffa8e000000947 */ /* 0x000fca000383ffff */
.L_x_631:
[----:B------:R-:W-:Y:S02]  /*175e0*/  MOV R10, 0x1f ;  /* 0x0000001f000a7802 */ /* 0x000fe40000000f00 */
[----:B------:R-:W-:Y:S01]  /*175f0*/  MOV R9, 0xffffffff ;  /* 0xffffffff00097802 */ /* 0x000fe20000000f00 */
[----:B------:R-:W-:Y:S05]  /*17600*/  BRA.DIV ~URZ, `(.L_x_649) ;  /* 0x000051a27f007947 */ /* 0x000fea000b800000 */
[----:B------:R-:W3:Y:S04]  /*17610*/  LDL R3, [R1+0xc] ;  /* 0x00000c0001037983 */ /* 0x000ee80000100800 */
[----:B--23--:R2:W3:Y:S02]  /*17620*/  SHFL.BFLY PT, R2, R3, 0x2, 0x1f ;  /* 0x0c401f0003027f89 */ /* 0x00c4e400000e0000 */
.L_x_735:
[----:B--2---:R-:W2:Y:S02]  /*17630*/  LDL.LU R3, [R1+0xc] ;  /* 0x00000c0001037983 */ /* 0x004ea40000300800 */
[----:B-123--:R-:W-:Y:S01]  /*17640*/  FADD.FTZ R4, R2, R3 ;  /* 0x0000000302047221 */ /* 0x00efe20000010000 */
[----:B------:R-:W-:Y:S05]  /*17650*/  BRA.DIV ~URZ, `(.L_x_650) ;  /* 0x000051b27f007947 */ /* 0x000fea000b800000 */
[----:B------:R-:W2:Y:S04]  /*17660*/  LDL.LU R11, [R1+0x10] ;  /* 0x00001000010b7983 */ /* 0x000ea80000300800 */
[----:B------:R-:W3:Y:S04]  /*17670*/  LDL.LU R8, [R1+0x14] ;  /* 0x0000140001087983 */ /* 0x000ee80000300800 */
[----:B------:R-:W4:Y:S04]  /*17680*/  LDL.LU R10, [R1+0x18] ;  /* 0x00001800010a7983 */ /* 0x000f280000300800 */
[----:B------:R-:W1:Y:S02]  /*17690*/  SHFL.BFLY PT, R6, R4, 0x1, 0x1f ;  /* 0x0c201f0004067f89 */ /* 0x000e6400000e0000 */
[----:B-1----:R-:W-:-:S02]  /*176a0*/  FADD.FTZ R4, R4, R6 ;  /* 0x0000000604047221 */ /* 0x002fc40000010000 */
[----:B--2---:R-:W1:Y:S04]  /*176b0*/  SHFL.BFLY PT, R2, R11, 0x2, 0x1f ;  /* 0x0c401f000b027f89 */ /* 0x004e6800000e0000 */
[----:B---3--:R-:W2:Y:S04]  /*176c0*/  SHFL.BFLY PT, R3, R8, 0x2, 0x1f ;  /* 0x0c401f0008037f89 */ /* 0x008ea800000e0000 */
[----:B----4-:R-:W3:Y:S01]  /*176d0*/  SHFL.BFLY PT, R5, R10, 0x2, 0x1f ;  /* 0x0c401f000a057f89 */ /* 0x010ee200000e0000 */
[----:B-1----:R-:W-:Y:S02]  /*176e0*/  FADD.FTZ R2, R2, R11 ;  /* 0x0000000b02027221 */ /* 0x002fe40000010000 */
[----:B--2---:R-:W-:-:S03]  /*176f0*/  FADD.FTZ R3, R3, R8 ;  /* 0x0000000803037221 */ /* 0x004fc60000010000 */
[----:B------:R-:W1:Y:S01]  /*17700*/  SHFL.BFLY PT, R7, R2, 0x1, 0x1f ;  /* 0x0c201f0002077f89 */ /* 0x000e6200000e0000 */
[----:B---3--:R-:W-:-:S03]  /*17710*/  FADD.FTZ R5, R5, R10 ;  /* 0x0000000a05057221 */ /* 0x008fc60000010000 */
[----:B------:R-:W2:Y:S04]  /*17720*/  SHFL.BFLY PT, R8, R3, 0x1, 0x1f ;  /* 0x0c201f0003087f89 */ /* 0x000ea800000e0000 */
[----:B------:R3:W4:Y:S01]  /*17730*/  SHFL.BFLY PT, R9, R5, 0x1, 0x1f ;  /* 0x0c201f0005097f89 */ /* 0x00072200000e0000 */
[----:B-1----:R-:W-:Y:S02]  /*17740*/  FADD.FTZ R6, R2, R7 ;  /* 0x0000000702067221 */ /* 0x002fe40000010000 */
[----:B--2---:R-:W-:-:S03]  /*17750*/  FADD.FTZ R7, R3, R8 ;  /* 0x0000000803077221 */ /* 0x004fc60000010000 */
.L_x_736:
[----:B------:R-:W-:Y:S01]  /*17760*/  FSETP.NE.FTZ.AND P3, PT, R4, RZ, PT ;  /* 0x000000ff0400720b */ /* 0x000fe20003f75000 */
[----:B------:R-:W-:Y:S01]  /*17770*/  CS2R R2, SRZ ;  /* 0x0000000000027805 */ /* 0x000fe2000001ff00 */
[----:B------:R-:W-:Y:S01]  /*17780*/  FSETP.NE.FTZ.AND P1, PT, R7, RZ, PT ;  /* 0x000000ff0700720b */ /* 0x000fe20003f35000 */
[----:B---34-:R-:W-:Y:S01]  /*17790*/  FADD.FTZ R5, R9, R5 ;  /* 0x0000000509057221 */ /* 0x018fe20000010000 */
[----:B------:R-:W-:-:S02]  /*177a0*/  FSETP.NE.FTZ.AND P2, PT, R6, RZ, PT ;  /* 0x000000ff0600720b */ /* 0x000fc40003f55000 */
[----:B------:R-:W-:Y:S02]  /*177b0*/  MOV R24, 0xff800000 ;  /* 0xff80000000187802 */ /* 0x000fe40000000f00 */
[----:B------:R-:W-:Y:S02]  /*177c0*/  FSETP.NE.FTZ.AND P0, PT, R5, RZ, PT ;  /* 0x000000ff0500720b */ /* 0x000fe40003f15000 */
[----:B------:R-:W-:Y:S02]  /*177d0*/  MOV R19, 0xff800000 ;  /* 0xff80000000137802 */ /* 0x000fe40000000f00 */
[----:B------:R-:W-:Y:S01]  /*177e0*/  MOV R22, 0xff800000 ;  /* 0xff80000000167802 */ /* 0x000fe20000000f00 */
[----:B------:R-:W1:Y:S01]  /*177f0*/  @P3 MUFU.RCP R2, R4 ;  /* 0x0000000400023308 */ /* 0x000e620000001000 */
[----:B------:R-:W-:-:S07]  /*17800*/  MOV R23, 0xff800000 ;  /* 0xff80000000177802 */ /* 0x000fce0000000f00 */
[----:B------:R2:W-:Y:S01]  /*17810*/  @P3 MUFU.LG2 R10, R4 ;  /* 0x00000004000a3308 */ /* 0x0005e20000000c00 */
[----:B-1----:R-:W-:-:S07]  /*17820*/  FMUL.FTZ R74, R2, R100 ;  /* 0x00000064024a7220 */ /* 0x002fce0000410000 */
[----:B------:R-:W-:Y:S01]  /*17830*/  @P1 MUFU.RCP R3, R7 ;  /* 0x0000000700031308 */ /* 0x000fe20000001000 */
[C---:B------:R-:W-:Y:S02]  /*17840*/  FMUL.FTZ R75, R2.reuse, R101 ;  /* 0x00000065024b7220 */ /* 0x040fe40000410000 */
[C---:B------:R-:W-:Y:S02]  /*17850*/  FMUL.FTZ R68, R2.reuse, R88 ;  /* 0x0000005802447220 */ /* 0x040fe40000410000 */
[C---:B------:R-:W-:Y:S01]  /*17860*/  FMUL.FTZ R69, R2.reuse, R89 ;  /* 0x0000005902457220 */ /* 0x040fe20000410000 */
[----:B--2---:R-:W-:Y:S01]  /*17870*/  MOV R4, RZ ;  /* 0x000000ff00047202 */ /* 0x004fe20000000f00 */
[C---:B------:R-:W-:Y:S01]  /*17880*/  FMUL.FTZ R76, R2.reuse, R104 ;  /* 0x00000068024c7220 */ /* 0x040fe20000410000 */
[----:B------:R-:W-:Y:S01]  /*17890*/  @P2 MUFU.LG2 R9, R6 ;  /* 0x0000000600092308 */ /* 0x000fe20000000c00 */
[C---:B------:R-:W-:Y:S02]  /*178a0*/  FMUL.FTZ R77, R2.reuse, R105 ;  /* 0x00000069024d7220 */ /* 0x040fe40000410000 */
[----:B------:R-:W-:-:S02]  /*178b0*/  FMUL.FTZ R78, R2, R116 ;  /* 0x00000074024e7220 */ /* 0x000fc40000410000 */
[C---:B------:R-:W-:Y:S02]  /*178c0*/  FMUL.FTZ R79, R2.reuse, R117 ;  /* 0x00000075024f7220 */ /* 0x040fe40000410000 */
[C---:B------:R-:W-:Y:S01]  /*178d0*/  FMUL.FTZ R66, R2.reuse, R120 ;  /* 0x0000007802427220 */ /* 0x040fe20000410000 */
[----:B------:R-:W1:Y:S01]  /*178e0*/  @P2 MUFU.RCP R4, R6 ;  /* 0x0000000600042308 */ /* 0x000e620000001000 */
[C---:B------:R-:W-:Y:S02]  /*178f0*/  FMUL.FTZ R67, R2.reuse, R121 ;  /* 0x0000007902437220 */ /* 0x040fe40000410000 */
[C---:B------:R-:W-:Y:S02]  /*17900*/  FMUL.FTZ R100, R2.reuse, R132 ;  /* 0x0000008402647220 */ /* 0x040fe40000410000 */
[C---:B------:R-:W-:Y:S02]  /*17910*/  FMUL.FTZ R101, R2.reuse, R133 ;  /* 0x0000008502657220 */ /* 0x040fe40000410000 */
[----:B------:R-:W-:-:S02]  /*17920*/  FMUL.FTZ R80, R2, R136 ;  /* 0x0000008802507220 */ /* 0x000fc40000410000 */
[C---:B------:R-:W-:Y:S02]  /*17930*/  FMUL.FTZ R81, R2.reuse, R137 ;  /* 0x0000008902517220 */ /* 0x040fe40000410000 */
[C---:B------:R-:W-:Y:S02]  /*17940*/  FMUL.FTZ R62, R2.reuse, R148 ;  /* 0x00000094023e7220 */ /* 0x040fe40000410000 */
[----:B------:R-:W-:Y:S02]  /*17950*/  FMUL.FTZ R63, R2, R149 ;  /* 0x00000095023f7220 */ /* 0x000fe40000410000 */
[----:B------:R2:W3:Y:S01]  /*17960*/  @P1 MUFU.LG2 R2, R7 ;  /* 0x0000000700021308 */ /* 0x0004e20000000c00 */
[C---:B-1----:R-:W-:Y:S01]  /*17970*/  FMUL.FTZ R84, R4.reuse, R90 ;  /* 0x0000005a04547220 */ /* 0x042fe20000410000 */
[----:B------:R-:W-:Y:S01]  /*17980*/  @P2 MOV R6, 0x3f317218 ;  /* 0x3f31721800062802 */ /* 0x000fe20000000f00 */
[C---:B------:R-:W-:Y:S02]  /*17990*/  FMUL.FTZ R85, R4.reuse, R91 ;  /* 0x0000005b04557220 */ /* 0x040fe40000410000 */
[----:B------:R-:W-:-:S02]  /*179a0*/  FMUL.FTZ R86, R4, R102 ;  /* 0x0000006604567220 */ /* 0x000fc40000410000 */
[----:B------:R-:W-:Y:S02]  /*179b0*/  FMUL.FTZ R87, R4, R103 ;  /* 0x0000006704577220 */ /* 0x000fe40000410000 */
[C---:B------:R-:W-:Y:S02]  /*179c0*/  FMUL.FTZ R48, R3.reuse, R92 ;  /* 0x0000005c03307220 */ /* 0x040fe40000410000 */
[C---:B------:R-:W-:Y:S02]  /*179d0*/  FMUL.FTZ R49, R3.reuse, R93 ;  /* 0x0000005d03317220 */ /* 0x040fe40000410000 */
[C---:B------:R-:W-:Y:S02]  /*179e0*/  FMUL.FTZ R38, R3.reuse, R96 ;  /* 0x0000006003267220 */ /* 0x040fe40000410000 */
[C---:B------:R-:W-:Y:S01]  /*179f0*/  FMUL.FTZ R39, R3.reuse, R97 ;  /* 0x0000006103277220 */ /* 0x040fe20000410000 */
[----:B--2---:R-:W-:Y:S01]  /*17a00*/  @P3 MOV R7, 0x3f317218 ;  /* 0x3f31721800073802 */ /* 0x004fe20000000f00 */
[----:B---3--:R-:W-:Y:S01]  /*17a10*/  @P1 FMUL.FTZ R8, R2, 0.69314718246459960938 ;  /* 0x3f31721802081820 */ /* 0x008fe20000410000 */
        /* <DEDUP_REMOVED lines=14> */
[C---:B------:R-:W-:Y:S01]  /*17b00*/  FMUL.FTZ R88, R4.reuse, R106 ;  /* 0x0000006a04587220 */ /* 0x040fe20000410000 */
[----:B------:R1:W2:Y:S01]  /*17b10*/  @P0 MUFU.LG2 R3, R5 ;  /* 0x0000000500030308 */ /* 0x0002a20000000c00 */
[----:B------:R-:W-:-:S02]  /*17b20*/  FMUL.FTZ R89, R4, R107 ;  /* 0x0000006b04597220 */ /* 0x000fc40000410000 */
[C---:B------:R-:W-:Y:S02]  /*17b30*/  FMUL.FTZ R90, R4.reuse, R118 ;  /* 0x00000076045a7220 */ /* 0x040fe40000410000 */
[C---:B------:R-:W-:Y:S02]  /*17b40*/  FMUL.FTZ R91, R4.reuse, R119 ;  /* 0x00000077045b7220 */ /* 0x040fe40000410000 */
[C---:B------:R-:W-:Y:S02]  /*17b50*/  FMUL.FTZ R104, R4.reuse, R122 ;  /* 0x0000007a04687220 */ /* 0x040fe40000410000 */
[C---:B------:R-:W-:Y:S02]  /*17b60*/  FMUL.FTZ R105, R4.reuse, R123 ;  /* 0x0000007b04697220 */ /* 0x040fe40000410000 */
[C---:B------:R-:W-:Y:S02]  /*17b70*/  FMUL.FTZ R102, R4.reuse, R134 ;  /* 0x0000008604667220 */ /* 0x040fe40000410000 */
[----:B------:R-:W-:-:S02]  /*17b80*/  FMUL.FTZ R103, R4, R135 ;  /* 0x0000008704677220 */ /* 0x000fc40000410000 */
[C---:B------:R-:W-:Y:S01]  /*17b90*/  FMUL.FTZ R82, R4.reuse, R138 ;  /* 0x0000008a04527220 */ /* 0x040fe20000410000 */
[----:B-1----:R-:W-:Y:S01]  /*17ba0*/  MOV R5, 0x1 ;  /* 0x0000000100057802 */ /* 0x002fe20000000f00 */
[C---:B------:R-:W-:Y:S02]  /*17bb0*/  FMUL.FTZ R83, R4.reuse, R139 ;  /* 0x0000008b04537220 */ /* 0x040fe40000410000 */
[C---:B------:R-:W-:Y:S02]  /*17bc0*/  FMUL.FTZ R64, R4.reuse, R150 ;  /* 0x0000009604407220 */ /* 0x040fe40000410000 */
[----:B------:R-:W-:Y:S01]  /*17bd0*/  FMUL.FTZ R65, R4, R151 ;  /* 0x0000009704417220 */ /* 0x000fe20000410000 */
[----:B------:R-:W-:Y:S01]  /*17be0*/  @P1 MOV R4, 0x3f317218 ;  /* 0x3f31721800041802 */ /* 0x000fe20000000f00 */
[----:B--2---:R-:W-:Y:S02]  /*17bf0*/  @P0 FMUL.FTZ R3, R3, 0.69314718246459960938 ;  /* 0x3f31721803030820 */ /* 0x004fe40000410000 */
[----:B------:R-:W-:-:S02]  /*17c00*/  @P3 FMUL.FTZ R10, R10, 0.69314718246459960938 ;  /* 0x3f3172180a0a3820 */ /* 0x000fc40000410000 */
[----:B------:R-:W-:Y:S02]  /*17c10*/  @P1 FMUL.FTZ R4, R4, c[0x0][0x2d0] ;  /* 0x0000b40004041a20 */ /* 0x000fe40000410000 */
[----:B------:R-:W-:Y:S02]  /*17c20*/  @P3 FMUL.FTZ R7, R7, c[0x0][0x2d0] ;  /* 0x0000b40007073a20 */ /* 0x000fe40000410000 */
[----:B------:R-:W-:Y:S01]  /*17c30*/  @P1 FFMA.FTZ R24, R4, R70, R8 ;  /* 0x0000004604181223 */ /* 0x000fe20000010008 */
[----:B------:R-:W-:Y:S01]  /*17c40*/  @P0 MOV R4, 0x3f317218 ;  /* 0x3f31721800040802 */ /* 0x000fe20000000f00 */
[----:B------:R-:W-:Y:S02]  /*17c50*/  @P2 FMUL.FTZ R9, R9, 0.69314718246459960938 ;  /* 0x3f31721809092820 */ /* 0x000fe40000410000 */
[----:B------:R-:W-:Y:S02]  /*17c60*/  @P2 FMUL.FTZ R6, R6, c[0x0][0x2d0] ;  /* 0x0000b40006062a20 */ /* 0x000fe40000410000 */
[----:B------:R-:W-:-:S02]  /*17c70*/  @P0 FMUL.FTZ R4, R4, c[0x0][0x2d0] ;  /* 0x0000b40004040a20 */ /* 0x000fc40000410000 */
[----:B------:R-:W-:Y:S02]  /*17c80*/  @P3 FFMA.FTZ R22, R7, R72, R10 ;  /* 0x0000004807163223 */ /* 0x000fe4000001000a */
[----:B------:R-:W-:Y:S01]  /*17c90*/  @P0 FFMA.FTZ R19, R4, R0, R3 ;  /* 0x0000000004130223 */ /* 0x000fe20000010003 */
[----:B------:R-:W-:Y:S01]  /*17ca0*/  PRMT R0, R5, 0x7610, R0 ;  /* 0x0000761005007816 */ /* 0x000fe20000000000 */
[----:B------:R-:W-:Y:S02]  /*17cb0*/  @P2 FFMA.FTZ R23, R6, R71, R9 ;  /* 0x0000004706172223 */ /* 0x000fe40000010009 */
        /* <DEDUP_REMOVED lines=15> */
[----:B------:R-:W-:Y:S02]  /*17db0*/  FMUL.FTZ R31, R2, R147 ;  /* 0x00000093021f7220 */ /* 0x000fe40000410000 */
.L_x_558:
[----:B------:R4:W5:Y:S04]  /*17dc0*/  LDL R6, [R1+0x48] ;  /* 0x0000480001067983 */ /* 0x0009680000100800 */
[----:B------:R-:W1:Y:S01]  /*17dd0*/  S2R R2, SR_TID.X ;  /* 0x0000000000027919 */ /* 0x000e620000002100 */
[----:B------:R-:W-:Y:S01]  /*17de0*/  BSSY B0, `(.L_x_651) ;  /* 0x0000011000007945 */ /* 0x000fe20003800000 */
[----:B-1----:R-:W-:-:S13]  /*17df0*/  LOP3.LUT P0, RZ, R2, 0x7f, RZ, 0xc0, !PT ;  /* 0x0000007f02ff7812 */ /* 0x002fda000780c0ff */
[----:B------:R-:W-:Y:S05]  /*17e00*/  @P0 BRA `(.L_x_652) ;  /* 0x000000e000000947 */ /* 0x000fea0003800000 */
[----:B----4-:R-:W1:Y:S01]  /*17e10*/  S2R R4, SR_LANEID ;  /* 0x0000000000047919 */ /* 0x010e620000000000 */
[----:B------:R-:W-:Y:S01]  /*17e20*/  VOTEU.ANY UR4, UPT, PT ;  /* 0x0000000000047886 */ /* 0x000fe200038e0100 */
[----:B---3--:R-:W-:Y:S01]  /*17e30*/  IMAD.MOV.U32 R5, RZ, RZ, c[0x0][0x564] ;  /* 0x00015900ff057624 */ /* 0x008fe200078e00ff */
[----:B------:R-:W1:Y:S08]  /*17e40*/  FLO.U32 R3, UR4 ;  /* 0x0000000400037d00 */ /* 0x000e7000080e0000 */
[----:B------:R-:W3:Y:S01]  /*17e50*/  POPC R2, UR4 ;  /* 0x0000000400027d09 */ /* 0x000ee20008000000 */
[----:B-1----:R-:W-:Y:S01]  /*17e60*/  ISETP.EQ.U32.AND P0, PT, R3, R4, PT ;  /* 0x000000040300720c */ /* 0x002fe20003f02070 */
[----:B------:R-:W-:-:S12]  /*17e70*/  IMAD.MOV.U32 R4, RZ, RZ, c[0x0][0x560] ;  /* 0x00015800ff047624 */ /* 0x000fd800078e00ff */
[----:B---3--:R1:W3:Y:S04]  /*17e80*/  @P0 ATOMG.E.ADD.STRONG.GPU PT, R2, [R4.64], R2 ;  /* 0x00000002040209a8 */ /* 0x0082e800081ee1c8 */
[----:B-1----:R-:W1:Y:S04]  /*17e90*/  S2R R4, SR_LTMASK ;  /* 0x0000000000047919 */ /* 0x002e680000003900 */
[----:B---3--:R1:W3:Y:S02]  /*17ea0*/  SHFL.IDX PT, R3, R2, R3, 0x1f ;  /* 0x00001f0302037589 */ /* 0x0082e400000e0000 */
[----:B-1----:R-:W-:-:S06]  /*17eb0*/  LOP3.LUT R2, R4, UR4, RZ, 0xc0, !PT ;  /* 0x0000000404027c12 */ /* 0x002fcc000f8ec0ff */
[----:B------:R-:W3:Y:S02]  /*17ec0*/  POPC R2, R2 ;  /* 0x0000000200027309 */ /* 0x000ee40000000000 */
[----:B---3-5:R-:W-:-:S05]  /*17ed0*/  IADD3 R6, R3, c[0x0][0xc], R2 ;  /* 0x0000030003067a10 */ /* 0x028fca0007ffe002 */
[----:B------:R1:W-:Y:S02]  /*17ee0*/  STL [R1+0x48], R6 ;  /* 0x0000480601007387 */ /* 0x0003e40000100800 */
.L_x_652:
[----:B----4-:R-:W-:Y:S05]  /*17ef0*/  BSYNC B0 ;  /* 0x0000000000007941 */ /* 0x010fea0003800000 */
.L_x_651:
[----:B------:R-:W4:Y:S01]  /*17f00*/  LDL.64 R2, [R1+0x38] ;  /* 0x0000380001027983 */ /* 0x000f220000100a00 */
[----:B------:R-:W-:Y:S01]  /*17f10*/  PRMT R0, R0, 0x9910, RZ ;  /* 0x0000991000007816 */ /* 0x000fe200000000ff */
[----:B------:R-:W-:Y:S01]  /*17f20*/  BSSY B1, `(.L_x_653) ;  /* 0x00002cf000017945 */ /* 0x000fe20003800000 */
[----:B-----5:R-:W-:Y:S02]  /*17f30*/  IMAD.MOV.U32 R70, RZ, RZ, R6 ;  /* 0x000000ffff467224 */ /* 0x020fe400078e0006 */
[----:B------:R-:W-:Y:S02]  /*17f40*/  ISETP.NE.AND P0, PT, R0, RZ, PT ;  /* 0x000000ff0000720c */ /* 0x000fe40003f05270 */
[----:B----4-:R-:W-:-:S11]  /*17f50*/  SHF.R.S32.HI R18, RZ, 0x1f, R2 ;  /* 0x0000001fff127819 */ /* 0x010fd60000011402 */
[----:B------:R-:W-:Y:S05]  /*17f60*/  @!P0 BRA `(.L_x_654) ;  /* 0x0000203000008947 */ /* 0x000fea0003800000 */
[----:B--2---:R-:W2:Y:S04]  /*17f70*/  LDL R7, [R1+0x5c] ;  /* 0x00005c0001077983 */ /* 0x004ea80000100800 */
[----:B-1----:R-:W4:Y:S04]  /*17f80*/  LDL R6, [R1+0x6c] ;  /* 0x00006c0001067983 */ /* 0x002f280000100800 */
[----:B---3--:R-:W3:Y:S04]  /*17f90*/  LDL R8, [R1+0x74] ;  /* 0x0000740001087983 */ /* 0x008ee80000100800 */
[----:B------:R-:W3:Y:S01]  /*17fa0*/  LDL R5, [R1+0x70] ;  /* 0x0000700001057983 */ /* 0x000ee20000100800 */
[----:B------:R-:W-:Y:S01]  /*17fb0*/  WARPSYNC 0xffffffff ;  /* 0xffffffff00007948 */ /* 0x000fe20003800000 */
[----:B------:R-:W-:-:S02]  /*17fc0*/  F2FP.PACK_AB R0, R69, R68 ;  /* 0x000000444500723e */ /* 0x000fc400000000ff */
[----:B------:R-:W-:Y:S01]  /*17fd0*/  BAR.SYNC.DEFER_BLOCKING 0x1, 0x80 ;  /* 0x0042000000007b1d */ /* 0x000fe20000010000 */
[----:B------:R-:W-:Y:S02]  /*17fe0*/  F2FP.PACK_AB R3, R85, R84 ;  /* 0x000000545503723e */ /* 0x000fe400000000ff */
[----:B------:R-:W-:-:S03]  /*17ff0*/  F2FP.PACK_AB R2, R75, R74 ;  /* 0x0000004a4b02723e */ /* 0x000fc600000000ff */
[----:B------:R-:W3:Y:S01]  /*18000*/  LDL R9, [R1+0x60] ;  /* 0x0000600001097983 */ /* 0x000ee20000100800 */
[----:B------:R-:W-:-:S03]  /*18010*/  F2FP.PACK_AB R4, R61, R60 ;  /* 0x0000003c3d04723e */ /* 0x000fc600000000ff */
[----:B------:R-:W3:Y:S04]  /*18020*/  LDL R12, [R1+0x7c] ;  /* 0x00007c00010c7983 */ /* 0x000ee80000100800 */
[----:B------:R-:W3:Y:S04]  /*18030*/  LDL R10, [R1+0x80] ;  /* 0x00008000010a7983 */ /* 0x000ee80000100800 */
[----:B--2---:R1:W-:Y:S04]  /*18040*/  STS [R7], R0 ;  /* 0x0000000007007388 */ /* 0x0043e80000000800 */
[----:B------:R2:W-:Y:S04]  /*18050*/  STS [R7+0x400], R3 ;  /* 0x0004000307007388 */ /* 0x0005e80000000800 */
[----:B----4-:R4:W-:Y:S01]  /*18060*/  STS [R6], R2 ;  /* 0x0000000206007388 */ /* 0x0109e20000000800 */
[----:B-1----:R-:W-:-:S02]  /*18070*/  F2FP.PACK_AB R0, R87, R86 ;  /* 0x000000565700723e */ /* 0x002fc400000000ff */
[----:B--2---:R-:W-:-:S03]  /*18080*/  F2FP.PACK_AB R3, R49, R48 ;  /* 0x000000303103723e */ /* 0x004fc600000000ff */
[----:B------:R1:W-:Y:S01]  /*18090*/  STS [R6+0x400], R0 ;  /* 0x0004000006007388 */ /* 0x0003e20000000800 */
[----:B----4-:R-:W-:-:S03]  /*180a0*/  F2FP.PACK_AB R2, R35, R34 ;  /* 0x000000222302723e */ /* 0x010fc600000000ff */
[----:B------:R-:W-:Y:S04]  /*180b0*/  STS [R7+0x2000], R3 ;  /* 0x0020000307007388 */ /* 0x000fe80000000800 */
[----:B------:R2:W-:Y:S01]  /*180c0*/  STS [R7+0x2400], R2 ;  /* 0x0024000207007388 */ /* 0x0005e20000000800 */
[----:B-1----:R-:W-:-:S03]  /*180d0*/  F2FP.PACK_AB R0, R39, R38 ;  /* 0x000000262700723e */ /* 0x002fc600000000ff */
[----:B--2---:R-:W2:Y:S01]  /*180e0*/  LDL R7, [R1+0x68] ;  /* 0x0000680001077983 */ /* 0x004ea20000100800 */
[----:B------:R-:W-:Y:S02]  /*180f0*/  F2FP.PACK_AB R3, R77, R76 ;  /* 0x0000004c4d03723e */ /* 0x000fe400000000ff */
[----:B------:R-:W-:Y:S01]  /*18100*/  F2FP.PACK_AB R2, R89, R88 ;  /* 0x000000585902723e */ /* 0x000fe200000000ff */
[----:B------:R-:W-:Y:S04]  /*18110*/  STS [R6+0x2000], R0 ;  /* 0x0020000006007388 */ /* 0x000fe80000000800 */
[----:B------:R1:W-:Y:S04]  /*18120*/  STS [R6+0x2400], R4 ;  /* 0x0024000406007388 */ /* 0x0003e80000000800 */
[----:B-1----:R-:W4:Y:S01]  /*18130*/  LDL R6, [R1+0x64] ;  /* 0x0000640001067983 */ /* 0x002f220000100800 */
[----:B------:R-:W-:-:S02]  /*18140*/  F2FP.PACK_AB R0, R79, R78 ;  /* 0x0000004e4f00723e */ /* 0x000fc400000000ff */
[----:B------:R-:W-:Y:S01]  /*18150*/  F2FP.PACK_AB R4, R41, R40 ;  /* 0x000000282904723e */ /* 0x000fe200000000ff */
[----:B---3--:R1:W-:Y:S04]  /*18160*/  STS [R8], R3 ;  /* 0x0000000308007388 */ /* 0x0083e80000000800 */
[----:B------:R3:W-:Y:S04]  /*18170*/  STS [R8+0x400], R2 ;  /* 0x0004000208007388 */ /* 0x0007e80000000800 */
[----:B------:R3:W-:Y:S01]  /*18180*/  STS [R5], R0 ;  /* 0x0000000005007388 */ /* 0x0007e20000000800 */
[----:B-1----:R-:W-:-:S02]  /*18190*/  F2FP.PACK_AB R3, R91, R90 ;  /* 0x0000005a5b03723e */ /* 0x002fc400000000ff */
[----:B---3--:R-:W-:-:S03]  /*181a0*/  F2FP.PACK_AB R2, R43, R42 ;  /* 0x0000002a2b02723e */ /* 0x008fc600000000ff */
[----:B------:R1:W-:Y:S01]  /*181b0*/  STS [R5+0x400], R3 ;  /* 0x0004000305007388 */ /* 0x0003e20000000800 */
[----:B------:R-:W-:-:S03]  /*181c0*/  F2FP.PACK_AB R0, R59, R58 ;  /* 0x0000003a3b00723e */ /* 0x000fc600000000ff */
[----:B------:R-:W-:Y:S04]  /*181d0*/  STS [R8+0x2000], R4 ;  /* 0x0020000408007388 */ /* 0x000fe80000000800 */
[----:B------:R3:W-:Y:S01]  /*181e0*/  STS [R8+0x2400], R0 ;  /* 0x0024000008007388 */ /* 0x0007e20000000800 */
[----:B-1----:R-:W-:-:S03]  /*181f0*/  F2FP.PACK_AB R3, R57, R56 ;  /* 0x000000383903723e */ /* 0x002fc600000000ff */
[----:B---3--:R-:W3:Y:S01]  /*18200*/  LDL R8, [R1+0x54] ;  /* 0x0000540001087983 */ /* 0x008ee20000100800 */
[----:B------:R-:W-:-:S03]  /*18210*/  F2FP.PACK_AB R0, R67, R66 ;  /* 0x000000424300723e */ /* 0x000fc600000000ff */
[----:B------:R1:W-:Y:S04]  /*18220*/  STS [R5+0x2000], R2 ;  /* 0x0020000205007388 */ /* 0x0003e80000000800 */
[----:B------:R1:W-:Y:S04]  /*18230*/  STS [R5+0x2400], R3 ;  /* 0x0024000305007388 */ /* 0x0003e80000000800 */
[----:B------:R1:W-:Y:S01]  /*18240*/  STS [R9], R0 ;  /* 0x0000000009007388 */ /* 0x0003e20000000800 */
[----:B------:R-:W-:Y:S02]  /*18250*/  F2FP.PACK_AB R4, R53, R52 ;  /* 0x000000343504723e */ /* 0x000fe400000000ff */
[----:B-1----:R-:W-:-:S02]  /*18260*/  F2FP.PACK_AB R2, R105, R104 ;  /* 0x000000686902723e */ /* 0x002fc400000000ff */
[----:B------:R-:W-:-:S03]  /*18270*/  F2FP.PACK_AB R3, R101, R100 ;  /* 0x000000646503723e */ /* 0x000fc600000000ff */
[----:B------:R1:W-:Y:S01]  /*18280*/  STS [R9+0x400], R2 ;  /* 0x0004000209007388 */ /* 0x0003e20000000800 */
[----:B------:R-:W-:Y:S02]  /*18290*/  F2FP.PACK_AB R0, R103, R102 ;  /* 0x000000666700723e */ /* 0x000fe400000000ff */
[----:B------:R-:W-:Y:S02]  /*182a0*/  F2FP.PACK_AB R5, R51, R50 ;  /* 0x000000323305723e */ /* 0x000fe400000000ff */
[----:B-1----:R-:W-:Y:S02]  /*182b0*/  F2FP.PACK_AB R2, R55, R54 ;  /* 0x000000363702723e */ /* 0x002fe400000000ff */
[----:B------:R-:W-:Y:S02]  /*182c0*/  ISETP.NE.U32.AND P0, PT, RZ, c[0x0][0x508], PT ;  /* 0x00014200ff007a0c */ /* 0x000fe40003f05070 */
[----:B------:R-:W-:Y:S02]  /*182d0*/  ISETP.NE.U32.AND P2, PT, RZ, c[0x0][0x500], PT ;  /* 0x00014000ff007a0c */ /* 0x000fe40003f45070 */
[----:B------:R-:W-:-:S02]  /*182e0*/  ISETP.NE.AND.EX P1, PT, RZ, c[0x0][0x50c], PT, P0 ;  /* 0x00014300ff007a0c */ /* 0x000fc40003f25300 */
[----:B------:R-:W-:Y:S01]  /*182f0*/  ISETP.NE.AND.EX P2, PT, RZ, c[0x0][0x504], PT, P2 ;  /* 0x00014100ff007a0c */ /* 0x000fe20003f45320 */
[----:B------:R-:W-:Y:S01]  /*18300*/  IMAD.MOV.U32 R11, RZ, RZ, c[0x0][0x388] ;  /* 0x0000e200ff0b7624 */ /* 0x000fe200078e00ff */
[----:B--2---:R1:W-:Y:S04]  /*18310*/  STS [R7], R3 ;  /* 0x0000000307007388 */ /* 0x0043e80000000800 */
[----:B------:R2:W-:Y:S04]  /*18320*/  STS [R7+0x400], R0 ;  /* 0x0004000007007388 */ /* 0x0005e80000000800 */
[----:B------:R4:W-:Y:S04]  /*18330*/  STS [R9+0x2000], R2 ;  /* 0x0020000209007388 */ /* 0x0009e80000000800 */
[----:B------:R4:W-:Y:S04]  /*18340*/  STS [R9+0x2400], R4 ;  /* 0x0024000409007388 */ /* 0x0009e80000000800 */
[----:B------:R-:W-:Y:S01]  /*18350*/  STS [R7+0x2000], R5 ;  /* 0x0020000507007388 */ /* 0x000fe20000000800 */
[----:B-1----:R-:W-:-:S02]  /*18360*/  F2FP.PACK_AB R3, R47, R46 ;  /* 0x0000002e2f03723e */ /* 0x002fc400000000ff */
[----:B--2---:R-:W-:Y:S02]  /*18370*/  F2FP.PACK_AB R0, R83, R82 ;  /* 0x000000525300723e */ /* 0x004fe400000000ff */
[----:B----4-:R-:W-:Y:S01]  /*18380*/  F2FP.PACK_AB R2, R81, R80 ;  /* 0x000000505102723e */ /* 0x010fe200000000ff */
[----:B------:R-:W-:Y:S04]  /*18390*/  STS [R7+0x2400], R3 ;  /* 0x0024000307007388 */ /* 0x000fe80000000800 */
[----:B------:R1:W-:Y:S04]  /*183a0*/  STS [R6], R2 ;  /* 0x0000000206007388 */ /* 0x0003e80000000800 */
[----:B------:R2:W-:Y:S01]  /*183b0*/  STS [R6+0x400], R0 ;  /* 0x0004000006007388 */ /* 0x0005e20000000800 */
[----:B------:R-:W-:-:S03]  /*183c0*/  F2FP.PACK_AB R4, R45, R44 ;  /* 0x0000002c2d04723e */ /* 0x000fc600000000ff */
[----:B------:R-:W4:Y:S01]  /*183d0*/  LDL.LU R9, [R1+0x4c] ;  /* 0x00004c0001097983 */ /* 0x000f220000300800 */
[----:B-1----:R-:W-:Y:S02]  /*183e0*/  F2FP.PACK_AB R2, R63, R62 ;  /* 0x0000003e3f02723e */ /* 0x002fe400000000ff */
[----:B--2---:R-:W-:-:S03]  /*183f0*/  F2FP.PACK_AB R0, R65, R64 ;  /* 0x000000404100723e */ /* 0x004fc600000000ff */
[----:B------:R1:W-:Y:S01]  /*18400*/  STS [R12], R2 ;  /* 0x000000020c007388 */ /* 0x0003e20000000800 */
[----:B------:R-:W-:-:S03]  /*18410*/  F2FP.PACK_AB R3, R37, R36 ;  /* 0x000000242503723e */ /* 0x000fc600000000ff */
[----:B------:R2:W-:Y:S04]  /*18420*/  STS [R10+0x400], R0 ;  /* 0x000400000a007388 */ /* 0x0005e80000000800 */
[----:B------:R3:W-:Y:S04]  /*18430*/  STS [R6+0x2000], R4 ;  /* 0x0020000406007388 */ /* 0x0007e80000000800 */
[----:B------:R3:W-:Y:S01]  /*18440*/  STS [R6+0x2400], R3 ;  /* 0x0024000306007388 */ /* 0x0007e20000000800 */
[----:B-1----:R-:W-:Y:S02]  /*18450*/  F2FP.PACK_AB R2, R33, R32 ;  /* 0x000000202102723e */ /* 0x002fe400000000ff */
[----:B--2---:R-:W-:-:S03]  /*18460*/  F2FP.PACK_AB R0, R31, R30 ;  /* 0x0000001e1f00723e */ /* 0x004fc600000000ff */
[----:B------:R1:W-:Y:S04]  /*18470*/  STS [R12+0x2000], R2 ;  /* 0x002000020c007388 */ /* 0x0003e80000000800 */
[----:B------:R2:W-:Y:S01]  /*18480*/  STS [R10+0x2400], R0 ;  /* 0x002400000a007388 */ /* 0x0005e20000000800 */
[----:B---3--:R-:W-:Y:S02]  /*18490*/  IMAD.MOV.U32 R4, RZ, RZ, 0x4 ;  /* 0x00000004ff047424 */ /* 0x008fe400078e00ff */
[----:B------:R-:W-:Y:S02]  /*184a0*/  IMAD.MOV.U32 R3, RZ, RZ, RZ ;  /* 0x000000ffff037224 */ /* 0x000fe400078e00ff */
[CC--:B------:R-:W-:Y:S01]  /*184b0*/  @P1 IMAD.WIDE R6, R8.reuse, R4.reuse, c[0x0][0x508] ;  /* 0x0001420008061625 */ /* 0x0c0fe200078e0204 */
[----:B------:R-:W-:Y:S03]  /*184c0*/  BAR.SYNC.DEFER_BLOCKING 0x1, 0x80 ;  /* 0x0042000000007b1d */ /* 0x000fe60000010000 */
[----:B------:R-:W-:-:S03]  /*184d0*/  IMAD.WIDE R4, R8, R4, c[0x0][0x500] ;  /* 0x0001400008047625 */ /* 0x000fc600078e0204 */
[----:B------:R2:W5:Y:S04]  /*184e0*/  @P1 LDG.E R11, [R6.64] ;  /* 0x00000008060b1981 */ /* 0x000568000c1e1900 */
[----:B------:R2:W5:Y:S01]  /*184f0*/  @P2 LDG.E R3, [R4.64] ;  /* 0x0000000804032981 */ /* 0x000562000c1e1900 */
[----:B----4-:R-:W-:-:S04]  /*18500*/  ISETP.NE.AND P0, PT, R9, RZ, PT ;  /* 0x000000ff0900720c */ /* 0x010fc80003f05270 */
[----:B-1----:R-:W-:Y:S01]  /*18510*/  SEL R2, R9, c[0x0][0x3d4], P0 ;  /* 0x0000f50009027a07 */ /* 0x002fe20000000000 */
[----:B------:R-:W-:Y:S05]  /*18520*/  @P1 BRA `(.L_x_655) ;  /* 0x0000004000001947 */ /* 0x000fea0003800000 */
[----:B--2---:R-:W-:Y:S05]  /*18530*/  @!P2 BRA `(.L_x_655) ;  /* 0x000000300000a947 */ /* 0x004fea0003800000 */
[----:B------:R1:W2:Y:S04]  /*18540*/  LDG.E R0, [R4.64] ;  /* 0x0000000804007981 */ /* 0x0002a8000c1e1900 */
[----:B-1----:R-:W2:Y:S02]  /*18550*/  LDG.E R4, [R4.64+0x4] ;  /* 0x0000040804047981 */ /* 0x002ea4000c1e1900 */
[----:B--2--5:R-:W-:Y:S02]  /*18560*/  IADD3 R11, -R0, R4, RZ ;  /* 0x00000004000b7210 */ /* 0x024fe40007ffe1ff */
.L_x_655:
[----:B--2---:R-:W2:Y:S04]  /*18570*/  LDL R4, [R1+0x44] ;  /* 0x0000440001047983 */ /* 0x004ea80000100800 */
        /* <DEDUP_REMOVED lines=15> */
[----:B------:R-:W-:Y:S02]  /*18670*/  SHF.R.S32.HI R0, RZ, 0x1f, R8 ;  /* 0x0000001fff007819 */ /* 0x000fe40000011408 */
[----:B------:R-:W-:Y:S02]  /*18680*/  SEL R2, R8, RZ, !P0 ;  /* 0x000000ff08027207 */ /* 0x000fe40004000000 */
[----:B------:R-:W-:Y:S01]  /*18690*/  SEL R5, R0, RZ, !P0 ;  /* 0x000000ff00057207 */ /* 0x000fe20004000000 */
[----:B------:R-:W1:Y:S02]  /*186a0*/  S2R R28, SR_TID.X ;  /* 0x00000000001c7919 */ /* 0x000e640000002100 */
[----:B-1----:R-:W-:-:S04]  /*186b0*/  IMAD R0, R7, R2, RZ ;  /* 0x0000000207007224 */ /* 0x002fc800078e02ff */
[C---:B------:R-:W-:Y:S02]  /*186c0*/  IMAD R10, R6.reuse, R5, R0 ;  /* 0x00000005060a7224 */ /* 0x040fe400078e0200 */
[----:B------:R-:W-:Y:S01]  /*186d0*/  IMAD.WIDE.U32 R6, R6, R2, RZ ;  /* 0x0000000206067225 */ /* 0x000fe200078e00ff */
[----:B------:R-:W-:-:S04]  /*186e0*/  SHF.R.S32.HI R26, RZ, 0x1f, R28 ;  /* 0x0000001fff1a7819 */ /* 0x000fc8000001141c */
[----:B------:R-:W-:-:S04]  /*186f0*/  LEA.HI R26, R26, R28, RZ, 0x5 ;  /* 0x0000001c1a1a7211 */ /* 0x000fc800078f28ff */
[----:B------:R-:W-:-:S05]  /*18700*/  LOP3.LUT R26, R26, 0xffffffe0, RZ, 0xc0, !PT ;  /* 0xffffffe01a1a7812 */ /* 0x000fca00078ec0ff */
[----:B------:R-:W-:Y:S01]  /*18710*/  IMAD.IADD R26, R28, 0x1, -R26 ;  /* 0x000000011c1a7824 */ /* 0x000fe200078e0a1a */
[----:B------:R-:W-:-:S04]  /*18720*/  LOP3.LUT R204, R204, 0xfffffffd, RZ, 0xc0, !PT ;  /* 0xfffffffdcccc7812 */ /* 0x000fc800078ec0ff */
[----:B------:R-:W-:Y:S01]  /*18730*/  LOP3.LUT R204, R204, 0xfffffffe, RZ, 0xc0, !PT ;  /* 0xfffffffecccc7812 */ /* 0x000fe200078ec0ff */
[----:B--2---:R-:W-:-:S04]  /*18740*/  IMAD.IADD R4, R4, 0x1, R71 ;  /* 0x0000000104047824 */ /* 0x004fc800078e0247 */
[----:B------:R-:W-:-:S04]  /*18750*/  @P5 IMAD.HI.U32 R5, R4, c[0x0][0x4ec], RZ ;  /* 0x00013b0004055a27 */ /* 0x000fc800078e00ff */
[----:B---3--:R-:W-:-:S04]  /*18760*/  IMAD.WIDE.U32 R8, R12, R25, RZ ;  /* 0x000000190c087225 */ /* 0x008fc800078e00ff */
        /* <DEDUP_REMOVED lines=34> */
[----:B------:R3:W-:Y:S01]  /*18990*/  SHFL.IDX PT, R7, R5, 0x3, 0x1c1f ;  /* 0x007c1f0005077f89 */ /* 0x0007e200000e0000 */
[----:B------:R-:W-:-:S03]  /*189a0*/  LOP3.LUT P0, RZ, R26, 0x3, RZ, 0xc0, !PT ;  /* 0x000000031aff7812 */ /* 0x000fc6000780c0ff */
[----:B------:R-:W4:Y:S04]  /*189b0*/  SHFL.IDX PT, R8, R6, 0x2, 0x1c1f ;  /* 0x005c1f0006087f89 */ /* 0x000f2800000e0000 */
[----:B------:R-:W1:Y:S01]  /*189c0*/  SHFL.IDX PT, R6, R6, 0x3, 0x1c1f ;  /* 0x007c1f0006067f89 */ /* 0x000e6200000e0000 */
[----:B---3--:R-:W-:-:S05]  /*189d0*/  IMAD.IADD R5, R27, 0x1, R71 ;  /* 0x000000011b057824 */ /* 0x008fca00078e0247 */
[C---:B------:R-:W-:Y:S02]  /*189e0*/  IADD3 R17, R5.reuse, 0x8, RZ ;  /* 0x0000000805117810 */ /* 0x040fe40007ffe0ff */
[CC--:B------:R-:W-:Y:S02]  /*189f0*/  ISETP.GE.OR P4, PT, R5.reuse, R0.reuse, P0 ;  /* 0x000000000500720c */ /* 0x0c0fe40000786670 */
[----:B------:R-:W-:Y:S02]  /*18a00*/  IADD3 R16, R5, 0x40, RZ ;  /* 0x0000004005107810 */ /* 0x000fe40007ffe0ff */
[-C--:B------:R-:W-:Y:S02]  /*18a10*/  ISETP.GE.OR P3, PT, R17, R0.reuse, P0 ;  /* 0x000000001100720c */ /* 0x080fe40000766670 */
[----:B------:R-:W-:Y:S02]  /*18a20*/  ISETP.GE.OR P1, PT, R16, R0, P0 ;  /* 0x000000001000720c */ /* 0x000fe40000726670 */
[----:B------:R-:W-:-:S05]  /*18a30*/  IADD3 R15, R5, 0x48, RZ ;  /* 0x00000048050f7810 */ /* 0x000fca0007ffe0ff */
[----:B-1----:R1:W-:Y:S04]  /*18a40*/  @!P4 ST.E [R12.64], R22 ;  /* 0x000000160c00c985 */ /* 0x0023e8000c101908 */
[----:B--2---:R1:W-:Y:S01]  /*18a50*/  @!P3 ST.E [R10.64], R23 ;  /* 0x000000170a00b985 */ /* 0x0043e2000c101908 */
[-C--:B------:R-:W-:Y:S02]  /*18a60*/  ISETP.GE.AND P3, PT, R16, R0.reuse, PT ;  /* 0x000000001000720c */ /* 0x080fe40003f66270 */
[CC--:B------:R-:W-:Y:S01]  /*18a70*/  ISETP.GE.OR P0, PT, R15.reuse, R0.reuse, P0 ;  /* 0x000000000f00720c */ /* 0x0c0fe20000706670 */
[----:B----4-:R1:W-:Y:S01]  /*18a80*/  @!P1 ST.E [R8.64], R24 ;  /* 0x0000001808009985 */ /* 0x0103e2000c101908 */
[-C--:B------:R-:W-:Y:S02]  /*18a90*/  ISETP.GE.AND P1, PT, R15, R0.reuse, PT ;  /* 0x000000000f00720c */ /* 0x080fe40003f26270 */
[----:B------:R-:W-:-:S07]  /*18aa0*/  ISETP.GE.AND P6, PT, R17, R0, PT ;  /* 0x000000001100720c */ /* 0x000fce0003fc6270 */
[----:B------:R-:W-:Y:S02]  /*18ab0*/  @P3 LOP3.LUT R204, R204, 0x1, RZ, 0xfc, !PT ;  /* 0x00000001cccc3812 */ /* 0x000fe400078efcff */
[----:B------:R1:W-:Y:S01]  /*18ac0*/  @!P0 ST.E [R6.64], R19 ;  /* 0x0000001306008985 */ /* 0x0003e2000c101908 */
[----:B------:R-:W-:Y:S02]  /*18ad0*/  ISETP.GE.AND P0, PT, R5, R0, PT ;  /* 0x000000000500720c */ /* 0x000fe40003f06270 */
[----:B------:R-:W-:Y:S01]  /*18ae0*/  @P1 LOP3.LUT R204, R204, 0x2, RZ, 0xfc, !PT ;  /* 0x00000002cccc1812 */ /* 0x000fe200078efcff */
        /* <DEDUP_REMOVED lines=18> */
[----:B------:R-:W5:Y:S02]  /*18c10*/  S2R R10, SR_TID.X ;  /* 0x00000000000a7919 */ /* 0x000f640000002100 */
[----:B-----5:R-:W-:-:S04]  /*18c20*/  SHF.R.S32.HI R9, RZ, 0x1f, R10 ;  /* 0x0000001fff097819 */ /* 0x020fc8000001140a */
[----:B------:R-:W-:-:S04]  /*18c30*/  LEA.HI R9, R9, R10, RZ, 0x3 ;  /* 0x0000000a09097211 */ /* 0x000fc800078f18ff */
[----:B------:R-:W-:Y:S02]  /*18c40*/  SHF.R.S32.HI R9, RZ, 0x3, R9 ;  /* 0x00000003ff097819 */ /* 0x000fe40000011409 */
[----:B--2---:R-:W-:Y:S02]  /*18c50*/  IADD3 R6, R26, R71, RZ ;  /* 0x000000471a067210 */ /* 0x004fe40007ffe0ff */
[----:B------:R2:W1:Y:S02]  /*18c60*/  LDS.128 R24, [R207+0x1080] ;  /* 0x00108000cf187984 */ /* 0x0004640000000c00 */
        /* <DEDUP_REMOVED lines=17> */
[----:B------:R-:W-:Y:S02]  /*18d80*/  IADD3 R4, R9, R71, RZ ;  /* 0x0000004709047210 */ /* 0x000fe40007ffe0ff */
[----:B------:R-:W-:-:S04]  /*18d90*/  IADD3 R3, R3, R6, RZ ;  /* 0x0000000603037210 */ /* 0x000fc80007ffe0ff */
[----:B------:R-:W-:Y:S01]  /*18da0*/  LEA.HI.X R6, R2, c[0x0][0x384], R3, 0x1, P0 ;  /* 0x0000e10002067a11 */ /* 0x000fe200000f0c03 */
[----:B------:R-:W-:Y:S05]  /*18db0*/  BRA.DIV ~URZ, `(.L_x_657) ;  /* 0x00003cc27f007947 */ /* 0x000fea000b800000 */
[----:B-1234-:R1:W2:Y:S02]  /*18dc0*/  SHFL.IDX PT, R8, R6, RZ, 0x181f ;  /* 0x00181fff06087589 */ /* 0x01e2a400000e0000 */
.L_x_737:
[----:B------:R-:W-:Y:S05]  /*18dd0*/  BRA.DIV ~URZ, `(.L_x_658) ;  /* 0x00003d127f007947 */ /* 0x000fea000b800000 */
[----:B------:R3:W4:Y:S02]  /*18de0*/  SHFL.IDX PT, R2, R7, RZ, 0x181f ;  /* 0x00181fff07027589 */ /* 0x00072400000e0000 */
.L_x_738:
        /* <DEDUP_REMOVED lines=9> */
.L_x_739:
        /* <DEDUP_REMOVED lines=8> */
.L_x_740:
[----:B------:R-:W-:Y:S05]  /*18f00*/  BRA.DIV ~URZ, `(.L_x_661) ;  /* 0x00003d927f007947 */ /* 0x000fea000b800000 */
[----:B-1----:R1:W2:Y:S02]  /*18f10*/  SHFL.IDX PT, R2, R7, 0x2, 0x181f ;  /* 0x00581f0007027f89 */ /* 0x0022a400000e0000 */
.L_x_741:
        /* <DEDUP_REMOVED lines=9> */
.L_x_742:
        /* <DEDUP_REMOVED lines=8> */
.L_x_743:
[----:B------:R-:W-:Y:S05]  /*19030*/  BRA.DIV ~URZ, `(.L_x_664) ;  /* 0x00003e127f007947 */ /* 0x000fea000b800000 */
[----:B--2---:R2:W1:Y:S02]  /*19040*/  SHFL.IDX PT, R2, R7, 0x4, 0x181f ;  /* 0x00981f0007027f89 */ /* 0x00446400000e0000 */
.L_x_744:
        /* <DEDUP_REMOVED lines=9> */
.L_x_745:
        /* <DEDUP_REMOVED lines=8> */
.L_x_746:
[----:B------:R-:W-:Y:S05]  /*19160*/  BRA.DIV ~URZ, `(.L_x_667) ;  /* 0x00003e927f007947 */ /* 0x000fea000b800000 */
[----:B--2---:R2:W3:Y:S02]  /*19170*/  SHFL.IDX PT, R2, R7, 0x6, 0x181f ;  /* 0x00d81f0007027f89 */ /* 0x0044e400000e0000 */
.L_x_747:
        /* <DEDUP_REMOVED lines=9> */
.L_x_748:
        /* <DEDUP_REMOVED lines=8> */
.L_x_656:
        /* <DEDUP_REMOVED lines=34> */
.L_x_749:
[----:B------:R-:W-:Y:S05]  /*194b0*/  BRA.DIV ~URZ, `(.L_x_671) ;  /* 0x00003cf27f007947 */ /* 0x000fea000b800000 */
[----:B------:R3:W4:Y:S02]  /*194c0*/  SHFL.IDX PT, R2, R21, RZ, 0x1c1f ;  /* 0x001c1fff15027589 */ /* 0x00072400000e0000 */
.L_x_750:
[----:B------:R-:W5:Y:S01]  /*194d0*/  LDL R3, [R1] ;  /* 0x0000000001037983 */ /* 0x000f620000100800 */
        /* <DEDUP_REMOVED lines=14> */
[----:B------:R-:W-:Y:S02]  /*195c0*/  SHF.R.S32.HI R28, RZ, 0x1f, R0 ;  /* 0x0000001fff1c7819 */ /* 0x000fe40000011400 */
[----:B------:R-:W-:Y:S01]  /*195d0*/  SHF.R.S32.HI R22, RZ, 0x1f, R11 ;  /* 0x0000001fff167819 */ /* 0x000fe2000001140b */
[----:B------:R-:W-:Y:S05]  /*195e0*/  @P0 BRA `(.L_x_673) ;  /* 0x0000020000000947 */ /* 0x000fea0003800000 */
[----:B------:R-:W-:Y:S02]  /*195f0*/  ISETP.GE.AND P1, PT, R3, c[0x0][0x3c8], PT ;  /* 0x0000f20003007a0c */ /* 0x000fe40003f26270 */
[----:B------:R-:W-:Y:S02]  /*19600*/  ISETP.GE.AND P2, PT, R11, c[0x0][0x3c8], PT ;  /* 0x0000f2000b007a0c */ /* 0x000fe40003f46270 */
[----:B------:R-:W-:-:S02]  /*19610*/  ISETP.GE.AND P3, PT, R10, c[0x0][0x3c8], PT ;  /* 0x0000f2000a007a0c */ /* 0x000fc40003f66270 */
[----:B------:R-:W-:-:S07]  /*19620*/  ISETP.GE.AND P4, PT, R6, c[0x0][0x3c8], PT ;  /* 0x0000f20006007a0c */ /* 0x000fce0003f86270 */
[----:B----4-:R-:W-:-:S04]  /*19630*/  @!P1 LEA R14, P0, R3, R2, 0x2 ;  /* 0x00000002030e9211 */ /* 0x010fc800078010ff */
[----:B--2---:R-:W-:Y:S02]  /*19640*/  @!P1 LEA.HI.X R15, R3, R12, R20, 0x2, P0 ;  /* 0x0000000c030f9211 */ /* 0x004fe400000f1414 */
[----:B------:R-:W-:-:S03]  /*19650*/  @!P2 LEA R16, P0, R11, R2, 0x2 ;  /* 0x000000020b10a211 */ /* 0x000fc600078010ff */
[----:B------:R2:W-:Y:S01]  /*19660*/  @!P1 ST.E.64 [R14.64], R68 ;  /* 0x000000440e009985 */ /* 0x0005e2000c101b08 */
[----:B------:R-:W-:Y:S02]  /*19670*/  ISETP.GE.AND P1, PT, R8, c[0x0][0x3c8], PT ;  /* 0x0000f20008007a0c */ /* 0x000fe40003f26270 */
[----:B------:R-:W-:-:S05]  /*19680*/  @!P2 LEA.HI.X R17, R11, R12, R22, 0x2, P0 ;  /* 0x0000000c0b11a211 */ /* 0x000fca00000f1416 */
[----:B------:R4:W-:Y:S01]  /*19690*/  @!P2 ST.E.64 [R16.64], R74 ;  /* 0x0000004a1000a985 */ /* 0x0009e2000c101b08 */
[----:B------:R-:W-:Y:S02]  /*196a0*/  ISETP.GE.AND P2, PT, R7, c[0x0][0x3c8], PT ;  /* 0x0000f20007007a0c */ /* 0x000fe40003f46270 */
[----:B--2---:R-:W-:-:S04]  /*196b0*/  @!P3 LEA R14, P0, R10, R2, 0x2 ;  /* 0x000000020a0eb211 */ /* 0x004fc800078010ff */
[----:B------:R-:W-:Y:S02]  /*196c0*/  @!P3 LEA.HI.X R15, R10, R12, R24, 0x2, P0 ;  /* 0x0000000c0a0fb211 */ /* 0x000fe400000f1418 */
[----:B----4-:R-:W-:-:S03]  /*196d0*/  @!P1 LEA R16, P0, R8, R2, 0x2 ;  /* 0x0000000208109211 */ /* 0x010fc600078010ff */
        /* <DEDUP_REMOVED lines=13> */
[----:B------:R-:W-:-:S03]  /*197b0*/  @!P1 LEA R2, P0, R0, R2, 0x2 ;  /* 0x0000000200029211 */ /* 0x000fc600078010ff */
[----:B------:R4:W-:Y:S01]  /*197c0*/  @!P3 ST.E.64 [R14.64], R80 ;  /* 0x000000500e00b985 */ /* 0x0009e2000c101b08 */
[----:B------:R-:W-:-:S05]  /*197d0*/  @!P1 LEA.HI.X R3, R0, R12, R28, 0x2, P0 ;  /* 0x0000000c00039211 */ /* 0x000fca00000f141c */
[----:B------:R4:W-:Y:S04]  /*197e0*/  @!P1 ST.E.64 [R2.64], R62 ;  /* 0x0000003e02009985 */ /* 0x0009e8000c101b08 */
.L_x_673:
[----:B------:R-:W-:Y:S05]  /*197f0*/  BSYNC B0 ;  /* 0x0000000000007941 */ /* 0x000fea0003800000 */
.L_x_672:
[----:B------:R-:W-:Y:S05]  /*19800*/  BRA.DIV ~URZ, `(.L_x_674) ;  /* 0x00003a127f007947 */ /* 0x000fea000b800000 */
[----:B--2---:R2:W1:Y:S04]  /*19810*/  SHFL.IDX PT, R12, R13, 0x1, 0x1c1f ;  /* 0x003c1f000d0c7f89 */ /* 0x00446800000e0000 */
[----:B----4-:R2:W4:Y:S02]  /*19820*/  SHFL.IDX PT, R2, R21, 0x1, 0x1c1f ;  /* 0x003c1f0015027f89 */ /* 0x01052400000e0000 */
.L_x_751:
[----:B------:R-:W-:Y:S01]  /*19830*/  BSSY B0, `(.L_x_675) ;  /* 0x0000023000007945 */ /* 0x000fe20003800000 */
[----:B------:R-:W-:Y:S05]  /*19840*/  @P6 BRA `(.L_x_676) ;  /* 0x0000021000006947 */ /* 0x000fea0003800000 */
[----:B------:R-:W5:Y:S01]  /*19850*/  LDL R3, [R1] ;  /* 0x0000000001037983 */ /* 0x000f620000100800 */
[----:B------:R-:W-:Y:S02]  /*19860*/  ISETP.GE.AND P0, PT, R11, c[0x0][0x3c8], PT ;  /* 0x0000f2000b007a0c */ /* 0x000fe40003f06270 */
[----:B------:R-:W-:Y:S02]  /*19870*/  ISETP.GE.AND P2, PT, R10, c[0x0][0x3c8], PT ;  /* 0x0000f2000a007a0c */ /* 0x000fe40003f46270 */
[----:B------:R-:W-:-:S02]  /*19880*/  ISETP.GE.AND P4, PT, R8, c[0x0][0x3c8], PT ;  /* 0x0000f20008007a0c */ /* 0x000fc40003f86270 */
[----:B------:R-:W-:Y:S02]  /*19890*/  ISETP.GE.AND P5, PT, R7, c[0x0][0x3c8], PT ;  /* 0x0000f20007007a0c */ /* 0x000fe40003fa6270 */
[----:B-----5:R-:W-:-:S13]  /*198a0*/  ISETP.GE.AND P1, PT, R3, c[0x0][0x3c8], PT ;  /* 0x0000f20003007a0c */ /* 0x020fda0003f26270 */
[----:B----4-:R-:W-:-:S04]  /*198b0*/  @!P1 LEA R14, P3, R3, R2, 0x2 ;  /* 0x00000002030e9211 */ /* 0x010fc800078610ff */
[----:B-1----:R-:W-:Y:S02]  /*198c0*/  @!P1 LEA.HI.X R15, R3, R12, R20, 0x2, P3 ;  /* 0x0000000c030f9211 */ /* 0x002fe400018f1414 */
[----:B------:R-:W-:-:S03]  /*198d0*/  @!P0 LEA R18, P3, R11, R2, 0x2 ;  /* 0x000000020b128211 */ /* 0x000fc600078610ff */
[----:B------:R1:W-:Y:S01]  /*198e0*/  @!P1 ST.E.64 [R14.64], R84 ;  /* 0x000000540e009985 */ /* 0x0003e2000c101b08 */
[C---:B------:R-:W-:Y:S02]  /*198f0*/  @!P2 LEA R16, P1, R10.reuse, R2, 0x2 ;  /* 0x000000020a10a211 */ /* 0x040fe400078210ff */
[-C--:B------:R-:W-:Y:S02]  /*19900*/  @!P0 LEA.HI.X R19, R11, R12.reuse, R22, 0x2, P3 ;  /* 0x0000000c0b138211 */ /* 0x080fe400018f1416 */
[----:B------:R-:W-:Y:S02]  /*19910*/  @!P2 LEA.HI.X R17, R10, R12, R24, 0x2, P1 ;  /* 0x0000000c0a11a211 */ /* 0x000fe400008f1418 */
[----:B------:R-:W-:Y:S01]  /*19920*/  ISETP.GE.AND P3, PT, R6, c[0x0][0x3c8], PT ;  /* 0x0000f20006007a0c */ /* 0x000fe20003f66270 */
[----:B------:R4:W-:Y:S01]  /*19930*/  @!P0 ST.E.64 [R18.64], R86 ;  /* 0x0000005612008985 */ /* 0x0009e2000c101b08 */
[----:B------:R-:W-:-:S03]  /*19940*/  ISETP.GE.AND P1, PT, R0, c[0x0][0x3c8], PT ;  /* 0x0000f20000007a0c */ /* 0x000fc60003f26270 */
[----:B------:R5:W-:Y:S01]  /*19950*/  @!P2 ST.E.64 [R16.64], R88 ;  /* 0x000000581000a985 */ /* 0x000be2000c101b08 */
[----:B------:R-:W-:Y:S02]  /*19960*/  ISETP.GE.AND P2, PT, R4, c[0x0][0x3c8], PT ;  /* 0x0000f20004007a0c */ /* 0x000fe40003f46270 */
[----:B-1----:R-:W-:-:S04]  /*19970*/  @!P4 LEA R14, P0, R8, R2, 0x2 ;  /* 0x00000002080ec211 */ /* 0x002fc800078010ff */
[----:B------:R-:W-:Y:S02]  /*19980*/  @!P4 LEA.HI.X R15, R8, R12, R23, 0x2, P0 ;  /* 0x0000000c080fc211 */ /* 0x000fe400000f1417 */
[----:B----4-:R-:W-:-:S03]  /*19990*/  @!P5 LEA R18, P0, R7, R2, 0x2 ;  /* 0x000000020712d211 */ /* 0x010fc600078010ff */
[----:B------:R1:W-:Y:S01]  /*199a0*/  @!P4 ST.E.64 [R14.64], R90 ;  /* 0x0000005a0e00c985 */ /* 0x0003e2000c101b08 */
[----:B------:R-:W-:Y:S02]  /*199b0*/  @!P5 LEA.HI.X R19, R7, R12, R25, 0x2, P0 ;  /* 0x0000000c0713d211 */ /* 0x000fe400000f1419 */
[----:B-----5:R-:W-:-:S03]  /*199c0*/  @!P3 LEA R16, P0, R6, R2, 0x2 ;  /* 0x000000020610b211 */ /* 0x020fc600078010ff */
[----:B------:R4:W-:Y:S01]  /*199d0*/  @!P5 ST.E.64 [R18.64], R104 ;  /* 0x000000681200d985 */ /* 0x0009e2000c101b08 */
[----:B------:R-:W-:-:S05]  /*199e0*/  @!P3 LEA.HI.X R17, R6, R12, R26, 0x2, P0 ;  /* 0x0000000c0611b211 */ /* 0x000fca00000f141a */
[----:B------:R4:W-:Y:S01]  /*199f0*/  @!P3 ST.E.64 [R16.64], R102 ;  /* 0x000000661000b985 */ /* 0x0009e2000c101b08 */
[----:B-1----:R-:W-:-:S04]  /*19a00*/  @!P2 LEA R14, P0, R4, R2, 0x2 ;  /* 0x00000002040ea211 */ /* 0x002fc800078010ff */
[----:B------:R-:W-:Y:S02]  /*19a10*/  @!P2 LEA.HI.X R15, R4, R12, R27, 0x2, P0 ;  /* 0x0000000c040fa211 */ /* 0x000fe400000f141b */
[----:B------:R-:W-:-:S03]  /*19a20*/  @!P1 LEA R2, P0, R0, R2, 0x2 ;  /* 0x0000000200029211 */ /* 0x000fc600078010ff */
[----:B------:R4:W-:Y:S01]  /*19a30*/  @!P2 ST.E.64 [R14.64], R82 ;  /* 0x000000520e00a985 */ /* 0x0009e2000c101b08 */
[----:B------:R-:W-:-:S05]  /*19a40*/  @!P1 LEA.HI.X R3, R0, R12, R28, 0x2, P0 ;  /* 0x0000000c00039211 */ /* 0x000fca00000f141c */
[----:B------:R4:W-:Y:S04]  /*19a50*/  @!P1 ST.E.64 [R2.64], R64 ;  /* 0x0000004002009985 */ /* 0x0009e8000c101b08 */
.L_x_676:
[----:B------:R-:W-:Y:S05]  /*19a60*/  BSYNC B0 ;  /* 0x0000000000007941 */ /* 0x000fea0003800000 */
.L_x_675:
[----:B------:R-:W-:Y:S05]  /*19a70*/  BRA.DIV ~URZ, `(.L_x_677) ;  /* 0x000038727f007947 */ /* 0x000fea000b800000 */
[----:B-1----:R1:W2:Y:S02]  /*19a80*/  SHFL.IDX PT, R12, R13, 0x2, 0x1c1f ;  /* 0x005c1f000d0c7f89 */ /* 0x0022a400000e0000 */
.L_x_752:
[----:B------:R-:W-:Y:S05]  /*19a90*/  BRA.DIV ~URZ, `(.L_x_678) ;  /* 0x000038c27f007947 */ /* 0x000fea000b800000 */
[----:B----4-:R4:W1:Y:S02]  /*19aa0*/  SHFL.IDX PT, R2, R21, 0x2, 0x1c1f ;  /* 0x005c1f0015027f89 */ /* 0x01086400000e0000 */
.L_x_753:
[----:B------:R-:W-:Y:S01]  /*19ab0*/  LOP3.LUT P0, RZ, R204, 0x1, RZ, 0xc0, !PT ;  /* 0x00000001ccff7812 */ /* 0x000fe2000780c0ff */
[----:B------:R-:W-:-:S12]  /*19ac0*/  BSSY B0, `(.L_x_679) ;  /* 0x0000023000007945 */ /* 0x000fd80003800000 */
[----:B------:R-:W-:Y:S05]  /*19ad0*/  @P0 BRA `(.L_x_680) ;  /* 0x0000021000000947 */ /* 0x000fea0003800000 */
[----:B------:R-:W5:Y:S01]  /*19ae0*/  LDL R3, [R1] ;  /* 0x0000000001037983 */ /* 0x000f620000100800 */
[----:B------:R-:W-:Y:S02]  /*19af0*/  ISETP.GE.AND P0, PT, R11, c[0x0][0x3c8], PT ;  /* 0x0000f2000b007a0c */ /* 0x000fe40003f06270 */
[----:B------:R-:W-:Y:S02]  /*19b00*/  ISETP.GE.AND P4, PT, R10, c[0x0][0x3c8], PT ;  /* 0x0000f2000a007a0c */ /* 0x000fe40003f86270 */
[----:B------:R-:W-:-:S09]  /*19b10*/  ISETP.GE.AND P5, PT, R8, c[0x0][0x3c8], PT ;  /* 0x0000f20008007a0c */ /* 0x000fd20003fa6270 */
[----:B-1----:R-:W-:-:S04]  /*19b20*/  @!P0 LEA R14, P3, R11, R2, 0x2 ;  /* 0x000000020b0e8211 */ /* 0x002fc800078610ff */
[----:B--2---:R-:W-:Y:S02]  /*19b30*/  @!P0 LEA.HI.X R15, R11, R12, R22, 0x2, P3 ;  /* 0x0000000c0b0f8211 */ /* 0x004fe400018f1416 */
[----:B------:R-:W-:Y:S02]  /*19b40*/  ISETP.GE.AND P3, PT, R7, c[0x0][0x3c8], PT ;  /* 0x0000f20007007a0c */ /* 0x000fe40003f66270 */
[----:B-----5:R-:W-:-:S13]  /*19b50*/  ISETP.GE.AND P1, PT, R3, c[0x0][0x3c8], PT ;  /* 0x0000f20003007a0c */ /* 0x020fda0003f26270 */
[----:B------:R-:W-:-:S04]  /*19b60*/  @!P1 LEA R16, P2, R3, R2, 0x2 ;  /* 0x0000000203109211 */ /* 0x000fc800078410ff */
[----:B------:R-:W-:Y:S02]  /*19b70*/  @!P1 LEA.HI.X R17, R3, R12, R20, 0x2, P2 ;  /* 0x0000000c03119211 */ /* 0x000fe400010f1414 */
[----:B------:R-:W-:-:S03]  /*19b80*/  @!P4 LEA R18, P2, R10, R2, 0x2 ;  /* 0x000000020a12c211 */ /* 0x000fc600078410ff */
[----:B------:R1:W-:Y:S01]  /*19b90*/  @!P1 ST.E.64 [R16.64], R48 ;  /* 0x0000003010009985 */ /* 0x0003e2000c101b08 */
[----:B------:R-:W-:Y:S02]  /*19ba0*/  @!P4 LEA.HI.X R19, R10, R12, R24, 0x2, P2 ;  /* 0x0000000c0a13c211 */ /* 0x000fe400010f1418 */
[----:B------:R-:W-:Y:S01]  /*19bb0*/  ISETP.GE.AND P2, PT, R6, c[0x0][0x3c8], PT ;  /* 0x0000f20006007a0c */ /* 0x000fe20003f46270 */
[----:B------:R2:W-:Y:S01]  /*19bc0*/  @!P0 ST.E.64 [R14.64], R38 ;  /* 0x000000260e008985 */ /* 0x0005e2000c101b08 */
[----:B------:R-:W-:Y:S02]  /*19bd0*/  ISETP.GE.AND P1, PT, R4, c[0x0][0x3c8], PT ;  /* 0x0000f20004007a0c */ /* 0x000fe40003f26270 */
[----:B------:R-:W-:Y:S01]  /*19be0*/  ISETP.GE.AND P0, PT, R0, c[0x0][0x3c8], PT ;  /* 0x0000f20000007a0c */ /* 0x000fe20003f06270 */
[----:B------:R5:W-:Y:S08]  /*19bf0*/  @!P4 ST.E.64 [R18.64], R40 ;  /* 0x000000281200c985 */ /* 0x000bf0000c101b08 */
[----:B-1----:R-:W-:-:S02]  /*19c00*/  @!P2 LEA R16, P4, R6, R2, 0x2 ;  /* 0x000000020610a211 */ /* 0x002fc400078810ff */
[----:B--2---:R-:W-:Y:S02]  /*19c10*/  @!P5 LEA R14, P6, R8, R2, 0x2 ;  /* 0x00000002080ed211 */ /* 0x004fe400078c10ff */
[-C--:B------:R-:W-:Y:S02]  /*19c20*/  @!P2 LEA.HI.X R17, R6, R12.reuse, R26, 0x2, P4 ;  /* 0x0000000c0611a211 */ /* 0x080fe400020f141a */
[----:B------:R-:W-:Y:S02]  /*19c30*/  @!P5 LEA.HI.X R15, R8, R12, R23, 0x2, P6 ;  /* 0x0000000c080fd211 */ /* 0x000fe400030f1417 */
[----:B-----5:R-:W-:-:S03]  /*19c40*/  @!P3 LEA R18, P6, R7, R2, 0x2 ;  /* 0x000000020712b211 */ /* 0x020fc600078c10ff */
[----:B------:R1:W-:Y:S01]  /*19c50*/  @!P5 ST.E.64 [R14.64], R42 ;  /* 0x0000002a0e00d985 */ /* 0x0003e2000c101b08 */
[----:B------:R-:W-:-:S05]  /*19c60*/  @!P3 LEA.HI.X R19, R7, R12, R25, 0x2, P6 ;  /* 0x0000000c0713b211 */ /* 0x000fca00030f1419 */
[----:B------:R2:W-:Y:S04]  /*19c70*/  @!P3 ST.E.64 [R18.64], R54 ;  /* 0x000000361200b985 */ /* 0x0005e8000c101b08 */
[----:B------:R2:W-:Y:S01]  /*19c80*/  @!P2 ST.E.64 [R16.64], R50 ;  /* 0x000000321000a985 */ /* 0x0005e2000c101b08 */
[-C--:B-1----:R-:W-:Y:S02]  /*19c90*/  @!P1 LEA R14, P5, R4, R2.reuse, 0x2 ;  /* 0x00000002040e9211 */ /* 0x082fe400078a10ff */
[----:B------:R-:W-:Y:S02]  /*19ca0*/  @!P0 LEA R2, P4, R0, R2, 0x2 ;  /* 0x0000000200028211 */ /* 0x000fe400078810ff */
[-C--:B------:R-:W-:Y:S02]  /*19cb0*/  @!P1 LEA.HI.X R15, R4, R12.reuse, R27, 0x2, P5 ;  /* 0x0000000c040f9211 */ /* 0x080fe400028f141b */
[----:B------:R-:W-:-:S03]  /*19cc0*/  @!P0 LEA.HI.X R3, R0, R12, R28, 0x2, P4 ;  /* 0x0000000c00038211 */ /* 0x000fc600020f141c */
[----:B------:R2:W-:Y:S04]  /*19cd0*/  @!P1 ST.E.64 [R14.64], R44 ;  /* 0x0000002c0e009985 */ /* 0x0005e8000c101b08 */
[----:B------:R2:W-:Y:S02]  /*19ce0*/  @!P0 ST.E.64 [R2.64], R32 ;  /* 0x0000002002008985 */ /* 0x0005e4000c101b08 */
.L_x_680:
[----:B------:R-:W-:Y:S05]  /*19cf0*/  BSYNC B0 ;  /* 0x0000000000007941 */ /* 0x000fea0003800000 */
.L_x_679:
[----:B------:R-:W-:Y:S05]  /*19d00*/  BRA.DIV ~URZ, `(.L_x_681) ;  /* 0x000036c27f007947 */ /* 0x000fea000b800000 */
[----:B--2---:R2:W3:Y:S04]  /*19d10*/  SHFL.IDX PT, R12, R13, 0x3, 0x1c1f ;  /* 0x007c1f000d0c7f89 */ /* 0x0044e800000e0000 */
[----:B-1----:R2:W1:Y:S02]  /*19d20*/  SHFL.IDX PT, R2, R21, 0x3, 0x1c1f ;  /* 0x007c1f0015027f89 */ /* 0x00246400000e0000 */
.L_x_754:
[----:B------:R-:W-:-:S13]  /*19d30*/  LOP3.LUT P0, RZ, R204, 0x2, RZ, 0xc0, !PT ;  /* 0x00000002ccff7812 */ /* 0x000fda000780c0ff */
[----:B------:R-:W-:Y:S05]  /*19d40*/  @P0 BRA `(.L_x_669) ;  /* 0x00000ec000000947 */ /* 0x000fea0003800000 */
[----:B------:R-:W5:Y:S01]  /*19d50*/  LDL R3, [R1] ;  /* 0x0000000001037983 */ /* 0x000f620000100800 */
[----:B------:R-:W-:Y:S02]  /*19d60*/  ISETP.GE.AND P4, PT, R10, c[0x0][0x3c8], PT ;  /* 0x0000f2000a007a0c */ /* 0x000fe40003f86270 */
[----:B------:R-:W-:Y:S02]  /*19d70*/  ISETP.GE.AND P5, PT, R11, c[0x0][0x3c8], PT ;  /* 0x0000f2000b007a0c */ /* 0x000fe40003fa6270 */
[----:B------:R-:W-:Y:S02]  /*19d80*/  ISETP.GE.AND P3, PT, R8, c[0x0][0x3c8], PT ;  /* 0x0000f20008007a0c */ /* 0x000fe40003f66270 */
[----:B------:R-:W-:-:S07]  /*19d90*/  ISETP.GE.AND P2, PT, R7, c[0x0][0x3c8], PT ;  /* 0x0000f20007007a0c */ /* 0x000fce0003f46270 */
[----:B-1----:R-:W-:Y:S02]  /*19da0*/  @!P4 LEA R16, P6, R10, R2, 0x2 ;  /* 0x000000020a10c211 */ /* 0x002fe400078c10ff */
[----:B-----5:R-:W-:-:S13]  /*19db0*/  ISETP.GE.AND P0, PT, R3, c[0x0][0x3c8], PT ;  /* 0x0000f20003007a0c */ /* 0x020fda0003f06270 */
[----:B------:R-:W-:-:S04]  /*19dc0*/  @!P0 LEA R14, P1, R3, R2, 0x2 ;  /* 0x00000002030e8211 */ /* 0x000fc800078210ff */
[----:B---3--:R-:W-:Y:S02]  /*19dd0*/  @!P0 LEA.HI.X R15, R3, R12, R20, 0x2, P1 ;  /* 0x0000000c030f8211 */ /* 0x008fe400008f1414 */
[----:B------:R-:W-:Y:S02]  /*19de0*/  P2R R3, PR, RZ, 0x40 ;  /* 0x00000040ff037803 */ /* 0x000fe40000000000 */
[----:B------:R-:W-:Y:S01]  /*19df0*/  ISETP.GE.AND P1, PT, R6, c[0x0][0x3c8], PT ;  /* 0x0000f20006007a0c */ /* 0x000fe20003f26270 */
[----:B------:R1:W-:Y:S01]  /*19e00*/  @!P0 ST.E.64 [R14.64], R34 ;  /* 0x000000220e008985 */ /* 0x0003e2000c101b08 */
[----:B------:R-:W-:-:S04]  /*19e10*/  @!P5 LEA R18, P0, R11, R2, 0x2 ;  /* 0x000000020b12d211 */ /* 0x000fc800078010ff */
[----:B------:R-:W-:Y:S02]  /*19e20*/  @!P5 LEA.HI.X R19, R11, R12, R22, 0x2, P0 ;  /* 0x0000000c0b13d211 */ /* 0x000fe400000f1416 */
[----:B------:R-:W-:-:S03]  /*19e30*/  ISETP.NE.AND P0, PT, R3, RZ, PT ;  /* 0x000000ff0300720c */ /* 0x000fc60003f05270 */
[----:B------:R3:W-:Y:S01]  /*19e40*/  @!P5 ST.E.64 [R18.64], R60 ;  /* 0x0000003c1200d985 */ /* 0x0007e2000c101b08 */
[----:B------:R-:W-:Y:S02]  /*19e50*/  @!P4 LEA.HI.X R17, R10, R12, R24, 0x2, P0 ;  /* 0x0000000c0a11c211 */ /* 0x000fe400000f1418 */
[----:B------:R-:W-:-:S03]  /*19e60*/  ISETP.GE.AND P0, PT, R4, c[0x0][0x3c8], PT ;  /* 0x0000f20004007a0c */ /* 0x000fc60003f06270 */
        /* <DEDUP_REMOVED lines=19> */
.L_x_654:
[----:B--2---:R-:W2:Y:S04]  /*19fa0*/  LDL.LU R7, [R1+0x4c] ;  /* 0x00004c0001077983 */ /* 0x004ea80000300800 */
[----:B-1----:R-:W4:Y:S01]  /*19fb0*/  LDL R6, [R1+0x54] ;  /* 0x0000540001067983 */ /* 0x002f220000100800 */
[----:B------:R-:W-:Y:S01]  /*19fc0*/  ISETP.NE.U32.AND P0, PT, RZ, c[0x0][0x508], PT ;  /* 0x00014200ff007a0c */ /* 0x000fe20003f05070 */
[----:B------:R-:W-:Y:S01]  /*19fd0*/  IMAD.MOV.U32 R4, RZ, RZ, 0x4 ;  /* 0x00000004ff047424 */ /* 0x000fe200078e00ff */
[----:B------:R-:W-:Y:S01]  /*19fe0*/  ISETP.NE.U32.AND P2, PT, RZ, c[0x0][0x500], PT ;  /* 0x00014000ff007a0c */ /* 0x000fe20003f45070 */
[----:B------:R-:W-:Y:S01]  /*19ff0*/  IMAD.MOV.U32 R20, RZ, RZ, c[0x0][0x388] ;  /* 0x0000e200ff147624 */ /* 0x000fe200078e00ff */
[----:B------:R-:W-:Y:S01]  /*1a000*/  ISETP.NE.AND.EX P0, PT, RZ, c[0x0][0x50c], PT, P0 ;  /* 0x00014300ff007a0c */ /* 0x000fe20003f05300 */
[----:B------:R-:W-:Y:S01]  /*1a010*/  IMAD.MOV.U32 R0, RZ, RZ, RZ ;  /* 0x000000ffff007224 */ /* 0x000fe200078e00ff */
[----:B------:R-:W-:Y:S01]  /*1a020*/  ISETP.NE.AND.EX P2, PT, RZ, c[0x0][0x504], PT, P2 ;  /* 0x00014100ff007a0c */ /* 0x000fe20003f45320 */
[----:B----4-:R-:W-:-:S10]  /*1a030*/  IMAD.WIDE R2, R6, R4, c[0x0][0x500] ;  /* 0x0001400006027625 */ /* 0x010fd400078e0204 */
[----:B---3--:R-:W-:Y:S02]  /*1a040*/  @P0 IMAD.WIDE R4, R6, R4, c[0x0][0x508] ;  /* 0x0001420006040625 */ /* 0x008fe400078e0204 */
        /* <DEDUP_REMOVED lines=9> */
.L_x_682:
[----:B-1----:R-:W1:Y:S01]  /*1a0e0*/  S2R R4, SR_TID.X ;  /* 0x0000000000047919 */ /* 0x002e620000002100 */
[----:B------:R-:W-:Y:S01]  /*1a0f0*/  SHF.R.S32.HI R2, RZ, 0x1f, R6 ;  /* 0x0000001fff027819 */ /* 0x000fe20000011406 */
[----:B------:R-:W-:Y:S01]  /*1a100*/  BSSY B0, `(.L_x_683) ;  /* 0x0000038000007945 */ /* 0x000fe20003800000 */
[----:B-----5:R-:W-:-:S02]  /*1a110*/  SHF.R.S32.HI R17, RZ, 0x1f, R0 ;  /* 0x0000001fff117819 */ /* 0x020fc40000011400 */
[----:B------:R-:W-:Y:S02]  /*1a120*/  SEL R10, R6, RZ, !P2 ;  /* 0x000000ff060a7207 */ /* 0x000fe40005000000 */
[----:B------:R-:W-:Y:S02]  /*1a130*/  SEL R21, R2, RZ, !P2 ;  /* 0x000000ff02157207 */ /* 0x000fe40005000000 */
[----:B-1----:R-:W-:-:S13]  /*1a140*/  ISETP.GT.AND P0, PT, R4, 0x7f, PT ;  /* 0x0000007f0400780c */ /* 0x002fda0003f04270 */
[----:B------:R-:W-:Y:S05]  /*1a150*/  @P0 BRA `(.L_x_684) ;  /* 0x0000032000000947 */ /* 0x000fea0003800000 */
[----:B------:R-:W2:Y:S01]  /*1a160*/  LDL R3, [R1+0x40] ;  /* 0x0000400001037983 */ /* 0x000ea20000100800 */
[----:B------:R-:W-:Y:S01]  /*1a170*/  IMAD R2, R20, c[0x0][0x4e8], RZ ;  /* 0x00013a0014027a24 */ /* 0x000fe200078e02ff */
[----:B--2---:R-:W-:-:S04]  /*1a180*/  IADD3 R11, R3, R4, RZ ;  /* 0x00000004030b7210 */ /* 0x004fc80007ffe0ff */
        /* <DEDUP_REMOVED lines=47> */
.L_x_684:
[----:B------:R-:W-:Y:S05]  /*1a480*/  BSYNC B0 ;  /* 0x0000000000007941 */ /* 0x000fea0003800000 */
.L_x_683:
        /* <DEDUP_REMOVED lines=17> */
[----:B----4-:R-:W-:-:S03]  /*1a5a0*/  IADD3 R4, R5, R9, RZ ;  /* 0x0000000905047210 */ /* 0x010fc60007ffe0ff */
        /* <DEDUP_REMOVED lines=24> */
[----:B------:R-:W-:Y:S02]  /*1a730*/  IADD3 R0, R8, R9, RZ ;  /* 0x0000000908007210 */ /* 0x000fe40007ffe0ff */
[----:B------:R-:W-:Y:S01]  /*1a740*/  LEA.HI.X R6, R2, c[0x0][0x384], R4, 0x1, P0 ;  /* 0x0000e10002067a11 */ /* 0x000fe200000f0c04 */
[----:B------:R-:W-:Y:S06]  /*1a750*/  BRA.DIV ~URZ, `(.L_x_685) ;  /* 0x00002d427f007947 */ /* 0x000fec000b800000 */
[----:B------:R1:W2:Y:S02]  /*1a760*/  SHFL.IDX PT, R8, R6, RZ, 0x181f ;  /* 0x00181fff06087589 */ /* 0x0002a400000e0000 */
.L_x_755:
[----:B------:R-:W-:Y:S05]  /*1a770*/  BRA.DIV ~URZ, `(.L_x_686) ;  /* 0x00002d927f007947 */ /* 0x000fea000b800000 */
[----:B------:R3:W4:Y:S02]  /*1a780*/  SHFL.IDX PT, R2, R7, RZ, 0x181f ;  /* 0x00181fff07027589 */ /* 0x00072400000e0000 */
.L_x_756:
        /* <DEDUP_REMOVED lines=9> */
.L_x_757:
        /* <DEDUP_REMOVED lines=8> */
.L_x_758:
[----:B------:R-:W-:Y:S05]  /*1a8a0*/  BRA.DIV ~URZ, `(.L_x_689) ;  /* 0x00002e127f007947 */ /* 0x000fea000b800000 */
[----:B-1----:R1:W2:Y:S02]  /*1a8b0*/  SHFL.IDX PT, R2, R7, 0x2, 0x181f ;  /* 0x00581f0007027f89 */ /* 0x0022a400000e0000 */
.L_x_759:
        /* <DEDUP_REMOVED lines=9> */
.L_x_760:
        /* <DEDUP_REMOVED lines=8> */
.L_x_761:
[----:B------:R-:W-:Y:S05]  /*1a9d0*/  BRA.DIV ~URZ, `(.L_x_692) ;  /* 0x00002e927f007947 */ /* 0x000fea000b800000 */
[----:B--2---:R2:W1:Y:S02]  /*1a9e0*/  SHFL.IDX PT, R2, R7, 0x4, 0x181f ;  /* 0x00981f0007027f89 */ /* 0x00446400000e0000 */
.L_x_762:
        /* <DEDUP_REMOVED lines=9> */
.L_x_763:
        /* <DEDUP_REMOVED lines=8> */
.L_x_764:
[----:B------:R-:W-:Y:S05]  /*1ab00*/  BRA.DIV ~URZ, `(.L_x_695) ;  /* 0x00002f127f007947 */ /* 0x000fea000b800000 */
[----:B--2---:R2:W3:Y:S02]  /*1ab10*/  SHFL.IDX PT, R2, R7, 0x6, 0x181f ;  /* 0x00d81f0007027f89 */ /* 0x0044e400000e0000 */
.L_x_765:
        /* <DEDUP_REMOVED lines=9> */
.L_x_766:
[----:B------:R-:W5:Y:S01]  /*1abb0*/  LDL.64 R8, [R1+0x38] ;  /* 0x0000380001087983 */ /* 0x000f620000100a00 */
[----:B------:R-:W-:-:S04]  /*1abc0*/  IADD3 R0, R0, 0x70, RZ ;  /* 0x0000007000007810 */ /* 0x000fc80007ffe0ff */
[----:B------:R-:W-:-:S13]  /*1abd0*/  ISETP.GE.OR P0, PT, R0, R4, P2 ;  /* 0x000000040000720c */ /* 0x000fda0001706670 */
[----:B----45:R-:W-:-:S04]  /*1abe0*/  @!P0 LEA R2, P1, R8, R2, 0x1 ;  /* 0x0000000208028211 */ /* 0x030fc800078208ff */
[----:B---3--:R-:W-:-:S05]  /*1abf0*/  @!P0 LEA.HI.X R3, R8, R6, R18, 0x1, P1 ;  /* 0x0000000608038211 */ /* 0x008fca00008f0c12 */
[----:B------:R3:W-:Y:S04]  /*1ac00*/  @!P0 ST.E.128 [R2.64], RZ ;  /* 0x000000ff02008985 */ /* 0x0007e8000c101d08 */
.L_x_669:
[----:B------:R-:W-:Y:S05]  /*1ac10*/  BSYNC B1 ;  /* 0x0000000000017941 */ /* 0x000fea0003800000 */
.L_x_653:
        /* <DEDUP_REMOVED lines=15> */
.L_x_767:
[----:B------:R-:W-:Y:S05]  /*1ad10*/  BRA.DIV ~URZ, `(.L_x_699) ;  /* 0x00002eb27f007947 */ /* 0x000fea000b800000 */
[----:B------:R3:W1:Y:S02]  /*1ad20*/  SHFL.IDX PT, R8, R70, 0x1, 0x1f ;  /* 0x00201f0046087f89 */ /* 0x00066400000e0000 */
.L_x_768:
[----:B------:R-:W5:Y:S01]  /*1ad30*/  LDL R0, [R1+0x54] ;  /* 0x0000540001007983 */ /* 0x000f620000100800 */
[----:B------:R-:W-:Y:S02]  /*1ad40*/  IMAD.MOV.U32 R6, RZ, RZ, RZ ;  /* 0x000000ffff067224 */ /* 0x000fe400078e00ff */
[----:B-----5:R-:W-:-:S05]  /*1ad50*/  IMAD.IADD R0, R0, 0x1, R14 ;  /* 0x0000000100007824 */ /* 0x020fca00078e020e */
[----:B------:R-:W-:-:S13]  /*1ad60*/  ISETP.GE.OR P0, PT, R0, c[0x0][0x53c], !P6 ;  /* 0x00014f0000007a0c */ /* 0x000fda0007706670 */
[----:B------:R-:W-:Y:S01]  /*1ad70*/  @!P0 IMAD.MOV.U32 R2, RZ, RZ, 0x4 ;  /* 0x00000004ff028424 */ /* 0x000fe200078e00ff */
[----:B----4-:R-:W-:-:S03]  /*1ad80*/  @!P0 MOV R3, 0x4 ;  /* 0x0000000400038802 */ /* 0x010fc60000000f00 */
        /* <DEDUP_REMOVED lines=13> */
.L_x_769:
        /* <DEDUP_REMOVED lines=16> */
.L_x_770:
[----:B----4-:R-:W-:Y:S01]  /*1af60*/  IMAD R0, R0, c[0x0][0x538], RZ ;  /* 0x00014e0000007a24 */ /* 0x010fe200078e02ff */
[----:B------:R-:W-:Y:S04]  /*1af70*/  BSSY B1, `(.L_x_702) ;  /* 0x00000ce000017945 */ /* 0x000fe80003800000 */
[----:B-1----:R-:W-:-:S04]  /*1af80*/  IADD3 R8, R0, R8, RZ ;  /* 0x0000000800087210 */ /* 0x002fc80007ffe0ff */
[----:B--2---:R-:W-:-:S13]  /*1af90*/  ISETP.GT.AND P0, PT, R8, R10, PT ;  /* 0x0000000a0800720c */ /* 0x004fda0003f04270 */
[----:B------:R-:W-:Y:S05]  /*1afa0*/  @P0 BRA `(.L_x_703) ;  /* 0x0000025000000947 */ /* 0x000fea0003800000 */
.L_x_707:
        /* <DEDUP_REMOVED lines=17> */
.L_x_771:
        /* <DEDUP_REMOVED lines=16> */
.L_x_772:
[----:B--2---:R-:W-:-:S05]  /*1b1c0*/  IMAD R0, R0, c[0x0][0x538], RZ ;  /* 0x00014e0000007a24 */ /* 0x004fca00078e02ff */
[----:B------:R-:W-:-:S04]  /*1b1d0*/  IADD3 R8, R0, R8, RZ ;  /* 0x0000000800087210 */ /* 0x000fc80007ffe0ff */
[----:B------:R-:W-:-:S13]  /*1b1e0*/  ISETP.GT.AND P0, PT, R8, R10, PT ;  /* 0x0000000a0800720c */ /* 0x000fda0003f04270 */
[----:B-1----:R-:W-:Y:S05]  /*1b1f0*/  @!P0 BRA `(.L_x_707) ;  /* 0xfffffdb000008947 */ /* 0x002fea000383ffff */
.L_x_703:
[----:B------:R-:W-:-:S05]  /*1b200*/  IADD3 R12, -R0, R8, RZ ;  /* 0x00000008000c7210 */ /* 0x000fca0007ffe1ff */
[----:B------:R-:W-:-:S05]  /*1b210*/  IMAD R0, R4, c[0x0][0x538], R12 ;  /* 0x00014e0004007a24 */ /* 0x000fca00078e020c */
[----:B------:R-:W-:Y:S01]  /*1b220*/  ISETP.GT.AND P0, PT, R0, R10, PT ;  /* 0x0000000a0000720c */ /* 0x000fe20003f04270 */
[----:B------:R-:W-:-:S12]  /*1b230*/  BRA.DIV ~URZ, `(.L_x_708) ;  /* 0x00002df27f007947 */ /* 0x000fd8000b800000 */
[----:B------:R-:W-:-:S03]  /*1b240*/  VOTE.ANY R8, PT, !P0 ;  /* 0x0000000000087806 */ /* 0x000fc600040e0100 */
.L_x_773:
[----:B------:R-:W2:Y:S01]  /*1b250*/  LDL.LU R2, [R1+0x54] ;  /* 0x0000540001027983 */ /* 0x000ea20000300800 */
[----:B------:R-:W2:Y:S02]  /*1b260*/  POPC R0, R8 ;  /* 0x0000000800007309 */ /* 0x000ea40000000000 */
[----:B--2---:R-:W-:-:S05]  /*1b270*/  IADD3 R2, R0, R2, RZ ;  /* 0x0000000200027210 */ /* 0x004fca0007ffe0ff */
[----:B------:R1:W-:Y:S01]  /*1b280*/  STL [R1+0x54], R2 ;  /* 0x0000540201007387 */ /* 0x0003e20000100800 */
[----:B------:R-:W-:Y:S05]  /*1b290*/  BRA.DIV ~URZ, `(.L_x_709) ;  /* 0x00002de27f007947 */ /* 0x000fea000b800000 */
[----:B------:R2:W4:Y:S04]  /*1b2a0*/  SHFL.IDX PT, R11, R6, R0, 0x1f ;  /* 0x00001f00060b7589 */ /* 0x00052800000e0000 */
[----:B------:R2:W1:Y:S02]  /*1b2b0*/  SHFL.IDX PT, R7, R7, R0, 0x1f ;  /* 0x00001f0007077589 */ /* 0x00046400000e0000 */
.L_x_774:
[----:B------:R-:W-:Y:S01]  /*1b2c0*/  ISETP.NE.AND P0, PT, R8, RZ, PT ;  /* 0x000000ff0800720c */ /* 0x000fe20003f05270 */
[----:B------:R-:W-:-:S12]  /*1b2d0*/  BSSY B0, `(.L_x_710) ;  /* 0x0000005000007945 */ /* 0x000fd80003800000 */
[----:B------:R-:W-:Y:S05]  /*1b2e0*/  @!P0 BRA `(.L_x_711) ;  /* 0x0000003000008947 */ /* 0x000fea0003800000 */
[----:B--2---:R-:W-:Y:S01]  /*1b2f0*/  IADD3 R0, R0, -0x1, RZ ;  /* 0xffffffff00007810 */ /* 0x004fe20007ffe0ff */
[----:B------:R-:W-:Y:S05]  /*1b300*/  BRA.DIV ~URZ, `(.L_x_712) ;  /* 0x00002e427f007947 */ /* 0x000fea000b800000 */
[----:B------:R2:W3:Y:S02]  /*1b310*/  SHFL.IDX PT, R13, R4, R0, 0x1f ;  /* 0x00001f00040d7589 */ /* 0x0004e400000e0000 */
.L_x_711:
[----:B------:R-:W-:Y:S05]  /*1b320*/  BSYNC B0 ;  /* 0x0000000000007941 */ /* 0x000fea0003800000 */
.L_x_710:
[----:B--23--:R-:W-:Y:S01]  /*1b330*/  IMAD R0, R13, c[0x0][0x538], R12 ;  /* 0x00014e000d007a24 */ /* 0x00cfe200078e020c */
[----:B-1----:R-:W-:Y:S01]  /*1b340*/  ISETP.NE.AND P0, PT, R7, 0x1, PT ;  /* 0x000000010700780c */ /* 0x002fe20003f05270 */
[----:B------:R-:W-:Y:S03]  /*1b350*/  BSSY B0, `(.L_x_713) ;  /* 0x0000086000007945 */ /* 0x000fe60003800000 */
[----:B------:R1:W-:Y:S01]  /*1b360*/  STL [R1+0x48], R0 ;  /* 0x0000480001007387 */ /* 0x0003e20000100800 */
[----:B------:R-:W-:-:S08]  /*1b370*/  IADD3 R8, -R0, R10, RZ ;  /* 0x0000000a00087210 */ /* 0x000fd00007ffe1ff */
[----:B------:R-:W-:Y:S05]  /*1b380*/  @!P0 BRA `(.L_x_714) ;  /* 0x000003e000008947 */ /* 0x000fea0003800000 */
[-C--:B----4-:R-:W-:Y:S02]  /*1b390*/  IABS R2, R11.reuse ;  /* 0x0000000b00027213 */ /* 0x090fe40000000000 */
[----:B------:R-:W-:Y:S02]  /*1b3a0*/  IABS R9, R11 ;  /* 0x0000000b00097213 */ /* 0x000fe40000000000 */
[----:B-1----:R-:W1:Y:S08]  /*1b3b0*/  I2F.RP R0, R2 ;  /* 0x0000000200007306 */ /* 0x002e700000209400 */
[----:B-1----:R-:W1:Y:S02]  /*1b3c0*/  MUFU.RCP R0, R0 ;  /* 0x0000000000007308 */ /* 0x002e640000001000 */
[----:B-1----:R-:W-:-:S06]  /*1b3d0*/  IADD3 R0, R0, 0xffffffe, RZ ;  /* 0x0ffffffe00007810 */ /* 0x002fcc0007ffe0ff */
[----:B------:R-:W1:Y:S02]  /*1b3e0*/  F2I.FTZ.U32.TRUNC.NTZ R5, R0 ;  /* 0x0000000000057305 */ /* 0x000e64000021f000 */
[----:B-1----:R-:W-:Y:S01]  /*1b3f0*/  IMAD.MOV R3, RZ, RZ, -R5 ;  /* 0x000000ffff037224 */ /* 0x002fe200078e0a05 */
[----:B------:R-:W-:-:S03]  /*1b400*/  IABS R0, R7 ;  /* 0x0000000700007213 */ /* 0x000fc60000000000 */
[----:B------:R-:W-:Y:S01]  /*1b410*/  IMAD.MOV.U32 R4, RZ, RZ, R3 ;  /* 0x000000ffff047224 */ /* 0x000fe200078e0003 */
[----:B------:R-:W-:Y:S01]  /*1b420*/  IABS R3, R8 ;  /* 0x0000000800037213 */ /* 0x000fe20000000000 */
[----:B------:R-:W-:Y:S02]  /*1b430*/  IMAD.MOV.U32 R6, RZ, RZ, R0 ;  /* 0x000000ffff067224 */ /* 0x000fe400078e0000 */
[----:B------:R-:W-:Y:S02]  /*1b440*/  IMAD R0, R4, R2, RZ ;  /* 0x0000000204007224 */ /* 0x000fe400078e02ff */
[----:B------:R-:W-:Y:S01]  /*1b450*/  IMAD.MOV.U32 R4, RZ, RZ, RZ ;  /* 0x000000ffff047224 */ /* 0x000fe200078e00ff */
[----:B------:R-:W1:Y:S03]  /*1b460*/  I2F.RP R10, R6 ;  /* 0x00000006000a7306 */ /* 0x000e660000209400 */
[----:B------:R-:W-:-:S04]  /*1b470*/  IMAD.HI.U32 R5, R5, R0, R4 ;  /* 0x0000000005057227 */ /* 0x000fc800078e0004 */
[----:B------:R-:W-:-:S05]  /*1b480*/  IMAD.MOV R0, RZ, RZ, -R9 ;  /* 0x000000ffff007224 */ /* 0x000fca00078e0a09 */
[----:B------:R-:W-:Y:S01]  /*1b490*/  MOV R4, R0 ;  /* 0x0000000000047202 */ /* 0x000fe20000000f00 */
[----:B------:R-:W-:-:S04]  /*1b4a0*/  IMAD.HI.U32 R0, R5, R3, RZ ;  /* 0x0000000305007227 */ /* 0x000fc800078e00ff */
[----:B------:R-:W-:Y:S02]  /*1b4b0*/  IMAD R3, R0, R4, R3 ;  /* 0x0000000400037224 */ /* 0x000fe400078e0203 */
[----:B-1----:R-:W1:Y:S03]  /*1b4c0*/  MUFU.RCP R4, R10 ;  /* 0x0000000a00047308 */ /* 0x002e660000001000 */
        /* <DEDUP_REMOVED lines=9> */
[----:B------:R-:W-:Y:S01]  /*1b560*/  @P2 IADD3 R0, R0, 0x1, RZ ;  /* 0x0000000100002810 */ /* 0x000fe20007ffe0ff */
[----:B-1----:R-:W-:-:S06]  /*1b570*/  IMAD.MOV R2, RZ, RZ, -R3 ;  /* 0x000000ffff027224 */ /* 0x002fcc00078e0a03 */
[----:B------:R-:W-:Y:S01]  /*1b580*/  @!P1 IMAD.MOV R0, RZ, RZ, -R0 ;  /* 0x000000ffff009224 */ /* 0x000fe200078e0a00 */
[----:B------:R-:W-:Y:S02]  /*1b590*/  @!P0 LOP3.LUT R0, RZ, R11, RZ, 0x33, !PT ;  /* 0x0000000bff008212 */ /* 0x000fe400078e33ff */
[----:B------:R-:W-:Y:S02]  /*1b5a0*/  MOV R4, R2 ;  /* 0x0000000200047202 */ /* 0x000fe40000000f00 */
[----:B------:R-:W-:Y:S02]  /*1b5b0*/  IABS R2, R7 ;  /* 0x0000000700027213 */ /* 0x000fe40000000000 */
[----:B------:R-:W-:Y:S01]  /*1b5c0*/  IABS R9, R0 ;  /* 0x0000000000097213 */ /* 0x000fe20000000000 */
[----:B------:R-:W-:Y:S02]  /*1b5d0*/  IMAD R4, R4, R6, RZ ;  /* 0x0000000604047224 */ /* 0x000fe400078e02ff */
[----:B------:R-:W-:-:S02]  /*1b5e0*/  IMAD.MOV R5, RZ, RZ, -R2 ;  /* 0x000000ffff057224 */ /* 0x000fc400078e0a02 */
[----:B------:R-:W-:-:S04]  /*1b5f0*/  IMAD.MOV.U32 R2, RZ, RZ, RZ ;  /* 0x000000ffff027224 */ /* 0x000fc800078e00ff */
[----:B------:R-:W-:Y:S01]  /*1b600*/  IMAD.HI.U32 R2, R3, R4, R2 ;  /* 0x0000000403027227 */ /* 0x000fe200078e0002 */
[----:B------:R-:W-:-:S03]  /*1b610*/  MOV R4, R5 ;  /* 0x0000000500047202 */ /* 0x000fc60000000f00 */
[----:B------:R-:W-:-:S04]  /*1b620*/  IMAD.MOV.U32 R3, RZ, RZ, R9 ;  /* 0x000000ffff037224 */ /* 0x000fc800078e0009 */
[----:B------:R-:W-:-:S04]  /*1b630*/  IMAD.HI.U32 R2, R2, R3, RZ ;  /* 0x0000000302027227 */ /* 0x000fc800078e00ff */
[----:B------:R-:W-:Y:S01]  /*1b640*/  IMAD R3, R2, R4, R3 ;  /* 0x0000000402037224 */ /* 0x000fe200078e0203 */
[----:B------:R-:W-:-:S04]  /*1b650*/  IADD3 R4, -R0, RZ, RZ ;  /* 0x000000ff00047210 */ /* 0x000fc80007ffe1ff */
        /* <DEDUP_REMOVED lines=9> */
[----:B------:R-:W-:-:S05]  /*1b6f0*/  @!P0 LOP3.LUT R2, RZ, R7, RZ, 0x33, !PT ;  /* 0x00000007ff028212 */ /* 0x000fca00078e33ff */
[----:B------:R-:W-:-:S04]  /*1b700*/  IMAD.MOV R3, RZ, RZ, -R2 ;  /* 0x000000ffff037224 */ /* 0x000fc800078e0a02 */
[C---:B------:R-:W-:Y:S02]  /*1b710*/  IMAD R3, R7.reuse, R3, R0 ;  /* 0x0000000307037224 */ /* 0x040fe400078e0200 */
[----:B------:R-:W-:Y:S02]  /*1b720*/  IMAD R0, R7, 0x1000000, R2 ;  /* 0x0100000007007824 */ /* 0x000fe400078e0202 */
[----:B------:R-:W-:Y:S02]  /*1b730*/  IMAD R2, R11, R4, R8 ;  /* 0x000000040b027224 */ /* 0x000fe400078e0208 */
[----:B------:R-:W-:-:S05]  /*1b740*/  IMAD R0, R3, 0x10000, R0 ;  /* 0x0001000003007824 */ /* 0x000fca00078e0200 */
[----:B------:R1:W-:Y:S01]  /*1b750*/  STL [R1+0x50], R0 ;  /* 0x0000500001007387 */ /* 0x0003e20000100800 */
[----:B------:R-:W-:Y:S05]  /*1b760*/  BRA `(.L_x_715) ;  /* 0x0000044000007947 */ /* 0x000fea0003800000 */
.L_x_714:
[----:B-1----:R-:W2:Y:S01]  /*1b770*/  LDL R0, [R1+0x54] ;  /* 0x0000540001007983 */ /* 0x002ea20000100800 */
[----:B------:R-:W-:-:S04]  /*1b780*/  IMAD.MOV.U32 R2, RZ, RZ, 0x4 ;  /* 0x00000004ff027424 */ /* 0x000fc800078e00ff */
[----:B--2---:R-:W-:-:S05]  /*1b790*/  IMAD.WIDE R2, R0, R2, c[0x0][0x590] ;  /* 0x0001640000027625 */ /* 0x004fca00078e0202 */
[----:B------:R-:W2:Y:S02]  /*1b7a0*/  LDG.E R4, [R2.64] ;  /* 0x0000000802047981 */ /* 0x000ea4000c1e1900 */
[----:B--2-4-:R-:W-:-:S05]  /*1b7b0*/  IMAD R9, R4, R11, RZ ;  /* 0x0000000b04097224 */ /* 0x014fca00078e02ff */
[-C--:B------:R-:W-:Y:S02]  /*1b7c0*/  IABS R0, R9.reuse ;  /* 0x0000000900007213 */ /* 0x080fe40000000000 */
        /* <DEDUP_REMOVED lines=27> */
[----:B------:R-:W-:Y:S02]  /*1b980*/  IMAD R10, R4, R2, RZ ;  /* 0x00000002040a7224 */ /* 0x000fe400078e02ff */
[----:B------:R-:W-:-:S03]  /*1b990*/  IMAD.MOV R2, RZ, RZ, -R2 ;  /* 0x000000ffff027224 */ /* 0x000fc600078e0a02 */
[----:B------:R-:W-:Y:S01]  /*1b9a0*/  IADD3 R0, -R10, c[0x0][0x538], RZ ;  /* 0x00014e000a007a10 */ /* 0x000fe20007ffe1ff */
[----:B------:R-:W-:-:S03]  /*1b9b0*/  IMAD R6, R9, R2, R8 ;  /* 0x0000000209067224 */ /* 0x000fc600078e0208 */
[----:B------:R-:W-:Y:S02]  /*1b9c0*/  IMNMX R0, R4, R0, PT ;  /* 0x0000000004007217 */ /* 0x000fe40003800200 */
[----:B------:R-:W-:Y:S02]  /*1b9d0*/  IABS R2, R6 ;  /* 0x0000000600027213 */ /* 0x000fe40000000000 */
[-C--:B------:R-:W-:Y:S02]  /*1b9e0*/  IABS R3, R0.reuse ;  /* 0x0000000000037213 */ /* 0x080fe40000000000 */
[----:B------:R-:W-:Y:S02]  /*1b9f0*/  IABS R9, R0 ;  /* 0x0000000000097213 */ /* 0x000fe40000000000 */
[----:B------:R-:W1:Y:S01]  /*1ba00*/  I2F.RP R4, R3 ;  /* 0x0000000300047306 */ /* 0x000e620000209400 */
[----:B------:R-:W-:Y:S02]  /*1ba10*/  MOV R7, R2 ;  /* 0x0000000200077202 */ /* 0x000fe40000000f00 */
[----:B------:R-:W-:-:S05]  /*1ba20*/  IMAD.MOV R2, RZ, RZ, -R9 ;  /* 0x000000ffff027224 */ /* 0x000fca00078e0a09 */
[----:B-1----:R-:W1:Y:S02]  /*1ba30*/  MUFU.RCP R4, R4 ;  /* 0x0000000400047308 */ /* 0x002e640000001000 */
[----:B-1----:R-:W-:-:S06]  /*1ba40*/  IADD3 R4, R4, 0xffffffe, RZ ;  /* 0x0ffffffe04047810 */ /* 0x002fcc0007ffe0ff */
[----:B------:R-:W1:Y:S02]  /*1ba50*/  F2I.FTZ.U32.TRUNC.NTZ R5, R4 ;  /* 0x0000000400057305 */ /* 0x000e64000021f000 */
[----:B-1----:R-:W-:-:S04]  /*1ba60*/  IMAD.MOV R4, RZ, RZ, -R5 ;  /* 0x000000ffff047224 */ /* 0x002fc800078e0a05 */
[----:B------:R-:W-:Y:S02]  /*1ba70*/  IMAD R8, R4, R3, RZ ;  /* 0x0000000304087224 */ /* 0x000fe400078e02ff */
[----:B------:R-:W-:-:S04]  /*1ba80*/  IMAD.MOV.U32 R4, RZ, RZ, RZ ;  /* 0x000000ffff047224 */ /* 0x000fc800078e00ff */
[----:B------:R-:W-:-:S04]  /*1ba90*/  IMAD.HI.U32 R5, R5, R8, R4 ;  /* 0x0000000805057227 */ /* 0x000fc800078e0004 */
[----:B------:R-:W-:Y:S02]  /*1baa0*/  IMAD.MOV.U32 R4, RZ, RZ, R2 ;  /* 0x000000ffff047224 */ /* 0x000fe400078e0002 */
[----:B------:R-:W-:-:S04]  /*1bab0*/  IMAD.HI.U32 R2, R5, R7, RZ ;  /* 0x0000000705027227 */ /* 0x000fc800078e00ff */
[----:B------:R-:W-:-:S05]  /*1bac0*/  IMAD R4, R2, R4, R7 ;  /* 0x0000000402047224 */ /* 0x000fca00078e0207 */
[----:B------:R-:W-:-:S13]  /*1bad0*/  ISETP.GT.U32.AND P0, PT, R3, R4, PT ;  /* 0x000000040300720c */ /* 0x000fda0003f04070 */
[-C--:B------:R-:W-:Y:S02]  /*1bae0*/  @!P0 IADD3 R4, R4, -R3.reuse, RZ ;  /* 0x8000000304048210 */ /* 0x080fe40007ffe0ff */
[----:B------:R-:W-:Y:S02]  /*1baf0*/  @!P0 IADD3 R2, R2, 0x1, RZ ;  /* 0x0000000102028810 */ /* 0x000fe40007ffe0ff */
[----:B------:R-:W-:Y:S02]  /*1bb00*/  ISETP.GE.U32.AND P2, PT, R4, R3, PT ;  /* 0x000000030400720c */ /* 0x000fe40003f46070 */
[----:B------:R-:W-:Y:S02]  /*1bb10*/  LOP3.LUT R3, R6, R0, RZ, 0x3c, !PT ;  /* 0x0000000006037212 */ /* 0x000fe400078e3cff */
[----:B------:R-:W-:Y:S02]  /*1bb20*/  ISETP.NE.AND P0, PT, R0, RZ, PT ;  /* 0x000000ff0000720c */ /* 0x000fe40003f05270 */
[----:B------:R-:W-:Y:S01]  /*1bb30*/  ISETP.GE.AND P1, PT, R3, RZ, PT ;  /* 0x000000ff0300720c */ /* 0x000fe20003f26270 */
[----:B------:R-:W-:Y:S01]  /*1bb40*/  IMAD.MOV R3, RZ, RZ, -R0 ;  /* 0x000000ffff037224 */ /* 0x000fe200078e0a00 */
[----:B------:R-:W-:-:S05]  /*1bb50*/  IADD3 R6, R10, 0x1000000, R6 ;  /* 0x010000000a067810 */ /* 0x000fca0007ffe006 */
[----:B------:R-:W-:-:S06]  /*1bb60*/  @P2 IADD3 R2, R2, 0x1, RZ ;  /* 0x0000000102022810 */ /* 0x000fcc0007ffe0ff */
[----:B------:R-:W-:Y:S01]  /*1bb70*/  @!P1 IMAD.MOV R2, RZ, RZ, -R2 ;  /* 0x000000ffff029224 */ /* 0x000fe200078e0a02 */
[----:B------:R-:W-:-:S05]  /*1bb80*/  @!P0 LOP3.LUT R2, RZ, R0, RZ, 0x33, !PT ;  /* 0x00000000ff028212 */ /* 0x000fca00078e33ff */
[----:B------:R-:W-:-:S05]  /*1bb90*/  IMAD R0, R2, R3, R6 ;  /* 0x0000000302007224 */ /* 0x000fca00078e0206 */
[----:B------:R1:W-:Y:S02]  /*1bba0*/  STL [R1+0x50], R0 ;  /* 0x0000500001007387 */ /* 0x0003e40000100800 */
.L_x_715:
[----:B------:R-:W-:Y:S05]  /*1bbb0*/  BSYNC B0 ;  /* 0x0000000000007941 */ /* 0x000fea0003800000 */
.L_x_713:
[----:B------:R-:W-:-:S04]  /*1bbc0*/  LOP3.LUT R2, RZ, R2, RZ, 0x33, !PT ;  /* 0x00000002ff027212 */ /* 0x000fc800078e33ff */
[----:B-1----:R-:W-:-:S05]  /*1bbd0*/  IADD3 R0, R2, R11, RZ ;  /* 0x0000000b02007210 */ /* 0x002fca0007ffe0ff */
[----:B------:R1:W-:Y:S01]  /*1bbe0*/  STL [R1+0x4c], R0 ;  /* 0x00004c0001007387 */ /* 0x0003e20000100800 */
[----:B------:R-:W-:Y:S05]  /*1bbf0*/  BRA `(.L_x_716) ;  /* 0x0000005000007947 */ /* 0x000fea0003800000 */
.L_x_704:
[----:B------:R-:W-:Y:S01]  /*1bc00*/  MOV R0, c[0x0][0x53c] ;  /* 0x00014f0000007a02 */ /* 0x000fe20000000f00 */
[----:B------:R1:W-:Y:S04]  /*1bc10*/  STL [R1+0x48], R10 ;  /* 0x0000480a01007387 */ /* 0x0003e80000100800 */
[----:B------:R1:W-:Y:S04]  /*1bc20*/  STL [R1+0x4c], RZ ;  /* 0x00004cff01007387 */ /* 0x0003e80000100800 */
[----:B------:R1:W-:Y:S04]  /*1bc30*/  STL [R1+0x50], RZ ;  /* 0x000050ff01007387 */ /* 0x0003e80000100800 */
[----:B------:R1:W-:Y:S02]  /*1bc40*/  STL [R1+0x54], R0 ;  /* 0x0000540001007387 */ /* 0x0003e40000100800 */
.L_x_716:
[----:B------:R-:W-:Y:S05]  /*1bc50*/  BSYNC B1 ;  /* 0x0000000000017941 */ /* 0x000fea0003800000 */
.L_x_702:
        /* <DEDUP_REMOVED lines=9> */
.L_x_697:
[----:B-1----:R-:W3:Y:S02]  /*1bcf0*/  LDL R0, [R1+0x54] ;  /* 0x0000540001007983 */ /* 0x002ee40000100800 */
[----:B---3--:R-:W-:-:S13]  /*1bd00*/  ISETP.GE.AND P0, PT, R0, c[0x0][0x53c], PT ;  /* 0x00014f0000007a0c */ /* 0x008fda0003f06270 */
[----:B--2-4-:R-:W-:Y:S01]  /*1bd10*/  @P0 CALL.REL.NOINC `(.L_x_717) ;  /* 0x0000001000000944 */ /* 0x014fe20003c00000 */
[----:B------:R-:W-:Y:S05]  /*1bd20*/  BRA `(.L_x_718) ;  /* 0xfffe5c5000007947 */ /* 0x000fea000383ffff */
.L_x_717:
[----:B------:R-:W-:Y:S05]  /*1bd30*/  EXIT ;  /* 0x000000000000794d */ /* 0x000fea0003800000 */
.L_x_533:
[----:B------:R-:W-:Y:S01]  /*1bd40*/  IMAD.MOV.U32 R0, RZ, RZ, R5 ;  /* 0x000000ffff007224 */ /* 0x000fe200078e0005 */
[----:B------:R-:W-:Y:S02]  /*1bd50*/  MOV R2, 0x1 ;  /* 0x0000000100027802 */ /* 0x000fe40000000f00 */
[----:B------:R-:W-:Y:S02]  /*1bd60*/  MOV R3, 0x1bd80 ;  /* 0x0001bd8000037802 */ /* 0x000fe40000000f00 */
[----:B------:R-:W-:Y:S05]  /*1bd70*/  CALL.REL.NOINC `($__internal_10_$__cuda_sm70_shflsync_up_p) ;  /* 0x000024e000007944 */ /* 0x000fea0003c00000 */
[----:B------:R-:W-:Y:S01]  /*1bd80*/  MOV R0, R4 ;  /* 0x0000000400007202 */ /* 0x000fe20000000f00 */
[----:B------:R-:W-:Y:S05]  /*1bd90*/  BRA `(.L_x_719) ;  /* 0xfffe46e000007947 */ /* 0x000fea000383ffff */
.L_x_534:
[----:B------:R-:W-:Y:S01]  /*1bda0*/  IMAD.MOV.U32 R0, RZ, RZ, R5 ;  /* 0x000000ffff007224 */ /* 0x000fe200078e0005 */
[----:B------:R-:W-:Y:S02]  /*1bdb0*/  MOV R2, 0x2 ;  /* 0x0000000200027802 */ /* 0x000fe40000000f00 */
[----:B------:R-:W-:Y:S02]  /*1bdc0*/  MOV R3, 0x1bde0 ;  /* 0x0001bde000037802 */ /* 0x000fe40000000f00 */
[----:B------:R-:W-:Y:S05]  /*1bdd0*/  CALL.REL.NOINC `($__internal_10_$__cuda_sm70_shflsync_up_p) ;  /* 0x0000248000007944 */ /* 0x000fea0003c00000 */
[----:B------:R-:W-:Y:S01]  /*1bde0*/  SEL R0, R4, RZ, P4 ;  /* 0x000000ff04007207 */ /* 0x000fe20002000000 */
[----:B------:R-:W-:Y:S01]  /*1bdf0*/  IMAD.MOV.U32 R2, RZ, RZ, 0x4 ;  /* 0x00000004ff027424 */ /* 0x000fe200078e00ff */
[----:B------:R-:W-:-:S03]  /*1be00*/  MOV R3, 0x1be30 ;  /* 0x0001be3000037802 */ /* 0x000fc60000000f00 */
[----:B------:R-:W-:Y:S02]  /*1be10*/  IMAD.IADD R0, R5, 0x1, R0 ;  /* 0x0000000105007824 */ /* 0x000fe400078e0200 */
        /* <DEDUP_REMOVED lines=13> */
[----:B------:R-:W-:Y:S02]  /*1bef0*/  MOV R3, 0x1f ;  /* 0x0000001f00037802 */ /* 0x000fe40000000f00 */
[----:B------:R-:W-:Y:S01]  /*1bf00*/  MOV R2, 0x1bf40 ;  /* 0x0001bf4000027802 */ /* 0x000fe20000000f00 */
[----:B------:R-:W-:-:S04]  /*1bf10*/  IMAD.IADD R4, R0, 0x1, R4 ;  /* 0x0000000100047824 */ /* 0x000fc800078e0204 */
[----:B------:R-:W-:Y:S02]  /*1bf20*/  IMAD.MOV.U32 R9, RZ, RZ, R4 ;  /* 0x000000ffff097224 */ /* 0x000fe400078e0004 */
[----:B------:R-:W-:Y:S05]  /*1bf30*/  CALL.REL.NOINC `($__internal_9_$__cuda_sm70_shflsync_idx_p) ;  /* 0x000022d000007944 */ /* 0x000fea0003c00000 */
[----:B------:R-:W-:Y:S01]  /*1bf40*/  MOV R0, R5 ;  /* 0x0000000500007202 */ /* 0x000fe20000000f00 */
[----:B------:R-:W-:Y:S05]  /*1bf50*/  BRA `(.L_x_720) ;  /* 0xfffe462000007947 */ /* 0x000fea000383ffff */
.L_x_536:
[----:B------:R-:W-:Y:S02]  /*1bf60*/  SEL R0, RZ, 0x1, P0 ;  /* 0x00000001ff007807 */ /* 0x000fe40000000000 */
[----:B------:R-:W-:Y:S02]  /*1bf70*/  MOV R2, 0x1bf90 ;  /* 0x0001bf9000027802 */ /* 0x000fe40000000f00 */
[----:B------:R-:W-:Y:S05]  /*1bf80*/  CALL.REL.NOINC `($__internal_11_$__cuda_sm70_votesync_ballot) ;  /* 0x0000234000007944 */ /* 0x000fea0003c00000 */
[----:B------:R-:W-:Y:S01]  /*1bf90*/  MOV R11, R0 ;  /* 0x00000000000b7202 */ /* 0x000fe20000000f00 */
[----:B------:R-:W-:Y:S05]  /*1bfa0*/  BRA `(.L_x_721) ;  /* 0xfffe466000007947 */ /* 0x000fea000383ffff */
.L_x_537:
[----:B------:R-:W-:Y:S01]  /*1bfb0*/  IMAD.MOV.U32 R9, RZ, RZ, R10 ;  /* 0x000000ffff097224 */ /* 0x000fe200078e000a */
[----:B------:R-:W-:Y:S01]  /*1bfc0*/  MOV R5, R0 ;  /* 0x0000000000057202 */ /* 0x000fe20000000f00 */
[----:B------:R-:W-:Y:S01]  /*1bfd0*/  IMAD.MOV.U32 R3, RZ, RZ, 0x1f ;  /* 0x0000001fff037424 */ /* 0x000fe200078e00ff */
[----:B-1----:R-:W-:Y:S02]  /*1bfe0*/  MOV R2, 0x1c000 ;  /* 0x0001c00000027802 */ /* 0x002fe40000000f00 */
[----:B------:R-:W-:Y:S05]  /*1bff0*/  CALL.REL.NOINC `($__internal_9_$__cuda_sm70_shflsync_idx_p) ;  /* 0x0000221000007944 */ /* 0x000fea0003c00000 */
[----:B------:R-:W-:Y:S01]  /*1c000*/  IMAD.MOV.U32 R13, RZ, RZ, R5 ;  /* 0x000000ffff0d7224 */ /* 0x000fe200078e0005 */
[----:B------:R-:W-:Y:S01]  /*1c010*/  MOV R9, R8 ;  /* 0x0000000800097202 */ /* 0x000fe20000000f00 */
[----:B------:R-:W-:Y:S01]  /*1c020*/  IMAD.MOV.U32 R6, RZ, RZ, RZ ;  /* 0x000000ffff067224 */ /* 0x000fe200078e00ff */
[----:B------:R-:W-:Y:S01]  /*1c030*/  MOV R5, R0 ;  /* 0x0000000000057202 */ /* 0x000fe20000000f00 */
[----:B------:R-:W-:Y:S01]  /*1c040*/  IMAD.MOV.U32 R3, RZ, RZ, 0x1f ;  /* 0x0000001fff037424 */ /* 0x000fe200078e00ff */
[----:B------:R-:W-:-:S02]  /*1c050*/  MOV R2, 0x1c070 ;  /* 0x0001c07000027802 */ /* 0x000fc40000000f00 */
[----:B------:R-:W-:Y:S05]  /*1c060*/  CALL.REL.NOINC `($__internal_9_$__cuda_sm70_shflsync_idx_p) ;  /* 0x000021a000007944 */ /* 0x000fea0003c00000 */
[----:B------:R-:W-:Y:S01]  /*1c070*/  MOV R10, R5 ;  /* 0x00000005000a7202 */ /* 0x000fe20000000f00 */
[----:B------:R-:W-:Y:S05]  /*1c080*/  BRA `(.L_x_722) ;  /* 0xfffe45f000007947 */ /* 0x000fea000383ffff */
.L_x_540:
[----:B------:R-:W-:Y:S01]  /*1c090*/  IMAD.MOV.U32 R9, RZ, RZ, R4 ;  /* 0x000000ffff097224 */ /* 0x000fe200078e0004 */
[----:B------:R-:W-:-:S02]  /*1c0a0*/  MOV R3, 0x1f ;  /* 0x0000001f00037802 */ /* 0x000fc40000000f00 */
[----:B-1----:R-:W-:Y:S02]  /*1c0b0*/  MOV R2, 0x1c0d0 ;  /* 0x0001c0d000027802 */ /* 0x002fe40000000f00 */
[----:B--234-:R-:W-:Y:S05]  /*1c0c0*/  CALL.REL.NOINC `($__internal_9_$__cuda_sm70_shflsync_idx_p) ;  /* 0x0000214000007944 */ /* 0x01cfea0003c00000 */
[----:B------:R-:W-:Y:S01]  /*1c0d0*/  MOV R6, R5 ;  /* 0x0000000500067202 */ /* 0x000fe20000000f00 */
[----:B------:R-:W-:Y:S05]  /*1c0e0*/  BRA `(.L_x_539) ;  /* 0xfffe45f000007947 */ /* 0x000fea000383ffff */
.L_x_559:
[----:B-1----:R-:W-:Y:S01]  /*1c0f0*/  IMAD.MOV.U32 R9, RZ, RZ, R6 ;  /* 0x000000ffff097224 */ /* 0x002fe200078e0006 */
[----:B------:R-:W-:Y:S01]  /*1c100*/  MOV R5, RZ ;  /* 0x000000ff00057202 */ /* 0x000fe20000000f00 */
[----:B------:R-:W-:Y:S01]  /*1c110*/  IMAD.MOV.U32 R3, RZ, RZ, 0x181f ;  /* 0x0000181fff037424 */ /* 0x000fe200078e00ff */
[----:B------:R-:W-:Y:S02]  /*1c120*/  MOV R2, 0x1c140 ;  /* 0x0001c14000027802 */ /* 0x000fe40000000f00 */
[----:B------:R-:W-:Y:S05]  /*1c130*/  CALL.REL.NOINC `($__internal_9_$__cuda_sm70_shflsync_idx_p) ;  /* 0x000020d000007944 */ /* 0x000fea0003c00000 */
[----:B------:R-:W-:Y:S01]  /*1c140*/  MOV R8, R5 ;  /* 0x0000000500087202 */ /* 0x000fe20000000f00 */
[----:B------:R-:W-:Y:S05]  /*1c150*/  BRA `(.L_x_723) ;  /* 0xfffe6a1000007947 */ /* 0x000fea000383ffff */
.L_x_560:
[----:B------:R-:W-:Y:S01]  /*1c160*/  IMAD.MOV.U32 R9, RZ, RZ, R7 ;  /* 0x000000ffff097224 */ /* 0x000fe200078e0007 */
[----:B------:R-:W-:Y:S01]  /*1c170*/  MOV R5, RZ ;  /* 0x000000ff00057202 */ /* 0x000fe20000000f00 */
[----:B------:R-:W-:Y:S01]  /*1c180*/  IMAD.MOV.U32 R3, RZ, RZ, 0x181f ;  /* 0x0000181fff037424 */ /* 0x000fe200078e00ff */
[----:B------:R-:W-:Y:S02]  /*1c190*/  MOV R2, 0x1c1b0 ;  /* 0x0001c1b000027802 */ /* 0x000fe40000000f00 */
[----:B-12---:R-:W-:Y:S05]  /*1c1a0*/  CALL.REL.NOINC `($__internal_9_$__cuda_sm70_shflsync_idx_p) ;  /* 0x0000206000007944 */ /* 0x006fea0003c00000 */
[----:B------:R-:W-:Y:S01]  /*1c1b0*/  MOV R2, R5 ;  /* 0x0000000500027202 */ /* 0x000fe20000000f00 */
[----:B------:R-:W-:Y:S05]  /*1c1c0*/  BRA `(.L_x_724) ;  /* 0xfffe69c000007947 */ /* 0x000fea000383ffff */
.L_x_563:
[----:B------:R-:W-:Y:S01]  /*1c1d0*/  IMAD.MOV.U32 R9, RZ, RZ, R6 ;  /* 0x000000ffff097224 */ /* 0x000fe200078e0006 */
[----:B------:R-:W-:Y:S01]  /*1c1e0*/  MOV R5, 0x1 ;  /* 0x0000000100057802 */ /* 0x000fe20000000f00 */
[----:B--2---:R-:W-:Y:S01]  /*1c1f0*/  IMAD.MOV.U32 R3, RZ, RZ, 0x181f ;  /* 0x0000181fff037424 */ /* 0x004fe200078e00ff */
[----:B----4-:R-:W-:-:S02]  /*1c200*/  MOV R2, 0x1c220 ;  /* 0x0001c22000027802 */ /* 0x010fc40000000f00 */
[----:B-1-3--:R-:W-:Y:S05]  /*1c210*/  CALL.REL.NOINC `($__internal_9_$__cuda_sm70_shflsync_idx_p) ;  /* 0x00001ff000007944 */ /* 0x00afea0003c00000 */
[----:B------:R-:W-:Y:S01]  /*1c220*/  IMAD.MOV.U32 R8, RZ, RZ, R5 ;  /* 0x000000ffff087224 */ /* 0x000fe200078e0005 */
[----:B------:R-:W-:Y:S01]  /*1c230*/  MOV R5, 0x1 ;  /* 0x0000000100057802 */ /* 0x000fe20000000f00 */
[----:B------:R-:W-:Y:S01]  /*1c240*/  IMAD.MOV.U32 R9, RZ, RZ, R7 ;  /* 0x000000ffff097224 */ /* 0x000fe200078e0007 */
[----:B------:R-:W-:-:S02]  /*1c250*/  MOV R3, 0x181f ;  /* 0x0000181f00037802 */ /* 0x000fc40000000f00 */
[----:B------:R-:W-:Y:S02]  /*1c260*/  MOV R2, 0x1c280 ;  /* 0x0001c28000027802 */ /* 0x000fe40000000f00 */
[----:B------:R-:W-:Y:S05]  /*1c270*/  CALL.REL.NOINC `($__internal_9_$__cuda_sm70_shflsync_idx_p) ;  /* 0x00001f9000007944 */ /* 0x000fea0003c00000 */
[----:B------:R-:W-:Y:S01]  /*1c280*/  MOV R2, R5 ;  /* 0x0000000500027202 */ /* 0x000fe20000000f00 */
[----:B------:R-:W-:Y:S05]  /*1c290*/  BRA `(.L_x_725) ;  /* 0xfffe69e000007947 */ /* 0x000fea000383ffff */
.L_x_566:
[----:B------:R-:W-:Y:S01]  /*1c2a0*/  IMAD.MOV.U32 R9, RZ, RZ, R6 ;  /* 0x000000ffff097224 */ /* 0x000fe200078e0006 */
[----:B------:R-:W-:Y:S01]  /*1c2b0*/  MOV R5, 0x2 ;  /* 0x0000000200057802 */ /* 0x000fe20000000f00 */
[----:B-1----:R-:W-:Y:S01]  /*1c2c0*/  IMAD.MOV.U32 R3, RZ, RZ, 0x181f ;  /* 0x0000181fff037424 */ /* 0x002fe200078e00ff */
[----:B----4-:R-:W-:Y:S02]  /*1c2d0*/  MOV R2, 0x1c2f0 ;  /* 0x0001c2f000027802 */ /* 0x010fe40000000f00 */
[----:B--23--:R-:W-:Y:S05]  /*1c2e0*/  CALL.REL.NOINC `($__internal_9_$__cuda_sm70_shflsync_idx_p) ;  /* 0x00001f2000007944 */ /* 0x00cfea0003c00000 */
[----:B------:R-:W-:Y:S01]  /*1c2f0*/  MOV R8, R5 ;  /* 0x0000000500087202 */ /* 0x000fe20000000f00 */
[----:B------:R-:W-:Y:S05]  /*1c300*/  BRA `(.L_x_726) ;  /* 0xfffe6a5000007947 */ /* 0x000fea000383ffff */
.L_x_567:
[----:B------:R-:W-:Y:S01]  /*1c310*/  IMAD.MOV.U32 R9, RZ, RZ, R7 ;  /* 0x000000ffff097224 */ /* 0x000fe200078e0007 */
[----:B------:R-:W-:Y:S01]  /*1c320*/  MOV R5, 0x2 ;  /* 0x0000000200057802 */ /* 0x000fe20000000f00 */
[----:B------:R-:W-:Y:S01]  /*1c330*/  IMAD.MOV.U32 R3, RZ, RZ, 0x181f ;  /* 0x0000181fff037424 */ /* 0x000fe200078e00ff */
[----:B----4-:R-:W-:Y:S02]  /*1c340*/  MOV R2, 0x1c360 ;  /* 0x0001c36000027802 */ /* 0x010fe40000000f00 */
[----:B-123--:R-:W-:Y:S05]  /*1c350*/  CALL.REL.NOINC `($__internal_9_$__cuda_sm70_shflsync_idx_p) ;  /* 0x00001eb000007944 */ /* 0x00efea0003c00000 */
[----:B------:R-:W-:Y:S01]  /*1c360*/  MOV R2, R5 ;  /* 0x0000000500027202 */ /* 0x000fe20000000f00 */
[----:B------:R-:W-:Y:S05]  /*1c370*/  BRA `(.L_x_727) ;  /* 0xfffe6a0000007947 */ /* 0x000fea000383ffff */
.L_x_570:
[----:B------:R-:W-:Y:S01]  /*1c380*/  IMAD.MOV.U32 R9, RZ, RZ, R6 ;  /* 0x000000ffff097224 */ /* 0x000fe200078e0006 */
[----:B------:R-:W-:Y:S01]  /*1c390*/  MOV R5, 0x3 ;  /* 0x0000000300057802 */ /* 0x000fe20000000f00 */
[----:B-1----:R-:W-:Y:S01]  /*1c3a0*/  IMAD.MOV.U32 R3, RZ, RZ, 0x181f ;  /* 0x0000181fff037424 */ /* 0x002fe200078e00ff */
[----:B------:R-:W-:-:S02]  /*1c3b0*/  MOV R2, 0x1c3d0 ;  /* 0x0001c3d000027802 */ /* 0x000fc40000000f00 */
[----:B--234-:R-:W-:Y:S05]  /*1c3c0*/  CALL.REL.NOINC `($__internal_9_$__cuda_sm70_shflsync_idx_p) ;  /* 0x00001e4000007944 */ /* 0x01cfea0003c00000 */
        /* <DEDUP_REMOVED lines=8> */
.L_x_573:
[----:B------:R-:W-:Y:S01]  /*1c450*/  IMAD.MOV.U32 R9, RZ, RZ, R6 ;  /* 0x000000ffff097224 */ /* 0x000fe200078e0006 */
[----:B------:R-:W-:Y:S01]  /*1c460*/  MOV R5, 0x4 ;  /* 0x0000000400057802 */ /* 0x000fe20000000f00 */
[----:B-1----:R-:W-:Y:S01]  /*1c470*/  IMAD.MOV.U32 R3, RZ, RZ, 0x181f ;  /* 0x0000181fff037424 */ /* 0x002fe200078e00ff */
[----:B------:R-:W-:Y:S02]  /*1c480*/  MOV R2, 0x1c4a0 ;  /* 0x0001c4a000027802 */ /* 0x000fe40000000f00 */
[----:B--234-:R-:W-:Y:S05]  /*1c490*/  CALL.REL.NOINC `($__internal_9_$__cuda_sm70_shflsync_idx_p) ;  /* 0x00001d7000007944 */ /* 0x01cfea0003c00000 */
[----:B------:R-:W-:Y:S01]  /*1c4a0*/  MOV R8, R5 ;  /* 0x0000000500087202 */ /* 0x000fe20000000f00 */
[----:B------:R-:W-:Y:S05]  /*1c4b0*/  BRA `(.L_x_729) ;  /* 0xfffe6a9000007947 */ /* 0x000fea000383ffff */
.L_x_574:
[----:B------:R-:W-:Y:S01]  /*1c4c0*/  IMAD.MOV.U32 R9, RZ, RZ, R7 ;  /* 0x000000ffff097224 */ /* 0x000fe200078e0007 */
[----:B------:R-:W-:Y:S01]  /*1c4d0*/  MOV R5, 0x4 ;  /* 0x0000000400057802 */ /* 0x000fe20000000f00 */
[----:B-1----:R-:W-:Y:S01]  /*1c4e0*/  IMAD.MOV.U32 R3, RZ, RZ, 0x181f ;  /* 0x0000181fff037424 */ /* 0x002fe200078e00ff */
[----:B------:R-:W-:Y:S02]  /*1c4f0*/  MOV R2, 0x1c510 ;  /* 0x0001c51000027802 */ /* 0x000fe40000000f00 */
[----:B--234-:R-:W-:Y:S05]  /*1c500*/  CALL.REL.NOINC `($__internal_9_$__cuda_sm70_shflsync_idx_p) ;  /* 0x00001d0000007944 */ /* 0x01cfea0003c00000 */
[----:B------:R-:W-:Y:S01]  /*1c510*/  MOV R2, R5 ;  /* 0x0000000500027202 */ /* 0x000fe20000000f00 */
[----:B------:R-:W-:Y:S05]  /*1c520*/  BRA `(.L_x_730) ;  /* 0xfffe6a4000007947 */ /* 0x000fea000383ffff */
.L_x_577:
[----:B------:R-:W-:Y:S01]  /*1c530*/  IMAD.MOV.U32 R9, RZ, RZ, R6 ;  /* 0x000000ffff097224 */ /* 0x000fe200078e0006 */
[----:B------:R-:W-:Y:S01]  /*1c540*/  MOV R5, 0x5 ;  /* 0x0000000500057802 */ /* 0x000fe20000000f00 */
[----:B--2---:R-:W-:Y:S01]  /*1c550*/  IMAD.MOV.U32 R3, RZ, RZ, 0x181f ;  /* 0x0000181fff037424 */ /* 0x004fe200078e00ff */
[----:B---3--:R-:W-:-:S02]  /*1c560*/  MOV R2, 0x1c580 ;  /* 0x0001c58000027802 */ /* 0x008fc40000000f00 */
[----:B-1--4-:R-:W-:Y:S05]  /*1c570*/  CALL.REL.NOINC `($__internal_9_$__cuda_sm70_shflsync_idx_p) ;  /* 0x00001c9000007944 */ /* 0x012fea0003c00000 */
        /* <DEDUP_REMOVED lines=8> */
.L_x_580:
[----:B------:R-:W-:Y:S01]  /*1c600*/  IMAD.MOV.U32 R9, RZ, RZ, R6 ;  /* 0x000000ffff097224 */ /* 0x000fe200078e0006 */
[----:B------:R-:W-:Y:S01]  /*1c610*/  MOV R5, 0x6 ;  /* 0x0000000600057802 */ /* 0x000fe20000000f00 */
[----:B-1----:R-:W-:Y:S01]  /*1c620*/  IMAD.MOV.U32 R3, RZ, RZ, 0x181f ;  /* 0x0000181fff037424 */ /* 0x002fe200078e00ff */
[----:B---3--:R-:W-:Y:S02]  /*1c630*/  MOV R2, 0x1c650 ;  /* 0x0001c65000027802 */ /* 0x008fe40000000f00 */
[----:B--2-4-:R-:W-:Y:S05]  /*1c640*/  CALL.REL.NOINC `($__internal_9_$__cuda_sm70_shflsync_idx_p) ;  /* 0x00001bc000007944 */ /* 0x014fea0003c00000 */
[----:B------:R-:W-:Y:S01]  /*1c650*/  MOV R8, R5 ;  /* 0x0000000500087202 */ /* 0x000fe20000000f00 */
[----:B------:R-:W-:Y:S05]  /*1c660*/  BRA `(.L_x_732) ;  /* 0xfffe6ad000007947 */ /* 0x000fea000383ffff */
.L_x_581:
[----:B------:R-:W-:Y:S01]  /*1c670*/  IMAD.MOV.U32 R9, RZ, RZ, R7 ;  /* 0x000000ffff097224 */ /* 0x000fe200078e0007 */
[----:B------:R-:W-:Y:S01]  /*1c680*/  MOV R5, 0x6 ;  /* 0x0000000600057802 */ /* 0x000fe20000000f00 */
[----:B------:R-:W-:Y:S01]  /*1c690*/  IMAD.MOV.U32 R3, RZ, RZ, 0x181f ;  /* 0x0000181fff037424 */ /* 0x000fe200078e00ff */
[----:B---3--:R-:W-:Y:S02]  /*1c6a0*/  MOV R2, 0x1c6c0 ;  /* 0x0001c6c000027802 */ /* 0x008fe40000000f00 */
[----:B-12-4-:R-:W-:Y:S05]  /*1c6b0*/  CALL.REL.NOINC `($__internal_9_$__cuda_sm70_shflsync_idx_p) ;  /* 0x00001b5000007944 */ /* 0x016fea0003c00000 */
[----:B------:R-:W-:Y:S01]  /*1c6c0*/  MOV R2, R5 ;  /* 0x0000000500027202 */ /* 0x000fe20000000f00 */
[----:B------:R-:W-:Y:S05]  /*1c6d0*/  BRA `(.L_x_733) ;  /* 0xfffe6a8000007947 */ /* 0x000fea000383ffff */
.L_x_584:
        /* <DEDUP_REMOVED lines=13> */
.L_x_649:
[----:B--2---:R2:W5:Y:S01]  /*1c7b0*/  LDL R2, [R1+0xc] ;  /* 0x00000c0001027983 */ /* 0x0045620000100800 */
[----:B------:R-:W-:Y:S02]  /*1c7c0*/  MOV R8, 0x2 ;  /* 0x0000000200087802 */ /* 0x000fe40000000f00 */
[----:B------:R-:W-:Y:S02]  /*1c7d0*/  MOV R3, 0x1c7f0 ;  /* 0x0001c7f000037802 */ /* 0x000fe40000000f00 */
[----:B-12--5:R-:W-:Y:S05]  /*1c7e0*/  CALL.REL.NOINC `($__internal_8_$__cuda_sm70_shflsync_bfly_p) ;  /* 0x000019d000007944 */ /* 0x026fea0003c00000 */
[----:B------:R-:W-:Y:S01]  /*1c7f0*/  MOV R2, R8 ;  /* 0x0000000800027202 */ /* 0x000fe20000000f00 */
[----:B------:R-:W-:Y:S05]  /*1c800*/  BRA `(.L_x_735) ;  /* 0xffffae2000007947 */ /* 0x000fea000383ffff */
.L_x_650:
[----:B------:R-:W-:Y:S01]  /*1c810*/  IMAD.MOV.U32 R2, RZ, RZ, R4 ;  /* 0x000000ffff027224 */ /* 0x000fe200078e0004 */
[----:B------:R-:W-:Y:S02]  /*1c820*/  MOV R8, 0x1 ;  /* 0x0000000100087802 */ /* 0x000fe40000000f00 */
[----:B------:R-:W-:Y:S02]  /*1c830*/  MOV R3, 0x1c850 ;  /* 0x0001c85000037802 */ /* 0x000fe40000000f00 */
[----:B------:R-:W-:Y:S05]  /*1c840*/  CALL.REL.NOINC `($__internal_8_$__cuda_sm70_shflsync_bfly_p) ;  /* 0x0000197000007944 */ /* 0x000fea0003c00000 */
[----:B------:R1:W5:Y:S01]  /*1c850*/  LDL R2, [R1+0x10] ;  /* 0x0000100001027983 */ /* 0x0003620000100800 */
[----:B------:R-:W-:Y:S01]  /*1c860*/  FADD.FTZ R4, R4, R8 ;  /* 0x0000000804047221 */ /* 0x000fe20000010000 */
[----:B------:R-:W-:-:S02]  /*1c870*/  MOV R8, 0x2 ;  /* 0x0000000200087802 */ /* 0x000fc40000000f00 */
[----:B------:R-:W-:Y:S02]  /*1c880*/  MOV R3, 0x1c8a0 ;  /* 0x0001c8a000037802 */ /* 0x000fe40000000f00 */
[----:B-1---5:R-:W-:Y:S05]  /*1c890*/  CALL.REL.NOINC `($__internal_8_$__cuda_sm70_shflsync_bfly_p) ;  /* 0x0000192000007944 */ /* 0x022fea0003c00000 */
[----:B------:R-:W2:Y:S01]  /*1c8a0*/  LDL.LU R2, [R1+0x10] ;  /* 0x0000100001027983 */ /* 0x000ea20000300800 */
[----:B------:R-:W-:Y:S01]  /*1c8b0*/  MOV R3, 0x1c900 ;  /* 0x0001c90000037802 */ /* 0x000fe20000000f00 */
[----:B--2---:R-:W-:Y:S01]  /*1c8c0*/  FADD.FTZ R5, R2, R8 ;  /* 0x0000000802057221 */ /* 0x004fe20000010000 */
[----:B------:R-:W-:-:S04]  /*1c8d0*/  MOV R8, 0x1 ;  /* 0x0000000100087802 */ /* 0x000fc80000000f00 */
[----:B------:R-:W-:Y:S02]  /*1c8e0*/  MOV R2, R5 ;  /* 0x0000000500027202 */ /* 0x000fe40000000f00 */
[----:B------:R-:W-:Y:S05]  /*1c8f0*/  CALL.REL.NOINC `($__internal_8_$__cuda_sm70_shflsync_bfly_p) ;  /* 0x000018c000007944 */ /* 0x000fea0003c00000 */
[----:B------:R1:W5:Y:S01]  /*1c900*/  LDL R2, [R1+0x14] ;  /* 0x0000140001027983 */ /* 0x0003620000100800 */
[----:B------:R-:W-:Y:S01]  /*1c910*/  FADD.FTZ R6, R5, R8 ;  /* 0x0000000805067221 */ /* 0x000fe20000010000 */
[----:B------:R-:W-:Y:S02]  /*1c920*/  MOV R8, 0x2 ;  /* 0x0000000200087802 */ /* 0x000fe40000000f00 */
        /* <DEDUP_REMOVED lines=19> */
[----:B------:R-:W-:Y:S01]  /*1ca60*/  MOV R9, R8 ;  /* 0x0000000800097202 */ /* 0x000fe20000000f00 */
[----:B------:R-:W-:Y:S05]  /*1ca70*/  BRA `(.L_x_736) ;  /* 0xfffface000007947 */ /* 0x000fea000383ffff */
.L_x_657:
[----:B-1234-:R-:W-:Y:S01]  /*1ca80*/  IMAD.MOV.U32 R9, RZ, RZ, R6 ;  /* 0x000000ffff097224 */ /* 0x01efe200078e0006 */
[----:B------:R-:W-:Y:S01]  /*1ca90*/  MOV R5, RZ ;  /* 0x000000ff00057202 */ /* 0x000fe20000000f00 */
[----:B------:R-:W-:Y:S01]  /*1caa0*/  IMAD.MOV.U32 R3, RZ, RZ, 0x181f ;  /* 0x0000181fff037424 */ /* 0x000fe200078e00ff */
[----:B------:R-:W-:Y:S02]  /*1cab0*/  MOV R2, 0x1cad0 ;  /* 0x0001cad000027802 */ /* 0x000fe40000000f00 */
[----:B------:R-:W-:Y:S05]  /*1cac0*/  CALL.REL.NOINC `($__internal_9_$__cuda_sm70_shflsync_idx_p) ;  /* 0x0000174000007944 */ /* 0x000fea0003c00000 */
[----:B------:R-:W-:Y:S01]  /*1cad0*/  MOV R8, R5 ;  /* 0x0000000500087202 */ /* 0x000fe20000000f00 */
[----:B------:R-:W-:Y:S05]  /*1cae0*/  BRA `(.L_x_737) ;  /* 0xffffc2e000007947 */ /* 0x000fea000383ffff */
.L_x_658:
[----:B------:R-:W-:Y:S01]  /*1caf0*/  IMAD.MOV.U32 R9, RZ, RZ, R7 ;  /* 0x000000ffff097224 */ /* 0x000fe200078e0007 */
[----:B------:R-:W-:Y:S01]  /*1cb00*/  MOV R5, RZ ;  /* 0x000000ff00057202 */ /* 0x000fe20000000f00 */
[----:B------:R-:W-:Y:S01]  /*1cb10*/  IMAD.MOV.U32 R3, RZ, RZ, 0x181f ;  /* 0x0000181fff037424 */ /* 0x000fe200078e00ff */
[----:B------:R-:W-:Y:S02]  /*1cb20*/  MOV R2, 0x1cb40 ;  /* 0x0001cb4000027802 */ /* 0x000fe40000000f00 */
[----:B-12---:R-:W-:Y:S05]  /*1cb30*/  CALL.REL.NOINC `($__internal_9_$__cuda_sm70_shflsync_idx_p) ;  /* 0x000016d000007944 */ /* 0x006fea0003c00000 */
[----:B------:R-:W-:Y:S01]  /*1cb40*/  MOV R2, R5 ;  /* 0x0000000500027202 */ /* 0x000fe20000000f00 */
[----:B------:R-:W-:Y:S05]  /*1cb50*/  BRA `(.L_x_738) ;  /* 0xffffc29000007947 */ /* 0x000fea000383ffff */
.L_x_659:
[----:B------:R-:W-:Y:S01]  /*1cb60*/  IMAD.MOV.U32 R9, RZ, RZ, R6 ;  /* 0x000000ffff097224 */ /* 0x000fe200078e0006 */
[----:B------:R-:W-:Y:S01]  /*1cb70*/  MOV R5, 0x1 ;  /* 0x0000000100057802 */ /* 0x000fe20000000f00 */
[----:B--2---:R-:W-:Y:S01]  /*1cb80*/  IMAD.MOV.U32 R3, RZ, RZ, 0x181f ;  /* 0x0000181fff037424 */ /* 0x004fe200078e00ff */
[----:B------:R-:W-:-:S02]  /*1cb90*/  MOV R2, 0x1cbb0 ;  /* 0x0001cbb000027802 */ /* 0x000fc40000000f00 */
        /* <DEDUP_REMOVED lines=9> */
.L_x_660:
[----:B------:R-:W-:Y:S01]  /*1cc30*/  IMAD.MOV.U32 R9, RZ, RZ, R6 ;  /* 0x000000ffff097224 */ /* 0x000fe200078e0006 */
[----:B------:R-:W-:Y:S01]  /*1cc40*/  MOV R5, 0x2 ;  /* 0x0000000200057802 */ /* 0x000fe20000000f00 */
[----:B-1----:R-:W-:Y:S01]  /*1cc50*/  IMAD.MOV.U32 R3, RZ, RZ, 0x181f ;  /* 0x0000181fff037424 */ /* 0x002fe200078e00ff */
[----:B------:R-:W-:Y:S02]  /*1cc60*/  MOV R2, 0x1cc80 ;  /* 0x0001cc8000027802 */ /* 0x000fe40000000f00 */
[----:B---34-:R-:W-:Y:S05]  /*1cc70*/  CALL.REL.NOINC `($__internal_9_$__cuda_sm70_shflsync_idx_p) ;  /* 0x0000159000007944 */ /* 0x018fea0003c00000 */
[----:B------:R-:W-:Y:S01]  /*1cc80*/  MOV R8, R5 ;  /* 0x0000000500087202 */ /* 0x000fe20000000f00 */
[----:B------:R-:W-:Y:S05]  /*1cc90*/  BRA `(.L_x_740) ;  /* 0xffffc26000007947 */ /* 0x000fea000383ffff */
.L_x_661:
[----:B------:R-:W-:Y:S01]  /*1cca0*/  IMAD.MOV.U32 R9, RZ, RZ, R7 ;  /* 0x000000ffff097224 */ /* 0x000fe200078e0007 */
[----:B------:R-:W-:Y:S01]  /*1ccb0*/  MOV R5, 0x2 ;  /* 0x0000000200057802 */ /* 0x000fe20000000f00 */
[----:B-1----:R-:W-:Y:S01]  /*1ccc0*/  IMAD.MOV.U32 R3, RZ, RZ, 0x181f ;  /* 0x0000181fff037424 */ /* 0x002fe200078e00ff */
[----:B------:R-:W-:Y:S02]  /*1ccd0*/  MOV R2, 0x1ccf0 ;  /* 0x0001ccf000027802 */ /* 0x000fe40000000f00 */
[----:B--234-:R-:W-:Y:S05]  /*1cce0*/  CALL.REL.NOINC `($__internal_9_$__cuda_sm70_shflsync_idx_p) ;  /* 0x0000152000007944 */ /* 0x01cfea0003c00000 */
[----:B------:R-:W-:Y:S01]  /*1ccf0*/  MOV R2, R5 ;  /* 0x0000000500027202 */ /* 0x000fe20000000f00 */
[----:B------:R-:W-:Y:S05]  /*1cd00*/  BRA `(.L_x_741) ;  /* 0xffffc21000007947 */ /* 0x000fea000383ffff */
.L_x_662:
[----:B------:R-:W-:Y:S01]  /*1cd10*/  IMAD.MOV.U32 R9, RZ, RZ, R6 ;  /* 0x000000ffff097224 */ /* 0x000fe200078e0006 */
[----:B------:R-:W-:Y:S01]  /*1cd20*/  MOV R5, 0x3 ;  /* 0x0000000300057802 */ /* 0x000fe20000000f00 */
[----:B--2---:R-:W-:Y:S01]  /*1cd30*/  IMAD.MOV.U32 R3, RZ, RZ, 0x181f ;  /* 0x0000181fff037424 */ /* 0x004fe200078e00ff */
[----:B------:R-:W-:-:S02]  /*1cd40*/  MOV R2, 0x1cd60 ;  /* 0x0001cd6000027802 */ /* 0x000fc40000000f00 */
[----:B-1-34-:R-:W-:Y:S05]  /*1cd50*/  CALL.REL.NOINC `($__internal_9_$__cuda_sm70_shflsync_idx_p) ;  /* 0x000014b000007944 */ /* 0x01afea0003c00000 */
        /* <DEDUP_REMOVED lines=8> */
.L_x_663:
[----:B------:R-:W-:Y:S01]  /*1cde0*/  IMAD.MOV.U32 R9, RZ, RZ, R6 ;  /* 0x000000ffff097224 */ /* 0x000fe200078e0006 */
[----:B------:R-:W-:Y:S01]  /*1cdf0*/  MOV R5, 0x4 ;  /* 0x0000000400057802 */ /* 0x000fe20000000f00 */
[----:B--2---:R-:W-:Y:S01]  /*1ce00*/  IMAD.MOV.U32 R3, RZ, RZ, 0x181f ;  /* 0x0000181fff037424 */ /* 0x004fe200078e00ff */
[----:B------:R-:W-:Y:S02]  /*1ce10*/  MOV R2, 0x1ce30 ;  /* 0x0001ce3000027802 */ /* 0x000fe40000000f00 */
[----:B-1-34-:R-:W-:Y:S05]  /*1ce20*/  CALL.REL.NOINC `($__internal_9_$__cuda_sm70_shflsync_idx_p) ;  /* 0x000013e000007944 */ /* 0x01afea0003c00000 */
[----:B------:R-:W-:Y:S01]  /*1ce30*/  MOV R8, R5 ;  /* 0x0000000500087202 */ /* 0x000fe20000000f00 */
[----:B------:R-:W-:Y:S05]  /*1ce40*/  BRA `(.L_x_743) ;  /* 0xffffc1e000007947 */ /* 0x000fea000383ffff */
.L_x_664:
[----:B------:R-:W-:Y:S01]  /*1ce50*/  IMAD.MOV.U32 R9, RZ, RZ, R7 ;  /* 0x000000ffff097224 */ /* 0x000fe200078e0007 */
[----:B------:R-:W-:Y:S01]  /*1ce60*/  MOV R5, 0x4 ;  /* 0x0000000400057802 */ /* 0x000fe20000000f00 */
[----:B--2---:R-:W-:Y:S01]  /*1ce70*/  IMAD.MOV.U32 R3, RZ, RZ, 0x181f ;  /* 0x0000181fff037424 */ /* 0x004fe200078e00ff */
[----:B------:R-:W-:Y:S02]  /*1ce80*/  MOV R2, 0x1cea0 ;  /* 0x0001cea000027802 */ /* 0x000fe40000000f00 */
[----:B-1-34-:R-:W-:Y:S05]  /*1ce90*/  CALL.REL.NOINC `($__internal_9_$__cuda_sm70_shflsync_idx_p) ;  /* 0x0000137000007944 */ /* 0x01afea0003c00000 */
[----:B------:R-:W-:Y:S01]  /*1cea0*/  MOV R2, R5 ;  /* 0x0000000500027202 */ /* 0x000fe20000000f00 */
[----:B------:R-:W-:Y:S05]  /*1ceb0*/  BRA `(.L_x_744) ;  /* 0xffffc19000007947 */ /* 0x000fea000383ffff */
.L_x_665:
        /* <DEDUP_REMOVED lines=13> */
.L_x_666:
[----:B------:R-:W-:Y:S01]  /*1cf90*/  IMAD.MOV.U32 R9, RZ, RZ, R6 ;  /* 0x000000ffff097224 */ /* 0x000fe200078e0006 */
[----:B------:R-:W-:Y:S01]  /*1cfa0*/  MOV R5, 0x6 ;  /* 0x0000000600057802 */ /* 0x000fe20000000f00 */
[----:B--2---:R-:W-:Y:S01]  /*1cfb0*/  IMAD.MOV.U32 R3, RZ, RZ, 0x181f ;  /* 0x0000181fff037424 */ /* 0x004fe200078e00ff */
[----:B------:R-:W-:Y:S02]  /*1cfc0*/  MOV R2, 0x1cfe0 ;  /* 0x0001cfe000027802 */ /* 0x000fe40000000f00 */
[----:B-1--4-:R-:W-:Y:S05]  /*1cfd0*/  CALL.REL.NOINC `($__internal_9_$__cuda_sm70_shflsync_idx_p) ;  /* 0x0000123000007944 */ /* 0x012fea0003c00000 */
[----:B------:R-:W-:Y:S01]  /*1cfe0*/  MOV R8, R5 ;  /* 0x0000000500087202 */ /* 0x000fe20000000f00 */
[----:B------:R-:W-:Y:S05]  /*1cff0*/  BRA `(.L_x_746) ;  /* 0xffffc16000007947 */ /* 0x000fea000383ffff */
.L_x_667:
[----:B------:R-:W-:Y:S01]  /*1d000*/  IMAD.MOV.U32 R9, RZ, RZ, R7 ;  /* 0x000000ffff097224 */ /* 0x000fe200078e0007 */
[----:B------:R-:W-:Y:S01]  /*1d010*/  MOV R5, 0x6 ;  /* 0x0000000600057802 */ /* 0x000fe20000000f00 */
[----:B--2---:R-:W-:Y:S01]  /*1d020*/  IMAD.MOV.U32 R3, RZ, RZ, 0x181f ;  /* 0x0000181fff037424 */ /* 0x004fe200078e00ff */
[----:B------:R-:W-:Y:S02]  /*1d030*/  MOV R2, 0x1d050 ;  /* 0x0001d05000027802 */ /* 0x000fe40000000f00 */
[----:B-1-34-:R-:W-:Y:S05]  /*1d040*/  CALL.REL.NOINC `($__internal_9_$__cuda_sm70_shflsync_idx_p) ;  /* 0x000011c000007944 */ /* 0x01afea0003c00000 */
[----:B------:R-:W-:Y:S01]  /*1d050*/  MOV R2, R5 ;  /* 0x0000000500027202 */ /* 0x000fe20000000f00 */
[----:B------:R-:W-:Y:S05]  /*1d060*/  BRA `(.L_x_747) ;  /* 0xffffc11000007947 */ /* 0x000fea000383ffff */
.L_x_668:
[----:B------:R-:W-:Y:S01]  /*1d070*/  IMAD.MOV.U32 R9, RZ, RZ, R6 ;  /* 0x000000ffff097224 */ /* 0x000fe200078e0006 */
[----:B------:R-:W-:Y:S01]  /*1d080*/  MOV R5, 0x7 ;  /* 0x0000000700057802 */ /* 0x000fe20000000f00 */
[----:B-1----:R-:W-:Y:S01]  /*1d090*/  IMAD.MOV.U32 R3, RZ, RZ, 0x181f ;  /* 0x0000181fff037424 */ /* 0x002fe200078e00ff */
[----:B------:R-:W-:-:S02]  /*1d0a0*/  MOV R2, 0x1d0c0 ;  /* 0x0001d0c000027802 */ /* 0x000fc40000000f00 */
[----:B--2-4-:R-:W-:Y:S05]  /*1d0b0*/  CALL.REL.NOINC `($__internal_9_$__cuda_sm70_shflsync_idx_p) ;  /* 0x0000115000007944 */ /* 0x014fea0003c00000 */
        /* <DEDUP_REMOVED lines=8> */
.L_x_670:
[----:B------:R-:W-:Y:S01]  /*1d140*/  IMAD.MOV.U32 R9, RZ, RZ, R13 ;  /* 0x000000ffff097224 */ /* 0x000fe200078e000d */
[----:B------:R-:W-:Y:S01]  /*1d150*/  MOV R5, RZ ;  /* 0x000000ff00057202 */ /* 0x000fe20000000f00 */
[----:B------:R-:W-:Y:S01]  /*1d160*/  IMAD.MOV.U32 R3, RZ, RZ, 0x1c1f ;  /* 0x00001c1fff037424 */ /* 0x000fe200078e00ff */
[----:B------:R-:W-:Y:S02]  /*1d170*/  MOV R2, 0x1d190 ;  /* 0x0001d19000027802 */ /* 0x000fe40000000f00 */
[----:B------:R-:W-:Y:S05]  /*1d180*/  CALL.REL.NOINC `($__internal_9_$__cuda_sm70_shflsync_idx_p) ;  /* 0x0000108000007944 */ /* 0x000fea0003c00000 */
[----:B------:R-:W-:Y:S01]  /*1d190*/  MOV R12, R5 ;  /* 0x00000005000c7202 */ /* 0x000fe20000000f00 */
[----:B------:R-:W-:Y:S05]  /*1d1a0*/  BRA `(.L_x_749) ;  /* 0xffffc30000007947 */ /* 0x000fea000383ffff */
.L_x_671:
[----:B------:R-:W-:Y:S01]  /*1d1b0*/  IMAD.MOV.U32 R9, RZ, RZ, R21 ;  /* 0x000000ffff097224 */ /* 0x000fe200078e0015 */
[----:B------:R-:W-:Y:S01]  /*1d1c0*/  MOV R5, RZ ;  /* 0x000000ff00057202 */ /* 0x000fe20000000f00 */
[----:B------:R-:W-:Y:S01]  /*1d1d0*/  IMAD.MOV.U32 R3, RZ, RZ, 0x1c1f ;  /* 0x00001c1fff037424 */ /* 0x000fe200078e00ff */
[----:B------:R-:W-:Y:S02]  /*1d1e0*/  MOV R2, 0x1d200 ;  /* 0x0001d20000027802 */ /* 0x000fe40000000f00 */
[----:B-12---:R-:W-:Y:S05]  /*1d1f0*/  CALL.REL.NOINC `($__internal_9_$__cuda_sm70_shflsync_idx_p) ;  /* 0x0000101000007944 */ /* 0x006fea0003c00000 */
[----:B------:R-:W-:Y:S01]  /*1d200*/  MOV R2, R5 ;  /* 0x0000000500027202 */ /* 0x000fe20000000f00 */
[----:B------:R-:W-:Y:S05]  /*1d210*/  BRA `(.L_x_750) ;  /* 0xffffc2b000007947 */ /* 0x000fea000383ffff */
.L_x_674:
[----:B------:R-:W-:Y:S01]  /*1d220*/  IMAD.MOV.U32 R9, RZ, RZ, R13 ;  /* 0x000000ffff097224 */ /* 0x000fe200078e000d */
[----:B------:R-:W-:Y:S01]  /*1d230*/  MOV R5, 0x1 ;  /* 0x0000000100057802 */ /* 0x000fe20000000f00 */
[----:B----4-:R-:W-:Y:S01]  /*1d240*/  IMAD.MOV.U32 R3, RZ, RZ, 0x1c1f ;  /* 0x00001c1fff037424 */ /* 0x010fe200078e00ff */
[----:B------:R-:W-:-:S02]  /*1d250*/  MOV R2, 0x1d270 ;  /* 0x0001d27000027802 */ /* 0x000fc40000000f00 */
[----:B-123--:R-:W-:Y:S05]  /*1d260*/  CALL.REL.NOINC `($__internal_9_$__cuda_sm70_shflsync_idx_p) ;  /* 0x00000fa000007944 */ /* 0x00efea0003c00000 */
        /* <DEDUP_REMOVED lines=8> */
.L_x_677:
[----:B------:R-:W-:Y:S01]  /*1d2f0*/  IMAD.MOV.U32 R9, RZ, RZ, R13 ;  /* 0x000000ffff097224 */ /* 0x000fe200078e000d */
[----:B------:R-:W-:Y:S01]  /*1d300*/  MOV R5, 0x2 ;  /* 0x0000000200057802 */ /* 0x000fe20000000f00 */
[----:B----4-:R-:W-:Y:S01]  /*1d310*/  IMAD.MOV.U32 R3, RZ, RZ, 0x1c1f ;  /* 0x00001c1fff037424 */ /* 0x010fe200078e00ff */
[----:B------:R-:W-:Y:S02]  /*1d320*/  MOV R2, 0x1d340 ;  /* 0x0001d34000027802 */ /* 0x000fe40000000f00 */
[----:B-123--:R-:W-:Y:S05]  /*1d330*/  CALL.REL.NOINC `($__internal_9_$__cuda_sm70_shflsync_idx_p) ;  /* 0x00000ed000007944 */ /* 0x00efea0003c00000 */
[----:B------:R-:W-:Y:S01]  /*1d340*/  MOV R12, R5 ;  /* 0x00000005000c7202 */ /* 0x000fe20000000f00 */
[----:B------:R-:W-:Y:S05]  /*1d350*/  BRA `(.L_x_752) ;  /* 0xffffc73000007947 */ /* 0x000fea000383ffff */
.L_x_678:
[----:B------:R-:W-:Y:S01]  /*1d360*/  IMAD.MOV.U32 R9, RZ, RZ, R21 ;  /* 0x000000ffff097224 */ /* 0x000fe200078e0015 */
[----:B------:R-:W-:Y:S01]  /*1d370*/  MOV R5, 0x2 ;  /* 0x0000000200057802 */ /* 0x000fe20000000f00 */
[----:B----4-:R-:W-:Y:S01]  /*1d380*/  IMAD.MOV.U32 R3, RZ, RZ, 0x1c1f ;  /* 0x00001c1fff037424 */ /* 0x010fe200078e00ff */
[----:B------:R-:W-:Y:S02]  /*1d390*/  MOV R2, 0x1d3b0 ;  /* 0x0001d3b000027802 */ /* 0x000fe40000000f00 */
[----:B-123--:R-:W-:Y:S05]  /*1d3a0*/  CALL.REL.NOINC `($__internal_9_$__cuda_sm70_shflsync_idx_p) ;  /* 0x00000e6000007944 */ /* 0x00efea0003c00000 */
[----:B------:R-:W-:Y:S01]  /*1d3b0*/  MOV R2, R5 ;  /* 0x0000000500027202 */ /* 0x000fe20000000f00 */
[----:B------:R-:W-:Y:S05]  /*1d3c0*/  BRA `(.L_x_753) ;  /* 0xffffc6e000007947 */ /* 0x000fea000383ffff */
.L_x_681:
[----:B------:R-:W-:Y:S01]  /*1d3d0*/  IMAD.MOV.U32 R9, RZ, RZ, R13 ;  /* 0x000000ffff097224 */ /* 0x000fe200078e000d */
[----:B------:R-:W-:Y:S01]  /*1d3e0*/  MOV R5, 0x3 ;  /* 0x0000000300057802 */ /* 0x000fe20000000f00 */
[----:B--2---:R-:W-:Y:S01]  /*1d3f0*/  IMAD.MOV.U32 R3, RZ, RZ, 0x1c1f ;  /* 0x00001c1fff037424 */ /* 0x004fe200078e00ff */
[----:B-1----:R-:W-:-:S02]  /*1d400*/  MOV R2, 0x1d420 ;  /* 0x0001d42000027802 */ /* 0x002fc40000000f00 */
[----:B---34-:R-:W-:Y:S05]  /*1d410*/  CALL.REL.NOINC `($__internal_9_$__cuda_sm70_shflsync_idx_p) ;  /* 0x00000df000007944 */ /* 0x018fea0003c00000 */
        /* <DEDUP_REMOVED lines=8> */
.L_x_685:
[----:B------:R-:W-:Y:S01]  /*1d4a0*/  IMAD.MOV.U32 R9, RZ, RZ, R6 ;  /* 0x000000ffff097224 */ /* 0x000fe200078e0006 */
[----:B------:R-:W-:Y:S01]  /*1d4b0*/  MOV R5, RZ ;  /* 0x000000ff00057202 */ /* 0x000fe20000000f00 */
[----:B------:R-:W-:Y:S01]  /*1d4c0*/  IMAD.MOV.U32 R3, RZ, RZ, 0x181f ;  /* 0x0000181fff037424 */ /* 0x000fe200078e00ff */
[----:B------:R-:W-:Y:S02]  /*1d4d0*/  MOV R2, 0x1d4f0 ;  /* 0x0001d4f000027802 */ /* 0x000fe40000000f00 */
[----:B------:R-:W-:Y:S05]  /*1d4e0*/  CALL.REL.NOINC `($__internal_9_$__cuda_sm70_shflsync_idx_p) ;  /* 0x00000d2000007944 */ /* 0x000fea0003c00000 */
[----:B------:R-:W-:Y:S01]  /*1d4f0*/  MOV R8, R5 ;  /* 0x0000000500087202 */ /* 0x000fe20000000f00 */
[----:B------:R-:W-:Y:S05]  /*1d500*/  BRA `(.L_x_755) ;  /* 0xffffd26000007947 */ /* 0x000fea000383ffff */
.L_x_686:
[----:B------:R-:W-:Y:S01]  /*1d510*/  IMAD.MOV.U32 R9, RZ, RZ, R7 ;  /* 0x000000ffff097224 */ /* 0x000fe200078e0007 */
[----:B------:R-:W-:Y:S01]  /*1d520*/  MOV R5, RZ ;  /* 0x000000ff00057202 */ /* 0x000fe20000000f00 */
[----:B------:R-:W-:Y:S01]  /*1d530*/  IMAD.MOV.U32 R3, RZ, RZ, 0x181f ;  /* 0x0000181fff037424 */ /* 0x000fe200078e00ff */
[----:B------:R-:W-:Y:S02]  /*1d540*/  MOV R2, 0x1d560 ;  /* 0x0001d56000027802 */ /* 0x000fe40000000f00 */
[----:B-12---:R-:W-:Y:S05]  /*1d550*/  CALL.REL.NOINC `($__internal_9_$__cuda_sm70_shflsync_idx_p) ;  /* 0x00000cb000007944 */ /* 0x006fea0003c00000 */
[----:B------:R-:W-:Y:S01]  /*1d560*/  MOV R2, R5 ;  /* 0x0000000500027202 */ /* 0x000fe20000000f00 */
[----:B------:R-:W-:Y:S05]  /*1d570*/  BRA `(.L_x_756) ;  /* 0xffffd21000007947 */ /* 0x000fea000383ffff */
.L_x_687:
        /* <DEDUP_REMOVED lines=13> */
.L_x_688:
[----:B------:R-:W-:Y:S01]  /*1d650*/  IMAD.MOV.U32 R9, RZ, RZ, R6 ;  /* 0x000000ffff097224 */ /* 0x000fe200078e0006 */
[----:B------:R-:W-:Y:S01]  /*1d660*/  MOV R5, 0x2 ;  /* 0x0000000200057802 */ /* 0x000fe20000000f00 */
[----:B-1----:R-:W-:Y:S01]  /*1d670*/  IMAD.MOV.U32 R3, RZ, RZ, 0x181f ;  /* 0x0000181fff037424 */ /* 0x002fe200078e00ff */
[----:B------:R-:W-:Y:S02]  /*1d680*/  MOV R2, 0x1d6a0 ;  /* 0x0001d6a000027802 */ /* 0x000fe40000000f00 */
[----:B---34-:R-:W-:Y:S05]  /*1d690*/  CALL.REL.NOINC `($__internal_9_$__cuda_sm70_shflsync_idx_p) ;  /* 0x00000b7000007944 */ /* 0x018fea0003c00000 */
[----:B------:R-:W-:Y:S01]  /*1d6a0*/  MOV R8, R5 ;  /* 0x0000000500087202 */ /* 0x000fe20000000f00 */
[----:B------:R-:W-:Y:S05]  /*1d6b0*/  BRA `(.L_x_758) ;  /* 0xffffd1e000007947 */ /* 0x000fea000383ffff */
.L_x_689:
[----:B------:R-:W-:Y:S01]  /*1d6c0*/  IMAD.MOV.U32 R9, RZ, RZ, R7 ;  /* 0x000000ffff097224 */ /* 0x000fe200078e0007 */
[----:B------:R-:W-:Y:S01]  /*1d6d0*/  MOV R5, 0x2 ;  /* 0x0000000200057802 */ /* 0x000fe20000000f00 */
[----:B-1----:R-:W-:Y:S01]  /*1d6e0*/  IMAD.MOV.U32 R3, RZ, RZ, 0x181f ;  /* 0x0000181fff037424 */ /* 0x002fe200078e00ff */
[----:B------:R-:W-:Y:S02]  /*1d6f0*/  MOV R2, 0x1d710 ;  /* 0x0001d71000027802 */ /* 0x000fe40000000f00 */
[----:B--234-:R-:W-:Y:S05]  /*1d700*/  CALL.REL.NOINC `($__internal_9_$__cuda_sm70_shflsync_idx_p) ;  /* 0x00000b0000007944 */ /* 0x01cfea0003c00000 */
[----:B------:R-:W-:Y:S01]  /*1d710*/  MOV R2, R5 ;  /* 0x0000000500027202 */ /* 0x000fe20000000f00 */
[----:B------:R-:W-:Y:S05]  /*1d720*/  BRA `(.L_x_759) ;  /* 0xffffd19000007947 */ /* 0x000fea000383ffff */
.L_x_690:
        /* <DEDUP_REMOVED lines=13> */
.L_x_691:
[----:B------:R-:W-:Y:S01]  /*1d800*/  IMAD.MOV.U32 R9, RZ, RZ, R6 ;  /* 0x000000ffff097224 */ /* 0x000fe200078e0006 */
[----:B------:R-:W-:Y:S01]  /*1d810*/  MOV R5, 0x4 ;  /* 0x0000000400057802 */ /* 0x000fe20000000f00 */
[----:B--2---:R-:W-:Y:S01]  /*1d820*/  IMAD.MOV.U32 R3, RZ, RZ, 0x181f ;  /* 0x0000181fff037424 */ /* 0x004fe200078e00ff */
[----:B------:R-:W-:Y:S02]  /*1d830*/  MOV R2, 0x1d850 ;  /* 0x0001d85000027802 */ /* 0x000fe40000000f00 */
[----:B-1-34-:R-:W-:Y:S05]  /*1d840*/  CALL.REL.NOINC `($__internal_9_$__cuda_sm70_shflsync_idx_p) ;  /* 0x000009c000007944 */ /* 0x01afea0003c00000 */
[----:B------:R-:W-:Y:S01]  /*1d850*/  MOV R8, R5 ;  /* 0x0000000500087202 */ /* 0x000fe20000000f00 */
[----:B------:R-:W-:Y:S05]  /*1d860*/  BRA `(.L_x_761) ;  /* 0xffffd16000007947 */ /* 0x000fea000383ffff */
.L_x_692:
[----:B------:R-:W-:Y:S01]  /*1d870*/  IMAD.MOV.U32 R9, RZ, RZ, R7 ;  /* 0x000000ffff097224 */ /* 0x000fe200078e0007 */
[----:B------:R-:W-:Y:S01]  /*1d880*/  MOV R5, 0x4 ;  /* 0x0000000400057802 */ /* 0x000fe20000000f00 */
[----:B--2---:R-:W-:Y:S01]  /*1d890*/  IMAD.MOV.U32 R3, RZ, RZ, 0x181f ;  /* 0x0000181fff037424 */ /* 0x004fe200078e00ff */
[----:B------:R-:W-:Y:S02]  /*1d8a0*/  MOV R2, 0x1d8c0 ;  /* 0x0001d8c000027802 */ /* 0x000fe40000000f00 */
[----:B-1-34-:R-:W-:Y:S05]  /*1d8b0*/  CALL.REL.NOINC `($__internal_9_$__cuda_sm70_shflsync_idx_p) ;  /* 0x0000095000007944 */ /* 0x01afea0003c00000 */
[----:B------:R-:W-:Y:S01]  /*1d8c0*/  MOV R2, R5 ;  /* 0x0000000500027202 */ /* 0x000fe20000000f00 */
[----:B------:R-:W-:Y:S05]  /*1d8d0*/  BRA `(.L_x_762) ;  /* 0xffffd11000007947 */ /* 0x000fea000383ffff */
.L_x_693:
        /* <DEDUP_REMOVED lines=13> */
.L_x_694:
[----:B------:R-:W-:Y:S01]  /*1d9b0*/  IMAD.MOV.U32 R9, RZ, RZ, R6 ;  /* 0x000000ffff097224 */ /* 0x000fe200078e0006 */
[----:B------:R-:W-:Y:S01]  /*1d9c0*/  MOV R5, 0x6 ;  /* 0x0000000600057802 */ /* 0x000fe20000000f00 */
[----:B--2---:R-:W-:Y:S01]  /*1d9d0*/  IMAD.MOV.U32 R3, RZ, RZ, 0x181f ;  /* 0x0000181fff037424 */ /* 0x004fe200078e00ff */
[----:B------:R-:W-:Y:S02]  /*1d9e0*/  MOV R2, 0x1da00 ;  /* 0x0001da0000027802 */ /* 0x000fe40000000f00 */
[----:B-1--4-:R-:W-:Y:S05]  /*1d9f0*/  CALL.REL.NOINC `($__internal_9_$__cuda_sm70_shflsync_idx_p) ;  /* 0x0000081000007944 */ /* 0x012fea0003c00000 */
[----:B------:R-:W-:Y:S01]  /*1da00*/  MOV R8, R5 ;  /* 0x0000000500087202 */ /* 0x000fe20000000f00 */
[----:B------:R-:W-:Y:S05]  /*1da10*/  BRA `(.L_x_764) ;  /* 0xffffd0e000007947 */ /* 0x000fea000383ffff */
.L_x_695:
[----:B------:R-:W-:Y:S01]  /*1da20*/  IMAD.MOV.U32 R9, RZ, RZ, R7 ;  /* 0x000000ffff097224 */ /* 0x000fe200078e0007 */
[----:B------:R-:W-:Y:S01]  /*1da30*/  MOV R5, 0x6 ;  /* 0x0000000600057802 */ /* 0x000fe20000000f00 */
[----:B--2---:R-:W-:Y:S01]  /*1da40*/  IMAD.MOV.U32 R3, RZ, RZ, 0x181f ;  /* 0x0000181fff037424 */ /* 0x004fe200078e00ff */
[----:B------:R-:W-:Y:S02]  /*1da50*/  MOV R2, 0x1da70 ;  /* 0x0001da7000027802 */ /* 0x000fe40000000f00 */
[----:B-1-34-:R-:W-:Y:S05]  /*1da60*/  CALL.REL.NOINC `($__internal_9_$__cuda_sm70_shflsync_idx_p) ;  /* 0x000007a000007944 */ /* 0x01afea0003c00000 */
[----:B------:R-:W-:Y:S01]  /*1da70*/  MOV R2, R5 ;  /* 0x0000000500027202 */ /* 0x000fe20000000f00 */
[----:B------:R-:W-:Y:S05]  /*1da80*/  BRA `(.L_x_765) ;  /* 0xffffd09000007947 */ /* 0x000fea000383ffff */
.L_x_696:
        /* <DEDUP_REMOVED lines=13> */
.L_x_698:
[----:B------:R-:W-:Y:S01]  /*1db60*/  IMAD.MOV.U32 R9, RZ, RZ, R70 ;  /* 0x000000ffff097224 */ /* 0x000fe200078e0046 */
[----:B------:R-:W-:Y:S01]  /*1db70*/  MOV R5, RZ ;  /* 0x000000ff00057202 */ /* 0x000fe20000000f00 */
[----:B----4-:R-:W-:Y:S01]  /*1db80*/  IMAD.MOV.U32 R3, RZ, RZ, 0x1f ;  /* 0x0000001fff037424 */ /* 0x010fe200078e00ff */
[----:B------:R-:W-:Y:S02]  /*1db90*/  MOV R2, 0x1dbb0 ;  /* 0x0001dbb000027802 */ /* 0x000fe40000000f00 */
[----:B------:R-:W-:Y:S05]  /*1dba0*/  CALL.REL.NOINC `($__internal_9_$__cuda_sm70_shflsync_idx_p) ;  /* 0x0000066000007944 */ /* 0x000fea0003c00000 */
[----:B------:R-:W-:Y:S01]  /*1dbb0*/  MOV R10, R5 ;  /* 0x00000005000a7202 */ /* 0x000fe20000000f00 */
[----:B------:R-:W-:Y:S05]  /*1dbc0*/  BRA `(.L_x_767) ;  /* 0xffffd14000007947 */ /* 0x000fea000383ffff */
.L_x_699:
[----:B------:R-:W-:Y:S01]  /*1dbd0*/  IMAD.MOV.U32 R9, RZ, RZ, R70 ;  /* 0x000000ffff097224 */ /* 0x000fe200078e0046 */
[----:B------:R-:W-:Y:S01]  /*1dbe0*/  MOV R5, 0x1 ;  /* 0x0000000100057802 */ /* 0x000fe20000000f00 */
[----:B----4-:R-:W-:Y:S01]  /*1dbf0*/  IMAD.MOV.U32 R3, RZ, RZ, 0x1f ;  /* 0x0000001fff037424 */ /* 0x010fe200078e00ff */
[----:B------:R-:W-:Y:S02]  /*1dc00*/  MOV R2, 0x1dc20 ;  /* 0x0001dc2000027802 */ /* 0x000fe40000000f00 */
[----:B-12---:R-:W-:Y:S05]  /*1dc10*/  CALL.REL.NOINC `($__internal_9_$__cuda_sm70_shflsync_idx_p) ;  /* 0x000005f000007944 */ /* 0x006fea0003c00000 */
[----:B------:R-:W-:Y:S01]  /*1dc20*/  MOV R8, R5 ;  /* 0x0000000500087202 */ /* 0x000fe20000000f00 */
[----:B------:R-:W-:Y:S05]  /*1dc30*/  BRA `(.L_x_768) ;  /* 0xffffd0f000007947 */ /* 0x000fea000383ffff */
.L_x_700:
[----:B------:R-:W-:Y:S02]  /*1dc40*/  MOV R2, 0x1 ;  /* 0x0000000100027802 */ /* 0x000fe40000000f00 */
[----:B------:R-:W-:-:S02]  /*1dc50*/  MOV R3, 0x1dc70 ;  /* 0x0001dc7000037802 */ /* 0x000fc40000000f00 */
[----:B-123--:R-:W-:Y:S05]  /*1dc60*/  CALL.REL.NOINC `($__internal_10_$__cuda_sm70_shflsync_up_p) ;  /* 0x000005f000007944 */ /* 0x00efea0003c00000 */
[----:B------:R-:W-:Y:S05]  /*1dc70*/  BRA `(.L_x_769) ;  /* 0xffffd1e000007947 */ /* 0x000fea000383ffff */
.L_x_701:
[----:B------:R-:W-:Y:S02]  /*1dc80*/  MOV R2, 0x2 ;  /* 0x0000000200027802 */ /* 0x000fe40000000f00 */
[----:B------:R-:W-:-:S02]  /*1dc90*/  MOV R3, 0x1dcb0 ;  /* 0x0001dcb000037802 */ /* 0x000fc40000000f00 */
[----:B-12---:R-:W-:Y:S05]  /*1dca0*/  CALL.REL.NOINC `($__internal_10_$__cuda_sm70_shflsync_up_p) ;  /* 0x000005b000007944 */ /* 0x006fea0003c00000 */
        /* <DEDUP_REMOVED lines=24> */
.L_x_705:
[----:B------:R-:W-:Y:S02]  /*1de30*/  MOV R2, 0x1 ;  /* 0x0000000100027802 */ /* 0x000fe40000000f00 */
[----:B------:R-:W-:Y:S02]  /*1de40*/  MOV R3, 0x1de60 ;  /* 0x0001de6000037802 */ /* 0x000fe40000000f00 */
[----:B------:R-:W-:Y:S05]  /*1de50*/  CALL.REL.NOINC `($__internal_10_$__cuda_sm70_shflsync_up_p) ;  /* 0x0000040000007944 */ /* 0x000fea0003c00000 */
[----:B------:R-:W-:Y:S01]  /*1de60*/  MOV R2, R4 ;  /* 0x0000000400027202 */ /* 0x000fe20000000f00 */
[----:B------:R-:W-:Y:S05]  /*1de70*/  BRA `(.L_x_771) ;  /* 0xffffd24000007947 */ /* 0x000fea000383ffff */
.L_x_706:
        /* <DEDUP_REMOVED lines=27> */
.L_x_708:
[----:B------:R-:W-:Y:S02]  /*1e030*/  SEL R0, RZ, 0x1, P0 ;  /* 0x00000001ff007807 */ /* 0x000fe40000000000 */
[----:B------:R-:W-:Y:S02]  /*1e040*/  MOV R2, 0x1e060 ;  /* 0x0001e06000027802 */ /* 0x000fe40000000f00 */
[----:B---3--:R-:W-:Y:S05]  /*1e050*/  CALL.REL.NOINC `($__internal_11_$__cuda_sm70_votesync_ballot) ;  /* 0x0000027000007944 */ /* 0x008fea0003c00000 */
[----:B------:R-:W-:Y:S01]  /*1e060*/  MOV R8, R0 ;  /* 0x0000000000087202 */ /* 0x000fe20000000f00 */
[----:B------:R-:W-:Y:S05]  /*1e070*/  BRA `(.L_x_773) ;  /* 0xffffd1d000007947 */ /* 0x000fea000383ffff */
.L_x_709:
[----:B------:R-:W-:Y:S01]  /*1e080*/  IMAD.MOV.U32 R9, RZ, RZ, R6 ;  /* 0x000000ffff097224 */ /* 0x000fe200078e0006 */
[----:B------:R-:W-:Y:S01]  /*1e090*/  MOV R5, R0 ;  /* 0x0000000000057202 */ /* 0x000fe20000000f00 */
[----:B------:R-:W-:Y:S01]  /*1e0a0*/  IMAD.MOV.U32 R3, RZ, RZ, 0x1f ;  /* 0x0000001fff037424 */ /* 0x000fe200078e00ff */
[----:B-1----:R-:W-:Y:S02]  /*1e0b0*/  MOV R2, 0x1e0d0 ;  /* 0x0001e0d000027802 */ /* 0x002fe40000000f00 */
[----:B---3--:R-:W-:Y:S05]  /*1e0c0*/  CALL.REL.NOINC `($__internal_9_$__cuda_sm70_shflsync_idx_p) ;  /* 0x0000014000007944 */ /* 0x008fea0003c00000 */
[----:B------:R-:W-:Y:S01]  /*1e0d0*/  IMAD.MOV.U32 R11, RZ, RZ, R5 ;  /* 0x000000ffff0b7224 */ /* 0x000fe200078e0005 */
[----:B------:R-:W-:Y:S01]  /*1e0e0*/  MOV R5, R0 ;  /* 0x0000000000057202 */ /* 0x000fe20000000f00 */
[----:B------:R-:W-:Y:S01]  /*1e0f0*/  IMAD.MOV.U32 R9, RZ, RZ, R7 ;  /* 0x000000ffff097224 */ /* 0x000fe200078e0007 */
[----:B------:R-:W-:-:S02]  /*1e100*/  MOV R3, 0x1f ;  /* 0x0000001f00037802 */ /* 0x000fc40000000f00 */
[----:B------:R-:W-:Y:S02]  /*1e110*/  MOV R2, 0x1e130 ;  /* 0x0001e13000027802 */ /* 0x000fe40000000f00 */
[----:B------:R-:W-:Y:S05]  /*1e120*/  CALL.REL.NOINC `($__internal_9_$__cuda_sm70_shflsync_idx_p) ;  /* 0x000000e000007944 */ /* 0x000fea0003c00000 */
[----:B------:R-:W-:Y:S01]  /*1e130*/  MOV R7, R5 ;  /* 0x0000000500077202 */ /* 0x000fe20000000f00 */
[----:B------:R-:W-:Y:S05]  /*1e140*/  BRA `(.L_x_774) ;  /* 0xffffd17000007947 */ /* 0x000fea000383ffff */
.L_x_712:
[----:B------:R-:W-:Y:S01]  /*1e150*/  IMAD.MOV.U32 R9, RZ, RZ, R4 ;  /* 0x000000ffff097224 */ /* 0x000fe200078e0004 */
[----:B------:R-:W-:Y:S01]  /*1e160*/  MOV R5, R0 ;  /* 0x0000000000057202 */ /* 0x000fe20000000f00 */
[----:B------:R-:W-:Y:S01]  /*1e170*/  IMAD.MOV.U32 R3, RZ, RZ, 0x1f ;  /* 0x0000001fff037424 */ /* 0x000fe200078e00ff */
[----:B-1----:R-:W-:Y:S02]  /*1e180*/  MOV R2, 0x1e1a0 ;  /* 0x0001e1a000027802 */ /* 0x002fe40000000f00 */
[----:B---34-:R-:W-:Y:S05]  /*1e190*/  CALL.REL.NOINC `($__internal_9_$__cuda_sm70_shflsync_idx_p) ;  /* 0x0000007000007944 */ /* 0x018fea0003c00000 */
[----:B------:R-:W-:Y:S01]  /*1e1a0*/  MOV R13, R5 ;  /* 0x00000005000d7202 */ /* 0x000fe20000000f00 */
[----:B------:R-:W-:Y:S05]  /*1e1b0*/  BRA `(.L_x_711) ;  /* 0xffffd16000007947 */ /* 0x000fea000383ffff */
        .weak           $__internal_8_$__cuda_sm70_shflsync_bfly_p
        .type           $__internal_8_$__cuda_sm70_shflsync_bfly_p,@function
        .size           $__internal_8_$__cuda_sm70_shflsync_bfly_p,($__internal_9_$__cuda_sm70_shflsync_idx_p - $__internal_8_$__cuda_sm70_shflsync_bfly_p)
$__internal_8_$__cuda_sm70_shflsync_bfly_p:
[----:B------:R-:W-:Y:S04]  /*1e1c0*/  WARPSYNC R9 ;  /* 0x0000000900007348 */ /* 0x000fe80003800000 */
[----:B------:R1:W2:Y:S02]  /*1e1d0*/  SHFL.BFLY PT, R8, R2, R8, R10 ;  /* 0x0c00000802087389 */ /* 0x0002a400000e000a */
[----:B-1----:R-:W-:-:S02]  /*1e1e0*/  MOV R2, R3 ;  /* 0x0000000300027202 */ /* 0x002fc40000000f00 */
[----:B------:R-:W-:-:S04]  /*1e1f0*/  MOV R3, 0x0 ;  /* 0x0000000000037802 */ /* 0x000fc80000000f00 */
[----:B--2---:R-:W-:Y:S05]  /*1e200*/  RET.REL.NODEC R2 `(_ZN7cutlass13device_kernelIN5flash19enable_sm80_to_sm89INS1_16FlashAttnFwdSm80INS1_25CollectiveMainloopFwdSm80ILi4ELi1ELb0EN4cute5tupleIJNS5_1CILi128EEENS7_ILi80EEENS7_ILi64EEEEEELi64ENS_6half_tEfNS_4arch4Sm80ELb0ELb1ELb1ELb1ELb0ELb0ELb1ELb1EEENS1_21CollectiveEpilogueFwdINS6_IJS8_SA_S9_EEENS6_IJNS7_ILi1EEESI_SI_EEESC_SE_Li128ELb1ELb1ELb1ELb0EEENS1_36VarlenDynamicPersistentTileSchedulerILi128ELi80ELi128ELi128ELb1ELb1ELb0ELb1ELb0ELb1EEEEEEEEEvNT_6ParamsE) ;  /* 0xfffe1df002007950 */ /* 0x004fea0003c3ffff */
        .weak           $__internal_9_$__cuda_sm70_shflsync_idx_p
        .type           $__internal_9_$__cuda_sm70_shflsync_idx_p,@function
        .size           $__internal_9_$__cuda_sm70_shflsync_idx_p,($__internal_10_$__cuda_sm70_shflsync_up_p - $__internal_9_$__cuda_sm70_shflsync_idx_p)
$__internal_9_$__cuda_sm70_shflsync_idx_p:
[----:B------:R-:W-:-:S04]  /*1e210*/  MOV R16, 0xffffffff ;  /* 0xffffffff00107802 */ /* 0x000fc80000000f00 */
[----:B------:R-:W-:Y:S04]  /*1e220*/  WARPSYNC R16 ;  /* 0x0000001000007348 */ /* 0x000fe80003800000 */
[----:B------:R1:W2:Y:S02]  /*1e230*/  SHFL.IDX PT, R5, R9, R5, R3 ;  /* 0x0000000509057389 */ /* 0x0002a400000e0003 */
[----:B-1----:R-:W-:-:S04]  /*1e240*/  MOV R3, 0x0 ;  /* 0x0000000000037802 */ /* 0x002fc80000000f00 */
[----:B--2---:R-:W-:Y:S05]  /*1e250*/  RET.REL.NODEC R2 `(_ZN7cutlass13device_kernelIN5flash19enable_sm80_to_sm89INS1_16FlashAttnFwdSm80INS1_25CollectiveMainloopFwdSm80ILi4ELi1ELb0EN4cute5tupleIJNS5_1CILi128EEENS7_ILi80EEENS7_ILi64EEEEEELi64ENS_6half_tEfNS_4arch4Sm80ELb0ELb1ELb1ELb1ELb0ELb0ELb1ELb1EEENS1_21CollectiveEpilogueFwdINS6_IJS8_SA_S9_EEENS6_IJNS7_ILi1EEESI_SI_EEESC_SE_Li128ELb1ELb1ELb1ELb0EEENS1_36VarlenDynamicPersistentTileSchedulerILi128ELi80ELi128ELi128ELb1ELb1ELb0ELb1ELb0ELb1EEEEEEEEEvNT_6ParamsE) ;  /* 0xfffe1da002007950 */ /* 0x004fea0003c3ffff */
        .weak           $__internal_10_$__cuda_sm70_shflsync_up_p
        .type           $__internal_10_$__cuda_sm70_shflsync_up_p,@function
        .size           $__internal_10_$__cuda_sm70_shflsync_up_p,($__internal_11_$__cuda_sm70_votesync_ballot - $__internal_10_$__cuda_sm70_shflsync_up_p)
$__internal_10_$__cuda_sm70_shflsync_up_p:
[----:B------:R-:W-:Y:S02]  /*1e260*/  IMAD.MOV.U32 R4, RZ, RZ, RZ ;  /* 0x000000ffff047224 */ /* 0x000fe400078e00ff */
[----:B------:R-:W-:-:S04]  /*1e270*/  IMAD.MOV.U32 R9, RZ, RZ, -0x1 ;  /* 0xffffffffff097424 */ /* 0x000fc800078e00ff */
[----:B------:R-:W-:Y:S04]  /*1e280*/  WARPSYNC R9 ;  /* 0x0000000900007348 */ /* 0x000fe80003800000 */
[----:B------:R1:W2:Y:S02]  /*1e290*/  SHFL.UP PT, R4, R0, R2, R4 ;  /* 0x0400000200047389 */ /* 0x0002a400000e0004 */
[----:B-1----:R-:W-:Y:S02]  /*1e2a0*/  MOV R2, R3 ;  /* 0x0000000300027202 */ /* 0x002fe40000000f00 */
[----:B------:R-:W-:-:S04]  /*1e2b0*/  MOV R3, 0x0 ;  /* 0x0000000000037802 */ /* 0x000fc80000000f00 */
[----:B--2---:R-:W-:Y:S05]  /*1e2c0*/  RET.REL.NODEC R2 `(_ZN7cutlass13device_kernelIN5flash19enable_sm80_to_sm89INS1_16FlashAttnFwdSm80INS1_25CollectiveMainloopFwdSm80ILi4ELi1ELb0EN4cute5tupleIJNS5_1CILi128EEENS7_ILi80EEENS7_ILi64EEEEEELi64ENS_6half_tEfNS_4arch4Sm80ELb0ELb1ELb1ELb1ELb0ELb0ELb1ELb1EEENS1_21CollectiveEpilogueFwdINS6_IJS8_SA_S9_EEENS6_IJNS7_ILi1EEESI_SI_EEESC_SE_Li128ELb1ELb1ELb1ELb0EEENS1_36VarlenDynamicPersistentTileSchedulerILi128ELi80ELi128ELi128ELb1ELb1ELb0ELb1ELb0ELb1EEEEEEEEEvNT_6ParamsE) ;  /* 0xfffe1d3002007950 */ /* 0x004fea0003c3ffff */
        .weak           $__internal_11_$__cuda_sm70_votesync_ballot
        .type           $__internal_11_$__cuda_sm70_votesync_ballot,@function
        .size           $__internal_11_$__cuda_sm70_votesync_ballot,(.L_x_1626 - $__internal_11_$__cuda_sm70_votesync_ballot)
$__internal_11_$__cuda_sm70_votesync_ballot:
[----:B------:R-:W-:Y:S01]  /*1e2d0*/  ISETP.NE.U32.AND P0, PT, R0, 0x1, PT ;  /* 0x000000010000780c */ /* 0x000fe20003f05070 */
[----:B------:R-:W-:-:S04]  /*1e2e0*/  IMAD.MOV.U32 R3, RZ, RZ, -0x1 ;  /* 0xffffffffff037424 */ /* 0x000fc800078e00ff */
[----:B------:R-:W-:Y:S08]  /*1e2f0*/  WARPSYNC R3 ;  /* 0x0000000300007348 */ /* 0x000ff00003800000 */
[----:B------:R-:W-:-:S04]  /*1e300*/  VOTE.ANY R0, PT, !P0 ;  /* 0x0000000000007806 */ /* 0x000fc800040e0100 */
[----:B------:R-:W-:Y:S01]  /*1e310*/  LOP3.LUT R0, R0, R3, RZ, 0xc0, !PT ;  /* 0x0000000300007212 */ /* 0x000fe200078ec0ff */
[----:B------:R-:W-:-:S04]  /*1e320*/  IMAD.MOV.U32 R3, RZ, RZ, 0x0 ;  /* 0x00000000ff037424 */ /* 0x000fc800078e00ff */
[----:B------:R-:W-:Y:S05]  /*1e330*/  RET.REL.NODEC R2 `(_ZN7cutlass13device_kernelIN5flash19enable_sm80_to_sm89INS1_16FlashAttnFwdSm80INS1_25CollectiveMainloopFwdSm80ILi4ELi1ELb0EN4cute5tupleIJNS5_1CILi128EEENS7_ILi80EEENS7_ILi64EEEEEELi64ENS_6half_tEfNS_4arch4Sm80ELb0ELb1ELb1ELb1ELb0ELb0ELb1ELb1EEENS1_21CollectiveEpilogueFwdINS6_IJS8_SA_S9_EEENS6_IJNS7_ILi1EEESI_SI_EEESC_SE_Li128ELb1ELb1ELb1ELb0EEENS1_36VarlenDynamicPersistentTileSchedulerILi128ELi80ELi128ELi128ELb1ELb1ELb0ELb1ELb0ELb1EEEEEEEEEvNT_6ParamsE) ;  /* 0xfffe1cc002007950 */ /* 0x000fea0003c3ffff */
.L_x_775:
        /* <DEDUP_REMOVED lines=12> */
.L_x_1626:


//--------------------- .text._ZN7cutlass13device_kernelIN5flash19enable_sm80_to_sm89INS1_16FlashAttnFwdSm80INS1_25CollectiveMainloopFwdSm80ILi4ELi1ELb0EN4cute5tupleIJNS5_1CILi128EEENS7_ILi80EEENS7_ILi64EEEEEELi64ENS_6half_tEfNS_4arch4Sm80ELb0ELb1ELb1ELb1ELb0ELb1ELb1ELb1EEENS1_21CollectiveEpilogueFwdINS6_IJS8_SA_S9_EEENS6_IJNS7_ILi1EEESI_SI_EEESC_SE_Li128ELb1ELb1ELb1ELb0EEENS1_36VarlenDynamicPersistentTileSchedulerILi128ELi80ELi128ELi128ELb1ELb1ELb0ELb1ELb0ELb1EEEEEEEEEvNT_6ParamsE --------------------------
	.section	.text._ZN7cutlass13device_kernelIN5flash19enable_sm80_to_sm89INS1_16FlashAttnFwdSm80INS1_25CollectiveMainloopFwdSm80ILi4ELi1ELb0EN4cute5tupleIJNS5_1CILi128EEENS7_ILi80EEENS7_ILi64EEEEEELi64ENS_6half_tEfNS_4arch4Sm80ELb0ELb1ELb1ELb1ELb0ELb1ELb1ELb1EEENS1_21CollectiveEpilogueFwdINS6_IJS8_SA_S9_EEENS6_IJNS7_ILi1EEESI_SI_EEESC_SE_Li128ELb1ELb1ELb1ELb0EEENS1_36VarlenDynamicPersistentTileSchedulerILi128ELi80ELi128ELi128ELb1ELb1ELb0ELb1ELb0ELb1EEEEEEEEEvNT_6ParamsE,"ax",@progbits
	.sectioninfo	@"SHI_REGISTERS=255"
	.align	128
.text._ZN7cutlass13device_kernelIN5flash19enable_sm80_to_sm89INS1_16FlashAttnFwdSm80INS1_25CollectiveMainloopFwdSm80ILi4ELi1ELb0EN4cute5tupleIJNS5_1CILi128EEENS7_ILi80EEENS7_ILi64EEEEEELi64ENS_6half_tEfNS_4arch4Sm80ELb0ELb1ELb1ELb1ELb0ELb1ELb1ELb1EEENS1_21CollectiveEpilogueFwdINS6_IJS8_SA_S9_EEENS6_IJNS7_ILi1EEESI_SI_EEESC_SE_Li128ELb1ELb1ELb1ELb0EEENS1_36VarlenDynamicPersistentTileSchedulerILi128ELi80ELi128ELi128ELb1ELb1ELb0ELb1ELb0ELb1EEEEEEEEEvNT_6ParamsE:
        .type           _ZN7cutlass13device_kernelIN5flash19enable_sm80_to_sm89INS1_16FlashAttnFwdSm80INS1_25CollectiveMainloopFwdSm80ILi4ELi1ELb0EN4cute5tupleIJNS5_1CILi128EEENS7_ILi80EEENS7_ILi64EEEEEELi64ENS_6half_tEfNS_4arch4Sm80ELb0ELb1ELb1ELb1ELb0ELb1ELb1ELb1EEENS1_21CollectiveEpilogueFwdINS6_IJS8_SA_S9_EEENS6_IJNS7_ILi1EEESI_SI_EEESC_SE_Li128ELb1ELb1ELb1ELb0EEENS1_36VarlenDynamicPersistentTileSchedulerILi128ELi80ELi128ELi128ELb1ELb1ELb0ELb1ELb0ELb1EEEEEEEEEvNT_6ParamsE,@function
        .size           _ZN7cutlass13device_kernelIN5flash19enable_sm80_to_sm89INS1_16FlashAttnFwdSm80INS1_25CollectiveMainloopFwdSm80ILi4ELi1ELb0EN4cute5tupleIJNS5_1CILi128EEENS7_ILi80EEENS7_ILi64EEEEEELi64ENS_6half_tEfNS_4arch4Sm80ELb0ELb1ELb1ELb1ELb0ELb1ELb1ELb1EEENS1_21CollectiveEpilogueFwdINS6_IJS8_SA_S9_EEENS6_IJNS7_ILi1EEESI_SI_EEESC_SE_Li128ELb1ELb1ELb1ELb0EEENS1_36VarlenDynamicPersistentTileSchedulerILi128ELi80ELi128ELi128ELb1ELb1ELb0ELb1ELb0ELb1EEEEEEEEEvNT_6ParamsE,(.L_x_1631 - _ZN7cutlass13device_kernelIN5flash19enable_sm80_to_sm89INS1_16FlashAttnFwdSm80INS1_25CollectiveMainloopFwdSm80ILi4ELi1ELb0EN4cute5tupleIJNS5_1CILi128EEENS7_ILi80EEENS7_ILi64EEEEEELi64ENS_6half_tEfNS_4arch4Sm80ELb0ELb1ELb1ELb1ELb0ELb1ELb1ELb1EEENS1_21CollectiveEpilogueFwdINS6_IJS8_SA_S9_EEENS6_IJNS7_ILi1EEESI_SI_EEESC_SE_Li128ELb1ELb1ELb1ELb0EEENS1_36VarlenDynamicPersistentTileSchedulerILi128ELi80ELi128ELi128ELb1ELb1ELb0ELb1ELb0ELb1EEEEEEEEEvNT_6ParamsE)
        .other          _ZN7cutlass13device_kernelIN5flash19enable_sm80_to_sm89INS1_16FlashAttnFwdSm80INS1_25CollectiveMainloopFwdSm80ILi4ELi1ELb0EN4cute5tupleIJNS5_1CILi128EEENS7_ILi80EEENS7_ILi64EEEEEELi64ENS_6half_tEfNS_4arch4Sm80ELb0ELb1ELb1ELb1ELb0ELb1ELb1ELb1EEENS1_21CollectiveEpilogueFwdINS6_IJS8_SA_S9_EEENS6_IJNS7_ILi1EEESI_SI_EEESC_SE_Li128ELb1ELb1ELb1ELb0EEENS1_36VarlenDynamicPersistentTileSchedulerILi128ELi80ELi128ELi128ELb1ELb1ELb0ELb1ELb0ELb1EEEEEEEEEvNT_6ParamsE,@"STO_CUDA_ENTRY STV_DEFAULT"
_ZN7cutlass13device_kernelIN5flash19enable_sm80_to_sm89INS1_16FlashAttnFwdSm80INS1_25CollectiveMainloopFwdSm80ILi4ELi1ELb0EN4cute5tupleIJNS5_1CILi128EEENS7_ILi80EEENS7_ILi64EEEEEELi64ENS_6half_tEfNS_4arch4Sm80ELb0ELb1ELb1ELb1ELb0ELb1ELb1ELb1EEENS1_21CollectiveEpilogueFwdINS6_IJS8_SA_S9_EEENS6_IJNS7_ILi1EEESI_SI_EEESC_SE_Li128ELb1ELb1ELb1ELb0EEENS1_36VarlenDynamicPersistentTileSchedulerILi128ELi80ELi128ELi128ELb1ELb1ELb0ELb1ELb0ELb1EEEEEEEEEvNT_6ParamsE:
        /* <DEDUP_REMOVED lines=15> */
[----:B------:R-:W-:-:S03]  /*00f0*/  CS2R R8, SRZ ;  /* 0x0000000000087805 */ /* 0x000fc6000001ff00 */
        /* <DEDUP_REMOVED lines=10> */
[C---:B------:R-:W-:Y:S01]  /*01a0*/  ISETP.GE.U32.AND P4, PT, R14.reuse, 0x2, PT ;  /* 0x000000020e00780c */ /* 0x040fe20003f86070 */
[----:B------:R-:W-:Y:S01]  /*01b0*/  IMAD.MOV.U32 R7, RZ, RZ, RZ ;  /* 0x000000ffff077224 */ /* 0x000fe200078e00ff */
        /* <DEDUP_REMOVED lines=26> */
.L_x_781:
[----:B------:R-:W-:-:S04]  /*0360*/  IADD3 R0, R7, 0x1f, RZ ;  /* 0x0000001f07007810 */ /* 0x000fc80007ffe0ff */
[----:B------:R-:W-:-:S13]  /*0370*/  ISETP.GE.AND P0, PT, R0, c[0x0][0x53c], PT ;  /* 0x00014f0000007a0c */ /* 0x000fda0003f06270 */
[----:B------:R-:W-:Y:S05]  /*0380*/  @P0 BRA `(.L_x_778) ;  /* 0x00000c4000000947 */ /* 0x000fea0003800000 */
[----:B------:R-:W-:Y:S01]  /*0390*/  MOV R7, R0 ;  /* 0x0000000000077202 */ /* 0x000fe20000000f00 */
[----:B------:R-:W-:-:S03]  /*03a0*/  CS2R R8, SRZ ;  /* 0x0000000000087805 */ /* 0x000fc6000001ff00 */
[----:B------:R-:W-:-:S04]  /*03b0*/  IADD3 R0, R14, R7, RZ ;  /* 0x000000070e007210 */ /* 0x000fc80007ffe0ff */
[----:B------:R-:W-:-:S13]  /*03c0*/  ISETP.GE.OR P0, PT, R0, c[0x0][0x53c], !P6 ;  /* 0x00014f0000007a0c */ /* 0x000fda0007706670 */
[----:B------:R-:W-:Y:S02]  /*03d0*/  @!P0 MOV R2, 0x4 ;  /* 0x0000000400028802 */ /* 0x000fe40000000f00 */
[----:B------:R-:W-:-:S03]  /*03e0*/  @!P0 MOV R3, 0x4 ;  /* 0x0000000400038802 */ /* 0x000fc60000000f00 */
[----:B------:R-:W-:-:S04]  /*03f0*/  @!P0 IMAD.WIDE R4, R0, R2, c[0x0][0x580] ;  /* 0x0001600000048625 */ /* 0x000fc800078e0202 */
[----:B------:R-:W-:Y:S01]  /*0400*/  @!P0 IMAD.WIDE R2, R0, R3, c[0x0][0x578] ;  /* 0x00015e0000028625 */ /* 0x000fe200078e0203 */
[----:B------:R-:W2:Y:S04]  /*0410*/  @!P0 LDG.E R9, [R4.64] ;  /* 0x0000000804098981 */ /* 0x000ea8000c1e1900 */
[----:B------:R-:W2:Y:S02]  /*0420*/  @!P0 LDG.E R8, [R2.64] ;  /* 0x0000000802088981 */ /* 0x000ea4000c1e1900 */
[----:B--2---:R-:W-:Y:S01]  /*0430*/  IMAD R5, R9, R8, RZ ;  /* 0x0000000809057224 */ /* 0x004fe200078e02ff */
[----:B------:R-:W-:Y:S05]  /*0440*/  BRA.DIV ~URZ, `(.L_x_779) ;  /* 0x000260827f007947 */ /* 0x000fea000b800000 */
[----:B------:R1:W2:Y:S02]  /*0450*/  SHFL.UP PT, R0, R5, 0x1, RZ ;  /* 0x0420000005007989 */ /* 0x0002a400000e00ff */
.L_x_1049:
        /* <DEDUP_REMOVED lines=16> */
.L_x_1050:
[----:B--2---:R-:W-:-:S05]  /*0560*/  IMAD R0, R0, c[0x0][0x538], RZ ;  /* 0x00014e0000007a24 */ /* 0x004fca00078e02ff */
[----:B------:R-:W-:-:S04]  /*0570*/  IADD3 R6, R0, R6, RZ ;  /* 0x0000000600067210 */ /* 0x000fc80007ffe0ff */
[----:B------:R-:W-:-:S13]  /*0580*/  ISETP.GT.AND P0, PT, R6, UR4, PT ;  /* 0x0000000406007c0c */ /* 0x000fda000bf04270 */
[----:B-1----:R-:W-:Y:S05]  /*0590*/  @!P0 BRA `(.L_x_781) ;  /* 0xfffffdc000008947 */ /* 0x002fea000383ffff */
.L_x_777:
[----:B------:R-:W-:-:S05]  /*05a0*/  IADD3 R12, -R0, R6, RZ ;  /* 0x00000006000c7210 */ /* 0x000fca0007ffe1ff */
[----:B------:R-:W-:-:S05]  /*05b0*/  IMAD R0, R4, c[0x0][0x538], R12 ;  /* 0x00014e0004007a24 */ /* 0x000fca00078e020c */
[----:B------:R-:W-:Y:S01]  /*05c0*/  ISETP.GT.AND P0, PT, R0, UR4, PT ;  /* 0x0000000400007c0c */ /* 0x000fe2000bf04270 */
[----:B------:R-:W-:-:S12]  /*05d0*/  BRA.DIV ~URZ, `(.L_x_782) ;  /* 0x000261127f007947 */ /* 0x000fd8000b800000 */
[----:B------:R-:W-:-:S04]  /*05e0*/  VOTE.ANY R6, PT, !P0 ;  /* 0x0000000000067806 */ /* 0x000fc800040e0100 */
.L_x_1051:
[----:B------:R-:W1:Y:S02]  /*05f0*/  POPC R0, R6 ;  /* 0x0000000600007309 */ /* 0x000e640000000000 */
[----:B-1----:R-:W-:-:S05]  /*0600*/  IADD3 R2, R0, R7, RZ ;  /* 0x0000000700027210 */ /* 0x002fca0007ffe0ff */
[----:B------:R1:W-:Y:S01]  /*0610*/  STL [R1+0x64], R2 ;  /* 0x0000640201007387 */ /* 0x0003e20000100800 */
[----:B------:R-:W-:Y:S05]  /*0620*/  BRA.DIV ~URZ, `(.L_x_783) ;  /* 0x000261127f007947 */ /* 0x000fea000b800000 */
[----:B------:R2:W3:Y:S01]  /*0630*/  SHFL.IDX PT, R13, R9, R0, 0x1f ;  /* 0x00001f00090d7589 */ /* 0x0004e200000e0000 */
[----:B------:R-:W-:-:S03]  /*0640*/  MOV R5, RZ ;  /* 0x000000ff00057202 */ /* 0x000fc60000000f00 */
[----:B------:R2:W4:Y:S04]  /*0650*/  SHFL.IDX PT, R9, R8, R0, 0x1f ;  /* 0x00001f0008097589 */ /* 0x00052800000e0000 */
.L_x_1052:
[----:B------:R-:W-:Y:S01]  /*0660*/  ISETP.NE.AND P0, PT, R6, RZ, PT ;  /* 0x000000ff0600720c */ /* 0x000fe20003f05270 */
[----:B------:R-:W-:-:S12]  /*0670*/  BSSY B0, `(.L_x_784) ;  /* 0x0000005000007945 */ /* 0x000fd80003800000 */
[----:B------:R-:W-:Y:S05]  /*0680*/  @!P0 BRA `(.L_x_785) ;  /* 0x0000003000008947 */ /* 0x000fea0003800000 */
[----:B------:R-:W-:Y:S01]  /*0690*/  IADD3 R10, R0, -0x1, RZ ;  /* 0xffffffff000a7810 */ /* 0x000fe20007ffe0ff */
[----:B------:R-:W-:Y:S05]  /*06a0*/  BRA.DIV ~URZ, `(.L_x_786) ;  /* 0x000261727f007947 */ /* 0x000fea000b800000 */
[----:B------:R1:W2:Y:S02]  /*06b0*/  SHFL.IDX PT, R5, R4, R10, 0x1f ;  /* 0x00001f0a04057589 */ /* 0x0002a400000e0000 */
.L_x_785:
[----:B------:R-:W-:Y:S05]  /*06c0*/  BSYNC B0 ;  /* 0x0000000000007941 */ /* 0x000fea0003800000 */
.L_x_784:
        /* <DEDUP_REMOVED lines=8> */
[----:B------:R-:W-:Y:S01]  /*0750*/  IMAD.MOV.U32 R5, RZ, RZ, R0 ;  /* 0x000000ffff057224 */ /* 0x000fe200078e0000 */
[----:B------:R-:W-:-:S03]  /*0760*/  IABS R0, R9 ;  /* 0x0000000900007213 */ /* 0x000fc60000000000 */
[----:B-1----:R-:W1:Y:S02]  /*0770*/  I2F.RP R2, R5 ;  /* 0x0000000500027306 */ /* 0x002e640000209400 */
        /* <DEDUP_REMOVED lines=58> */
.L_x_788:
        /* <DEDUP_REMOVED lines=70> */
.L_x_789:
[----:B------:R-:W-:Y:S05]  /*0f80*/  BSYNC B0 ;  /* 0x0000000000007941 */ /* 0x000fea0003800000 */
.L_x_787:
[----:B------:R-:W-:-:S04]  /*0f90*/  LOP3.LUT R0, RZ, R0, RZ, 0x33, !PT ;  /* 0x00000000ff007212 */ /* 0x000fc800078e33ff */
[----:B------:R-:W-:-:S05]  /*0fa0*/  IADD3 R0, R0, R13, RZ ;  /* 0x0000000d00007210 */ /* 0x000fca0007ffe0ff */
[----:B------:R2:W-:Y:S01]  /*0fb0*/  STL [R1+0x5c], R0 ;  /* 0x00005c0001007387 */ /* 0x0005e20000100800 */
[----:B------:R-:W-:Y:S05]  /*0fc0*/  BRA `(.L_x_790) ;  /* 0x0000006000007947 */ /* 0x000fea0003800000 */
.L_x_778:
[----:B------:R-:W-:Y:S01]  /*0fd0*/  MOV R0, UR4 ;  /* 0x0000000400007c02 */ /* 0x000fe20008000f00 */
[----:B------:R-:W-:Y:S04]  /*0fe0*/  STL [R1+0x5c], RZ ;  /* 0x00005cff01007387 */ /* 0x000fe80000100800 */
[----:B------:R-:W-:Y:S04]  /*0ff0*/  STL [R1+0x60], RZ ;  /* 0x000060ff01007387 */ /* 0x000fe80000100800 */
[----:B------:R1:W-:Y:S02]  /*1000*/  STL [R1+0x58], R0 ;  /* 0x0000580001007387 */ /* 0x0003e40000100800 */
[----:B-1----:R-:W-:-:S05]  /*1010*/  MOV R0, c[0x0][0x53c] ;  /* 0x00014f0000007a02 */ /* 0x002fca0000000f00 */
[----:B------:R1:W-:Y:S02]  /*1020*/  STL [R1+0x64], R0 ;  /* 0x0000640001007387 */ /* 0x0003e40000100800 */
.L_x_790:
        /* <DEDUP_REMOVED lines=8> */
.L_x_776:
[----:B-12---:R-:W2:Y:S02]  /*10b0*/  LDL R0, [R1+0x64] ;  /* 0x0000640001007983 */ /* 0x006ea40000100800 */
[----:B--2---:R-:W-:-:S13]  /*10c0*/  ISETP.GE.AND P0, PT, R0, c[0x0][0x53c], PT ;  /* 0x00014f0000007a0c */ /* 0x004fda0003f06270 */
[----:B------:R-:W-:Y:S05]  /*10d0*/  @P0 EXIT ;  /* 0x000000000000094d */ /* 0x000fea0003800000 */
[----:B---3--:R-:W-:-:S04]  /*10e0*/  SHF.R.S32.HI R5, RZ, 0x1f, R16 ;  /* 0x0000001fff057819 */ /* 0x008fc80000011410 */
[CC--:B------:R-:W-:Y:S02]  /*10f0*/  LEA.HI R0, R5.reuse, R16.reuse, RZ, 0x2 ;  /* 0x0000001005007211 */ /* 0x0c0fe400078f10ff */
[CC--:B------:R-:W-:Y:S02]  /*1100*/  LEA.HI R12, R5.reuse, R16.reuse, RZ, 0x3 ;  /* 0x00000010050c7211 */ /* 0x0c0fe400078f18ff */
[----:B------:R-:W-:Y:S02]  /*1110*/  LOP3.LUT R3, R0, 0xfffffffc, RZ, 0xc0, !PT ;  /* 0xfffffffc00037812 */ /* 0x000fe400078ec0ff */
[----:B------:R-:W-:Y:S02]  /*1120*/  LOP3.LUT R0, R12, 0xfffffff8, RZ, 0xc0, !PT ;  /* 0xfffffff80c007812 */ /* 0x000fe400078ec0ff */
[CC--:B------:R-:W-:Y:S01]  /*1130*/  LEA.HI R15, R5.reuse, R16.reuse, RZ, 0x6 ;  /* 0x00000010050f7211 */ /* 0x0c0fe200078f30ff */
[C---:B------:R-:W-:Y:S01]  /*1140*/  IMAD.IADD R7, R16.reuse, 0x1, -R3 ;  /* 0x0000000110077824 */ /* 0x040fe200078e0a03 */
[----:B------:R-:W-:Y:S01]  /*1150*/  LEA.HI R14, R5, R16, RZ, 0x5 ;  /* 0x00000010050e7211 */ /* 0x000fe200078f28ff */
[----:B------:R-:W-:Y:S01]  /*1160*/  IMAD.IADD R0, R16, 0x1, -R0 ;  /* 0x0000000110007824 */ /* 0x000fe200078e0a00 */
[----:B------:R-:W-:-:S02]  /*1170*/  SHF.R.S32.HI R2, RZ, 0x3, R12 ;  /* 0x00000003ff027819 */ /* 0x000fc4000001140c */
[----:B------:R-:W-:Y:S01]  /*1180*/  LEA.HI R5, R5, R16, RZ, 0x4 ;  /* 0x0000001005057211 */ /* 0x000fe200078f20ff */
[C---:B------:R-:W-:Y:S01]  /*1190*/  IMAD.SHL.U32 R3, R0.reuse, 0x40, RZ ;  /* 0x0000004000037824 */ /* 0x040fe200078e00ff */
[----:B------:R-:W-:Y:S01]  /*11a0*/  LOP3.LUT P1, RZ, R0, 0x2, RZ, 0xc0, !PT ;  /* 0x0000000200ff7812 */ /* 0x000fe2000782c0ff */
[----:B------:R-:W-:Y:S01]  /*11b0*/  IMAD.SHL.U32 R2, R2, 0x40, RZ ;  /* 0x0000004002027824 */ /* 0x000fe200078e00ff */
[----:B------:R-:W-:Y:S01]  /*11c0*/  SHF.R.S32.HI R10, RZ, 0x4, R5 ;  /* 0x00000004ff0a7819 */ /* 0x000fe20000011405 */
[C---:B------:R-:W-:Y:S01]  /*11d0*/  IMAD.SHL.U32 R4, R0.reuse, 0x8, RZ ;  /* 0x0000000800047824 */ /* 0x040fe200078e00ff */
[----:B------:R-:W-:Y:S02]  /*11e0*/  LOP3.LUT P0, RZ, R0, 0x4, RZ, 0xc0, !PT ;  /* 0x0000000400ff7812 */ /* 0x000fe4000780c0ff */
[----:B------:R-:W-:Y:S02]  /*11f0*/  LOP3.LUT R8, R5, 0xfffffff0, RZ, 0xc0, !PT ;  /* 0xfffffff005087812 */ /* 0x000fe400078ec0ff */
[----:B------:R-:W-:-:S02]  /*1200*/  LOP3.LUT R0, R3, 0x1c0, RZ, 0xc0, !PT ;  /* 0x000001c003007812 */ /* 0x000fc400078ec0ff */
[----:B------:R-:W-:Y:S01]  /*1210*/  LEA.HI R5, R5, R10, RZ, 0x1 ;  /* 0x0000000a05057211 */ /* 0x000fe200078f08ff */
[----:B------:R-:W-:Y:S01]  /*1220*/  IMAD.IADD R8, R16, 0x1, -R8 ;  /* 0x0000000110087824 */ /* 0x000fe200078e0a08 */
[----:B------:R-:W-:Y:S02]  /*1230*/  LOP3.LUT R2, R2, 0x1c0, RZ, 0xc0, !PT ;  /* 0x000001c002027812 */ /* 0x000fe400078ec0ff */
[----:B------:R-:W-:Y:S02]  /*1240*/  LEA.HI R6, R7, R7, RZ, 0x1 ;  /* 0x0000000707067211 */ /* 0x000fe400078f08ff */
[----:B------:R-:W-:Y:S02]  /*1250*/  LOP3.LUT R3, R0, 0x8, R12, 0xf8, !PT ;  /* 0x0000000800037812 */ /* 0x000fe400078ef80c */
[----:B------:R-:W-:Y:S02]  /*1260*/  LOP3.LUT R9, R5, 0xfffffffe, RZ, 0xc0, !PT ;  /* 0xfffffffe05097812 */ /* 0x000fe400078ec0ff */
[----:B------:R-:W-:-:S02]  /*1270*/  SHF.R.U32.HI R0, RZ, 0x3, R0 ;  /* 0x00000003ff007819 */ /* 0x000fc40000011600 */
[----:B------:R-:W-:Y:S01]  /*1280*/  LOP3.LUT R5, R2, 0x38, R4, 0xf8, !PT ;  /* 0x0000003802057812 */ /* 0x000fe200078ef804 */
[----:B------:R-:W-:Y:S01]  /*1290*/  IMAD.IADD R12, R10, 0x1, -R9 ;  /* 0x000000010a0c7824 */ /* 0x000fe200078e0a09 */
[----:B------:R-:W-:Y:S02]  /*12a0*/  SHF.R.U32.HI R4, RZ, 0x3, R2 ;  /* 0x00000003ff047819 */ /* 0x000fe40000011602 */
[----:B------:R-:W-:Y:S02]  /*12b0*/  LOP3.LUT R2, R6, 0x1ffffffe, RZ, 0xc0, !PT ;  /* 0x1ffffffe06027812 */ /* 0x000fe400078ec0ff */
[----:B------:R-:W-:Y:S02]  /*12c0*/  LOP3.LUT R11, R14, 0xffffffe0, RZ, 0xc0, !PT ;  /* 0xffffffe00e0b7812 */ /* 0x000fe400078ec0ff */
[----:B------:R-:W-:Y:S01]  /*12d0*/  LOP3.LUT R13, R3, R0, RZ, 0x3c, !PT ;  /* 0x00000000030d7212 */ /* 0x000fe200078e3cff */
[----:B------:R-:W-:Y:S01]  /*12e0*/  IMAD.SHL.U32 R0, R15, 0x8, RZ ;  /* 0x000000080f007824 */ /* 0x000fe200078e00ff */
[----:B------:R-:W-:Y:S01]  /*12f0*/  LOP3.LUT R4, R5, R4, RZ, 0x3c, !PT ;  /* 0x0000000405047212 */ /* 0x000fe200078e3cff */
[----:B------:R-:W-:Y:S01]  /*1300*/  IMAD.IADD R7, R7, 0x1, -R2 ;  /* 0x0000000107077824 */ /* 0x000fe200078e0a02 */
[----:B------:R-:W-:Y:S01]  /*1310*/  SHF.R.S32.HI R10, RZ, 0x1f, R8 ;  /* 0x0000001fff0a7819 */ /* 0x000fe20000011408 */
[----:B------:R-:W-:Y:S01]  /*1320*/  IMAD.IADD R11, R16, 0x1, -R11 ;  /* 0x00000001100b7824 */ /* 0x000fe200078e0a0b */
[----:B------:R-:W-:-:S02]  /*1330*/  SHF.R.S32.HI R9, RZ, 0x5, R14 ;  /* 0x00000005ff097819 */ /* 0x000fc4000001140e */
[----:B------:R-:W-:Y:S02]  /*1340*/  SHF.R.S32.HI R2, RZ, 0x1f, R14 ;  /* 0x0000001fff027819 */ /* 0x000fe4000001140e */
[----:B------:R-:W-:Y:S01]  /*1350*/  LOP3.LUT R219, R4, 0x7ffffe00, R0, 0xf8, !PT ;  /* 0x7ffffe0004db7812 */ /* 0x000fe200078ef800 */
[----:B------:R-:W-:Y:S01]  /*1360*/  IMAD.SHL.U32 R0, R6, 0x20, RZ ;  /* 0x0000002006007824 */ /* 0x000fe200078e00ff */
[----:B------:R-:W-:Y:S02]  /*1370*/  LEA.HI R10, R10, R8, RZ, 0x3 ;  /* 0x000000080a0a7211 */ /* 0x000fe400078f18ff */
[----:B------:R-:W-:Y:S01]  /*1380*/  LEA.HI R2, R2, R9, RZ, 0x2 ;  /* 0x0000000902027211 */ /* 0x000fe200078f10ff */
[----:B------:R-:W-:Y:S01]  /*1390*/  IMAD.SHL.U32 R219, R219, 0x2, RZ ;  /* 0x00000002dbdb7824 */ /* 0x000fe200078e00ff */
[----:B------:R-:W-:Y:S02]  /*13a0*/  SHF.R.S32.HI R5, RZ, 0x1f, R11 ;  /* 0x0000001fff057819 */ /* 0x000fe4000001140b */
[----:B------:R-:W-:-:S02]  /*13b0*/  LOP3.LUT R3, R10, 0xfffffff8, RZ, 0xc0, !PT ;  /* 0xfffffff80a037812 */ /* 0x000fc400078ec0ff */
[----:B------:R-:W-:Y:S02]  /*13c0*/  LOP3.LUT R4, R0, 0xffffffc0, RZ, 0xc0, !PT ;  /* 0xffffffc000047812 */ /* 0x000fe400078ec0ff */
[----:B------:R-:W-:Y:S01]  /*13d0*/  LOP3.LUT R2, R2, 0xffffffc, RZ, 0xc0, !PT ;  /* 0x0ffffffc02027812 */ /* 0x000fe200078ec0ff */
[----:B------:R-:W-:Y:S01]  /*13e0*/  IMAD.IADD R3, R8, 0x1, -R3 ;  /* 0x0000000108037824 */ /* 0x000fe200078e0a03 */
[----:B------:R-:W-:Y:S01]  /*13f0*/  LEA.HI R0, R5, R11, RZ, 0x2 ;  /* 0x0000000b05007211 */ /* 0x000fe200078f10ff */
[----:B------:R-:W-:Y:S02]  /*1400*/  IMAD R8, R7, 0x8, R4 ;  /* 0x0000000807087824 */ /* 0x000fe400078e0204 */
[----:B------:R-:W-:Y:S01]  /*1410*/  IMAD.IADD R7, R9, 0x1, -R2 ;  /* 0x0000000109077824 */ /* 0x000fe200078e0a02 */
[----:B------:R-:W-:Y:S01]  /*1420*/  SHF.R.S32.HI R6, RZ, 0x2, R0 ;  /* 0x00000002ff067819 */ /* 0x000fe20000011400 */
[C---:B------:R-:W-:Y:S01]  /*1430*/  IMAD.SHL.U32 R5, R3.reuse, 0x40, RZ ;  /* 0x0000004003057824 */ /* 0x040fe200078e00ff */
[----:B------:R-:W-:Y:S01]  /*1440*/  LOP3.LUT R2, R0, 0x7ffffffc, RZ, 0xc0, !PT ;  /* 0x7ffffffc00027812 */ /* 0x000fe200078ec0ff */
[----:B------:R-:W-:Y:S01]  /*1450*/  IMAD.SHL.U32 R4, R12, 0x8, RZ ;  /* 0x000000080c047824 */ /* 0x000fe200078e00ff */
[----:B------:R-:W-:Y:S01]  /*1460*/  LOP3.LUT P3, RZ, R3, 0x2, RZ, 0xc0, !PT ;  /* 0x0000000203ff7812 */ /* 0x000fe2000786c0ff */
[----:B------:R-:W-:Y:S01]  /*1470*/  IMAD R6, R7, 0x10, R6 ;  /* 0x0000001007067824 */ /* 0x000fe200078e0206 */
[----:B------:R-:W-:Y:S01]  /*1480*/  LOP3.LUT R0, R5, 0x1c0, RZ, 0xc0, !PT ;  /* 0x000001c005007812 */ /* 0x000fe200078ec0ff */
[----:B------:R-:W-:Y:S01]  /*1490*/  IMAD.IADD R11, R11, 0x1, -R2 ;  /* 0x000000010b0b7824 */ /* 0x000fe200078e0a02 */
[----:B------:R-:W-:Y:S01]  /*14a0*/  LOP3.LUT P2, RZ, R3, 0x4, RZ, 0xc0, !PT ;  /* 0x0000000403ff7812 */ /* 0x000fe2000784c0ff */
[----:B------:R-:W-:Y:S01]  /*14b0*/  IMAD.IADD R5, R6, 0x1, R8 ;  /* 0x0000000106057824 */ /* 0x000fe200078e0208 */
[----:B------:R-:W-:Y:S01]  /*14c0*/  LOP3.LUT R4, R0, 0x8, R4, 0xf8, !PT ;  /* 0x0000000800047812 */ /* 0x000fe200078ef804 */
[----:B------:R-:W-:Y:S01]  /*14d0*/  IMAD.SHL.U32 R7, R11, 0x2, RZ ;  /* 0x000000020b077824 */ /* 0x000fe200078e00ff */
[----:B------:R-:W-:Y:S01]  /*14e0*/  SHF.R.U32.HI R2, RZ, 0x3, R0 ;  /* 0x00000003ff027819 */ /* 0x000fe20000011600 */
[----:B------:R-:W-:Y:S01]  /*14f0*/  IMAD.SHL.U32 R3, R10, 0x40, RZ ;  /* 0x000000400a037824 */ /* 0x000fe200078e00ff */
[----:B------:R1:W-:Y:S01]  /*1500*/  STL [R1+0x4c], R5 ;  /* 0x00004c0501007387 */ /* 0x0003e20000100800 */
[----:B------:R-:W-:Y:S01]  /*1510*/  IMAD R0, R12, 0x200, R13 ;  /* 0x000002000c007824 */ /* 0x000fe200078e020d */
[----:B------:R-:W-:Y:S01]  /*1520*/  LOP3.LUT R2, R4, R2, RZ, 0x3c, !PT ;  /* 0x0000000204027212 */ /* 0x000fe200078e3cff */
[----:B------:R-:W-:Y:S01]  /*1530*/  IMAD.SHL.U32 R4, R9, 0x400, RZ ;  /* 0x0000040009047824 */ /* 0x000fe200078e00ff */
[----:B------:R2:W-:Y:S01]  /*1540*/  STL [R1+0x24], R7 ;  /* 0x0000240701007387 */ /* 0x0005e20000100800 */
[----:B------:R-:W-:Y:S01]  /*1550*/  LOP3.LUT R3, R3, 0xfffffe00, RZ, 0xc0, !PT ;  /* 0xfffffe0003037812 */ /* 0x000fe200078ec0ff */
[----:B------:R-:W-:Y:S01]  /*1560*/  IMAD.MOV.U32 R6, RZ, RZ, 0x40 ;  /* 0x00000040ff067424 */ /* 0x000fe200078e00ff */
[----:B------:R-:W-:-:S02]  /*1570*/  LEA R200, R0, 0x2900, 0x1 ;  /* 0x0000290000c87811 */ /* 0x000fc400078e08ff */
[----:B------:R-:W-:Y:S02]  /*1580*/  IADD3 R4, R2, R3, R4 ;  /* 0x0000000302047210 */ /* 0x000fe40007ffe004 */
[----:B------:R-:W-:Y:S02]  /*1590*/  IADD3 R211, R200, 0x20, RZ ;  /* 0x00000020c8d37810 */ /* 0x000fe40007ffe0ff */
[----:B------:R-:W-:Y:S02]  /*15a0*/  LEA R207, R4, 0x5100, 0x1 ;  /* 0x0000510004cf7811 */ /* 0x000fe400078e08ff */
[----:B------:R-:W-:Y:S02]  /*15b0*/  SEL R0, R6, 0xffffffc0, !P0 ;  /* 0xffffffc006007807 */ /* 0x000fe40004000000 */
[----:B------:R-:W-:-:S03]  /*15c0*/  @P1 IADD3 R211, R200, -0x20, RZ ;  /* 0xffffffe0c8d31810 */ /* 0x000fc60007ffe0ff */
[----:B------:R-:W-:Y:S01]  /*15d0*/  IMAD.IADD R206, R200, 0x1, R0 ;  /* 0x00000001c8ce7824 */ /* 0x000fe200078e0200 */
[C---:B------:R-:W-:Y:S01]  /*15e0*/  IADD3 R215, R211.reuse, 0x800, RZ ;  /* 0x00000800d3d77810 */ /* 0x040fe20007ffe0ff */
[----:B------:R-:W-:Y:S01]  /*15f0*/  IMAD.IADD R203, R0, 0x1, R211 ;  /* 0x0000000100cb7824 */ /* 0x000fe200078e02d3 */
[----:B------:R-:W-:Y:S02]  /*1600*/  IADD3 R214, R211, 0x1000, RZ ;  /* 0x00001000d3d67810 */ /* 0x000fe40007ffe0ff */
[----:B-1----:R-:W-:Y:S01]  /*1610*/  LOP3.LUT R5, R2, R3, RZ, 0xfc, !PT ;  /* 0x0000000302057212 */ /* 0x002fe200078efcff */
[----:B------:R-:W-:Y:S01]  /*1620*/  IMAD.MOV.U32 R2, RZ, RZ, 0x20 ;  /* 0x00000020ff027424 */ /* 0x000fe200078e00ff */
[----:B------:R-:W-:Y:S02]  /*1630*/  SEL R3, R6, 0xffffffc0, !P2 ;  /* 0xffffffc006037807 */ /* 0x000fe40005000000 */
[----:B------:R-:W-:Y:S02]  /*1640*/  LEA R201, R5, 0x100, 0x1 ;  /* 0x0000010005c97811 */ /* 0x000fe400078e08ff */
[----:B------:R-:W-:Y:S01]  /*1650*/  SEL R2, R2, 0xffffffe0, !P3 ;  /* 0xffffffe002027807 */ /* 0x000fe20005800000 */
[----:B------:R-:W-:Y:S01]  /*1660*/  IMAD.IADD R208, R207, 0x1, R3 ;  /* 0x00000001cfd07824 */ /* 0x000fe200078e0203 */
[----:B------:R-:W-:Y:S01]  /*1670*/  IADD3 R213, R211, 0x1800, RZ ;  /* 0x00001800d3d57810 */ /* 0x000fe20007ffe0ff */
[----:B------:R-:W-:Y:S01]  /*1680*/  IMAD.IADD R202, R3, 0x1, R201 ;  /* 0x0000000103ca7824 */ /* 0x000fe200078e02c9 */
[----:B------:R-:W-:Y:S01]  /*1690*/  IADD3 R212, R211, 0x2000, RZ ;  /* 0x00002000d3d47810 */ /* 0x000fe20007ffe0ff */
[----:B------:R-:W-:-:S02]  /*16a0*/  IMAD.IADD R210, R207, 0x1, R2 ;  /* 0x00000001cfd27824 */ /* 0x000fc400078e0202 */
[C---:B------:R-:W-:Y:S02]  /*16b0*/  IMAD.IADD R205, R2.reuse, 0x1, R201 ;  /* 0x0000000102cd7824 */ /* 0x040fe400078e02c9 */
[C---:B------:R-:W-:Y:S02]  /*16c0*/  IMAD.IADD R209, R2.reuse, 0x1, R208 ;  /* 0x0000000102d17824 */ /* 0x040fe400078e02d0 */
[----:B--2---:R-:W-:Y:S02]  /*16d0*/  IMAD.IADD R204, R2, 0x1, R202 ;  /* 0x0000000102cc7824 */ /* 0x004fe400078e02ca */
.L_x_1048:
[----:B------:R-:W2:Y:S01]  /*16e0*/  LDL R31, [R1+0x64] ;  /* 0x00006400011f7983 */ /* 0x000ea20000100800 */
[----:B------:R-:W-:Y:S02]  /*16f0*/  ISETP.NE.U32.AND P0, PT, RZ, c[0x0][0x370], PT ;  /* 0x0000dc00ff007a0c */ /* 0x000fe40003f05070 */
[----:B------:R-:W-:Y:S01]  /*1700*/  ISETP.NE.U32.AND P1, PT, RZ, c[0x0][0x360], PT ;  /* 0x0000d800ff007a0c */ /* 0x000fe20003f25070 */
[----:B------:R-:W3:Y:S01]  /*1710*/  LDL R15, [R1+0x60] ;  /* 0x00006000010f7983 */ /* 0x000ee20000100800 */
[----:B------:R-:W-:Y:S02]  /*1720*/  ISETP.NE.AND.EX P2, PT, RZ, c[0x0][0x374], PT, P0 ;  /* 0x0000dd00ff007a0c */ /* 0x000fe40003f45300 */
[----:B------:R-:W-:Y:S01]  /*1730*/  ISETP.NE.AND.EX P0, PT, RZ, c[0x0][0x364], PT, P1 ;  /* 0x0000d900ff007a0c */ /* 0x000fe20003f05310 */
[----:B------:R-:W-:Y:S01]  /*1740*/  IMAD.MOV.U32 R173, RZ, RZ, 0x4 ;  /* 0x00000004ffad7424 */ /* 0x000fe200078e00ff */
[----:B------:R-:W-:-:S02]  /*1750*/  ISETP.NE.U32.AND P1, PT, RZ, c[0x0][0x348], PT ;  /* 0x0000d200ff007a0c */ /* 0x000fc40003f25070 */
[----:B------:R-:W-:Y:S02]  /*1760*/  ISETP.NE.U32.AND P4, PT, RZ, c[0x0][0x350], PT ;  /* 0x0000d400ff007a0c */ /* 0x000fe40003f85070 */
[----:B------:R-:W-:Y:S02]  /*1770*/  ISETP.NE.U32.AND P3, PT, RZ, c[0x0][0x358], PT ;  /* 0x0000d600ff007a0c */ /* 0x000fe40003f65070 */
[----:B------:R-:W-:Y:S02]  /*1780*/  ISETP.NE.AND.EX P1, PT, RZ, c[0x0][0x34c], PT, P1 ;  /* 0x0000d300ff007a0c */ /* 0x000fe40003f25310 */
[----:B------:R-:W-:Y:S02]  /*1790*/  ISETP.NE.AND.EX P4, PT, RZ, c[0x0][0x354], PT, P4 ;  /* 0x0000d500ff007a0c */ /* 0x000fe40003f85340 */
[----:B------:R-:W-:Y:S01]  /*17a0*/  ISETP.NE.AND.EX P3, PT, RZ, c[0x0][0x35c], PT, P3 ;  /* 0x0000d700ff007a0c */ /* 0x000fe20003f65330 */
[----:B------:R-:W-:Y:S01]  /*17b0*/  CS2R R160, SRZ ;  /* 0x0000000000a07805 */ /* 0x000fe2000001ff00 */
[----:B------:R-:W-:-:S02]  /*17c0*/  IMAD.MOV.U32 R159, RZ, RZ, RZ ;  /* 0x000000ffff9f7224 */ /* 0x000fc400078e00ff */
[----:B------:R-:W-:Y:S02]  /*17d0*/  IMAD.MOV.U32 R14, RZ, RZ, RZ ;  /* 0x000000ffff0e7224 */ /* 0x000fe400078e00ff */
[----:B--2---:R-:W-:-:S05]  /*17e0*/  @P0 IMAD.WIDE R8, R31, R173, c[0x0][0x360] ;  /* 0x0000d8001f080625 */ /* 0x004fca00078e02ad */
[----:B------:R-:W2:Y:S01]  /*17f0*/  @P0 LDG.E R0, [R8.64] ;  /* 0x0000000808000981 */ /* 0x000ea2000c1e1900 */
[----:B------:R-:W-:-:S04]  /*1800*/  @P2 IMAD.WIDE R10, R31, R173, c[0x0][0x370] ;  /* 0x0000dc001f0a2625 */ /* 0x000fc800078e02ad */
[CC--:B------:R-:W-:Y:S01]  /*1810*/  IMAD.WIDE R6, R31.reuse, R173.reuse, c[0x0][0x348] ;  /* 0x0000d2001f067625 */ /* 0x0c0fe200078e02ad */
[----:B------:R1:W5:Y:S03]  /*1820*/  @P2 LDG.E R161, [R10.64] ;  /* 0x000000080aa12981 */ /* 0x000366000c1e1900 */
[CC--:B------:R-:W-:Y:S01]  /*1830*/  IMAD.WIDE R4, R31.reuse, R173.reuse, c[0x0][0x350] ;  /* 0x0000d4001f047625 */ /* 0x0c0fe200078e02ad */
[----:B------:R1:W5:Y:S03]  /*1840*/  @P1 LDG.E R159, [R6.64] ;  /* 0x00000008069f1981 */ /* 0x000366000c1e1900 */
[----:B------:R-:W-:Y:S01]  /*1850*/  IMAD.WIDE R2, R31, R173, c[0x0][0x358] ;  /* 0x0000d6001f027625 */ /* 0x000fe200078e02ad */
[----:B------:R1:W5:Y:S04]  /*1860*/  @P4 LDG.E R160, [R4.64] ;  /* 0x0000000804a04981 */ /* 0x000368000c1e1900 */
[----:B------:R1:W5:Y:S01]  /*1870*/  @P3 LDG.E R14, [R2.64] ;  /* 0x00000008020e3981 */ /* 0x000362000c1e1900 */
[----:B---3--:R-:W-:-:S05]  /*1880*/  LOP3.LUT R27, R15, 0xffff, RZ, 0xc0, !PT ;  /* 0x0000ffff0f1b7812 */ /* 0x008fca00078ec0ff */
[----:B------:R1:W-:Y:S01]  /*1890*/  STL [R1+0x50], R27 ;  /* 0x0000501b01007387 */ /* 0x0003e20000100800 */
[----:B------:R-:W-:Y:S03]  /*18a0*/  YIELD ;  /* 0x0000000000007946 */ /* 0x000fe60003800000 */
[----:B--2---:R1:W-:Y:S01]  /*18b0*/  @P0 STL [R1+0x1c], R0 ;  /* 0x00001c0001000387 */ /* 0x0043e20000100800 */
[----:B------:R-:W-:Y:S05]  /*18c0*/  @P0 BRA `(.L_x_791) ;  /* 0x0000007000000947 */ /* 0x000fea0003800000 */
[----:B-1----:R-:W-:-:S05]  /*18d0*/  MOV R0, c[0x0][0x168] ;  /* 0x00005a0000007a02 */ /* 0x002fca0000000f00 */
[----:B------:R1:W-:Y:S01]  /*18e0*/  STL [R1+0x1c], R0 ;  /* 0x00001c0001007387 */ /* 0x0003e20000100800 */
[----:B------:R-:W-:Y:S05]  /*18f0*/  @!P1 BRA `(.L_x_791) ;  /* 0x0000004000009947 */ /* 0x000fea0003800000 */
[----:B------:R-:W2:Y:S04]  /*1900*/  LDG.E R8, [R6.64] ;  /* 0x0000000806087981 */ /* 0x000ea8000c1e1900 */
[----:B-1----:R-:W2:Y:S02]  /*1910*/  LDG.E R0, [R6.64+0x4] ;  /* 0x0000040806007981 */ /* 0x002ea4000c1e1900 */
[----:B--2---:R-:W-:-:S05]  /*1920*/  IADD3 R0, -R8, R0, RZ ;  /* 0x0000000008007210 */ /* 0x004fca0007ffe1ff */
[----:B------:R1:W-:Y:S02]  /*1930*/  STL [R1+0x1c], R0 ;  /* 0x00001c0001007387 */ /* 0x0003e40000100800 */
.L_x_791:
[----:B------:R-:W-:-:S04]  /*1940*/  ISETP.NE.U32.AND P0, PT, RZ, c[0x0][0x368], PT ;  /* 0x0000da00ff007a0c */ /* 0x000fc80003f05070 */
[----:B------:R-:W-:-:S13]  /*1950*/  ISETP.NE.AND.EX P0, PT, RZ, c[0x0][0x36c], PT, P0 ;  /* 0x0000db00ff007a0c */ /* 0x000fda0003f05300 */
[----:B------:R-:W-:Y:S05]  /*1960*/  @!P0 BRA `(.L_x_792) ;  /* 0x0000003000008947 */ /* 0x000fea0003800000 */
[----:B-1----:R-:W-:-:S05]  /*1970*/  IMAD.WIDE R4, R31, R173, c[0x0][0x368] ;  /* 0x0000da001f047625 */ /* 0x002fca00078e02ad */
[----:B------:R1:W5:Y:S01]  /*1980*/  LDG.E R13, [R4.64] ;  /* 0x00000008040d7981 */ /* 0x000362000c1e1900 */
[----:B------:R-:W-:Y:S05]  /*1990*/  BRA `(.L_x_793) ;  /* 0x0000005000007947 */ /* 0x000fea0003800000 */
.L_x_792:
[----:B------:R-:W-:Y:S01]  /*19a0*/  MOV R13, c[0x0][0x1d0] ;  /* 0x00007400000d7a02 */ /* 0x000fe20000000f00 */
[----:B------:R-:W-:Y:S05]  /*19b0*/  @!P4 BRA `(.L_x_793) ;  /* 0x000000300000c947 */ /* 0x000fea0003800000 */
[----:B-1----:R-:W2:Y:S04]  /*19c0*/  LDG.E R6, [R4.64] ;  /* 0x0000000804067981 */ /* 0x002ea8000c1e1900 */
[----:B------:R-:W2:Y:S02]  /*19d0*/  LDG.E R0, [R4.64+0x4] ;  /* 0x0000040804007981 */ /* 0x000ea4000c1e1900 */
[----:B--2---:R-:W-:Y:S02]  /*19e0*/  IADD3 R13, -R6, R0, RZ ;  /* 0x00000000060d7210 */ /* 0x004fe40007ffe1ff */
.L_x_793:
[----:B-1----:R-:W2:Y:S04]  /*19f0*/  LDL R0, [R1+0x1c] ;  /* 0x00001c0001007983 */ /* 0x002ea80000100800 */
[----:B------:R-:W3:Y:S04]  /*1a00*/  LDL.LU R6, [R1+0x5c] ;  /* 0x00005c0001067983 */ /* 0x000ee80000300800 */
[----:B------:R-:W4:Y:S04]  /*1a10*/  LDL.LU R10, [R1+0x54] ;  /* 0x00005400010a7983 */ /* 0x000f280000300800 */
[----:B------:R1:W4:Y:S04]  /*1a20*/  @P3 LDG.E R5, [R2.64] ;  /* 0x0000000802053981 */ /* 0x000328000c1e1900 */
[----:B------:R1:W4:Y:S01]  /*1a30*/  @P3 LDG.E R4, [R2.64+0x4] ;  /* 0x0000040802043981 */ /* 0x000322000c1e1900 */
[----:B------:R-:W-:Y:S01]  /*1a40*/  IMAD.MOV.U32 R7, RZ, RZ, c[0x0][0x2c4] ;  /* 0x0000b100ff077624 */ /* 0x000fe200078e00ff */
[----:B------:R-:W-:-:S04]  /*1a50*/  ISETP.NE.U32.AND P0, PT, RZ, c[0x0][0x378], PT ;  /* 0x0000de00ff007a0c */ /* 0x000fc80003f05070 */
[----:B------:R-:W-:Y:S02]  /*1a60*/  ISETP.NE.AND P2, PT, R7, 0x1, PT ;  /* 0x000000010700780c */ /* 0x000fe40003f45270 */
[----:B------:R-:W-:Y:S01]  /*1a70*/  ISETP.NE.AND.EX P0, PT, RZ, c[0x0][0x37c], PT, P0 ;  /* 0x0000df00ff007a0c */ /* 0x000fe20003f05300 */
[----:B-----5:R-:W-:Y:S02]  /*1a80*/  IMAD.IADD R12, R13, 0x1, -R161 ;  /* 0x000000010d0c7824 */ /* 0x020fe400078e0aa1 */
[----:B------:R-:W-:-:S10]  /*1a90*/  IMAD.MOV.U32 R138, RZ, RZ, R13 ;  /* 0x000000ffff8a7224 */ /* 0x000fd400078e000d */
[----:B-1----:R-:W-:-:S05]  /*1aa0*/  @P0 IMAD.WIDE R2, R31, R173, c[0x0][0x378] ;  /* 0x0000de001f020625 */ /* 0x002fca00078e02ad */
[----:B------:R1:W5:Y:S01]  /*1ab0*/  @P0 LDG.E R138, [R2.64] ;  /* 0x00000008028a0981 */ /* 0x000362000c1e1900 */
[----:B--2---:R-:W-:Y:S02]  /*1ac0*/  IMAD.MOV.U32 R8, RZ, RZ, R0 ;  /* 0x000000ffff087224 */ /* 0x004fe400078e0000 */
[----:B---3--:R-:W-:Y:S02]  /*1ad0*/  IMAD.SHL.U32 R9, R6, 0x80, RZ ;  /* 0x0000008006097824 */ /* 0x008fe400078e00ff */
[----:B------:R-:W-:Y:S01]  /*1ae0*/  IMAD.MOV.U32 R6, RZ, RZ, c[0x0][0x32c] ;  /* 0x0000cb00ff067624 */ /* 0x000fe200078e00ff */
[----:B----4-:R-:W-:-:S04]  /*1af0*/  LOP3.LUT R10, R10, 0xfffeffff, RZ, 0xc0, !PT ;  /* 0xfffeffff0a0a7812 */ /* 0x010fc800078ec0ff */
[----:B------:R-:W-:Y:S02]  /*1b00*/  ISETP.GE.AND P1, PT, R6, 0x1, PT ;  /* 0x000000010600780c */ /* 0x000fe40003f26270 */
[----:B------:R-:W-:Y:S01]  /*1b10*/  @P2 LOP3.LUT R10, R10, 0x10000, RZ, 0xfc, !PT ;  /* 0x000100000a0a2812 */ /* 0x000fe200078efcff */
[----:B------:R-:W-:Y:S02]  /*1b20*/  IMAD.MOV.U32 R0, RZ, RZ, c[0x0][0x228] ;  /* 0x00008a00ff007624 */ /* 0x000fe400078e00ff */
[----:B------:R-:W-:Y:S01]  /*1b30*/  @P3 IMAD.IADD R0, R4, 0x1, -R5 ;  /* 0x0000000104003824 */ /* 0x000fe200078e0a05 */
[----:B------:R-:W-:-:S03]  /*1b40*/  LOP3.LUT R10, R10, 0xffff7fff, RZ, 0xc0, !PT ;  /* 0xffff7fff0a0a7812 */ /* 0x000fc600078ec0ff */
[----:B------:R-:W-:Y:S01]  /*1b50*/  IMAD.IADD R7, R12, 0x1, R0 ;  /* 0x000000010c077824 */ /* 0x000fe200078e0200 */
[----:B------:R2:W-:Y:S03]  /*1b60*/  STL [R1+0x48], R9 ;  /* 0x0000480901007387 */ /* 0x0005e60000100800 */
[----:B------:R-:W-:Y:S01]  /*1b70*/  @P1 LOP3.LUT R10, R10, 0x8000, RZ, 0xfc, !PT ;  /* 0x000080000a0a1812 */ /* 0x000fe200078efcff */
[----:B------:R2:W-:Y:S01]  /*1b80*/  STL [R1+0x20], R7 ;  /* 0x0000200701007387 */ /* 0x0005e20000100800 */
[----:B-1----:R-:W-:-:S03]  /*1b90*/  IADD3 R2, R9, 0x7f, RZ ;  /* 0x0000007f09027810 */ /* 0x002fc60007ffe0ff */
[----:B------:R2:W-:Y:S02]  /*1ba0*/  STL [R1+0x54], R10 ;  /* 0x0000540a01007387 */ /* 0x0005e40000100800 */
[----:B------:R-:W-:Y:S01]  /*1bb0*/  @P2 IMAD.HI.U32 R4, R2, c[0x0][0x2c8], RZ ;  /* 0x0000b20002042a27 */ /* 0x000fe200078e00ff */
[----:B------:R-:W-:-:S04]  /*1bc0*/  IADD3 R3, R7, 0x4f, RZ ;  /* 0x0000004f07037810 */ /* 0x000fc80007ffe0ff */
[----:B------:R-:W-:Y:S01]  /*1bd0*/  @P2 SHF.R.U32.HI R2, RZ, c[0x0][0x2cc], R4 ;  /* 0x0000b300ff022a19 */ /* 0x000fe20000011604 */
[----:B------:R-:W-:Y:S01]  /*1be0*/  IMAD.HI R3, R3, 0x66666667, RZ ;  /* 0x6666666703037827 */ /* 0x000fe200078e02ff */
[----:B------:R-:W-:-:S04]  /*1bf0*/  IADD3 R4, R7, 0x1, -R8 ;  /* 0x0000000107047810 */ /* 0x000fc80007ffe808 */
[----:B------:R-:W-:Y:S01]  /*1c00*/  SHF.R.U32.HI R5, RZ, 0x1f, R3 ;  /* 0x0000001fff057819 */ /* 0x000fe20000011603 */
[----:B------:R-:W-:-:S03]  /*1c10*/  IMAD.IADD R2, R4, 0x1, R2 ;  /* 0x0000000104027824 */ /* 0x000fc600078e0202 */
[----:B------:R-:W-:Y:S02]  /*1c20*/  LEA.HI.SX32 R171, R3, R5, 0x1b ;  /* 0x0000000503ab7211 */ /* 0x000fe400078fdaff */
        /* <DEDUP_REMOVED lines=12> */
.L_x_796:
[----:B------:R-:W-:-:S13]  /*1cf0*/  ISETP.NE.AND P0, PT, R6, 0x1, PT ;  /* 0x000000010600780c */ /* 0x000fda0003f05270 */
[----:B------:R-:W-:-:S05]  /*1d00*/  @P0 IMAD.HI.U32 R2, R3, c[0x0][0x330], RZ ;  /* 0x0000cc0003020a27 */ /* 0x000fca00078e00ff */
[----:B------:R-:W-:Y:S02]  /*1d10*/  @P0 SHF.R.U32.HI R3, RZ, c[0x0][0x334], R2 ;  /* 0x0000cd00ff030a19 */ /* 0x000fe40000011602 */
.L_x_797:
[----:B------:R-:W-:Y:S05]  /*1d20*/  BSYNC B0 ;  /* 0x0000000000007941 */ /* 0x000fea0003800000 */
.L_x_795:
[----:B------:R-:W-:-:S05]  /*1d30*/  IMAD R3, R3, R6, c[0x0][0x32c] ;  /* 0x0000cb0003037624 */ /* 0x000fca00078e0206 */
[----:B------:R-:W-:-:S03]  /*1d40*/  IMNMX R4, R4, R3, PT ;  /* 0x0000000304047217 */ /* 0x000fc60003800200 */
.L_x_794:
[----:B------:R-:W-:Y:S01]  /*1d50*/  IMAD.IADD R5, R7, 0x1, -R8 ;  /* 0x0000000107057824 */ /* 0x000fe200078e0a08 */
[----:B------:R-:W-:Y:S01]  /*1d60*/  IADD3 R4, R4, 0x4f, RZ ;  /* 0x0000004f04047810 */ /* 0x000fe20007ffe0ff */
[----:B------:R-:W-:-:S03]  /*1d70*/  @P2 IMAD.HI.U32 R3, R9, c[0x0][0x2c8], RZ ;  /* 0x0000b20009032a27 */ /* 0x000fc600078e00ff */
[----:B------:R1:W-:Y:S01]  /*1d80*/  STL [R1+0x4], R5 ;  /* 0x0000040501007387 */ /* 0x0003e20000100800 */
[----:B------:R-:W-:-:S04]  /*1d90*/  IMAD.HI R4, R4, 0x66666667, RZ ;  /* 0x6666666704047827 */ /* 0x000fc800078e02ff */
[----:B------:R-:W-:Y:S01]  /*1da0*/  IMAD.MOV.U32 R2, RZ, RZ, R9 ;  /* 0x000000ffff027224 */ /* 0x000fe200078e0009 */
[----:B------:R-:W-:Y:S02]  /*1db0*/  @P2 SHF.R.U32.HI R2, RZ, c[0x0][0x2cc], R3 ;  /* 0x0000b300ff022a19 */ /* 0x000fe40000011603 */
[----:B------:R-:W-:-:S03]  /*1dc0*/  SHF.R.U32.HI R3, RZ, 0x1f, R4 ;  /* 0x0000001fff037819 */ /* 0x000fc60000011604 */
[----:B------:R-:W-:Y:S01]  /*1dd0*/  IMAD.IADD R2, R5, 0x1, R2 ;  /* 0x0000000105027824 */ /* 0x000fe200078e0202 */
[----:B------:R-:W-:-:S04]  /*1de0*/  LEA.HI.SX32 R4, R4, R3, 0x1b ;  /* 0x0000000304047211 */ /* 0x000fc800078fdaff */
[----:B------:R-:W-:Y:S02]  /*1df0*/  IADD3 R3, R2, -c[0x0][0x324], RZ ;  /* 0x8000c90002037a10 */ /* 0x000fe40007ffe0ff */
[----:B--2---:R-:W-:Y:S01]  /*1e00*/  IMNMX R9, R171, R4, PT ;  /* 0x00000004ab097217 */ /* 0x004fe20003800200 */
        /* <DEDUP_REMOVED lines=10> */
.L_x_800:
[----:B------:R-:W-:-:S13]  /*1eb0*/  ISETP.NE.AND P0, PT, R6, 0x1, PT ;  /* 0x000000010600780c */ /* 0x000fda0003f05270 */
[----:B------:R-:W-:-:S05]  /*1ec0*/  @P0 IMAD.HI.U32 R4, R2, c[0x0][0x330], RZ ;  /* 0x0000cc0002040a27 */ /* 0x000fca00078e00ff */
[----:B------:R-:W-:Y:S02]  /*1ed0*/  @P0 SHF.R.U32.HI R2, RZ, c[0x0][0x334], R4 ;  /* 0x0000cd00ff020a19 */ /* 0x000fe40000011604 */
.L_x_801:
[----:B------:R-:W-:Y:S05]  /*1ee0*/  BSYNC B0 ;  /* 0x0000000000007941 */ /* 0x000fea0003800000 */
.L_x_799:
[----:B------:R-:W-:-:S05]  /*1ef0*/  IMAD R2, R2, c[0x0][0x32c], RZ ;  /* 0x0000cb0002027a24 */ /* 0x000fca00078e02ff */
[----:B------:R-:W-:-:S04]  /*1f00*/  IMNMX R3, R3, R2, !PT ;  /* 0x0000000203037217 */ /* 0x000fc80007800200 */
.L_x_798:
[----:B------:R-:W-:Y:S01]  /*1f10*/  LOP3.LUT R4, R15, 0xff000000, RZ, 0xc0, !PT ;  /* 0xff0000000f047812 */ /* 0x000fe200078ec0ff */
[----:B------:R-:W-:Y:S01]  /*1f20*/  IMAD.HI R3, R3, 0x66666667, RZ ;  /* 0x6666666703037827 */ /* 0x000fe200078e02ff */
[----:B-1----:R-:W-:Y:S01]  /*1f30*/  LOP3.LUT R5, R15, 0xff0000, RZ, 0xc0, !PT ;  /* 0x00ff00000f057812 */ /* 0x002fe200078ec0ff */
[----:B------:R-:W-:Y:S01]  /*1f40*/  BSSY B0, `(.L_x_802) ;  /* 0x000002c000007945 */ /* 0x000fe20003800000 */
[----:B------:R-:W-:Y:S02]  /*1f50*/  SHF.R.U32.HI R4, RZ, 0x8, R4 ;  /* 0x00000008ff047819 */ /* 0x000fe40000011604 */
[----:B------:R-:W-:Y:S02]  /*1f60*/  SHF.R.U32.HI R2, RZ, 0x1f, R3 ;  /* 0x0000001fff027819 */ /* 0x000fe40000011603 */
[----:B------:R-:W-:Y:S02]  /*1f70*/  LEA.HI R5, R5, R4, RZ, 0x10 ;  /* 0x0000000405057211 */ /* 0x000fe400078f80ff */
[----:B------:R-:W-:Y:S01]  /*1f80*/  LEA.HI.SX32 R3, R3, R2, 0x1b ;  /* 0x0000000203037211 */ /* 0x000fe200078fdaff */
[----:B------:R-:W-:Y:S01]  /*1f90*/  IMAD.MOV.U32 R2, RZ, RZ, RZ ;  /* 0x000000ffff027224 */ /* 0x000fe200078e00ff */
[----:B------:R-:W-:-:S02]  /*1fa0*/  SHF.R.U32.HI R7, RZ, 0x10, R5 ;  /* 0x00000010ff077819 */ /* 0x000fc40000011605 */
[----:B------:R-:W-:Y:S02]  /*1fb0*/  LOP3.LUT R15, R5, 0xff, RZ, 0xc0, !PT ;  /* 0x000000ff050f7812 */ /* 0x000fe400078ec0ff */
[----:B------:R-:W-:Y:S01]  /*1fc0*/  IMNMX R6, RZ, R3, !PT ;  /* 0x00000003ff067217 */ /* 0x000fe20007800200 */
[----:B------:R1:W-:Y:S01]  /*1fd0*/  STL [R1+0x5c], R7 ;  /* 0x00005c0701007387 */ /* 0x0003e20000100800 */
[----:B------:R-:W-:Y:S02]  /*1fe0*/  ISETP.NE.AND P1, PT, R7, RZ, PT ;  /* 0x000000ff0700720c */ /* 0x000fe40003f25270 */
[----:B------:R-:W-:Y:S01]  /*1ff0*/  ISETP.GT.AND P0, PT, R9, R6, PT ;  /* 0x000000060900720c */ /* 0x000fe20003f04270 */
[----:B------:R1:W-:Y:S01]  /*2000*/  STL [R1+0x60], R15 ;  /* 0x0000600f01007387 */ /* 0x0003e20000100800 */
[----:B------:R-:W-:-:S11]  /*2010*/  SEL R135, R7, c[0x0][0x338], P1 ;  /* 0x0000ce0007877a07 */ /* 0x000fd60000800000 */
[----:B------:R-:W-:Y:S05]  /*2020*/  @!P0 BRA `(.L_x_803) ;  /* 0x000001d000008947 */ /* 0x000fea0003800000 */
[----:B------:R-:W-:Y:S02]  /*2030*/  IABS R3, R135 ;  /* 0x0000008700037213 */ /* 0x000fe40000000000 */
[----:B-1----:R-:W-:Y:S02]  /*2040*/  IADD3 R7, R135, -0x1, R9 ;  /* 0xffffffff87077810 */ /* 0x002fe40007ffe009 */
[----:B------:R-:W1:Y:S03]  /*2050*/  I2F.RP R2, R3 ;  /* 0x0000000300027306 */ /* 0x000e660000209400 */
[----:B------:R-:W-:-:S05]  /*2060*/  IMAD.IADD R7, R7, 0x1, -R6 ;  /* 0x0000000107077824 */ /* 0x000fca00078e0a06 */
[----:B------:R-:W-:Y:S01]  /*2070*/  IABS R11, R7 ;  /* 0x00000007000b7213 */ /* 0x000fe20000000000 */
[----:B-1----:R-:W1:Y:S02]  /*2080*/  MUFU.RCP R2, R2 ;  /* 0x0000000200027308 */ /* 0x002e640000001000 */
[----:B-1----:R-:W-:-:S06]  /*2090*/  IADD3 R2, R2, 0xffffffe, RZ ;  /* 0x0ffffffe02027810 */ /* 0x002fcc0007ffe0ff */
[----:B------:R-:W1:Y:S02]  /*20a0*/  F2I.FTZ.U32.TRUNC.NTZ R5, R2 ;  /* 0x0000000200057305 */ /* 0x000e64000021f000 */
        /* <DEDUP_REMOVED lines=21> */
.L_x_803:
[----:B------:R-:W-:Y:S05]  /*2200*/  BSYNC B0 ;  /* 0x0000000000007941 */ /* 0x000fea0003800000 */
.L_x_802:
[----:B------:R-:W-:Y:S01]  /*2210*/  IMAD R3, R15, R2, R6 ;  /* 0x000000020f037224 */ /* 0x000fe200078e0206 */
[----:B------:R-:W2:Y:S03]  /*2220*/  S2R R11, SR_TID.X ;  /* 0x00000000000b7919 */ /* 0x000ea60000002100 */
[C---:B------:R-:W-:Y:S02]  /*2230*/  IMAD.IADD R2, R3.reuse, 0x1, R2 ;  /* 0x0000000103027824 */ /* 0x040fe400078e0202 */
[----:B------:R-:W-:-:S03]  /*2240*/  IMAD R3, R3, 0x50, -R12 ;  /* 0x0000005003037824 */ /* 0x000fc600078e0a0c */
[----:B------:R-:W-:Y:S02]  /*2250*/  IMNMX R2, R9, R2, PT ;  /* 0x0000000209027217 */ /* 0x000fe40003800200 */
[----:B------:R-:W-:-:S03]  /*2260*/  IMNMX R3, RZ, R3, !PT ;  /* 0x00000003ff037217 */ /* 0x000fc60007800200 */
[----:B------:R-:W-:Y:S02]  /*2270*/  IMAD R2, R2, 0x50, -R12 ;  /* 0x0000005002027824 */ /* 0x000fe400078e0a0c */
[----:B------:R-:W-:-:S03]  /*2280*/  IMAD.WIDE.U32 R4, R3, -0x33333333, RZ ;  /* 0xcccccccd03047825 */ /* 0x000fc600078e00ff */
[----:B------:R-:W-:Y:S02]  /*2290*/  IMNMX R2, R2, R0, PT ;  /* 0x0000000002027217 */ /* 0x000fe40003800200 */
[----:B------:R-:W-:Y:S02]  /*22a0*/  SHF.R.U32.HI R130, RZ, 0x6, R5 ;  /* 0x00000006ff827819 */ /* 0x000fe40000011605 */
[----:B------:R-:W-:Y:S02]  /*22b0*/  ISETP.GT.AND P0, PT, R2, R3, PT ;  /* 0x000000030200720c */ /* 0x000fe40003f04270 */
[----:B--2---:R-:W-:Y:S01]  /*22c0*/  SHF.R.S32.HI R10, RZ, 0x1f, R11 ;  /* 0x0000001fff0a7819 */ /* 0x004fe2000001140b */
[----:B------:R-:W-:-:S03]  /*22d0*/  IMAD.MOV.U32 R4, RZ, RZ, R130 ;  /* 0x000000ffff047224 */ /* 0x000fc600078e0082 */
[CC--:B------:R-:W-:Y:S02]  /*22e0*/  LEA.HI R5, R10.reuse, R11.reuse, RZ, 0x5 ;  /* 0x0000000b0a057211 */ /* 0x0c0fe400078f28ff */
[----:B-1----:R-:W-:-:S04]  /*22f0*/  LEA.HI R7, R10, R11, RZ, 0x3 ;  /* 0x0000000b0a077211 */ /* 0x002fc800078f18ff */
[----:B------:R-:W-:Y:S02]  /*2300*/  LOP3.LUT R8, R7, 0xfffffff8, RZ, 0xc0, !PT ;  /* 0xfffffff807087812 */ /* 0x000fe400078ec0ff */
[----:B------:R-:W-:Y:S02]  /*2310*/  @P0 IADD3 R3, R2, 0x4f, RZ ;  /* 0x0000004f02030810 */ /* 0x000fe40007ffe0ff */
[----:B------:R-:W-:Y:S01]  /*2320*/  LEA.HI R2, R10, R11, RZ, 0x2 ;  /* 0x0000000b0a027211 */ /* 0x000fe200078f10ff */
[----:B------:R-:W-:Y:S01]  /*2330*/  IMAD.IADD R165, R11, 0x1, -R8 ;  /* 0x000000010ba57824 */ /* 0x000fe200078e0a08 */
[----:B------:R-:W-:Y:S01]  /*2340*/  SHF.R.S32.HI R139, RZ, 0x3, R7 ;  /* 0x00000003ff8b7819 */ /* 0x000fe20000011407 */
[----:B------:R-:W-:Y:S01]  /*2350*/  @P0 IMAD.HI R3, R3, 0x66666667, RZ ;  /* 0x6666666703030827 */ /* 0x000fe200078e02ff */
[----:B------:R-:W-:Y:S02]  /*2360*/  LOP3.LUT R9, R2, 0xfffffffc, RZ, 0xc0, !PT ;  /* 0xfffffffc02097812 */ /* 0x000fe400078ec0ff */
[--C-:B------:R-:W-:Y:S01]  /*2370*/  SHF.R.S32.HI R83, RZ, 0x2, R2.reuse ;  /* 0x00000002ff537819 */ /* 0x100fe20000011402 */
[----:B------:R-:W-:Y:S01]  /*2380*/  IMAD.SHL.U32 R136, R165, 0x8, RZ ;  /* 0x00000008a5887824 */ /* 0x000fe200078e00ff */
[----:B------:R-:W-:Y:S01]  /*2390*/  SHF.R.S32.HI R2, RZ, 0x1f, R2 ;  /* 0x0000001fff027819 */ /* 0x000fe20000011402 */
[----:B------:R-:W-:Y:S01]  /*23a0*/  IMAD.IADD R164, R11, 0x1, -R9 ;  /* 0x000000010ba47824 */ /* 0x000fe200078e0a09 */
[----:B------:R-:W-:Y:S01]  /*23b0*/  @P0 SHF.R.U32.HI R6, RZ, 0x1f, R3 ;  /* 0x0000001fff060819 */ /* 0x000fe20000011603 */
[----:B------:R-:W-:Y:S01]  /*23c0*/  IMAD.MOV.U32 R9, RZ, RZ, 0x40 ;  /* 0x00000040ff097424 */ /* 0x000fe200078e00ff */
[----:B------:R-:W-:Y:S01]  /*23d0*/  LEA.HI R2, R2, R83, RZ, 0x3 ;  /* 0x0000005302027211 */ /* 0x000fe200078f18ff */
[C---:B------:R-:W-:Y:S01]  /*23e0*/  IMAD.SHL.U32 R32, R164.reuse, 0x8, RZ ;  /* 0x00000008a4207824 */ /* 0x040fe200078e00ff */
[----:B------:R-:W-:Y:S01]  /*23f0*/  @P0 LEA.HI.SX32 R4, R3, R6, 0x1b ;  /* 0x0000000603040211 */ /* 0x000fe200078fdaff */
[----:B------:R-:W-:Y:S01]  /*2400*/  IMAD.SHL.U32 R28, R164, 0x4, RZ ;  /* 0x00000004a41c7824 */ /* 0x000fe200078e00ff */
[----:B------:R-:W-:-:S02]  /*2410*/  LOP3.LUT R2, R2, 0xfffffff8, RZ, 0xc0, !PT ;  /* 0xfffffff802027812 */ /* 0x000fc400078ec0ff */
[----:B------:R-:W-:Y:S02]  /*2420*/  SHF.R.S32.HI R3, RZ, 0x5, R5 ;  /* 0x00000005ff037819 */ /* 0x000fe40000011405 */
[C---:B------:R-:W-:Y:S01]  /*2430*/  IADD3 R140, R83.reuse, 0x20, RZ ;  /* 0x00000020538c7810 */ /* 0x040fe20007ffe0ff */
[C---:B------:R-:W-:Y:S01]  /*2440*/  IMAD.IADD R2, R83.reuse, 0x1, -R2 ;  /* 0x0000000153027824 */ /* 0x040fe200078e0a02 */
[----:B------:R-:W-:Y:S01]  /*2450*/  IADD3 R141, R83, 0x40, RZ ;  /* 0x00000040538d7810 */ /* 0x000fe20007ffe0ff */
[----:B------:R-:W-:Y:S01]  /*2460*/  IMAD.SHL.U32 R158, R3, 0x200, RZ ;  /* 0x00000200039e7824 */ /* 0x000fe200078e00ff */
[----:B------:R-:W-:Y:S01]  /*2470*/  SHF.R.S32.HI R3, RZ, 0x1f, R140 ;  /* 0x0000001fff037819 */ /* 0x000fe2000001148c */
[----:B------:R-:W-:Y:S01]  /*2480*/  IMAD.SHL.U32 R6, R140, 0x40, RZ ;  /* 0x000000408c067824 */ /* 0x000fe200078e00ff */
[C---:B------:R-:W-:Y:S01]  /*2490*/  LOP3.LUT P0, RZ, R2.reuse, 0x4, RZ, 0xc0, !PT ;  /* 0x0000000402ff7812 */ /* 0x040fe2000780c0ff */
[----:B------:R-:W-:Y:S01]  /*24a0*/  IMAD.SHL.U32 R2, R2, 0x40, RZ ;  /* 0x0000004002027824 */ /* 0x000fe200078e00ff */
[----:B------:R-:W-:Y:S01]  /*24b0*/  SHF.R.S32.HI R8, RZ, 0x1f, R141 ;  /* 0x0000001fff087819 */ /* 0x000fe2000001148d */
[----:B------:R-:W-:Y:S01]  /*24c0*/  IMAD.SHL.U32 R5, R141, 0x40, RZ ;  /* 0x000000408d057824 */ /* 0x000fe200078e00ff */
[----:B------:R-:W-:-:S02]  /*24d0*/  ISETP.GT.AND P1, PT, R4, R130, PT ;  /* 0x000000820400720c */ /* 0x000fc40003f24270 */
[----:B------:R-:W-:Y:S02]  /*24e0*/  LOP3.LUT R150, R2, 0x1c0, RZ, 0xc0, !PT ;  /* 0x000001c002967812 */ /* 0x000fe400078ec0ff */
[----:B------:R-:W-:Y:S02]  /*24f0*/  LEA.HI R7, R3, R140, RZ, 0x3 ;  /* 0x0000008c03077211 */ /* 0x000fe400078f18ff */
[----:B------:R-:W-:Y:S02]  /*2500*/  SHF.R.U32.HI R157, RZ, 0x3, R150 ;  /* 0x00000003ff9d7819 */ /* 0x000fe40000011696 */
[----:B------:R-:W-:Y:S02]  /*2510*/  LOP3.LUT R2, R150, 0x18, R32, 0xf8, !PT ;  /* 0x0000001896027812 */ /* 0x000fe400078ef820 */
[----:B------:R-:W-:Y:S02]  /*2520*/  LEA.HI R3, R8, R141, RZ, 0x3 ;  /* 0x0000008d08037211 */ /* 0x000fe400078f18ff */
[----:B------:R-:W-:-:S02]  /*2530*/  LOP3.LUT R2, R158, R2, R157, 0xf6, !PT ;  /* 0x000000029e027212 */ /* 0x000fc400078ef69d */
[----:B------:R-:W-:Y:S01]  /*2540*/  LOP3.LUT R152, R5, 0x1c0, RZ, 0xc0, !PT ;  /* 0x000001c005987812 */ /* 0x000fe200078ec0ff */
[----:B------:R-:W-:Y:S01]  /*2550*/  IMAD.SHL.U32 R5, R3, 0x40, RZ ;  /* 0x0000004003057824 */ /* 0x000fe200078e00ff */
[----:B------:R-:W-:Y:S01]  /*2560*/  LOP3.LUT R151, R6, 0x1c0, RZ, 0xc0, !PT ;  /* 0x000001c006977812 */ /* 0x000fe200078ec0ff */
[----:B------:R-:W-:Y:S01]  /*2570*/  IMAD.SHL.U32 R6, R7, 0x40, RZ ;  /* 0x0000004007067824 */ /* 0x000fe200078e00ff */
[----:B------:R-:W-:Y:S02]  /*2580*/  SEL R3, R9, 0xffffffc0, !P0 ;  /* 0xffffffc009037807 */ /* 0x000fe40004000000 */
[----:B------:R-:W-:Y:S02]  /*2590*/  LEA R81, R2, 0x100, 0x1 ;  /* 0x0000010002517811 */ /* 0x000fe400078e08ff */
[----:B------:R-:W-:Y:S02]  /*25a0*/  SHF.R.S32.HI R187, RZ, 0x1f, R139 ;  /* 0x0000001fffbb7819 */ /* 0x000fe4000001148b */
[----:B------:R-:W-:Y:S01]  /*25b0*/  SHF.R.S32.HI R33, RZ, 0x1f, R32 ;  /* 0x0000001fff217819 */ /* 0x000fe20000011420 */
[----:B------:R-:W-:Y:S01]  /*25c0*/  IMAD.IADD R82, R81, 0x1, R3 ;  /* 0x0000000151527824 */ /* 0x000fe200078e0203 */
[----:B------:R-:W-:-:S02]  /*25d0*/  SHF.R.S32.HI R29, RZ, 0x1f, R28 ;  /* 0x0000001fff1d7819 */ /* 0x000fc4000001141c */
[----:B------:R-:W-:Y:S02]  /*25e0*/  IADD3 R30, R28, 0x10, RZ ;  /* 0x000000101c1e7810 */ /* 0x000fe40007ffe0ff */
[----:B------:R-:W-:Y:S02]  /*25f0*/  SHF.R.S32.HI R137, RZ, 0x1f, R136 ;  /* 0x0000001fff897819 */ /* 0x000fe40000011488 */
[----:B------:R-:W-:Y:S02]  /*2600*/  SHF.R.U32.HI R188, RZ, 0x3, R151 ;  /* 0x00000003ffbc7819 */ /* 0x000fe40000011697 */
[----:B------:R-:W-:Y:S02]  /*2610*/  SHF.R.U32.HI R189, RZ, 0x3, R152 ;  /* 0x00000003ffbd7819 */ /* 0x000fe40000011698 */
[----:B------:R-:W-:Y:S02]  /*2620*/  LOP3.LUT R162, R6, 0xfffffe00, RZ, 0xc0, !PT ;  /* 0xfffffe0006a27812 */ /* 0x000fe400078ec0ff */
[----:B------:R-:W-:Y:S01]  /*2630*/  LOP3.LUT R163, R5, 0xfffffe00, RZ, 0xc0, !PT ;  /* 0xfffffe0005a37812 */ /* 0x000fe200078ec0ff */
[----:B------:R-:W-:Y:S05]  /*2640*/  @!P1 BRA `(.L_x_804) ;  /* 0x0000548000009947 */ /* 0x000fea0003800000 */
[----:B------:R-:W-:-:S04]  /*2650*/  ISETP.NE.U32.AND P0, PT, RZ, c[0x0][0x340], PT ;  /* 0x0000d000ff007a0c */ /* 0x000fc80003f05070 */
[----:B------:R-:W-:-:S13]  /*2660*/  ISETP.NE.AND.EX P2, PT, RZ, c[0x0][0x344], PT, P0 ;  /* 0x0000d100ff007a0c */ /* 0x000fda0003f45300 */
[----:B------:R-:W-:-:S05]  /*2670*/  @P2 IMAD.WIDE R2, R31, R173, c[0x0][0x340] ;  /* 0x0000d0001f022625 */ /* 0x000fca00078e02ad */
[----:B------:R1:W2:Y:S01]  /*2680*/  @P2 LDG.E R22, [R2.64] ;  /* 0x0000000802162981 */ /* 0x0002a2000c1e1900 */
[----:B------:R-:W-:Y:S01]  /*2690*/  IADD3 R124, P0, R139, R14, RZ ;  /* 0x0000000e8b7c7210 */ /* 0x000fe20007f1e0ff */
[----:B------:R-:W-:Y:S01]  /*26a0*/  IMAD.MOV.U32 R144, RZ, RZ, 0x50 ;  /* 0x00000050ff907424 */ /* 0x000fe200078e00ff */
[----:B------:R-:W-:Y:S01]  /*26b0*/  SHF.R.S32.HI R21, RZ, 0x1f, R31 ;  /* 0x0000001fff157819 */ /* 0x000fe2000001141f */
[----:B------:R-:W-:Y:S01]  /*26c0*/  IMAD.MOV.U32 R20, RZ, RZ, c[0x0][0x238] ;  /* 0x00008e00ff147624 */ /* 0x000fe200078e00ff */
[----:B------:R-:W-:Y:S01]  /*26d0*/  LEA.HI.X.SX32 R133, R14, R187, 0x1, P0 ;  /* 0x000000bb0e857211 */ /* 0x000fe200000f0eff */
[C---:B------:R-:W-:Y:S01]  /*26e0*/  IMAD R172, R144.reuse, c[0x0][0x23c], RZ ;  /* 0x00008f0090ac7a24 */ /* 0x040fe200078e02ff */
[----:B------:R-:W-:Y:S01]  /*26f0*/  SEL R25, R21, RZ, !P3 ;  /* 0x000000ff15197207 */ /* 0x000fe20005800000 */
[----:B------:R-:W-:Y:S01]  /*2700*/  IMAD.WIDE.U32 R148, R144, c[0x0][0x238], RZ ;  /* 0x00008e0090947a25 */ /* 0x000fe200078e00ff */
[----:B------:R-:W-:Y:S02]  /*2710*/  IADD3 R36, R4, -0x1, RZ ;  /* 0xffffffff04247810 */ /* 0x000fe40007ffe0ff */
[----:B------:R-:W-:Y:S01]  /*2720*/  IADD3 R118, -R139, R0, RZ ;  /* 0x000000008b767210 */ /* 0x000fe20007ffe1ff */
[----:B------:R-:W-:Y:S01]  /*2730*/  IMAD R5, R133, c[0x0][0x238], RZ ;  /* 0x00008e0085057a24 */ /* 0x000fe200078e02ff */
[----:B------:R-:W-:Y:S01]  /*2740*/  SEL R24, R31, RZ, !P3 ;  /* 0x000000ff1f187207 */ /* 0x000fe20005800000 */
[----:B------:R-:W-:Y:S01]  /*2750*/  IMAD R4, R25, c[0x0][0x248], RZ ;  /* 0x0000920019047a24 */ /* 0x000fe200078e02ff */
[----:B------:R-:W-:Y:S01]  /*2760*/  ISETP.GE.AND P5, PT, R136, c[0x0][0x1d4], PT ;  /* 0x0000750088007a0c */ /* 0x000fe20003fa6270 */
[----:B------:R-:W-:Y:S01]  /*2770*/  IMAD R5, R124, c[0x0][0x23c], R5 ;  /* 0x00008f007c057a24 */ /* 0x000fe200078e0205 */
[----:B------:R-:W-:Y:S01]  /*2780*/  SHF.L.U32 R178, R20, 0x4, RZ ;  /* 0x0000000414b27819 */ /* 0x000fe200000006ff */
[----:B------:R-:W-:Y:S01]  /*2790*/  IMAD R10, R36, -0x50, R118 ;  /* 0xffffffb0240a7824 */ /* 0x000fe200078e0276 */
[----:B------:R-:W-:Y:S01]  /*27a0*/  SHF.L.U64.HI R173, R20, R173, c[0x0][0x23c] ;  /* 0x00008f0014ad7619 */ /* 0x000fe200000102ad */
[----:B------:R-:W-:Y:S01]  /*27b0*/  IMAD R4, R24, c[0x0][0x24c], R4 ;  /* 0x0000930018047a24 */ /* 0x000fe200078e0204 */
[----:B------:R-:W-:Y:S01]  /*27c0*/  SHF.R.S32.HI R26, RZ, 0x1f, R83 ;  /* 0x0000001fff1a7819 */ /* 0x000fe20000011453 */
[----:B------:R-:W-:Y:S01]  /*27d0*/  IMAD.IADD R172, R149, 0x1, R172 ;  /* 0x0000000195ac7824 */ /* 0x000fe200078e02ac */
[----:B------:R-:W-:Y:S01]  /*27e0*/  ISETP.GE.AND P0, PT, R10, 0x1, PT ;  /* 0x000000010a00780c */ /* 0x000fe20003f06270 */
[----:B------:R-:W-:Y:S01]  /*27f0*/  IMAD.WIDE.U32 R184, R83, c[0x0][0x1e0], RZ ;  /* 0x0000780053b87a25 */ /* 0x000fe200078e00ff */
[----:B------:R-:W-:-:S02]  /*2800*/  IADD3 R19, R13, R160, RZ ;  /* 0x000000a00d137210 */ /* 0x000fc40007ffe0ff */
[----:B------:R-:W-:Y:S01]  /*2810*/  IADD3 R93, R32, 0x20, RZ ;  /* 0x00000020205d7810 */ /* 0x000fe20007ffe0ff */
[----:B-1----:R-:W-:Y:S01]  /*2820*/  IMAD.WIDE.U32 R2, R124, c[0x0][0x238], R136 ;  /* 0x00008e007c027a25 */ /* 0x002fe200078e0088 */
[----:B------:R-:W-:Y:S02]  /*2830*/  SHF.R.S32.HI R23, RZ, 0x1f, R19 ;  /* 0x0000001fff177819 */ /* 0x000fe40000011413 */
[----:B------:R-:W-:Y:S01]  /*2840*/  MOV R190, c[0x0][0x27c] ;  /* 0x00009f0000be7a02 */ /* 0x000fe20000000f00 */
[----:B------:R-:W-:Y:S01]  /*2850*/  IMAD.IADD R3, R3, 0x1, R5 ;  /* 0x0000000103037824 */ /* 0x000fe200078e0205 */
[----:B------:R-:W-:Y:S01]  /*2860*/  MOV R170, 0x5 ;  /* 0x0000000500aa7802 */ /* 0x000fe20000000f00 */
[----:B------:R-:W-:Y:S01]  /*2870*/  IMAD R9, R26, c[0x0][0x280], RZ ;  /* 0x0000a0001a097a24 */ /* 0x000fe200078e02ff */
[----:B------:R-:W-:Y:S01]  /*2880*/  P2R R134, PR, RZ, 0x20 ;  /* 0x00000020ff867803 */ /* 0x000fe20000000000 */
[----:B------:R-:W-:Y:S01]  /*2890*/  IMAD.WIDE.U32 R2, R27, c[0x0][0x240], R2 ;  /* 0x000090001b027a25 */ /* 0x000fe200078e0002 */
[----:B------:R-:W-:-:S03]  /*28a0*/  ISETP.GE.AND P6, PT, R32, c[0x0][0x1d4], PT ;  /* 0x0000750020007a0c */ /* 0x000fc60003fc6270 */
[----:B------:R-:W-:Y:S02]  /*28b0*/  IMAD R3, R27, c[0x0][0x244], R3 ;  /* 0x000091001b037a24 */ /* 0x000fe400078e0203 */
[----:B------:R-:W-:Y:S02]  /*28c0*/  IMAD R12, R83, c[0x0][0x284], R9 ;  /* 0x0000a100530c7a24 */ /* 0x000fe400078e0209 */
[----:B------:R-:W-:Y:S01]  /*28d0*/  IMAD.WIDE.U32 R116, R24, c[0x0][0x248], R2 ;  /* 0x0000920018747a25 */ /* 0x000fe200078e0002 */
[----:B------:R-:W-:-:S03]  /*28e0*/  SHF.R.S32.HI R3, RZ, 0x1f, R36 ;  /* 0x0000001fff037819 */ /* 0x000fc60000011424 */
[----:B------:R-:W-:Y:S01]  /*28f0*/  IMAD R2, R172, R36, RZ ;  /* 0x00000024ac027224 */ /* 0x000fe200078e02ff */
[----:B------:R-:W-:Y:S01]  /*2900*/  IADD3 R115, R117, R4, RZ ;  /* 0x0000000475737210 */ /* 0x000fe20007ffe0ff */
[----:B------:R-:W-:Y:S02]  /*2910*/  IMAD.MOV.U32 R114, RZ, RZ, R116 ;  /* 0x000000ffff727224 */ /* 0x000fe400078e0074 */
[-C--:B------:R-:W-:Y:S02]  /*2920*/  IMAD R4, R3, R148.reuse, R2 ;  /* 0x0000009403047224 */ /* 0x080fe400078e0202 */
[----:B------:R-:W-:-:S04]  /*2930*/  IMAD.WIDE.U32 R2, R36, R148, R114 ;  /* 0x0000009424027225 */ /* 0x000fc800078e0072 */
[----:B------:R-:W-:Y:S01]  /*2940*/  IMAD.MOV.U32 R153, RZ, RZ, c[0x0][0x280] ;  /* 0x0000a000ff997624 */ /* 0x000fe200078e00ff */
[----:B------:R-:W-:Y:S01]  /*2950*/  IADD3 R3, R3, R4, RZ ;  /* 0x0000000403037210 */ /* 0x000fe20007ffe0ff */
[----:B------:R-:W-:Y:S01]  /*2960*/  IMAD.MOV.U32 R154, RZ, RZ, c[0x0][0x290] ;  /* 0x0000a400ff9a7624 */ /* 0x000fe200078e00ff */
[C---:B------:R-:W-:Y:S01]  /*2970*/  @P0 LEA R4, P1, R2.reuse, c[0x0][0x220], 0x1 ;  /* 0x0000880002040a11 */ /* 0x040fe200078208ff */
[C---:B------:R-:W-:Y:S01]  /*2980*/  IMAD.SHL.U32 R176, R153.reuse, 0x20, RZ ;  /* 0x0000002099b07824 */ /* 0x040fe200078e00ff */
[-C--:B------:R-:W-:Y:S02]  /*2990*/  SHF.L.U64.HI R155, R153, R170.reuse, c[0x0][0x284] ;  /* 0x0000a100999b7619 */ /* 0x080fe400000102aa */
[----:B------:R-:W-:Y:S02]  /*29a0*/  @P0 LEA.HI.X R5, R2, c[0x0][0x224], R3, 0x1, P1 ;  /* 0x0000890002050a11 */ /* 0x000fe400008f0c03 */
[----:B------:R-:W-:Y:S02]  /*29b0*/  ISETP.GE.AND P1, PT, R10, 0x11, PT ;  /* 0x000000110a00780c */ /* 0x000fe40003f26270 */
[C---:B------:R-:W-:Y:S01]  /*29c0*/  SHF.L.U64.HI R156, R154.reuse, R170, c[0x0][0x294] ;  /* 0x0000a5009a9c7619 */ /* 0x040fe200000102aa */
[----:B------:R-:W-:Y:S01]  /*29d0*/  @!PT LDS RZ, [RZ] ;  /* 0x00000000fffff984 */ /* 0x000fe20000000800 */
[----:B------:R-:W-:Y:S01]  /*29e0*/  @!PT LDS RZ, [RZ] ;  /* 0x00000000fffff984 */ /* 0x000fe20000000800 */
[----:B------:R-:W-:Y:S01]  /*29f0*/  @!PT LDS RZ, [RZ] ;  /* 0x00000000fffff984 */ /* 0x000fe20000000800 */
[----:B------:R1:W-:Y:S01]  /*2a00*/  @P0 LDGSTS.E.BYPASS.LTC128B.128 [R219+0x2900], [R4.64], !P5 ;  /* 0x0290000004db0fae */ /* 0x0003e2000e901d48 */
[----:B------:R-:W-:-:S09]  /*2a10*/  SHF.L.U32 R177, R154, 0x5, RZ ;  /* 0x000000059ab17819 */ /* 0x000fd200000006ff */
[----:B-1----:R-:W-:-:S05]  /*2a20*/  @P1 IADD3 R5, P0, R178, R2, RZ ;  /* 0x00000002b2051210 */ /* 0x002fca0007f1e0ff */
[----:B------:R-:W-:Y:S01]  /*2a30*/  @P1 IMAD.X R6, R3, 0x1, R173, P0 ;  /* 0x0000000103061824 */ /* 0x000fe200000e06ad */
[----:B------:R-:W-:-:S04]  /*2a40*/  @P1 LEA R4, P0, R5, c[0x0][0x220], 0x1 ;  /* 0x0000880005041a11 */ /* 0x000fc800078008ff */
[----:B------:R-:W-:Y:S02]  /*2a50*/  @P1 LEA.HI.X R5, R5, c[0x0][0x224], R6, 0x1, P0 ;  /* 0x0000890005051a11 */ /* 0x000fe400000f0c06 */
[----:B------:R-:W-:-:S03]  /*2a60*/  ISETP.GE.AND P0, PT, R10, 0x21, PT ;  /* 0x000000210a00780c */ /* 0x000fc60003f06270 */
[----:B------:R1:W-:Y:S10]  /*2a70*/  @P1 LDGSTS.E.BYPASS.LTC128B.128 [R219+0x3100], [R4.64], !P5 ;  /* 0x0310000004db1fae */ /* 0x0003f4000e901d48 */
[----:B------:R-:W-:-:S02]  /*2a80*/  @P0 MOV R6, c[0x0][0x23c] ;  /* 0x00008f0000060a02 */ /* 0x000fc40000000f00 */
[----:B-1----:R-:W-:-:S04]  /*2a90*/  @P0 LEA R4, P1, R20, R2, 0x5 ;  /* 0x0000000214040211 */ /* 0x002fc800078228ff */
[----:B------:R-:W-:Y:S02]  /*2aa0*/  @P0 LEA.HI.X R5, R20, R3, R6, 0x5, P1 ;  /* 0x0000000314050211 */ /* 0x000fe400008f2c06 */
[----:B------:R-:W-:-:S04]  /*2ab0*/  @P0 LEA R6, P1, R4, c[0x0][0x220], 0x1 ;  /* 0x0000880004060a11 */ /* 0x000fc800078208ff */
[----:B------:R-:W-:Y:S02]  /*2ac0*/  @P0 LEA.HI.X R7, R4, c[0x0][0x224], R5, 0x1, P1 ;  /* 0x0000890004070a11 */ /* 0x000fe400008f0c05 */
[----:B------:R-:W-:-:S03]  /*2ad0*/  ISETP.GE.AND P1, PT, R10, 0x31, PT ;  /* 0x000000310a00780c */ /* 0x000fc60003f26270 */
[----:B------:R1:W-:Y:S10]  /*2ae0*/  @P0 LDGSTS.E.BYPASS.LTC128B.128 [R219+0x3900], [R6.64], !P5 ;  /* 0x0390000006db0fae */ /* 0x0003f4000e901d48 */
[----:B------:R-:W-:-:S04]  /*2af0*/  @P1 IMAD.MOV.U32 R4, RZ, RZ, c[0x0][0x23c] ;  /* 0x00008f00ff041624 */ /* 0x000fc800078e00ff */
[----:B------:R-:W-:Y:S02]  /*2b00*/  @P1 IMAD R8, R4, 0x30, RZ ;  /* 0x0000003004081824 */ /* 0x000fe400078e02ff */
[----:B------:R-:W-:-:S04]  /*2b10*/  @P1 IMAD.WIDE.U32 R4, R20, 0x30, R2 ;  /* 0x0000003014041825 */ /* 0x000fc800078e0002 */
[----:B------:R-:W-:Y:S01]  /*2b20*/  @P1 IMAD.IADD R5, R5, 0x1, R8 ;  /* 0x0000000105051824 */ /* 0x000fe200078e0208 */
[----:B------:R-:W-:-:S04]  /*2b30*/  @P1 LEA R8, P0, R4, c[0x0][0x220], 0x1 ;  /* 0x0000880004081a11 */ /* 0x000fc800078008ff */
[----:B------:R-:W-:Y:S01]  /*2b40*/  @P1 LEA.HI.X R9, R4, c[0x0][0x224], R5, 0x1, P0 ;  /* 0x0000890004091a11 */ /* 0x000fe200000f0c05 */
[----:B------:R-:W-:Y:S01]  /*2b50*/  IMAD.WIDE.U32 R4, R19, c[0x0][0x1e0], RZ ;  /* 0x0000780013047a25 */ /* 0x000fe200078e00ff */
[----:B------:R-:W-:-:S03]  /*2b60*/  ISETP.GE.AND P0, PT, R10, 0x41, PT ;  /* 0x000000410a00780c */ /* 0x000fc60003f06270 */
[----:B-1----:R-:W-:Y:S01]  /*2b70*/  IMAD.WIDE.U32 R6, R83, c[0x0][0x280], R28 ;  /* 0x0000a00053067a25 */ /* 0x002fe200078e001c */
[----:B------:R1:W-:Y:S03]  /*2b80*/  @P1 LDGSTS.E.BYPASS.LTC128B.128 [R219+0x4100], [R8.64], !P5 ;  /* 0x0410000008db1fae */ /* 0x0003e6000e901d48 */
[----:B------:R-:W-:Y:S01]  /*2b90*/  IMAD.MOV.U32 R14, RZ, RZ, R6 ;  /* 0x000000ffff0e7224 */ /* 0x000fe200078e0006 */
[----:B------:R-:W-:Y:S01]  /*2ba0*/  IADD3 R15, R7, R12, RZ ;  /* 0x0000000c070f7210 */ /* 0x000fe20007ffe0ff */
[----:B------:R-:W-:-:S04]  /*2bb0*/  IMAD R7, R23, c[0x0][0x1e0], RZ ;  /* 0x0000780017077a24 */ /* 0x000fc800078e02ff */
[C---:B------:R-:W-:Y:S01]  /*2bc0*/  @P0 LEA R18, P1, R20.reuse, R2, 0x6 ;  /* 0x0000000214120211 */ /* 0x040fe200078230ff */
[----:B------:R-:W-:Y:S02]  /*2bd0*/  IMAD R10, R19, c[0x0][0x1e4], R7 ;  /* 0x00007900130a7a24 */ /* 0x000fe400078e0207 */
[----:B------:R-:W-:Y:S02]  /*2be0*/  @P0 IMAD.MOV.U32 R2, RZ, RZ, c[0x0][0x23c] ;  /* 0x00008f00ff020624 */ /* 0x000fe400078e00ff */
[----:B------:R-:W-:Y:S01]  /*2bf0*/  IMAD.WIDE.U32 R6, R83, c[0x0][0x290], R28 ;  /* 0x0000a40053067a25 */ /* 0x000fe200078e001c */
[----:B------:R-:W-:Y:S02]  /*2c00*/  IADD3 R5, R5, R10, RZ ;  /* 0x0000000a05057210 */ /* 0x000fe40007ffe0ff */
[----:B------:R-:W-:Y:S01]  /*2c10*/  @P0 LEA.HI.X R20, R20, R3, R2, 0x6, P1 ;  /* 0x0000000314140211 */ /* 0x000fe200008f3402 */
[----:B------:R-:W-:Y:S01]  /*2c20*/  IMAD.WIDE.U32 R2, R83, c[0x0][0x290], R32 ;  /* 0x0000a40053027a25 */ /* 0x000fe200078e0020 */
[----:B------:R-:W-:-:S02]  /*2c30*/  @P0 LEA R16, P1, R18, c[0x0][0x220], 0x1 ;  /* 0x0000880012100a11 */ /* 0x000fc400078208ff */
[----:B------:R-:W-:Y:S01]  /*2c40*/  MOV R10, R6 ;  /* 0x00000006000a7202 */ /* 0x000fe20000000f00 */
[----:B-----5:R-:W-:-:S04]  /*2c50*/  IMAD.WIDE.U32 R102, R138, c[0x0][0x280], R14 ;  /* 0x0000a0008a667a25 */ /* 0x020fc800078e000e */
[----:B-1----:R-:W-:-:S04]  /*2c60*/  IMAD R8, R26, c[0x0][0x290], RZ ;  /* 0x0000a4001a087a24 */ /* 0x002fc800078e02ff */
[C---:B------:R-:W-:Y:S02]  /*2c70*/  IMAD R17, R83.reuse, c[0x0][0x294], R8 ;  /* 0x0000a50053117a24 */ /* 0x040fe400078e0208 */
[----:B------:R-:W-:-:S03]  /*2c80*/  IMAD.WIDE.U32 R8, R83, c[0x0][0x280], R32 ;  /* 0x0000a00053087a25 */ /* 0x000fc600078e0020 */
[----:B------:R-:W-:Y:S01]  /*2c90*/  IADD3 R11, R7, R17, RZ ;  /* 0x00000011070b7210 */ /* 0x000fe20007ffe0ff */
[----:B------:R-:W-:Y:S02]  /*2ca0*/  IMAD.IADD R9, R12, 0x1, R9 ;  /* 0x000000010c097824 */ /* 0x000fe400078e0209 */
[----:B------:R-:W-:Y:S01]  /*2cb0*/  IMAD.WIDE.U32 R12, R27, c[0x0][0x1e8], R4 ;  /* 0x00007a001b0c7a25 */ /* 0x000fe200078e0004 */
[----:B------:R-:W-:-:S03]  /*2cc0*/  MOV R4, R2 ;  /* 0x0000000200047202 */ /* 0x000fc60000000f00 */
[----:B------:R-:W-:Y:S01]  /*2cd0*/  IMAD.IADD R5, R17, 0x1, R3 ;  /* 0x0000000111057824 */ /* 0x000fe200078e0203 */
[----:B------:R-:W-:Y:S01]  /*2ce0*/  @P0 LEA.HI.X R17, R18, c[0x0][0x224], R20, 0x1, P1 ;  /* 0x0000890012110a11 */ /* 0x000fe200008f0c14 */
[----:B------:R-:W-:Y:S02]  /*2cf0*/  IMAD R7, R27, c[0x0][0x1ec], R13 ;  /* 0x00007b001b077a24 */ /* 0x000fe400078e020d */
[----:B------:R-:W-:Y:S02]  /*2d00*/  IMAD.MOV.U32 R6, RZ, RZ, R12 ;  /* 0x000000ffff067224 */ /* 0x000fe400078e000c */
[----:B------:R1:W-:Y:S01]  /*2d10*/  @P0 LDGSTS.E.BYPASS.LTC128B.128 [R219+0x4900], [R16.64], !P5 ;  /* 0x0490000010db0fae */ /* 0x0003e2000e901d48 */
[----:B------:R-:W-:Y:S01]  /*2d20*/  ISETP.GE.AND P0, PT, R93, c[0x0][0x1d4], PT ;  /* 0x000075005d007a0c */ /* 0x000fe20003f06270 */
[C---:B------:R-:W-:Y:S02]  /*2d30*/  IMAD.WIDE.U32 R100, R138.reuse, c[0x0][0x290], R10 ;  /* 0x0000a4008a647a25 */ /* 0x040fe400078e000a */
[----:B------:R-:W0:Y:S01]  /*2d40*/  LDGDEPBAR ;  /* 0x00000000000079af */ /* 0x000e220000000000 */
[----:B------:R-:W-:Y:S01]  /*2d50*/  P2R R92, PR, RZ, 0x1 ;  /* 0x00000001ff5c7803 */ /* 0x000fe20000000000 */
[C---:B------:R-:W-:Y:S01]  /*2d60*/  IMAD.WIDE.U32 R98, R138.reuse, c[0x0][0x280], R8 ;  /* 0x0000a0008a627a25 */ /* 0x040fe200078e0008 */
[----:B------:R-:W-:Y:S03]  /*2d70*/  WARPSYNC 0xffffffff ;  /* 0xffffffff00007948 */ /* 0x000fe60003800000 */
[----:B------:R-:W-:-:S04]  /*2d80*/  IMAD.WIDE.U32 R96, R138, c[0x0][0x290], R4 ;  /* 0x0000a4008a607a25 */ /* 0x000fc800078e0004 */
[----:B------:R-:W-:Y:S01]  /*2d90*/  IMAD.SHL.U32 R12, R190, 0x2, RZ ;  /* 0x00000002be0c7824 */ /* 0x000fe200078e00ff */
[----:B--2---:R-:W-:Y:S01]  /*2da0*/  @P2 MOV R2, R22 ;  /* 0x0000001600022202 */ /* 0x004fe20000000f00 */
[----:B------:R-:W-:Y:S01]  /*2db0*/  @!P2 IMAD.MOV.U32 R2, RZ, RZ, R31 ;  /* 0x000000ffff02a224 */ /* 0x000fe200078e001f */
[----:B------:R-:W-:Y:S02]  /*2dc0*/  @P2 SHF.R.S32.HI R3, RZ, 0x1f, R22 ;  /* 0x0000001fff032819 */ /* 0x000fe40000011416 */
[----:B------:R-:W-:Y:S02]  /*2dd0*/  @!P2 MOV R3, R21 ;  /* 0x000000150003a202 */ /* 0x000fe40000000f00 */
[----:B------:R-:W-:Y:S02]  /*2de0*/  SEL R18, R2, RZ, !P4 ;  /* 0x000000ff02127207 */ /* 0x000fe40006000000 */
[----:B------:R-:W-:Y:S02]  /*2df0*/  SHF.R.S32.HI R2, RZ, 0x1f, R138 ;  /* 0x0000001fff027819 */ /* 0x000fe4000001148a */
[----:B-1----:R-:W-:Y:S01]  /*2e00*/  SEL R17, R3, RZ, !P4 ;  /* 0x000000ff03117207 */ /* 0x002fe20006000000 */
[----:B------:R-:W-:-:S04]  /*2e10*/  IMAD.WIDE.U32 R84, R18, c[0x0][0x1f0], R6 ;  /* 0x00007c0012547a25 */ /* 0x000fc800078e0006 */
[----:B------:R-:W-:Y:S01]  /*2e20*/  IMAD R3, R2, c[0x0][0x280], RZ ;  /* 0x0000a00002037a24 */ /* 0x000fe200078e02ff */
[----:B------:R-:W-:Y:S01]  /*2e30*/  IADD3 R112, P1, P0, R84, R184, R32 ;  /* 0x000000b854707210 */ /* 0x000fe2000783e020 */
[----:B------:R-:W-:Y:S02]  /*2e40*/  IMAD R16, R2, c[0x0][0x290], RZ ;  /* 0x0000a40002107a24 */ /* 0x000fe400078e02ff */
[----:B------:R-:W-:Y:S02]  /*2e50*/  IMAD R2, R26, c[0x0][0x1e0], RZ ;  /* 0x000078001a027a24 */ /* 0x000fe400078e02ff */
[C---:B------:R-:W-:Y:S02]  /*2e60*/  IMAD R3, R138.reuse, c[0x0][0x284], R3 ;  /* 0x0000a1008a037a24 */ /* 0x040fe400078e0203 */
[----:B------:R-:W-:Y:S02]  /*2e70*/  IMAD R13, R83, c[0x0][0x1e4], R2 ;  /* 0x00007900530d7a24 */ /* 0x000fe400078e0202 */
[----:B------:R-:W-:-:S02]  /*2e80*/  IMAD R2, R138, c[0x0][0x294], R16 ;  /* 0x0000a5008a027a24 */ /* 0x000fc400078e0210 */
[----:B------:R-:W-:Y:S01]  /*2e90*/  IMAD.IADD R113, R103, 0x1, R3 ;  /* 0x0000000167717824 */ /* 0x000fe200078e0203 */
[----:B------:R-:W-:Y:S01]  /*2ea0*/  IADD3 R120, R185, R13, RZ ;  /* 0x0000000db9787210 */ /* 0x000fe20007ffe0ff */
[----:B------:R-:W-:Y:S01]  /*2eb0*/  IMAD R13, R17, c[0x0][0x1f0], RZ ;  /* 0x00007c00110d7a24 */ /* 0x000fe200078e02ff */
[----:B------:R-:W-:Y:S01]  /*2ec0*/  IADD3 R111, R101, R2, RZ ;  /* 0x00000002656f7210 */ /* 0x000fe20007ffe0ff */
[----:B------:R-:W-:Y:S02]  /*2ed0*/  IMAD.IADD R110, R3, 0x1, R99 ;  /* 0x00000001036e7824 */ /* 0x000fe400078e0263 */
[----:B------:R-:W-:Y:S02]  /*2ee0*/  IMAD R6, R18, c[0x0][0x1f4], R13 ;  /* 0x00007d0012067a24 */ /* 0x000fe400078e020d */
[----:B------:R-:W-:-:S03]  /*2ef0*/  IMAD.IADD R109, R2, 0x1, R97 ;  /* 0x00000001026d7824 */ /* 0x000fc600078e0261 */
[----:B------:R-:W-:-:S04]  /*2f00*/  IADD3 R87, R85, R6, RZ ;  /* 0x0000000655577210 */ /* 0x000fc80007ffe0ff */
[----:B------:R-:W-:Y:S02]  /*2f10*/  IADD3.X R108, R87, R120, R33, P1, P0 ;  /* 0x00000078576c7210 */ /* 0x000fe40000fe0421 */
[----:B------:R-:W-:Y:S01]  /*2f20*/  ISETP.GE.AND P0, PT, R32, c[0x0][0x27c], PT ;  /* 0x00009f0020007a0c */ /* 0x000fe20003f06270 */
[----:B------:R-:W-:Y:S01]  /*2f30*/  IMAD.WIDE.U32 R2, R27, c[0x0][0x260], R136 ;  /* 0x000098001b027a25 */ /* 0x000fe200078e0088 */
[----:B------:R-:W-:Y:S01]  /*2f40*/  BAR.SYNC.DEFER_BLOCKING 0x0 ;  /* 0x0000000000007b1d */ /* 0x000fe20000010000 */
[----:B------:R-:W-:Y:S02]  /*2f50*/  SHF.L.U32 R174, R153, 0x6, RZ ;  /* 0x0000000699ae7819 */ /* 0x000fe400000006ff */
[----:B------:R-:W-:Y:S01]  /*2f60*/  IMAD.WIDE.U32 R6, R27, c[0x0][0x210], R32 ;  /* 0x000084001b067a25 */ /* 0x000fe200078e0020 */
[----:B------:R-:W-:Y:S02]  /*2f70*/  IADD3 R132, P1, R83, R19, RZ ;  /* 0x0000001353847210 */ /* 0x000fe40007f3e0ff */
[----:B------:R-:W-:Y:S01]  /*2f80*/  ULDC.U8 UR4, c[0x0][0x298] ;  /* 0x0000a60000047ab9 */ /* 0x000fe20000000000 */
[C---:B------:R-:W-:Y:S02]  /*2f90*/  IMAD R5, R27.reuse, c[0x0][0x264], R3 ;  /* 0x000099001b057a24 */ /* 0x040fe400078e0203 */
[----:B------:R-:W-:Y:S01]  /*2fa0*/  IMAD R3, R27, c[0x0][0x214], R7 ;  /* 0x000085001b037a24 */ /* 0x000fe200078e0207 */
[----:B------:R-:W-:Y:S01]  /*2fb0*/  SEL R7, RZ, c[0x0][0x27c], !P0 ;  /* 0x00009f00ff077a07 */ /* 0x000fe20004000000 */
[----:B------:R-:W-:Y:S01]  /*2fc0*/  IMAD.MOV.U32 R4, RZ, RZ, R2 ;  /* 0x000000ffff047224 */ /* 0x000fe200078e0002 */
[----:B------:R-:W-:Y:S01]  /*2fd0*/  @P0 IADD3 R12, -R12, c[0x0][0x1d4], RZ ;  /* 0x000075000c0c0a10 */ /* 0x000fe20007ffe1ff */
[----:B------:R-:W-:Y:S01]  /*2fe0*/  IMAD.MOV.U32 R2, RZ, RZ, R6 ;  /* 0x000000ffff027224 */ /* 0x000fe200078e0006 */
[----:B------:R-:W-:Y:S01]  /*2ff0*/  IADD3 R6, R32, R7, RZ ;  /* 0x0000000720067210 */ /* 0x000fe20007ffe0ff */
[----:B------:R-:W-:Y:S01]  /*3000*/  IMAD.WIDE.U32 R88, R24, c[0x0][0x268], R4 ;  /* 0x00009a0018587a25 */ /* 0x000fe200078e0004 */
[----:B------:R-:W-:-:S02]  /*3010*/  SHF.R.S32.HI R4, RZ, 0x1f, R12 ;  /* 0x0000001fff047819 */ /* 0x000fc4000001140c */
        /* <DEDUP_REMOVED lines=10> */
[----:B------:R-:W-:-:S02]  /*30c0*/  ISETP.NE.AND P0, PT, RZ, UR4, PT ;  /* 0x00000004ff007c0c */ /* 0x000fc4000bf05270 */
[----:B------:R-:W-:Y:S01]  /*30d0*/  SHF.R.S32.HI R107, RZ, 0x1f, R105 ;  /* 0x0000001fff6b7819 */ /* 0x000fe20000011469 */
[----:B------:R-:W-:Y:S01]  /*30e0*/  IMAD R3, R6, c[0x0][0x1e0], RZ ;  /* 0x0000780006037a24 */ /* 0x000fe200078e02ff */
[----:B------:R-:W-:Y:S01]  /*30f0*/  P2R R129, PR, RZ, 0x1 ;  /* 0x00000001ff817803 */ /* 0x000fe20000000000 */
[----:B------:R-:W-:Y:S02]  /*3100*/  IMAD R4, R140, c[0x0][0x1e4], R4 ;  /* 0x000079008c047a24 */ /* 0x000fe400078e0204 */
[----:B------:R-:W-:Y:S02]  /*3110*/  IMAD R3, R141, c[0x0][0x1e4], R3 ;  /* 0x000079008d037a24 */ /* 0x000fe400078e0203 */
[----:B------:R-:W-:Y:S01]  /*3120*/  IMAD.IADD R128, R183, 0x1, R4 ;  /* 0x00000001b7807824 */ /* 0x000fe200078e0204 */
[----:B------:R-:W-:Y:S01]  /*3130*/  SHF.R.S32.HI R4, RZ, 0x4, R5 ;  /* 0x00000004ff047819 */ /* 0x000fe20000011405 */
[----:B------:R-:W-:Y:S01]  /*3140*/  IMAD.IADD R127, R181, 0x1, R3 ;  /* 0x00000001b57f7824 */ /* 0x000fe200078e0203 */
[--C-:B------:R-:W-:Y:S01]  /*3150*/  LOP3.LUT R3, R152, 0x38, R2.reuse, 0xf8, !PT ;  /* 0x0000003898037812 */ /* 0x100fe200078ef802 */
[----:B------:R-:W-:Y:S01]  /*3160*/  IMAD.MOV.U32 R169, RZ, RZ, 0x6 ;  /* 0x00000006ffa97424 */ /* 0x000fe200078e00ff */
[----:B------:R-:W-:Y:S01]  /*3170*/  LEA.HI.SX32 R6, R2, R4, 0x1d ;  /* 0x0000000402067211 */ /* 0x000fe200078feaff */
[----:B------:R-:W-:Y:S01]  /*3180*/  IMAD.MOV.U32 R7, RZ, RZ, c[0x0][0x1e0] ;  /* 0x00007800ff077624 */ /* 0x000fe200078e00ff */
[--C-:B------:R-:W-:Y:S01]  /*3190*/  LOP3.LUT R5, R150, 0x38, R2.reuse, 0xf8, !PT ;  /* 0x0000003896057812 */ /* 0x100fe200078ef802 */
[----:B------:R-:W-:Y:S01]  /*31a0*/  IMAD.SHL.U32 R175, R154, 0x40, RZ ;  /* 0x000000409aaf7824 */ /* 0x000fe200078e00ff */
[----:B------:R-:W-:Y:S01]  /*31b0*/  LOP3.LUT R4, R151, 0x38, R2, 0xf8, !PT ;  /* 0x0000003897047812 */ /* 0x000fe200078ef802 */
[----:B------:R-:W-:Y:S01]  /*31c0*/  IMAD.SHL.U32 R86, R6, 0x8, RZ ;  /* 0x0000000806567824 */ /* 0x000fe200078e00ff */
[----:B------:R-:W-:Y:S01]  /*31d0*/  LOP3.LUT R3, R3, R189, RZ, 0x3c, !PT ;  /* 0x000000bd03037212 */ /* 0x000fe200078e3cff */
[----:B------:R-:W-:Y:S01]  /*31e0*/  IMAD.WIDE.U32 R146, R154, 0x50, RZ ;  /* 0x000000509a927825 */ /* 0x000fe200078e00ff */
[----:B------:R-:W-:-:S02]  /*31f0*/  LOP3.LUT R5, R5, R157, RZ, 0x3c, !PT ;  /* 0x0000009d05057212 */ /* 0x000fc400078e3cff */
[----:B------:R-:W-:Y:S01]  /*3200*/  LOP3.LUT R2, R4, R188, RZ, 0x3c, !PT ;  /* 0x000000bc04027212 */ /* 0x000fe200078e3cff */
[----:B------:R-:W-:Y:S01]  /*3210*/  IMAD.WIDE.U32 R142, R7, 0x50, RZ ;  /* 0x00000050078e7825 */ /* 0x000fe200078e00ff */
[-C--:B------:R-:W-:Y:S02]  /*3220*/  SHF.L.U64.HI R153, R153, R169.reuse, c[0x0][0x284] ;  /* 0x0000a10099997619 */ /* 0x080fe400000102a9 */
[-C--:B------:R-:W-:Y:S01]  /*3230*/  SHF.L.U64.HI R154, R154, R169.reuse, c[0x0][0x294] ;  /* 0x0000a5009a9a7619 */ /* 0x080fe200000102a9 */
[C---:B------:R-:W-:Y:S01]  /*3240*/  IMAD.SHL.U32 R186, R7.reuse, 0x40, RZ ;  /* 0x0000004007ba7824 */ /* 0x040fe200078e00ff */
[C---:B------:R-:W-:Y:S01]  /*3250*/  SHF.L.U64.HI R170, R7.reuse, R170, c[0x0][0x1e4] ;  /* 0x0000790007aa7619 */ /* 0x040fe200000102aa */
[C---:B------:R-:W-:Y:S01]  /*3260*/  IMAD.SHL.U32 R179, R7.reuse, 0x20, RZ ;  /* 0x0000002007b37824 */ /* 0x040fe200078e00ff */
[----:B------:R-:W-:Y:S01]  /*3270*/  SHF.L.U64.HI R169, R7, R169, c[0x0][0x1e4] ;  /* 0x0000790007a97619 */ /* 0x000fe200000102a9 */
[----:B------:R-:W-:Y:S01]  /*3280*/  IMAD.IADD R7, R163, 0x1, R3 ;  /* 0x00000001a3077824 */ /* 0x000fe200078e0203 */
[----:B------:R-:W-:Y:S01]  /*3290*/  IADD3 R5, R158, R5, RZ ;  /* 0x000000059e057210 */ /* 0x000fe20007ffe0ff */
[----:B------:R-:W-:Y:S01]  /*32a0*/  IMAD.IADD R6, R162, 0x1, R2 ;  /* 0x00000001a2067824 */ /* 0x000fe200078e0202 */
[--C-:B------:R-:W-:Y:S01]  /*32b0*/  LOP3.LUT R3, R150, 0x38, R86.reuse, 0xf8, !PT ;  /* 0x0000003896037812 */ /* 0x100fe200078ef856 */
[----:B------:R-:W-:Y:S01]  /*32c0*/  IMAD R8, R25, c[0x0][0x268], RZ ;  /* 0x00009a0019087a24 */ /* 0x000fe200078e02ff */
[--C-:B------:R-:W-:Y:S01]  /*32d0*/  LOP3.LUT R2, R151, 0x38, R86.reuse, 0xf8, !PT ;  /* 0x0000003897027812 */ /* 0x100fe200078ef856 */
[----:B------:R-:W-:Y:S01]  /*32e0*/  IMAD R9, R17, c[0x0][0x218], RZ ;  /* 0x0000860011097a24 */ /* 0x000fe200078e02ff */
[----:B------:R-:W-:Y:S01]  /*32f0*/  LOP3.LUT R4, R152, 0x38, R86, 0xf8, !PT ;  /* 0x0000003898047812 */ /* 0x000fe200078ef856 */
[C---:B------:R-:W-:Y:S01]  /*3300*/  IMAD R167, R144.reuse, c[0x0][0x294], RZ ;  /* 0x0000a50090a77a24 */ /* 0x040fe200078e02ff */
[----:B------:R-:W-:Y:S01]  /*3310*/  SHF.L.U32 R126, R5, 0x1, RZ ;  /* 0x00000001057e7819 */ /* 0x000fe200000006ff */
[C---:B------:R-:W-:Y:S01]  /*3320*/  IMAD R168, R144.reuse, c[0x0][0x284], RZ ;  /* 0x0000a10090a87a24 */ /* 0x040fe200078e02ff */
[----:B------:R-:W-:Y:S01]  /*3330*/  LOP3.LUT R5, R3, R157, RZ, 0x3c, !PT ;  /* 0x0000009d03057212 */ /* 0x000fe200078e3cff */
[----:B------:R-:W-:Y:S01]  /*3340*/  IMAD R166, R144, c[0x0][0x1e4], RZ ;  /* 0x0000790090a67a24 */ /* 0x000fe200078e02ff */
[----:B------:R-:W-:Y:S01]  /*3350*/  LOP3.LUT R3, R2, R188, RZ, 0x3c, !PT ;  /* 0x000000bc02037212 */ /* 0x000fe200078e3cff */
[----:B------:R-:W-:Y:S01]  /*3360*/  IMAD R8, R24, c[0x0][0x26c], R8 ;  /* 0x00009b0018087a24 */ /* 0x000fe200078e0208 */
[----:B------:R-:W-:Y:S01]  /*3370*/  LOP3.LUT R2, R4, R189, RZ, 0x3c, !PT ;  /* 0x000000bd04027212 */ /* 0x000fe200078e3cff */
[----:B------:R-:W-:Y:S01]  /*3380*/  IMAD.WIDE.U32 R144, R144, c[0x0][0x280], RZ ;  /* 0x0000a00090907a25 */ /* 0x000fe200078e00ff */
[----:B------:R-:W-:-:S02]  /*3390*/  IADD3 R3, R162, R3, RZ ;  /* 0x00000003a2037210 */ /* 0x000fc40007ffe0ff */
[----:B------:R-:W-:Y:S01]  /*33a0*/  IADD3 R166, R143, R166, RZ ;  /* 0x000000a68fa67210 */ /* 0x000fe20007ffe0ff */
[----:B------:R-:W-:Y:S01]  /*33b0*/  IMAD.IADD R4, R158, 0x1, R5 ;  /* 0x000000019e047824 */ /* 0x000fe200078e0205 */
[----:B------:R-:W-:Y:S01]  /*33c0*/  IADD3 R168, R145, R168, RZ ;  /* 0x000000a891a87210 */ /* 0x000fe20007ffe0ff */
[----:B------:R-:W-:Y:S01]  /*33d0*/  IMAD.IADD R2, R163, 0x1, R2 ;  /* 0x00000001a3027824 */ /* 0x000fe200078e0202 */
[----:B------:R-:W-:Y:S01]  /*33e0*/  IADD3 R91, R89, R8, RZ ;  /* 0x00000008595b7210 */ /* 0x000fe20007ffe0ff */
[----:B------:R-:W-:Y:S01]  /*33f0*/  IMAD R9, R18, c[0x0][0x21c], R9 ;  /* 0x0000870012097a24 */ /* 0x000fe200078e0209 */
[----:B------:R-:W-:Y:S01]  /*3400*/  SHF.R.S32.HI R106, RZ, 0x1f, R86 ;  /* 0x0000001fff6a7819 */ /* 0x000fe20000011456 */
[----:B------:R-:W-:Y:S01]  /*3410*/  IMAD.X R131, R23, 0x1, R26, P1 ;  /* 0x0000000117837824 */ /* 0x000fe200008e061a */
[----:B------:R-:W-:Y:S01]  /*3420*/  ISETP.GE.AND P1, PT, R190, 0x1, PT ;  /* 0x00000001be00780c */ /* 0x000fe20003f26270 */
[----:B------:R-:W-:Y:S01]  /*3430*/  IMAD.IADD R167, R147, 0x1, R167 ;  /* 0x0000000193a77824 */ /* 0x000fe200078e02a7 */
[----:B------:R-:W-:Y:S01]  /*3440*/  SHF.L.U32 R122, R4, 0x1, RZ ;  /* 0x00000001047a7819 */ /* 0x000fe200000006ff */
[----:B------:R-:W-:Y:S01]  /*3450*/  IMAD.IADD R104, R95, 0x1, R9 ;  /* 0x000000015f687824 */ /* 0x000fe200078e0209 */
[----:B------:R-:W-:Y:S01]  /*3460*/  SHF.L.U32 R119, R2, 0x1, RZ ;  /* 0x0000000102777819 */ /* 0x000fe200000006ff */
[----:B------:R-:W-:-:S02]  /*3470*/  IMAD.SHL.U32 R125, R6, 0x2, RZ ;  /* 0x00000002067d7824 */ /* 0x000fc400078e00ff */
[----:B------:R-:W-:Y:S02]  /*3480*/  IMAD.SHL.U32 R123, R7, 0x2, RZ ;  /* 0x00000002077b7824 */ /* 0x000fe400078e00ff */
[----:B------:R-:W-:Y:S02]  /*3490*/  IMAD.SHL.U32 R121, R3, 0x2, RZ ;  /* 0x0000000203797824 */ /* 0x000fe400078e00ff */
.L_x_839:
[----:B------:R-:W-:Y:S01]  /*34a0*/  SHF.R.S32.HI R90, RZ, 0x1f, R36 ;  /* 0x0000001fff5a7819 */ /* 0x000fe20000011424 */
[-C--:B-1----:R-:W-:Y:S01]  /*34b0*/  IMAD R2, R166, R36.reuse, RZ ;  /* 0x00000024a6027224 */ /* 0x082fe200078e02ff */
[----:B------:R-:W-:Y:S01]  /*34c0*/  ISETP.GE.AND P2, PT, R190, 0x1, PT ;  /* 0x00000001be00780c */ /* 0x000fe20003f46270 */
[----:B------:R-:W-:Y:S01]  /*34d0*/  IMAD.WIDE.U32 R68, R142, R36, RZ ;  /* 0x000000248e447225 */ /* 0x000fe200078e00ff */
[----:B------:R-:W-:Y:S04]  /*34e0*/  DEPBAR.LE SB0, 0x0 ;  /* 0x000080000000791a */ /* 0x000fe80000000000 */
[----:B------:R-:W-:Y:S01]  /*34f0*/  IADD3 R3, P1, P0, R112, R68, R179 ;  /* 0x0000004470037210 */ /* 0x000fe2000783e0b3 */
[----:B------:R-:W-:Y:S01]  /*3500*/  IMAD R2, R90, R142, R2 ;  /* 0x0000008e5a027224 */ /* 0x000fe200078e0202 */
[----:B------:R-:W-:Y:S01]  /*3510*/  WARPSYNC 0xffffffff ;  /* 0xffffffff00007948 */ /* 0x000fe20003800000 */
[----:B------:R-:W-:Y:S02]  /*3520*/  BAR.SYNC.DEFER_BLOCKING 0x0 ;  /* 0x0000000000007b1d */ /* 0x000fe40000010000 */
[----:B------:R-:W-:Y:S05]  /*3530*/  IMAD.IADD R70, R69, 0x1, R2 ;  /* 0x0000000145467824 */ /* 0x000fea00078e0202 */
[----:B------:R-:W-:Y:S02]  /*3540*/  IADD3.X R6, R108, R70, R170, P1, P0 ;  /* 0x000000466c067210 */ /* 0x000fe40000fe04aa */
[----:B------:R-:W-:Y:S04]  /*3550*/  IADD3 R4, P1, P0, R112, R68, R186 ;  /* 0x0000004470047210 */ /* 0x000fe8000783e0ba */
[----:B------:R-:W-:Y:S02]  /*3560*/  IADD3.X R7, R108, R70, R169, P1, P0 ;  /* 0x000000466c077210 */ /* 0x000fe40000fe04a9 */
[----:B------:R-:W-:Y:S05]  /*3570*/  IADD3 R2, P0, R112, R68, RZ ;  /* 0x0000004470027210 */ /* 0x000fea0007f1e0ff */
[----:B------:R-:W-:Y:S01]  /*3580*/  IMAD.X R5, R70, 0x1, R108, P0 ;  /* 0x0000000146057824 */ /* 0x000fe200000e066c */
[C---:B------:R-:W-:Y:S04]  /*3590*/  LEA R56, P0, R2.reuse, c[0x0][0x1c8], 0x1 ;  /* 0x0000720002387a11 */ /* 0x040fe800078008ff */
[----:B------:R-:W-:Y:S01]  /*35a0*/  LEA.HI.X R57, R2, c[0x0][0x1cc], R5, 0x1, P0 ;  /* 0x0000730002397a11 */ /* 0x000fe200000f0c05 */
[----:B------:R-:W-:Y:S01]  /*35b0*/  BSSY B2, `(.L_x_805) ;  /* 0x00003a2000027945 */ /* 0x000fe20003800000 */
[C---:B------:R-:W-:Y:S04]  /*35c0*/  LEA R60, P0, R3.reuse, c[0x0][0x1c8], 0x1 ;  /* 0x00007200033c7a11 */ /* 0x040fe800078008ff */
[----:B------:R-:W-:Y:S02]  /*35d0*/  LEA.HI.X R61, R3, c[0x0][0x1cc], R6, 0x1, P0 ;  /* 0x00007300033d7a11 */ /* 0x000fe400000f0c06 */
[C---:B------:R-:W-:Y:S04]  /*35e0*/  LEA R64, P0, R4.reuse, c[0x0][0x1c8], 0x1 ;  /* 0x0000720004407a11 */ /* 0x040fe800078008ff */
        /* <DEDUP_REMOVED lines=42> */
.L_x_809:
[----:B------:R-:W-:Y:S05]  /*3890*/  BSYNC B0 ;  /* 0x0000000000007941 */ /* 0x000fea0003800000 */
.L_x_808:
        /* <DEDUP_REMOVED lines=38> */
.L_x_811:
[----:B------:R-:W-:Y:S05]  /*3b00*/  BSYNC B0 ;  /* 0x0000000000007941 */ /* 0x000fea0003800000 */
.L_x_810:
        /* <DEDUP_REMOVED lines=37> */
.L_x_813:
[----:B------:R-:W-:Y:S05]  /*3d60*/  BSYNC B0 ;  /* 0x0000000000007941 */ /* 0x000fea0003800000 */
.L_x_812:
        /* <DEDUP_REMOVED lines=68> */
.L_x_817:
[----:B------:R-:W-:Y:S05]  /*41b0*/  BSYNC B0 ;  /* 0x0000000000007941 */ /* 0x000fea0003800000 */
.L_x_816:
        /* <DEDUP_REMOVED lines=55> */
.L_x_815:
[----:B------:R-:W-:Y:S05]  /*4530*/  BSYNC B1 ;  /* 0x0000000000017941 */ /* 0x000fea0003800000 */
.L_x_814:
        /* <DEDUP_REMOVED lines=56> */
.L_x_821:
[----:B------:R-:W-:Y:S05]  /*48c0*/  BSYNC B0 ;  /* 0x0000000000007941 */ /* 0x000fea0003800000 */
.L_x_820:
        /* <DEDUP_REMOVED lines=55> */
.L_x_819:
[----:B------:R-:W-:Y:S05]  /*4c40*/  BSYNC B1 ;  /* 0x0000000000017941 */ /* 0x000fea0003800000 */
.L_x_818:
        /* <DEDUP_REMOVED lines=55> */
.L_x_824:
[----:B------:R-:W-:Y:S05]  /*4fc0*/  BSYNC B0 ;  /* 0x0000000000007941 */ /* 0x000fea0003800000 */
.L_x_823:
        /* <DEDUP_REMOVED lines=56> */
.L_x_807:
        /* <DEDUP_REMOVED lines=11> */
[----:B------:R-:W-:Y:S01]  /*5400*/  CS2R R40, SRZ ;  /* 0x0000000000287805 */ /* 0x000fe2000001ff00 */
[----:B------:R-:W-:Y:S05]  /*5410*/  BSSY B0, `(.L_x_825) ;  /* 0x00000b7000007945 */ /* 0x000fea0003800000 */
        /* <DEDUP_REMOVED lines=23> */
[----:B------:R-:W-:Y:S05]  /*5590*/  ISETP.GE.OR P0, PT, R32, c[0x0][0x27c], P0 ;  /* 0x00009f0020007a0c */ /* 0x000fea0000706670 */
[----:B------:R1:W4:Y:S08]  /*55a0*/  @!P1 LDG.E.128 R24, [R6.64] ;  /* 0x0000000806189981 */ /* 0x000330000c1e1d00 */
[----:B---3--:R-:W-:Y:S05]  /*55b0*/  @!P0 IADD3 R2, P1, R98, R10, RZ ;  /* 0x0000000a62028210 */ /* 0x008fea0007f3e0ff */
[----:B------:R-:W-:Y:S01]  /*55c0*/  @!P0 IMAD.X R3, R31, 0x1, R110, P1 ;  /* 0x000000011f038824 */ /* 0x000fe200008e066e */
[C---:B------:R-:W-:Y:S04]  /*55d0*/  @!P0 LEA R10, P1, R2.reuse, c[0x0][0x270], 0x1 ;  /* 0x00009c00020a8a11 */ /* 0x040fe800078208ff */
[----:B------:R-:W-:Y:S02]  /*55e0*/  @!P0 LEA.HI.X R11, R2, c[0x0][0x274], R3, 0x1, P1 ;  /* 0x00009d00020b8a11 */ /* 0x000fe400008f0c03 */
[----:B------:R-:W-:Y:S03]  /*55f0*/  @!P0 IADD3 R3, P1, R96, R8, RZ ;  /* 0x0000000860038210 */ /* 0x000fe60007f3e0ff */
[----:B------:R3:W5:Y:S01]  /*5600*/  @!P0 LDG.E.128 R40, [R10.64] ;  /* 0x000000080a288981 */ /* 0x000762000c1e1d00 */
[----:B-1----:R-:W-:Y:S01]  /*5610*/  CS2R R6, SRZ ;  /* 0x0000000000067805 */ /* 0x002fe2000001ff00 */
[----:B------:R-:W-:Y:S01]  /*5620*/  @!P0 IMAD.X R4, R37, 0x1, R109, P1 ;  /* 0x0000000125048824 */ /* 0x000fe200008e066d */
[C---:B------:R-:W-:Y:S04]  /*5630*/  @!P0 LEA R2, P1, R3.reuse, c[0x0][0x288], 0x1 ;  /* 0x0000a20003028a11 */ /* 0x040fe800078208ff */
[----:B------:R-:W-:Y:S02]  /*5640*/  @!P0 LEA.HI.X R3, R3, c[0x0][0x28c], R4, 0x1, P1 ;  /* 0x0000a30003038a11 */ /* 0x000fe400008f0c04 */
[----:B------:R-:W-:Y:S01]  /*5650*/  CS2R R4, SRZ ;  /* 0x0000000000047805 */ /* 0x000fe2000001ff00 */
[----:B------:R-:W-:Y:S05]  /*5660*/  ISETP.GE.AND P1, PT, R32, c[0x0][0x27c], PT ;  /* 0x00009f0020007a0c */ /* 0x000fea0003f26270 */
[----:B------:R1:W5:Y:S01]  /*5670*/  @!P0 LDG.E.128 R4, [R2.64] ;  /* 0x0000000802048981 */ /* 0x000362000c1e1d00 */
[----:B------:R-:W-:Y:S01]  /*5680*/  ISETP.GE.OR P0, PT, R83, R67, P6 ;  /* 0x000000435300720c */ /* 0x000fe20003706670 */
        /* <DEDUP_REMOVED lines=24> */
[----:B------:R-:W-:-:S05]  /*5810*/  @P0 BRA `(.L_x_826) ;  /* 0x0000076000000947 */ /* 0x000fca0003800000 */
[--C-:B---3-5:R-:W-:Y:S01]  /*5820*/  IMAD.MOV.U32 R49, RZ, RZ, R43.reuse ;  /* 0x000000ffff317224 */ /* 0x128fe200078e002b */
        /* <DEDUP_REMOVED lines=8> */
[C---:B------:R-:W-:Y:S02]  /*58b0*/  IADD3.X R9, R87.reuse, R3, R107, P2, P0 ;  /* 0x0000000357097210 */ /* 0x040fe400017e046b */
[----:B------:R-:W-:Y:S02]  /*58c0*/  ISETP.GE.AND P0, PT, R86, c[0x0][0x1d4], PT ;  /* 0x0000750056007a0c */ /* 0x000fe40003f06270 */
[--C-:B------:R-:W-:Y:S02]  /*58d0*/  @!P1 SHF.R.U32.HI R11, RZ, 0x10, R5.reuse ;  /* 0x00000010ff0b9819 */ /* 0x100fe40000011605 */
[----:B------:R-:W-:Y:S02]  /*58e0*/  @!P1 SHF.R.U64 R10, R4, 0x10, R5 ;  /* 0x00000010040a9819 */ /* 0x000fe40000001205 */
[----:B------:R-:W-:Y:S02]  /*58f0*/  MOV R44, R41 ;  /* 0x00000029002c7202 */ /* 0x000fe40000000f00 */
[--C-:B------:R-:W-:Y:S02]  /*5900*/  @!P1 SHF.R.U32.HI R14, RZ, 0x10, R7.reuse ;  /* 0x00000010ff0e9819 */ /* 0x100fe40000011607 */
[----:B------:R-:W-:Y:S01]  /*5910*/  @!P1 SHF.R.U64 R12, R6, 0x10, R7 ;  /* 0x00000010060c9819 */ /* 0x000fe20000001207 */
[----:B------:R-:W-:Y:S01]  /*5920*/  @!P1 HADD2.F32 R6, -RZ, R6.H0_H0 ;  /* 0x20000006ff069230 */ /* 0x000fe20000004100 */
[--C-:B------:R-:W-:Y:S02]  /*5930*/  @!P1 SHF.R.U64 R46, R40, 0x10, R41.reuse ;  /* 0x00000010282e9819 */ /* 0x100fe40000001229 */
        /* <DEDUP_REMOVED lines=100> */
.L_x_826:
[----:B---3--:R-:W-:Y:S05]  /*5f80*/  BSYNC B0 ;  /* 0x0000000000007941 */ /* 0x008fea0003800000 */
.L_x_825:
[----:B------:R-:W-:Y:S01]  /*5f90*/  ISETP.GE.OR P0, PT, R140, R67, P6 ;  /* 0x000000438c00720c */ /* 0x000fe20003706670 */
[----:B------:R-:W-:Y:S01]  /*5fa0*/  @!UPT UIADD3 URZ, URZ, URZ, URZ ;  /* 0x0000003f3f3ff290 */ /* 0x000fe2000fffe03f */
[----:B------:R-:W-:Y:S11]  /*5fb0*/  BSSY B0, `(.L_x_827) ;  /* 0x0000071000007945 */ /* 0x000ff60003800000 */
[----:B------:R-:W-:-:S05]  /*5fc0*/  @P0 BRA `(.L_x_828) ;  /* 0x000006f000000947 */ /* 0x000fca0003800000 */
[----:B------:R-:W-:Y:S01]  /*5fd0*/  IADD3 R2, P0, R182, R68, RZ ;  /* 0x00000044b6027210 */ /* 0x000fe20007f1e0ff */
[----:B------:R-:W-:Y:S01]  /*5fe0*/  LDS.128 R44, [R121+0x2900] ;  /* 0x00290000792c7984 */ /* 0x000fe20000000c00 */
[----:B------:R-:W-:Y:S01]  /*5ff0*/  @!P1 SHF.R.U32.HI R10, RZ, 0x10, R23 ;  /* 0x00000010ff0a9819 */ /* 0x000fe20000011617 */
[--C-:B------:R-:W-:Y:S01]  /*6000*/  @!P1 HADD2.F32 R13, -RZ, R51.reuse.H0_H0 ;  /* 0x20000033ff0d9230 */ /* 0x100fe20000004100 */
[----:B------:R-:W-:Y:S01]  /*6010*/  IADD3.X R3, R70, R128, RZ, P0, !PT ;  /* 0x0000008046037210 */ /* 0x000fe200007fe4ff */
[----:B-----5:R-:W-:Y:S01]  /*6020*/  @!P1 HADD2.F32 R40, -RZ, R64.H0_H0 ;  /* 0x20000040ff289230 */ /* 0x020fe20000004100 */
[-C--:B------:R-:W-:Y:S02]  /*6030*/  IADD3 R4, P2, P0, R84, R2.reuse, R105 ;  /* 0x0000000254047210 */ /* 0x080fe4000785e069 */
[----:B------:R-:W-:Y:S01]  /*6040*/  @!P1 SHF.R.U64 R11, R22, 0x10, R23 ;  /* 0x00000010160b9819 */ /* 0x000fe20000001217 */
[----:B-1----:R-:W1:Y:S01]  /*6050*/  LDS.128 R16, [R125+0x2900] ;  /* 0x002900007d107984 */ /* 0x002e620000000c00 */
[CC--:B------:R-:W-:Y:S02]  /*6060*/  IADD3.X R5, R87.reuse, R3.reuse, R107, P2, P0 ;  /* 0x0000000357057210 */ /* 0x0c0fe400017e046b */
        /* <DEDUP_REMOVED lines=101> */
.L_x_828:
[----:B------:R-:W-:Y:S05]  /*66c0*/  BSYNC B0 ;  /* 0x0000000000007941 */ /* 0x000fea0003800000 */
.L_x_827:
[----:B------:R-:W-:Y:S05]  /*66d0*/  IADD3 R50, P0, R180, R68, RZ ;  /* 0x00000044b4327210 */ /* 0x000fea0007f1e0ff */
[----:B------:R-:W-:Y:S01]  /*66e0*/  IMAD.X R49, R70, 0x1, R127, P0 ;  /* 0x0000000146317824 */ /* 0x000fe200000e067f */
[----:B------:R-:W-:Y:S11]  /*66f0*/  ISETP.GE.OR P0, PT, R141, R67, P6 ;  /* 0x000000438d00720c */ /* 0x000ff60003706670 */
[----:B------:R-:W-:Y:S02]  /*6700*/  @!UPT UIADD3 URZ, URZ, URZ, URZ ;  /* 0x0000003f3f3ff290 */ /* 0x000fe4000fffe03f */
[----:B------:R-:W-:-:S05]  /*6710*/  @P0 BRA `(.L_x_822) ;  /* 0x000008b000000947 */ /* 0x000fca0003800000 */
[----:B------:R-:W-:Y:S01]  /*6720*/  IADD3 R2, P2, P0, R84, R50, R105 ;  /* 0x0000003254027210 */ /* 0x000fe2000785e069 */
[----:B-----5:R-:W-:Y:S01]  /*6730*/  LDS.128 R40, [R119+0x2900] ;  /* 0x0029000077287984 */ /* 0x020fe20000000c00 */
[----:B------:R-:W-:Y:S01]  /*6740*/  @!P1 SHF.R.U32.HI R6, RZ, 0x10, R25 ;  /* 0x00000010ff069819 */ /* 0x000fe20000011619 */
[--C-:B------:R-:W-:Y:S01]  /*6750*/  @!P1 HADD2.F32 R13, -RZ, R65.reuse.H0_H0 ;  /* 0x20000041ff0d9230 */ /* 0x100fe20000004100 */
[----:B------:R-:W-:Y:S01]  /*6760*/  IADD3.X R3, R87, R49, R107, P2, P0 ;  /* 0x0000003157037210 */ /* 0x000fe200017e046b */
[----:B------:R-:W-:Y:S01]  /*6770*/  @!P1 HADD2.F32 R20, -RZ, R65.H1_H1 ;  /* 0x30000041ff149230 */ /* 0x000fe20000004100 */
[----:B-1----:R-:W-:Y:S01]  /*6780*/  LEA R46, P0, R2, c[0x0][0x1c8], 0x1 ;  /* 0x00007200022e7a11 */ /* 0x002fe200078008ff */
[----:B------:R-:W-:Y:S01]  /*6790*/  @!P1 HADD2.F32 R31, -RZ, R66.H0_H0 ;  /* 0x20000042ff1f9230 */ /* 0x000fe20000004100 */
[----:B------:R-:W-:Y:S01]  /*67a0*/  @!P1 SHF.R.U64 R11, R26, 0x10, R27 ;  /* 0x000000101a0b9819 */ /* 0x000fe2000000121b */
[----:B------:R-:W1:Y:S01]  /*67b0*/  LDS.128 R16, [R123+0x2900] ;  /* 0x002900007b107984 */ /* 0x000e620000000c00 */
[----:B------:R-:W-:Y:S01]  /*67c0*/  LEA.HI.X R47, R2, c[0x0][0x1cc], R3, 0x1, P0 ;  /* 0x00007300022f7a11 */ /* 0x000fe200000f0c03 */
[--C-:B------:R-:W-:Y:S01]  /*67d0*/  @!P1 HADD2.F32 R2, -RZ, R34.reuse.H0_H0 ;  /* 0x20000022ff029230 */ /* 0x100fe20000004100 */
[----:B------:R-:W-:Y:S01]  /*67e0*/  @!P1 SHF.R.U32.HI R10, RZ, 0x10, R27 ;  /* 0x00000010ff0a9819 */ /* 0x000fe2000001161b */
[----:B------:R-:W-:Y:S01]  /*67f0*/  @!P1 HADD2.F32 R3, -RZ, R34.H1_H1 ;  /* 0x30000022ff039230 */ /* 0x000fe20000004100 */
[----:B------:R-:W-:Y:S02]  /*6800*/  @!P1 SHF.R.U32.HI R22, RZ, 0x10, R61 ;  /* 0x00000010ff169819 */ /* 0x000fe4000001163d */
[----:B------:R-:W-:Y:S02]  /*6810*/  @!P1 SHF.R.U64 R9, R24, 0x10, R25 ;  /* 0x0000001018099819 */ /* 0x000fe40000001219 */
[----:B------:R-:W-:Y:S01]  /*6820*/  @!P1 SHF.R.U64 R24, R60, 0x10, R61 ;  /* 0x000000103c189819 */ /* 0x000fe2000000123d */
[----:B------:R-:W-:Y:S01]  /*6830*/  @!P1 HADD2.F32 R22, -RZ, R22.H0_H0 ;  /* 0x20000016ff169230 */ /* 0x000fe20000004100 */
[--C-:B------:R-:W-:Y:S02]  /*6840*/  @!P1 SHF.R.U32.HI R25, RZ, 0x10, R63.reuse ;  /* 0x00000010ff199819 */ /* 0x100fe4000001163f */
[----:B------:R-:W-:Y:S02]  /*6850*/  @!P1 SHF.R.U64 R26, R62, 0x10, R63 ;  /* 0x000000103e1a9819 */ /* 0x000fe4000000123f */
[----:B------:R-:W-:Y:S01]  /*6860*/  ISETP.GE.AND P0, PT, R86, c[0x0][0x1d4], PT ;  /* 0x0000750056007a0c */ /* 0x000fe20003f06270 */
[----:B------:R-:W-:Y:S02]  /*6870*/  @!P1 HADD2.F32 R37, -RZ, R25.H0_H0 ;  /* 0x20000019ff259230 */ /* 0x000fe40000004100 */
[----:B------:R-:W-:Y:S01]  /*6880*/  @!P1 HADD2.F32 R26, -RZ, R26.H0_H0 ;  /* 0x2000001aff1a9230 */ /* 0x000fe20000004100 */
[----:B-1----:R-:W-:Y:S02]  /*6890*/  @!P1 MOV R8, R16 ;  /* 0x0000001000089202 */ /* 0x002fe40000000f00 */
[----:B------:R-:W-:Y:S02]  /*68a0*/  @!P1 MOV R23, R40 ;  /* 0x0000002800179202 */ /* 0x000fe40000000f00 */
[----:B------:R-:W-:Y:S01]  /*68b0*/  @!P1 MOV R14, R41 ;  /* 0x00000029000e9202 */ /* 0x000fe20000000f00 */
[----:B------:R-:W-:Y:S01]  /*68c0*/  @!P1 HADD2.F32 R4, -RZ, R8.H0_H0 ;  /* 0x20000008ff049230 */ /* 0x000fe20000004100 */
[----:B------:R-:W-:Y:S01]  /*68d0*/  @!P1 MOV R7, R17 ;  /* 0x0000001100079202 */ /* 0x000fe20000000f00 */
[----:B------:R-:W-:Y:S02]  /*68e0*/  @!P1 HADD2.F32 R12, -RZ, R23.H0_H0 ;  /* 0x20000017ff0c9230 */ /* 0x000fe40000004100 */
[----:B------:R-:W-:Y:S02]  /*68f0*/  @!P1 HADD2.F32 R15, -RZ, R14.H0_H0 ;  /* 0x2000000eff0f9230 */ /* 0x000fe40000004100 */
[--C-:B------:R-:W-:Y:S01]  /*6900*/  @!P1 HADD2.F32 R5, -RZ, R7.reuse.H0_H0 ;  /* 0x20000007ff059230 */ /* 0x100fe20000004100 */
[-C--:B------:R-:W-:Y:S01]  /*6910*/  @!P1 FMUL.FTZ R27, R12, R2.reuse ;  /* 0x000000020c1b9220 */ /* 0x080fe20000410000 */
[----:B------:R-:W-:Y:S01]  /*6920*/  @!P1 HADD2.F32 R7, -RZ, R7.H1_H1 ;  /* 0x30000007ff079230 */ /* 0x000fe20000004100 */
[----:B------:R-:W-:Y:S01]  /*6930*/  @!P1 FMUL.FTZ R21, R15, R3 ;  /* 0x000000030f159220 */ /* 0x000fe20000410000 */
[----:B------:R-:W-:Y:S01]  /*6940*/  @!P1 HADD2.F32 R8, -RZ, R8.H1_H1 ;  /* 0x30000008ff089230 */ /* 0x000fe20000004100 */
[C---:B------:R-:W-:Y:S02]  /*6950*/  @!P1 FMUL.FTZ R2, R4.reuse, R2 ;  /* 0x0000000204029220 */ /* 0x040fe40000410000 */
[----:B------:R-:W-:Y:S02]  /*6960*/  @!P1 FFMA.FTZ R52, R4, R13, -R27 ;  /* 0x0000000d04349223 */ /* 0x000fe4000001081b */
[C---:B------:R-:W-:Y:S01]  /*6970*/  @!P1 FMUL.FTZ R4, R5.reuse, R3 ;  /* 0x0000000305049220 */ /* 0x040fe20000410000 */
[----:B------:R-:W-:Y:S01]  /*6980*/  @!P1 HADD2.F32 R3, -RZ, R6.H0_H0 ;  /* 0x20000006ff039230 */ /* 0x000fe20000004100 */
[----:B------:R-:W-:Y:S01]  /*6990*/  @!P1 FFMA.FTZ R51, R5, R20, -R21 ;  /* 0x0000001405339223 */ /* 0x000fe20000010815 */
[----:B------:R-:W-:Y:S01]  /*69a0*/  @!P1 HADD2.F32 R21, -RZ, R14.H1_H1 ;  /* 0x3000000eff159230 */ /* 0x000fe20000004100 */
[----:B------:R-:W-:Y:S01]  /*69b0*/  @!P1 FFMA.FTZ R2, R12, R13, R2 ;  /* 0x0000000d0c029223 */ /* 0x000fe20000010002 */
[----:B------:R-:W-:Y:S01]  /*69c0*/  @!P1 HADD2.F32 R13, -RZ, R23.H1_H1 ;  /* 0x30000017ff0d9230 */ /* 0x000fe20000004100 */
[-C--:B------:R-:W-:Y:S01]  /*69d0*/  @!P1 FMUL.FTZ R5, R7, R3.reuse ;  /* 0x0000000307059220 */ /* 0x080fe20000410000 */
[----:B------:R-:W-:Y:S01]  /*69e0*/  @!P1 HADD2.F32 R6, -RZ, R9.H0_H0 ;  /* 0x20000009ff069230 */ /* 0x000fe20000004100 */
[----:B------:R-:W-:Y:S01]  /*69f0*/  @!P1 FMUL.FTZ R9, R21, R3 ;  /* 0x0000000315099220 */ /* 0x000fe20000410000 */
[----:B------:R-:W-:Y:S01]  /*6a00*/  @!P1 MOV R12, R43 ;  /* 0x0000002b000c9202 */ /* 0x000fe20000000f00 */
[----:B------:R-:W-:Y:S02]  /*6a10*/  @!P1 HADD2.F32 R14, -RZ, R24.H0_H0 ;  /* 0x20000018ff0e9230 */ /* 0x000fe40000004100 */
        /* <DEDUP_REMOVED lines=9> */
[--C-:B------:R-:W-:Y:S01]  /*6ab0*/  @!P1 HADD2.F32 R10, -RZ, R7.reuse.H0_H0 ;  /* 0x20000007ff0a9230 */ /* 0x100fe20000004100 */
[----:B------:R-:W-:Y:S01]  /*6ac0*/  @!P1 FFMA.FTZ R4, R15, R20, R4 ;  /* 0x000000140f049223 */ /* 0x000fe20000010004 */
[----:B------:R-:W-:Y:S01]  /*6ad0*/  @!P1 HADD2.F32 R34, -RZ, R12.H1_H1 ;  /* 0x3000000cff229230 */ /* 0x000fe20000004100 */
[-C--:B------:R-:W-:Y:S01]  /*6ae0*/  @!P1 FMUL.FTZ R12, R27, R6.reuse ;  /* 0x000000061b0c9220 */ /* 0x080fe20000410000 */
[----:B------:R-:W-:Y:S01]  /*6af0*/  @!P1 HADD2.F32 R7, -RZ, R7.H1_H1 ;  /* 0x30000007ff079230 */ /* 0x000fe20000004100 */
[----:B------:R-:W-:Y:S01]  /*6b00*/  @!P1 FMUL.FTZ R8, R10, R6 ;  /* 0x000000060a089220 */ /* 0x000fe20000410000 */
[----:B------:R-:W-:Y:S01]  /*6b10*/  @!P1 F2FP.PACK_AB R14, R48, R51 ;  /* 0x00000033300e923e */ /* 0x000fe200000000ff */
[----:B------:R-:W-:Y:S01]  /*6b20*/  @!P1 FMUL.FTZ R6, R34, R9 ;  /* 0x0000000922069220 */ /* 0x000fe20000410000 */
[----:B------:R-:W-:Y:S01]  /*6b30*/  @!P1 F2FP.PACK_AB R13, R45, R52 ;  /* 0x000000342d0d923e */ /* 0x000fe200000000ff */
[----:B------:R-:W-:Y:S01]  /*6b40*/  @!P1 FFMA.FTZ R44, R10, R31, -R12 ;  /* 0x0000001f0a2c9223 */ /* 0x000fe2000001080c */
[----:B------:R-:W-:Y:S01]  /*6b50*/  @!P1 MOV R12, R42 ;  /* 0x0000002a000c9202 */ /* 0x000fe20000000f00 */
[C---:B------:R-:W-:Y:S01]  /*6b60*/  @!P1 FMUL.FTZ R9, R7.reuse, R9 ;  /* 0x0000000907099220 */ /* 0x040fe20000410000 */
[----:B------:R-:W-:Y:S01]  /*6b70*/  @!P1 MOV R16, R13 ;  /* 0x0000000d00109202 */ /* 0x000fe20000000f00 */
[----:B------:R-:W-:Y:S01]  /*6b80*/  @!P1 FFMA.FTZ R39, R7, R37, -R6 ;  /* 0x0000002507279223 */ /* 0x000fe20000010806 */
[----:B------:R-:W-:Y:S01]  /*6b90*/  @!P1 MOV R17, R14 ;  /* 0x0000000e00119202 */ /* 0x000fe20000000f00 */
[----:B------:R-:W-:Y:S01]  /*6ba0*/  @!P1 IMAD.MOV.U32 R7, RZ, RZ, R18 ;  /* 0x000000ffff079224 */ /* 0x000fe200078e0012 */
[----:B------:R-:W-:Y:S01]  /*6bb0*/  @!P1 HADD2.F32 R6, -RZ, R35.H1_H1 ;  /* 0x30000023ff069230 */ /* 0x000fe20000004100 */
[----:B------:R-:W-:Y:S01]  /*6bc0*/  @!P1 FFMA.FTZ R5, R21, R22, R5 ;  /* 0x0000001615059223 */ /* 0x000fe20000010005 */
[--C-:B------:R-:W-:Y:S02]  /*6bd0*/  @!P1 HADD2.F32 R23, -RZ, R12.reuse.H0_H0 ;  /* 0x2000000cff179230 */ /* 0x100fe40000004100 */
[----:B------:R-:W-:Y:S02]  /*6be0*/  @!P1 HADD2.F32 R10, -RZ, R11.H0_H0 ;  /* 0x2000000bff0a9230 */ /* 0x000fe40000004100 */
[----:B------:R-:W-:Y:S01]  /*6bf0*/  @!P1 F2FP.PACK_AB R4, R5, R4 ;  /* 0x000000040504923e */ /* 0x000fe200000000ff */
[----:B------:R-:W-:Y:S02]  /*6c00*/  @!P1 HADD2.F32 R25, -RZ, R12.H1_H1 ;  /* 0x3000000cff199230 */ /* 0x000fe40000004100 */
[--C-:B------:R-:W-:Y:S01]  /*6c10*/  @!P1 HADD2.F32 R12, -RZ, R7.reuse.H0_H0 ;  /* 0x20000007ff0c9230 */ /* 0x100fe20000004100 */
[----:B------:R-:W-:Y:S01]  /*6c20*/  @!P1 MOV R41, R4 ;  /* 0x0000000400299202 */ /* 0x000fe20000000f00 */
[----:B------:R-:W-:Y:S01]  /*6c30*/  @!P1 HADD2.F32 R11, -RZ, R7.H1_H1 ;  /* 0x30000007ff0b9230 */ /* 0x000fe20000004100 */
[----:B------:R-:W-:Y:S01]  /*6c40*/  @!P1 FMUL.FTZ R7, R23, R6 ;  /* 0x0000000617079220 */ /* 0x000fe20000410000 */
[----:B------:R-:W-:Y:S01]  /*6c50*/  @!P1 HADD2.F32 R24, -RZ, R66.H1_H1 ;  /* 0x30000042ff189230 */ /* 0x000fe20000004100 */
[----:B------:R-:W-:Y:S02]  /*6c60*/  @!P1 FMUL.FTZ R35, R25, R10 ;  /* 0x0000000a19239220 */ /* 0x000fe40000410000 */
[C---:B------:R-:W-:Y:S02]  /*6c70*/  @!P1 FMUL.FTZ R6, R12.reuse, R6 ;  /* 0x000000060c069220 */ /* 0x040fe40000410000 */
[----:B------:R-:W-:Y:S01]  /*6c80*/  @!P1 FFMA.FTZ R38, R12, R24, -R7 ;  /* 0x000000180c269223 */ /* 0x000fe20000010807 */
[----:B------:R-:W-:Y:S01]  /*6c90*/  @!P1 F2FP.PACK_AB R12, R39, R44 ;  /* 0x0000002c270c923e */ /* 0x000fe200000000ff */
[C---:B------:R-:W-:Y:S02]  /*6ca0*/  @!P1 FFMA.FTZ R35, R11.reuse, R26, -R35 ;  /* 0x0000001a0b239223 */ /* 0x040fe40000010823 */
[----:B------:R-:W-:Y:S01]  /*6cb0*/  @!P1 FMUL.FTZ R7, R11, R10 ;  /* 0x0000000a0b079220 */ /* 0x000fe20000410000 */
[----:B------:R-:W-:Y:S01]  /*6cc0*/  @!P1 F2FP.PACK_AB R10, R3, R2 ;  /* 0x00000002030a923e */ /* 0x000fe200000000ff */
[----:B------:R-:W-:Y:S01]  /*6cd0*/  @!P1 IMAD.MOV.U32 R19, RZ, RZ, R12 ;  /* 0x000000ffff139224 */ /* 0x000fe200078e000c */
[----:B------:R-:W-:Y:S01]  /*6ce0*/  @!P1 F2FP.PACK_AB R11, R35, R38 ;  /* 0x00000026230b923e */ /* 0x000fe200000000ff */
[----:B------:R-:W-:Y:S01]  /*6cf0*/  @!P1 FFMA.FTZ R6, R23, R24, R6 ;  /* 0x0000001817069223 */ /* 0x000fe20000010006 */
[----:B------:R-:W-:Y:S01]  /*6d00*/  @!P1 MOV R40, R10 ;  /* 0x0000000a00289202 */ /* 0x000fe20000000f00 */
[----:B------:R-:W-:Y:S01]  /*6d10*/  @!P1 FFMA.FTZ R7, R25, R26, R7 ;  /* 0x0000001a19079223 */ /* 0x000fe20000010007 */
[----:B------:R-:W-:Y:S01]  /*6d20*/  @!P1 MOV R18, R11 ;  /* 0x0000000b00129202 */ /* 0x000fe20000000f00 */
[----:B------:R-:W-:Y:S02]  /*6d30*/  @!P1 FFMA.FTZ R8, R27, R31, R8 ;  /* 0x0000001f1b089223 */ /* 0x000fe40000010008 */
[----:B------:R-:W-:Y:S01]  /*6d40*/  @!P1 FFMA.FTZ R9, R34, R37, R9 ;  /* 0x0000002522099223 */ /* 0x000fe20000010009 */
[----:B------:R-:W-:Y:S01]  /*6d50*/  @!P1 F2FP.PACK_AB R3, R7, R6 ;  /* 0x000000060703923e */ /* 0x000fe200000000ff */
[----:B------:R1:W-:Y:S03]  /*6d60*/  STG.E.128 [R46.64], R16 ;  /* 0x000000102e007986 */ /* 0x0003e6000c101d08 */
        /* <DEDUP_REMOVED lines=10> */
.L_x_806:
        /* <DEDUP_REMOVED lines=11> */
.L_x_830:
[----:B------:R-:W-:Y:S05]  /*6ec0*/  BSYNC B0 ;  /* 0x0000000000007941 */ /* 0x000fea0003800000 */
.L_x_829:
        /* <DEDUP_REMOVED lines=8> */
.L_x_832:
[----:B------:R-:W-:Y:S05]  /*6f50*/  BSYNC B0 ;  /* 0x0000000000007941 */ /* 0x000fea0003800000 */
.L_x_831:
[----:B------:R-:W-:Y:S11]  /*6f60*/  ISETP.GE.AND P0, PT, R141, R2, PT ;  /* 0x000000028d00720c */ /* 0x000ff60003f06270 */
[----:B------:R-:W-:Y:S02]  /*6f70*/  @!UPT UIADD3 URZ, URZ, URZ, URZ ;  /* 0x0000003f3f3ff290 */ /* 0x000fe4000fffe03f */
[----:B------:R-:W-:-:S05]  /*6f80*/  @P0 BRA `(.L_x_822) ;  /* 0x0000004000000947 */ /* 0x000fca0003800000 */
[----:B-1----:R-:W1:Y:S04]  /*6f90*/  @!P6 LDS.128 R8, [R81+0x4800] ;  /* 0x004800005108e984 */ /* 0x002e680000000c00 */
[----:B------:R-:W2:Y:S04]  /*6fa0*/  @!P1 LDS.128 R4, [R82+0x4800] ;  /* 0x0048000052049984 */ /* 0x000ea80000000c00 */
[----:B-1----:R1:W-:Y:S04]  /*6fb0*/  @!P6 STG.E.128 [R64.64], R8 ;  /* 0x000000084000e986 */ /* 0x0023e8000c101d08 */
[----:B--2---:R1:W-:Y:S02]  /*6fc0*/  @!P1 STG.E.128 [R64.64+0x40], R4 ;  /* 0x0000400440009986 */ /* 0x0043e4000c101d08 */
.L_x_822:
[----:B------:R-:W-:Y:S05]  /*6fd0*/  BSYNC B2 ;  /* 0x0000000000027941 */ /* 0x000fea0003800000 */
.L_x_805:
[----:B--2---:R-:W-:Y:S01]  /*6fe0*/  IMAD R2, R90, 0x50, RZ ;  /* 0x000000505a027824 */ /* 0x004fe200078e02ff */
[----:B------:R-:W-:Y:S01]  /*6ff0*/  BSSY B0, `(.L_x_833) ;  /* 0x000005e000007945 */ /* 0x000fe20003800000 */
[----:B-1----:R-:W-:Y:S04]  /*7000*/  IMAD.WIDE.U32 R16, R36, 0x50, RZ ;  /* 0x0000005024107825 */ /* 0x002fe800078e00ff */
[----:B------:R-:W-:Y:S01]  /*7010*/  IMAD.IADD R18, R17, 0x1, R2 ;  /* 0x0000000111127824 */ /* 0x000fe200078e0202 */
[----:B------:R-:W-:Y:S01]  /*7020*/  IADD3 R2, P0, R124, R16, RZ ;  /* 0x000000107c027210 */ /* 0x000fe20007f1e0ff */
[----:B------:R-:W-:Y:S04]  /*7030*/  IMAD R17, R36, -0x50, RZ ;  /* 0xffffffb024117824 */ /* 0x000fe800078e02ff */
[----:B------:R-:W-:Y:S01]  /*7040*/  IMAD.X R3, R18, 0x1, R133, P0 ;  /* 0x0000000112037824 */ /* 0x000fe200000e0685 */
[----:B-----5:R-:W-:Y:S04]  /*7050*/  IADD3 R4, R118, R17, RZ ;  /* 0x0000001176047210 */ /* 0x020fe80007ffe0ff */
[C---:B------:R-:W-:Y:S02]  /*7060*/  ISETP.GE.AND P3, PT, R4.reuse, 0x11, PT ;  /* 0x000000110400780c */ /* 0x040fe40003f66270 */
[C---:B------:R-:W-:Y:S02]  /*7070*/  ISETP.GE.AND P4, PT, R4.reuse, 0x1, PT ;  /* 0x000000010400780c */ /* 0x040fe40003f86270 */
[C---:B------:R-:W-:Y:S02]  /*7080*/  ISETP.GE.AND P2, PT, R4.reuse, 0x21, PT ;  /* 0x000000210400780c */ /* 0x040fe40003f46270 */
[----:B------:R-:W-:Y:S07]  /*7090*/  ISETP.GE.AND P1, PT, R4, 0x31, PT ;  /* 0x000000310400780c */ /* 0x000fee0003f26270 */
        /* <DEDUP_REMOVED lines=22> */
[-C--:B------:R-:W-:Y:S03]  /*7200*/  @P2 MOV R6, R88.reuse ;  /* 0x0000005800062202 */ /* 0x080fe60000000f00 */
        /* <DEDUP_REMOVED lines=15> */
[C---:B------:R-:W-:Y:S03]  /*7300*/  @P1 LEA R8, P5, R2.reuse, c[0x0][0x250], 0x1 ;  /* 0x0000940002081a11 */ /* 0x040fe600078a08ff */
        /* <DEDUP_REMOVED lines=9> */
[----:B------:R-:W-:Y:S02]  /*73a0*/  @P0 LEA.HI.X R5, R2, c[0x0][0x254], R3, 0x1, P5 ;  /* 0x0000950002050a11 */ /* 0x000fe400028f0c03 */
[----:B------:R-:W-:Y:S02]  /*73b0*/  ISETP.NE.AND P5, PT, R134, RZ, PT ;  /* 0x000000ff8600720c */ /* 0x000fe40003fa5270 */
[----:B------:R-:W-:Y:S04]  /*73c0*/  IADD3 R2, R17, R0, RZ ;  /* 0x0000000011027210 */ /* 0x000fe80007ffe0ff */
[----:B------:R-:W-:Y:S07]  /*73d0*/  IMNMX R7, R2, 0x50, PT ;  /* 0x0000005002077817 */ /* 0x000fee0003800200 */
[----:B------:R-:W-:Y:S01]  /*73e0*/  @!PT LDS RZ, [RZ] ;  /* 0x00000000fffff984 */ /* 0x000fe20000000800 */
[----:B------:R-:W-:Y:S01]  /*73f0*/  @!PT LDS RZ, [RZ] ;  /* 0x00000000fffff984 */ /* 0x000fe20000000800 */
[----:B------:R-:W-:Y:S01]  /*7400*/  @!PT LDS RZ, [RZ] ;  /* 0x00000000fffff984 */ /* 0x000fe20000000800 */
[----:B------:R1:W-:Y:S08]  /*7410*/  @P4 LDGSTS.E.BYPASS.LTC128B.128 [R219+0x100], [R14.64], !P5 ;  /* 0x001000000edb4fae */ /* 0x0003f0000e901d48 */
[----:B------:R2:W-:Y:S08]  /*7420*/  @P3 LDGSTS.E.BYPASS.LTC128B.128 [R219+0x900], [R12.64], !P5 ;  /* 0x009000000cdb3fae */ /* 0x0005f0000e901d48 */
[----:B------:R1:W-:Y:S01]  /*7430*/  @P2 LDGSTS.E.BYPASS.LTC128B.128 [R219+0x1100], [R10.64], !P5 ;  /* 0x011000000adb2fae */ /* 0x0003e2000e901d48 */
[----:B------:R-:W-:Y:S07]  /*7440*/  IADD3 R6, P2, R132, R16, RZ ;  /* 0x0000001084067210 */ /* 0x000fee0007f5e0ff */
[----:B------:R1:W-:Y:S08]  /*7450*/  @P1 LDGSTS.E.BYPASS.LTC128B.128 [R219+0x1900], [R8.64], !P5 ;  /* 0x0190000008db1fae */ /* 0x0003f0000e901d48 */
[----:B------:R1:W-:Y:S01]  /*7460*/  @P0 LDGSTS.E.BYPASS.LTC128B.128 [R219+0x2100], [R4.64], !P5 ;  /* 0x0210000004db0fae */ /* 0x0003e2000e901d48 */
[----:B------:R-:W-:Y:S01]  /*7470*/  ISETP.GE.AND P0, PT, R83, R7, PT ;  /* 0x000000075300720c */ /* 0x000fe20003f06270 */
[----:B--2---:R-:W-:Y:S06]  /*7480*/  IMAD.X R12, R18, 0x1, R131, P2 ;  /* 0x00000001120c7824 */ /* 0x004fec00010e0683 */
[----:B------:R-:W0:Y:S01]  /*7490*/  LDGDEPBAR ;  /* 0x00000000000079af */ /* 0x000e220000000000 */
[----:B------:R-:W-:Y:S07]  /*74a0*/  DEPBAR.LE SB0, 0x0 ;  /* 0x000080000000791a */ /* 0x000fee0000000000 */
[----:B------:R-:W-:Y:S06]  /*74b0*/  BAR.SYNC.DEFER_BLOCKING 0x0 ;  /* 0x0000000000007b1d */ /* 0x000fec0000010000 */
[----:B------:R-:W-:-:S05]  /*74c0*/  @P0 BRA `(.L_x_834) ;  /* 0x0000010000000947 */ /* 0x000fca0003800000 */
[----:B-1----:R-:W-:Y:S01]  /*74d0*/  MOV R5, R104 ;  /* 0x0000006800057202 */ /* 0x002fe20000000f00 */
[----:B------:R-:W-:Y:S02]  /*74e0*/  IMAD R2, R12, c[0x0][0x208], RZ ;  /* 0x000082000c027a24 */ /* 0x000fe400078e02ff */
[----:B------:R-:W-:Y:S02]  /*74f0*/  IMAD.MOV.U32 R4, RZ, RZ, R94 ;  /* 0x000000ffff047224 */ /* 0x000fe400078e005e */
[C---:B------:R-:W-:Y:S02]  /*7500*/  IMAD R2, R6.reuse, c[0x0][0x20c], R2 ;  /* 0x0000830006027a24 */ /* 0x040fe400078e0202 */
[----:B------:R-:W-:Y:S04]  /*7510*/  IMAD.WIDE.U32 R4, R6, c[0x0][0x208], R4 ;  /* 0x0000820006047a25 */ /* 0x000fe800078e0004 */
[----:B------:R-:W-:Y:S01]  /*7520*/  IMAD.IADD R3, R5, 0x1, R2 ;  /* 0x0000000105037824 */ /* 0x000fe200078e0202 */
[C---:B------:R-:W-:Y:S04]  /*7530*/  LEA R2, P0, R4.reuse, c[0x0][0x1f8], 0x1 ;  /* 0x00007e0004027a11 */ /* 0x040fe800078008ff */
[----:B------:R-:W-:Y:S02]  /*7540*/  LEA.HI.X R3, R4, c[0x0][0x1fc], R3, 0x1, P0 ;  /* 0x00007f0004037a11 */ /* 0x000fe400000f0c03 */
[----:B------:R-:W-:Y:S11]  /*7550*/  ISETP.GE.AND P0, PT, R32, c[0x0][0x1d4], PT ;  /* 0x0000750020007a0c */ /* 0x000ff60003f06270 */
[----:B------:R-:W-:Y:S02]  /*7560*/  @!UPT UIADD3 URZ, URZ, URZ, URZ ;  /* 0x0000003f3f3ff290 */ /* 0x000fe4000fffe03f */
[----:B------:R-:W1:Y:S04]  /*7570*/  @!P0 LDS.128 R8, [R81] ;  /* 0x0000000051088984 */ /* 0x000e680000000c00 */
[----:B-1----:R-:W-:Y:S01]  /*7580*/  @!P0 STG.E.128 [R2.64], R8 ;  /* 0x0000000802008986 */ /* 0x002fe2000c101d08 */
[----:B------:R-:W-:Y:S11]  /*7590*/  ISETP.GE.AND P0, PT, R93, c[0x0][0x1d4], PT ;  /* 0x000075005d007a0c */ /* 0x000ff60003f06270 */
[----:B------:R-:W-:Y:S02]  /*75a0*/  @!UPT UIADD3 URZ, URZ, URZ, URZ ;  /* 0x0000003f3f3ff290 */ /* 0x000fe4000fffe03f */
[----:B------:R-:W1:Y:S04]  /*75b0*/  @!P0 LDS.128 R8, [R82] ;  /* 0x0000000052088984 */ /* 0x000e680000000c00 */
[----:B-1----:R1:W-:Y:S02]  /*75c0*/  @!P0 STG.E.128 [R2.64+0x40], R8 ;  /* 0x0000400802008986 */ /* 0x0023e4000c101d08 */
.L_x_834:
[----:B-1----:R-:W-:Y:S05]  /*75d0*/  BSYNC B0 ;  /* 0x0000000000007941 */ /* 0x002fea0003800000 */
.L_x_833:
[----:B------:R-:W-:Y:S01]  /*75e0*/  ISETP.GE.AND P0, PT, R140, R7, PT ;  /* 0x000000078c00720c */ /* 0x000fe20003f06270 */
[----:B------:R-:W-:Y:S01]  /*75f0*/  @!UPT UIADD3 URZ, URZ, URZ, URZ ;  /* 0x0000003f3f3ff290 */ /* 0x000fe2000fffe03f */
[----:B------:R-:W-:Y:S11]  /*7600*/  BSSY B0, `(.L_x_835) ;  /* 0x0000014000007945 */ /* 0x000ff60003800000 */
[----:B------:R-:W-:-:S05]  /*7610*/  @P0 BRA `(.L_x_836) ;  /* 0x0000012000000947 */ /* 0x000fca0003800000 */
[----:B------:R-:W-:Y:S01]  /*7620*/  IADD3 R2, P0, R6, 0x20, RZ ;  /* 0x0000002006027810 */ /* 0x000fe20007f1e0ff */
[----:B------:R-:W-:Y:S01]  /*7630*/  IMAD.MOV.U32 R4, RZ, RZ, R94 ;  /* 0x000000ffff047224 */ /* 0x000fe200078e005e */
[----:B------:R-:W-:Y:S03]  /*7640*/  MOV R5, R104 ;  /* 0x0000006800057202 */ /* 0x000fe60000000f00 */
[----:B------:R-:W-:Y:S02]  /*7650*/  IMAD.X R3, RZ, RZ, R12, P0 ;  /* 0x000000ffff037224 */ /* 0x000fe400000e060c */
[C---:B------:R-:W-:Y:S04]  /*7660*/  IMAD.WIDE.U32 R4, R2.reuse, c[0x0][0x208], R4 ;  /* 0x0000820002047a25 */ /* 0x040fe800078e0004 */
[----:B------:R-:W-:Y:S04]  /*7670*/  IMAD R3, R3, c[0x0][0x208], RZ ;  /* 0x0000820003037a24 */ /* 0x000fe800078e02ff */
[----:B------:R-:W-:Y:S01]  /*7680*/  IMAD R3, R2, c[0x0][0x20c], R3 ;  /* 0x0000830002037a24 */ /* 0x000fe200078e0203 */
[C---:B------:R-:W-:Y:S03]  /*7690*/  LEA R2, P0, R4.reuse, c[0x0][0x1f8], 0x1 ;  /* 0x00007e0004027a11 */ /* 0x040fe600078008ff */
[----:B------:R-:W-:Y:S05]  /*76a0*/  IMAD.IADD R3, R5, 0x1, R3 ;  /* 0x0000000105037824 */ /* 0x000fea00078e0203 */
[----:B------:R-:W-:Y:S02]  /*76b0*/  LEA.HI.X R3, R4, c[0x0][0x1fc], R3, 0x1, P0 ;  /* 0x00007f0004037a11 */ /* 0x000fe400000f0c03 */
[----:B------:R-:W-:Y:S11]  /*76c0*/  ISETP.GE.AND P0, PT, R32, c[0x0][0x1d4], PT ;  /* 0x0000750020007a0c */ /* 0x000ff60003f06270 */
[----:B------:R-:W-:Y:S02]  /*76d0*/  @!UPT UIADD3 URZ, URZ, URZ, URZ ;  /* 0x0000003f3f3ff290 */ /* 0x000fe4000fffe03f */
[----:B------:R-:W1:Y:S04]  /*76e0*/  @!P0 LDS.128 R8, [R81+0x1000] ;  /* 0x0010000051088984 */ /* 0x000e680000000c00 */
[----:B-1----:R-:W-:Y:S01]  /*76f0*/  @!P0 STG.E.128 [R2.64], R8 ;  /* 0x0000000802008986 */ /* 0x002fe2000c101d08 */
[----:B------:R-:W-:Y:S11]  /*7700*/  ISETP.GE.AND P0, PT, R93, c[0x0][0x1d4], PT ;  /* 0x000075005d007a0c */ /* 0x000ff60003f06270 */
[----:B------:R-:W-:Y:S02]  /*7710*/  @!UPT UIADD3 URZ, URZ, URZ, URZ ;  /* 0x0000003f3f3ff290 */ /* 0x000fe4000fffe03f */
[----:B------:R-:W1:Y:S04]  /*7720*/  @!P0 LDS.128 R8, [R82+0x1000] ;  /* 0x0010000052088984 */ /* 0x000e680000000c00 */
[----:B-1----:R1:W-:Y:S02]  /*7730*/  @!P0 STG.E.128 [R2.64+0x40], R8 ;  /* 0x0000400802008986 */ /* 0x0023e4000c101d08 */
.L_x_836:
[----:B------:R-:W-:Y:S05]  /*7740*/  BSYNC B0 ;  /* 0x0000000000007941 */ /* 0x000fea0003800000 */
.L_x_835:
[----:B------:R-:W-:Y:S01]  /*7750*/  ISETP.GE.AND P0, PT, R141, R7, PT ;  /* 0x000000078d00720c */ /* 0x000fe20003f06270 */
[----:B------:R-:W-:Y:S01]  /*7760*/  @!UPT UIADD3 URZ, URZ, URZ, URZ ;  /* 0x0000003f3f3ff290 */ /* 0x000fe2000fffe03f */
[----:B------:R-:W-:Y:S11]  /*7770*/  BSSY B0, `(.L_x_837) ;  /* 0x0000014000007945 */ /* 0x000ff60003800000 */
[----:B------:R-:W-:-:S05]  /*7780*/  @P0 BRA `(.L_x_838) ;  /* 0x0000012000000947 */ /* 0x000fca0003800000 */
[----:B-1----:R-:W-:Y:S01]  /*7790*/  IADD3 R2, P0, R6, 0x40, RZ ;  /* 0x0000004006027810 */ /* 0x002fe20007f1e0ff */
        /* <DEDUP_REMOVED lines=17> */
.L_x_838:
[----:B------:R-:W-:Y:S05]  /*78b0*/  BSYNC B0 ;  /* 0x0000000000007941 */ /* 0x000fea0003800000 */
.L_x_837:
[C---:B------:R-:W-:Y:S02]  /*78c0*/  ISETP.GT.AND P0, PT, R36.reuse, R130, PT ;  /* 0x000000822400720c */ /* 0x040fe40003f04270 */
[----:B------:R-:W-:Y:S11]  /*78d0*/  IADD3 R36, R36, -0x1, RZ ;  /* 0xffffffff24247810 */ /* 0x000ff60007ffe0ff */
[----:B-1----:R-:W-:Y:S01]  /*78e0*/  @P0 SHF.R.S32.HI R5, RZ, 0x1f, R36 ;  /* 0x0000001fff050819 */ /* 0x002fe20000011424 */
[----:B------:R-:W-:Y:S01]  /*78f0*/  @P0 IMAD R4, R172, R36, RZ ;  /* 0x00000024ac040224 */ /* 0x000fe200078e02ff */
[----:B------:R-:W-:Y:S01]  /*7900*/  @P0 SHF.L.U64.HI R10, R178, 0x1, R173 ;  /* 0x00000001b20a0819 */ /* 0x000fe200000102ad */
[----:B------:R-:W-:Y:S02]  /*7910*/  @P0 IMAD.MOV.U32 R2, RZ, RZ, R116 ;  /* 0x000000ffff020224 */ /* 0x000fe400078e0074 */
[----:B------:R-:W-:Y:S02]  /*7920*/  @P0 IMAD.MOV.U32 R3, RZ, RZ, R115 ;  /* 0x000000ffff030224 */ /* 0x000fe400078e0073 */
[-C--:B------:R-:W-:Y:S02]  /*7930*/  @P0 IMAD R4, R5, R148.reuse, R4 ;  /* 0x0000009405040224 */ /* 0x080fe400078e0204 */
[----:B------:R-:W-:Y:S04]  /*7940*/  @P0 IMAD.WIDE.U32 R2, R36, R148, R2 ;  /* 0x0000009424020225 */ /* 0x000fe800078e0002 */
[----:B------:R-:W-:Y:S01]  /*7950*/  @P0 IMAD.IADD R3, R3, 0x1, R4 ;  /* 0x0000000103030824 */ /* 0x000fe200078e0204 */
[----:B------:R-:W-:Y:S01]  /*7960*/  @P0 LEA R8, P1, R2, c[0x0][0x220], 0x1 ;  /* 0x0000880002080a11 */ /* 0x000fe200078208ff */
[----:B------:R-:W-:Y:S03]  /*7970*/  @P0 IMAD.SHL.U32 R11, R178, 0x2, RZ ;  /* 0x00000002b20b0824 */ /* 0x000fe600078e00ff */
        /* <DEDUP_REMOVED lines=21> */
.L_x_804:
[----:B------:R-:W2:Y:S01]  /*7ad0*/  LDL R18, [R1+0x48] ;  /* 0x0000480001127983 */ /* 0x000ea20000100800 */
[----:B------:R-:W-:-:S03]  /*7ae0*/  IMAD.MOV.U32 R0, RZ, RZ, c[0x0][0x2c4] ;  /* 0x0000b100ff007624 */ /* 0x000fc600078e00ff */
[----:B-1----:R-:W3:Y:S04]  /*7af0*/  LDL R5, [R1+0x1c] ;  /* 0x00001c0001057983 */ /* 0x002ee80000100800 */
[----:B------:R-:W3:Y:S01]  /*7b00*/  LDL R2, [R1+0x20] ;  /* 0x0000200001027983 */ /* 0x000ee20000100800 */
[----:B------:R-:W-:Y:S01]  /*7b10*/  ISETP.NE.AND P3, PT, R0, 0x1, PT ;  /* 0x000000010000780c */ /* 0x000fe20003f65270 */
[----:B------:R-:W-:-:S05]  /*7b20*/  IMAD.MOV.U32 R4, RZ, RZ, c[0x0][0x32c] ;  /* 0x0000cb00ff047624 */ /* 0x000fca00078e00ff */
[----:B------:R-:W-:Y:S01]  /*7b30*/  ISETP.GE.AND P1, PT, R4, 0x1, PT ;  /* 0x000000010400780c */ /* 0x000fe20003f26270 */
[----:B------:R-:W-:Y:S01]  /*7b40*/  IMAD.IADD R11, R160, 0x1, R161 ;  /* 0x00000001a00b7824 */ /* 0x000fe200078e02a1 */
[----:B--2---:R-:W-:-:S05]  /*7b50*/  IADD3 R0, R18, 0x7f, RZ ;  /* 0x0000007f12007810 */ /* 0x004fca0007ffe0ff */
[----:B------:R-:W-:Y:S01]  /*7b60*/  @P3 IMAD.HI.U32 R3, R0, c[0x0][0x2c8], RZ ;  /* 0x0000b20000033a27 */ /* 0x000fe200078e00ff */
[----:B---3--:R-:W-:-:S04]  /*7b70*/  IADD3 R2, R2, 0x1, -R5 ;  /* 0x0000000102027810 */ /* 0x008fc80007ffe805 */
[----:B------:R-:W-:-:S05]  /*7b80*/  @P3 SHF.R.U32.HI R0, RZ, c[0x0][0x2cc], R3 ;  /* 0x0000b300ff003a19 */ /* 0x000fca0000011603 */
[----:B------:R-:W-:-:S05]  /*7b90*/  IMAD.IADD R0, R2, 0x1, R0 ;  /* 0x0000000102007824 */ /* 0x000fca00078e0200 */
[----:B------:R-:W-:Y:S01]  /*7ba0*/  IADD3 R3, R0, c[0x0][0x328], RZ ;  /* 0x0000ca0000037a10 */ /* 0x000fe20007ffe0ff */
[----:B------:R-:W-:Y:S05]  /*7bb0*/  @!P1 BRA `(.L_x_840) ;  /* 0x0000011000009947 */ /* 0x000fea0003800000 */
[C---:B------:R-:W-:Y:S01]  /*7bc0*/  ISETP.GT.AND P0, PT, R0.reuse, RZ, PT ;  /* 0x000000ff0000720c */ /* 0x040fe20003f04270 */
[----:B------:R-:W-:Y:S01]  /*7bd0*/  BSSY B0, `(.L_x_841) ;  /* 0x000000d000007945 */ /* 0x000fe20003800000 */
[----:B------:R-:W-:Y:S01]  /*7be0*/  IADD3 R2, R0, -0x1, RZ ;  /* 0xffffffff00027810 */ /* 0x000fe20007ffe0ff */
        /* <DEDUP_REMOVED lines=8> */
.L_x_842:
[----:B------:R-:W-:-:S13]  /*7c70*/  ISETP.NE.AND P0, PT, R4, 0x1, PT ;  /* 0x000000010400780c */ /* 0x000fda0003f05270 */
[----:B------:R-:W-:-:S05]  /*7c80*/  @P0 IMAD.HI.U32 R0, R2, c[0x0][0x330], RZ ;  /* 0x0000cc0002000a27 */ /* 0x000fca00078e00ff */
[----:B------:R-:W-:Y:S02]  /*7c90*/  @P0 SHF.R.U32.HI R2, RZ, c[0x0][0x334], R0 ;  /* 0x0000cd00ff020a19 */ /* 0x000fe40000011600 */
.L_x_843:
[----:B------:R-:W-:Y:S05]  /*7ca0*/  BSYNC B0 ;  /* 0x0000000000007941 */ /* 0x000fea0003800000 */
.L_x_841:
[----:B------:R-:W-:-:S05]  /*7cb0*/  IMAD R2, R2, R4, c[0x0][0x32c] ;  /* 0x0000cb0002027624 */ /* 0x000fca00078e0204 */
[----:B------:R-:W-:-:S03]  /*7cc0*/  IMNMX R3, R3, R2, PT ;  /* 0x0000000203037217 */ /* 0x000fc60003800200 */
.L_x_840:
[----:B------:R-:W2:Y:S01]  /*7cd0*/  LDL R4, [R1+0x4] ;  /* 0x0000040001047983 */ /* 0x000ea20000100800 */
[----:B------:R-:W-:Y:S01]  /*7ce0*/  IADD3 R3, R3, 0x4f, RZ ;  /* 0x0000004f03037810 */ /* 0x000fe20007ffe0ff */
[----:B------:R-:W-:-:S04]  /*7cf0*/  @P3 IMAD.HI.U32 R2, R18, c[0x0][0x2c8], RZ ;  /* 0x0000b20012023a27 */ /* 0x000fc800078e00ff */
[----:B------:R-:W-:-:S04]  /*7d00*/  IMAD.HI R3, R3, 0x66666667, RZ ;  /* 0x6666666703037827 */ /* 0x000fc800078e02ff */
[----:B------:R-:W-:Y:S01]  /*7d10*/  IMAD.MOV.U32 R0, RZ, RZ, R18 ;  /* 0x000000ffff007224 */ /* 0x000fe200078e0012 */
[----:B------:R-:W-:Y:S02]  /*7d20*/  @P3 SHF.R.U32.HI R0, RZ, c[0x0][0x2cc], R2 ;  /* 0x0000b300ff003a19 */ /* 0x000fe40000011602 */
[----:B------:R-:W-:-:S04]  /*7d30*/  SHF.R.U32.HI R2, RZ, 0x1f, R3 ;  /* 0x0000001fff027819 */ /* 0x000fc80000011603 */
[----:B------:R-:W-:-:S04]  /*7d40*/  LEA.HI.SX32 R3, R3, R2, 0x1b ;  /* 0x0000000203037211 */ /* 0x000fc800078fdaff */
[----:B------:R-:W-:Y:S01]  /*7d50*/  IMNMX R7, R171, R3, PT ;  /* 0x00000003ab077217 */ /* 0x000fe20003800200 */
[----:B--2---:R-:W-:-:S05]  /*7d60*/  IMAD.IADD R0, R4, 0x1, R0 ;  /* 0x0000000104007824 */ /* 0x004fca00078e0200 */
        /* <DEDUP_REMOVED lines=12> */
.L_x_846:
[----:B------:R-:W-:-:S04]  /*7e30*/  MOV R3, c[0x0][0x32c] ;  /* 0x0000cb0000037a02 */ /* 0x000fc80000000f00 */
[----:B------:R-:W-:-:S13]  /*7e40*/  ISETP.NE.AND P0, PT, R3, 0x1, PT ;  /* 0x000000010300780c */ /* 0x000fda0003f05270 */
[----:B------:R-:W-:-:S05]  /*7e50*/  @P0 IMAD.HI.U32 R3, R0, c[0x0][0x330], RZ ;  /* 0x0000cc0000030a27 */ /* 0x000fca00078e00ff */
[----:B------:R-:W-:Y:S02]  /*7e60*/  @P0 SHF.R.U32.HI R0, RZ, c[0x0][0x334], R3 ;  /* 0x0000cd00ff000a19 */ /* 0x000fe40000011603 */
.L_x_847:
[----:B------:R-:W-:Y:S05]  /*7e70*/  BSYNC B0 ;  /* 0x0000000000007941 */ /* 0x000fea0003800000 */
.L_x_845:
[----:B------:R-:W-:-:S05]  /*7e80*/  IMAD R0, R0, c[0x0][0x32c], RZ ;  /* 0x0000cb0000007a24 */ /* 0x000fca00078e02ff */
[----:B------:R-:W-:-:S05]  /*7e90*/  IMNMX R2, R2, R0, !PT ;  /* 0x0000000002027217 */ /* 0x000fca0007800200 */
.L_x_844:
[----:B------:R-:W-:Y:S01]  /*7ea0*/  IMAD.HI R2, R2, 0x66666667, RZ ;  /* 0x6666666702027827 */ /* 0x000fe200078e02ff */
[----:B------:R-:W-:Y:S04]  /*7eb0*/  BSSY B0, `(.L_x_848) ;  /* 0x0000024000007945 */ /* 0x000fe80003800000 */
[----:B------:R-:W-:-:S04]  /*7ec0*/  SHF.R.U32.HI R0, RZ, 0x1f, R2 ;  /* 0x0000001fff007819 */ /* 0x000fc80000011602 */
[----:B------:R-:W-:Y:S01]  /*7ed0*/  LEA.HI.SX32 R2, R2, R0, 0x1b ;  /* 0x0000000002027211 */ /* 0x000fe200078fdaff */
[----:B------:R-:W-:-:S03]  /*7ee0*/  IMAD.MOV.U32 R0, RZ, RZ, RZ ;  /* 0x000000ffff007224 */ /* 0x000fc600078e00ff */
[----:B------:R-:W-:-:S04]  /*7ef0*/  IMNMX R6, RZ, R2, !PT ;  /* 0x00000002ff067217 */ /* 0x000fc80007800200 */
[----:B------:R-:W-:-:S13]  /*7f00*/  ISETP.GT.AND P0, PT, R7, R6, PT ;  /* 0x000000060700720c */ /* 0x000fda0003f04270 */
[----:B------:R-:W-:Y:S05]  /*7f10*/  @!P0 BRA `(.L_x_849) ;  /* 0x000001d000008947 */ /* 0x000fea0003800000 */
[----:B------:R-:W-:Y:S02]  /*7f20*/  IABS R2, R135 ;  /* 0x0000008700027213 */ /* 0x000fe40000000000 */
[----:B------:R-:W-:Y:S02]  /*7f30*/  IADD3 R3, R135, -0x1, R7 ;  /* 0xffffffff87037810 */ /* 0x000fe40007ffe007 */
        /* <DEDUP_REMOVED lines=27> */
.L_x_849:
[----:B------:R-:W-:Y:S05]  /*80f0*/  BSYNC B0 ;  /* 0x0000000000007941 */ /* 0x000fea0003800000 */
.L_x_848:
[----:B------:R-:W2:Y:S01]  /*8100*/  LDL R3, [R1+0x60] ;  /* 0x0000600001037983 */ /* 0x000ea20000100800 */
[----:B------:R-:W-:Y:S01]  /*8110*/  PRMT R2, RZ, 0x7610, R2 ;  /* 0x00007610ff027816 */ /* 0x000fe20000000002 */
[----:B------:R-:W-:Y:S01]  /*8120*/  IMAD.MOV.U32 R24, RZ, RZ, RZ ;  /* 0x000000ffff187224 */ /* 0x000fe200078e00ff */
[----:B------:R-:W-:Y:S01]  /*8130*/  MOV R19, RZ ;  /* 0x000000ff00137202 */ /* 0x000fe20000000f00 */
        /* <DEDUP_REMOVED lines=33> */
[----:B--2---:R-:W-:-:S04]  /*8350*/  IMAD R3, R3, R0, R6 ;  /* 0x0000000003037224 */ /* 0x004fc800078e0206 */
[----:B------:R-:W-:Y:S01]  /*8360*/  IMAD.IADD R0, R3, 0x1, R0 ;  /* 0x0000000103007824 */ /* 0x000fe200078e0200 */
[----:B------:R1:W-:Y:S04]  /*8370*/  STL [R1+0x8], R3 ;  /* 0x0000080301007387 */ /* 0x0003e80000100800 */
[----:B------:R-:W-:-:S04]  /*8380*/  IMNMX R229, R7, R0, PT ;  /* 0x0000000007e57217 */ /* 0x000fc80003800200 */
[----:B------:R-:W-:-:S13]  /*8390*/  ISETP.GT.AND P0, PT, R229, R3, PT ;  /* 0x00000003e500720c */ /* 0x000fda0003f04270 */
[----:B------:R-:W-:Y:S05]  /*83a0*/  @!P0 BRA `(.L_x_850) ;  /* 0x0001a10000008947 */ /* 0x000fea0003800000 */
[----:B------:R-:W2:Y:S01]  /*83b0*/  LDL R17, [R1+0x64] ;  /* 0x0000640001117983 */ /* 0x000ea20000100800 */
[----:B------:R-:W-:-:S03]  /*83c0*/  ISETP.NE.U32.AND P0, PT, RZ, c[0x0][0x340], PT ;  /* 0x0000d000ff007a0c */ /* 0x000fc60003f05070 */
[----:B------:R-:W3:Y:S01]  /*83d0*/  LDL R20, [R1+0x50] ;  /* 0x0000500001147983 */ /* 0x000ee20000100800 */
[----:B------:R-:W-:-:S13]  /*83e0*/  ISETP.NE.AND.EX P1, PT, RZ, c[0x0][0x344], PT, P0 ;  /* 0x0000d100ff007a0c */ /* 0x000fda0003f25300 */
[----:B------:R-:W-:Y:S02]  /*83f0*/  @P1 MOV R2, 0x4 ;  /* 0x0000000400021802 */ /* 0x000fe40000000f00 */
[----:B------:R-:W-:Y:S01]  /*8400*/  SHF.R.S32.HI R0, RZ, 0x1f, R159 ;  /* 0x0000001fff007819 */ /* 0x000fe2000001149f */
[----:B------:R-:W-:-:S04]  /*8410*/  IMAD.WIDE.U32 R4, R159, c[0x0][0x178], RZ ;  /* 0x00005e009f047a25 */ /* 0x000fc800078e00ff */
[----:B------:R-:W-:Y:S02]  /*8420*/  IMAD R0, R0, c[0x0][0x178], RZ ;  /* 0x00005e0000007a24 */ /* 0x000fe400078e02ff */
[----:B------:R-:W-:Y:S02]  /*8430*/  IMAD.MOV.U32 R7, RZ, RZ, R137 ;  /* 0x000000ffff077224 */ /* 0x000fe400078e0089 */
[----:B-12---:R-:W-:-:S05]  /*8440*/  @P1 IMAD.WIDE R2, R17, R2, c[0x0][0x340] ;  /* 0x0000d00011021625 */ /* 0x006fca00078e0202 */
[----:B------:R1:W2:Y:S01]  /*8450*/  @P1 LDG.E R16, [R2.64] ;  /* 0x0000000802101981 */ /* 0x0002a2000c1e1900 */
[----:B------:R-:W-:Y:S02]  /*8460*/  SHF.R.S32.HI R15, RZ, 0x1f, R17 ;  /* 0x0000001fff0f7819 */ /* 0x000fe40000011411 */
[----:B-1----:R-:W-:Y:S01]  /*8470*/  LEA R2, R165, R139, 0x4 ;  /* 0x0000008ba5027211 */ /* 0x002fe200078e20ff */
[----:B------:R-:W-:-:S03]  /*8480*/  IMAD R3, R159, c[0x0][0x17c], R0 ;  /* 0x00005f009f037a24 */ /* 0x000fc600078e0200 */
[----:B------:R-:W-:Y:S02]  /*8490*/  IADD3 R12, R2, R18, RZ ;  /* 0x00000012020c7210 */ /* 0x000fe40007ffe0ff */
[----:B------:R-:W-:-:S03]  /*84a0*/  IADD3 R2, P0, R139, R11, RZ ;  /* 0x0000000b8b027210 */ /* 0x000fc60007f1e0ff */
[----:B------:R-:W-:Y:S01]  /*84b0*/  @P3 IMAD.HI.U32 R6, R12, c[0x0][0x2c8], RZ ;  /* 0x0000b2000c063a27 */ /* 0x000fe200078e00ff */
[----:B------:R-:W-:Y:S02]  /*84c0*/  IADD3 R5, R5, R3, RZ ;  /* 0x0000000305057210 */ /* 0x000fe40007ffe0ff */
[----:B------:R-:W-:Y:S01]  /*84d0*/  LEA.HI.X.SX32 R3, R11, R187, 0x1, P0 ;  /* 0x000000bb0b037211 */ /* 0x000fe200000f0eff */
[----:B------:R-:W-:Y:S01]  /*84e0*/  IMAD.MOV.U32 R0, RZ, RZ, R12 ;  /* 0x000000ffff007224 */ /* 0x000fe200078e000c */
[----:B------:R-:W-:Y:S02]  /*84f0*/  @P3 SHF.R.U32.HI R0, RZ, c[0x0][0x2cc], R6 ;  /* 0x0000b300ff003a19 */ /* 0x000fe40000011606 */
[----:B------:R-:W-:Y:S02]  /*8500*/  ISETP.NE.U32.AND P0, PT, RZ, c[0x0][0x348], PT ;  /* 0x0000d200ff007a0c */ /* 0x000fe40003f05070 */
[----:B------:R-:W-:Y:S02]  /*8510*/  MOV R6, R136 ;  /* 0x0000008800067202 */ /* 0x000fe40000000f00 */
[----:B------:R-:W-:Y:S01]  /*8520*/  ISETP.NE.AND.EX P0, PT, RZ, c[0x0][0x34c], PT, P0 ;  /* 0x0000d300ff007a0c */ /* 0x000fe20003f05300 */
[----:B------:R-:W-:-:S02]  /*8530*/  IMAD R13, R3, c[0x0][0x1e0], RZ ;  /* 0x00007800030d7a24 */ /* 0x000fc400078e02ff */
[----:B------:R-:W-:-:S04]  /*8540*/  IMAD.WIDE.U32 R10, R2, c[0x0][0x1e0], R6 ;  /* 0x00007800020a7a25 */ /* 0x000fc800078e0006 */
[----:B------:R-:W-:Y:S01]  /*8550*/  IMAD.WIDE.U32 R8, R2, c[0x0][0x208], R6 ;  /* 0x0000820002087a25 */ /* 0x000fe200078e0006 */
[----:B------:R-:W-:-:S03]  /*8560*/  SEL R6, R15, RZ, !P0 ;  /* 0x000000ff0f067207 */ /* 0x000fc60004000000 */
[----:B---3--:R-:W-:-:S04]  /*8570*/  IMAD.WIDE.U32 R4, R20, c[0x0][0x1b8], R4 ;  /* 0x00006e0014047a25 */ /* 0x008fc800078e0004 */
[----:B------:R-:W-:Y:S02]  /*8580*/  IMAD R7, R3, c[0x0][0x208], RZ ;  /* 0x0000820003077a24 */ /* 0x000fe400078e02ff */
[----:B------:R-:W-:Y:S02]  /*8590*/  IMAD R14, R2, c[0x0][0x1e4], R13 ;  /* 0x00007900020e7a24 */ /* 0x000fe400078e020d */
[----:B------:R-:W-:Y:S01]  /*85a0*/  IMAD R3, R20, c[0x0][0x1bc], R5 ;  /* 0x00006f0014037a24 */ /* 0x000fe200078e0205 */
[----:B------:R-:W-:Y:S01]  /*85b0*/  SEL R5, R17, RZ, !P0 ;  /* 0x000000ff11057207 */ /* 0x000fe20004000000 */
[----:B------:R-:W-:Y:S01]  /*85c0*/  IMAD R13, R2, c[0x0][0x20c], R7 ;  /* 0x00008300020d7a24 */ /* 0x000fe200078e0207 */
[----:B------:R-:W-:Y:S01]  /*85d0*/  MOV R2, R4 ;  /* 0x0000000400027202 */ /* 0x000fe20000000f00 */
[----:B------:R-:W-:-:S04]  /*85e0*/  IMAD R6, R6, c[0x0][0x1c0], RZ ;  /* 0x0000700006067a24 */ /* 0x000fc800078e02ff */
[C---:B------:R-:W-:Y:S02]  /*85f0*/  IMAD R6, R5.reuse, c[0x0][0x1c4], R6 ;  /* 0x0000710005067a24 */ /* 0x040fe400078e0206 */
[----:B------:R-:W-:-:S04]  /*8600*/  IMAD.WIDE.U32 R2, R5, c[0x0][0x1c0], R2 ;  /* 0x0000700005027a25 */ /* 0x000fc800078e0002 */
[----:B------:R-:W-:Y:S01]  /*8610*/  IMAD.IADD R5, R9, 0x1, R13 ;  /* 0x0000000109057824 */ /* 0x000fe200078e020d */
[----:B------:R-:W-:Y:S01]  /*8620*/  SHF.R.S32.HI R9, RZ, 0x1f, R0 ;  /* 0x0000001fff097819 */ /* 0x000fe20000011400 */
[----:B------:R-:W-:Y:S01]  /*8630*/  IMAD.MOV.U32 R4, RZ, RZ, R8 ;  /* 0x000000ffff047224 */ /* 0x000fe200078e0008 */
[----:B------:R-:W-:-:S03]  /*8640*/  IADD3 R3, R3, R6, RZ ;  /* 0x0000000603037210 */ /* 0x000fc60007ffe0ff */
[----:B------:R-:W-:Y:S01]  /*8650*/  IMAD R8, R9, c[0x0][0x1b0], RZ ;  /* 0x00006c0009087a24 */ /* 0x000fe200078e02ff */
[C---:B------:R-:W-:Y:S02]  /*8660*/  IADD3 R9, -R0.reuse, RZ, RZ ;  /* 0x000000ff00097210 */ /* 0x040fe40007ffe1ff */
[----:B------:R-:W-:Y:S01]  /*8670*/  IADD3 R7, R11, R14, RZ ;  /* 0x0000000e0b077210 */ /* 0x000fe20007ffe0ff */
[C---:B------:R-:W-:Y:S01]  /*8680*/  IMAD R8, R0.reuse, c[0x0][0x1b4], R8 ;  /* 0x00006d0000087a24 */ /* 0x040fe200078e0208 */
[----:B------:R-:W-:Y:S01]  /*8690*/  MOV R6, R10 ;  /* 0x0000000a00067202 */ /* 0x000fe20000000f00 */
[----:B------:R-:W-:Y:S01]  /*86a0*/  IMAD.WIDE.U32 R10, R0, c[0x0][0x1b0], R2 ;  /* 0x00006c00000a7a25 */ /* 0x000fe200078e0002 */
[----:B------:R-:W-:-:S03]  /*86b0*/  ISETP.NE.U32.AND P0, PT, RZ, c[0x0][0x350], PT ;  /* 0x0000d400ff007a0c */ /* 0x000fc60003f05070 */
[----:B------:R-:W-:-:S04]  /*86c0*/  IMAD.WIDE.U32 R2, R20, c[0x0][0x210], R4 ;  /* 0x0000840014027a25 */ /* 0x000fc800078e0004 */
[----:B------:R-:W-:Y:S01]  /*86d0*/  IMAD R0, R9, c[0x0][0x2c4], R12 ;  /* 0x0000b10009007a24 */ /* 0x000fe200078e020c */
[----:B------:R-:W-:Y:S01]  /*86e0*/  IADD3 R5, R11, R8, RZ ;  /* 0x000000080b057210 */ /* 0x000fe20007ffe0ff */
[----:B------:R-:W-:Y:S01]  /*86f0*/  IMAD R9, R20, c[0x0][0x214], R3 ;  /* 0x0000850014097a24 */ /* 0x000fe200078e0203 */
[----:B------:R-:W-:Y:S02]  /*8700*/  ISETP.NE.AND.EX P0, PT, RZ, c[0x0][0x354], PT, P0 ;  /* 0x0000d500ff007a0c */ /* 0x000fe40003f05300 */
[----:B------:R-:W-:Y:S02]  /*8710*/  SHF.R.S32.HI R11, RZ, 0x1f, R0 ;  /* 0x0000001fff0b7819 */ /* 0x000fe40000011400 */
[----:B------:R-:W-:Y:S01]  /*8720*/  MOV R8, R2 ;  /* 0x0000000200087202 */ /* 0x000fe20000000f00 */
[----:B------:R-:W-:Y:S02]  /*8730*/  IMAD.MOV.U32 R4, RZ, RZ, R10 ;  /* 0x000000ffff047224 */ /* 0x000fe400078e000a */
[----:B------:R-:W-:-:S02]  /*8740*/  IMAD R12, R11, c[0x0][0x1a8], RZ ;  /* 0x00006a000b0c7a24 */ /* 0x000fc400078e02ff */
[----:B------:R-:W-:-:S04]  /*8750*/  IMAD.WIDE.U32 R6, R20, c[0x0][0x1e8], R6 ;  /* 0x00007a0014067a25 */ /* 0x000fc800078e0006 */
[----:B------:R-:W-:Y:S02]  /*8760*/  IMAD R12, R0, c[0x0][0x1ac], R12 ;  /* 0x00006b00000c7a24 */ /* 0x000fe400078e020c */
[----:B------:R-:W-:Y:S01]  /*8770*/  IMAD R7, R20, c[0x0][0x1ec], R7 ;  /* 0x00007b0014077a24 */ /* 0x000fe200078e0207 */
[----:B------:R-:W-:Y:S02]  /*8780*/  ISETP.GE.AND P2, PT, R136, c[0x0][0x198], PT ;  /* 0x0000660088007a0c */ /* 0x000fe40003f46270 */
[----:B------:R-:W-:Y:S02]  /*8790*/  IADD3 R114, R229, -0x1, RZ ;  /* 0xffffffffe5727810 */ /* 0x000fe40007ffe0ff */
[----:B--2---:R-:W-:Y:S02]  /*87a0*/  @P1 SHF.R.S32.HI R3, RZ, 0x1f, R16 ;  /* 0x0000001fff031819 */ /* 0x004fe40000011410 */
[----:B------:R-:W-:Y:S02]  /*87b0*/  @!P1 MOV R3, R15 ;  /* 0x0000000f00039202 */ /* 0x000fe40000000f00 */
[----:B------:R-:W-:-:S02]  /*87c0*/  @P1 MOV R2, R16 ;  /* 0x0000001000021202 */ /* 0x000fc40000000f00 */
[----:B------:R-:W-:Y:S02]  /*87d0*/  @!P1 MOV R2, R17 ;  /* 0x0000001100029202 */ /* 0x000fe40000000f00 */
[----:B------:R-:W-:Y:S02]  /*87e0*/  SEL R10, R3, RZ, !P0 ;  /* 0x000000ff030a7207 */ /* 0x000fe40004000000 */
[----:B------:R-:W-:Y:S01]  /*87f0*/  SEL R11, R2, RZ, !P0 ;  /* 0x000000ff020b7207 */ /* 0x000fe20004000000 */
[----:B------:R-:W-:-:S04]  /*8800*/  IMAD.WIDE.U32 R2, R0, c[0x0][0x1a8], R4 ;  /* 0x00006a0000027a25 */ /* 0x000fc800078e0004 */
[C---:B------:R-:W-:Y:S02]  /*8810*/  IMAD R0, R10.reuse, c[0x0][0x218], RZ ;  /* 0x000086000a007a24 */ /* 0x040fe400078e02ff */
[----:B------:R-:W-:Y:S02]  /*8820*/  IMAD R4, R10, c[0x0][0x1f0], RZ ;  /* 0x00007c000a047a24 */ /* 0x000fe400078e02ff */
[----:B------:R-:W-:Y:S01]  /*8830*/  IMAD.WIDE.U32 R16, R11, c[0x0][0x1f0], R6 ;  /* 0x00007c000b107a25 */ /* 0x000fe200078e0006 */
[----:B------:R-:W-:-:S03]  /*8840*/  LEA R6, P0, R2, c[0x0][0x160], 0x1 ;  /* 0x0000580002067a11 */ /* 0x000fc600078008ff */
[----:B------:R-:W-:Y:S02]  /*8850*/  IMAD.IADD R5, R3, 0x1, R12 ;  /* 0x0000000103057824 */ /* 0x000fe400078e020c */
        /* <DEDUP_REMOVED lines=10> */
[----:B------:R-:W-:Y:S01]  /*8900*/  IADD3 R4, R139, R18, RZ ;  /* 0x000000128b047210 */ /* 0x000fe20007ffe0ff */
[----:B------:R-:W-:Y:S05]  /*8910*/  BRA.DIV ~URZ, `(.L_x_851) ;  /* 0x0001df627f007947 */ /* 0x000fea000b800000 */
[----:B------:R2:W3:Y:S02]  /*8920*/  SHFL.IDX PT, R7, R5, RZ, 0x181f ;  /* 0x00181fff05077589 */ /* 0x0004e400000e0000 */
.L_x_1053:
[----:B------:R-:W-:Y:S05]  /*8930*/  BRA.DIV ~URZ, `(.L_x_852) ;  /* 0x0001dfb27f007947 */ /* 0x000fea000b800000 */
[----:B-1----:R1:W4:Y:S02]  /*8940*/  SHFL.IDX PT, R2, R6, RZ, 0x181f ;  /* 0x00181fff06027589 */ /* 0x00232400000e0000 */
.L_x_1054:
[----:B--2---:R-:W2:Y:S01]  /*8950*/  LDL R0, [R1+0x1c] ;  /* 0x00001c0001007983 */ /* 0x004ea20000100800 */
[----:B------:R-:W-:Y:S01]  /*8960*/  BSSY B0, `(.L_x_853) ;  /* 0x000000a000007945 */ /* 0x000fe20003800000 */
[----:B--2---:R-:W-:-:S05]  /*8970*/  IMAD R0, R0, c[0x0][0x2c4], RZ ;  /* 0x0000b10000007a24 */ /* 0x004fca00078e02ff */
        /* <DEDUP_REMOVED lines=8> */
.L_x_854:
[----:B------:R-:W-:Y:S05]  /*8a00*/  BSYNC B0 ;  /* 0x0000000000007941 */ /* 0x000fea0003800000 */
.L_x_853:
[----:B------:R-:W-:Y:S05]  /*8a10*/  BRA.DIV ~URZ, `(.L_x_855) ;  /* 0x0001df427f007947 */ /* 0x000fea000b800000 */
[----:B---3--:R3:W1:Y:S04]  /*8a20*/  SHFL.IDX PT, R7, R5, 0x1, 0x181f ;  /* 0x00381f0005077f89 */ /* 0x00866800000e0000 */
[----:B--2-4-:R3:W2:Y:S02]  /*8a30*/  SHFL.IDX PT, R2, R6, 0x1, 0x181f ;  /* 0x00381f0006027f89 */ /* 0x0146a400000e0000 */
.L_x_1055:
[----:B------:R-:W-:Y:S01]  /*8a40*/  IADD3 R3, R4, 0x10, RZ ;  /* 0x0000001004037810 */ /* 0x000fe20007ffe0ff */
[----:B------:R-:W-:Y:S03]  /*8a50*/  BSSY B0, `(.L_x_856) ;  /* 0x0000009000007945 */ /* 0x000fe60003800000 */
[----:B------:R-:W-:-:S13]  /*8a60*/  ISETP.GE.AND P0, PT, R3, R0, PT ;  /* 0x000000000300720c */ /* 0x000fda0003f06270 */
[----:B------:R-:W-:Y:S05]  /*8a70*/  @P0 BRA `(.L_x_857) ;  /* 0x0000006000000947 */ /* 0x000fea0003800000 */
[----:B--2---:R-:W-:-:S04]  /*8a80*/  LEA R2, P0, R136, R2, 0x1 ;  /* 0x0000000288027211 */ /* 0x004fc800078008ff */
[----:B-1----:R-:W-:-:S05]  /*8a90*/  LEA.HI.X R3, R136, R7, R137, 0x1, P0 ;  /* 0x0000000788037211 */ /* 0x002fca00000f0c89 */
[----:B------:R-:W-:Y:S01]  /*8aa0*/  @!PT LDS RZ, [RZ] ;  /* 0x00000000fffff984 */ /* 0x000fe20000000800 */
[----:B------:R-:W-:Y:S01]  /*8ab0*/  @!PT LDS RZ, [RZ] ;  /* 0x00000000fffff984 */ /* 0x000fe20000000800 */
[----:B------:R-:W-:Y:S01]  /*8ac0*/  @!PT LDS RZ, [RZ] ;  /* 0x00000000fffff984 */ /* 0x000fe20000000800 */
[----:B------:R1:W-:Y:S04]  /*8ad0*/  LDGSTS.E.BYPASS.LTC128B.128 [R219+0x5900], [R2.64], !P2 ;  /* 0x0590000002db7fae */ /* 0x0003e8000d101d48 */
.L_x_857:
[----:B------:R-:W-:Y:S05]  /*8ae0*/  BSYNC B0 ;  /* 0x0000000000007941 */ /* 0x000fea0003800000 */
.L_x_856:
[----:B------:R-:W-:Y:S05]  /*8af0*/  BRA.DIV ~URZ, `(.L_x_858) ;  /* 0x0001df327f007947 */ /* 0x000fea000b800000 */
[----:B-1----:R1:W4:Y:S02]  /*8b00*/  SHFL.IDX PT, R7, R5, 0x2, 0x181f ;  /* 0x00581f0005077f89 */ /* 0x00232400000e0000 */
.L_x_1056:
[----:B------:R-:W-:Y:S05]  /*8b10*/  BRA.DIV ~URZ, `(.L_x_859) ;  /* 0x0001df827f007947 */ /* 0x000fea000b800000 */
[----:B--2---:R2:W1:Y:S02]  /*8b20*/  SHFL.IDX PT, R2, R6, 0x2, 0x181f ;  /* 0x00581f0006027f89 */ /* 0x00446400000e0000 */
.L_x_1057:
[----:B------:R-:W-:Y:S01]  /*8b30*/  IADD3 R3, R4, 0x20, RZ ;  /* 0x0000002004037810 */ /* 0x000fe20007ffe0ff */
[----:B------:R-:W-:Y:S03]  /*8b40*/  BSSY B0, `(.L_x_860) ;  /* 0x0000009000007945 */ /* 0x000fe60003800000 */
[----:B------:R-:W-:-:S13]  /*8b50*/  ISETP.GE.AND P0, PT, R3, R0, PT ;  /* 0x000000000300720c */ /* 0x000fda0003f06270 */
[----:B------:R-:W-:Y:S05]  /*8b60*/  @P0 BRA `(.L_x_861) ;  /* 0x0000006000000947 */ /* 0x000fea0003800000 */
[----:B-1----:R-:W-:-:S04]  /*8b70*/  LEA R2, P0, R136, R2, 0x1 ;  /* 0x0000000288027211 */ /* 0x002fc800078008ff */
[----:B----4-:R-:W-:-:S05]  /*8b80*/  LEA.HI.X R3, R136, R7, R137, 0x1, P0 ;  /* 0x0000000788037211 */ /* 0x010fca00000f0c89 */
[----:B------:R-:W-:Y:S01]  /*8b90*/  @!PT LDS RZ, [RZ] ;  /* 0x00000000fffff984 */ /* 0x000fe20000000800 */
[----:B------:R-:W-:Y:S01]  /*8ba0*/  @!PT LDS RZ, [RZ] ;  /* 0x00000000fffff984 */ /* 0x000fe20000000800 */
[----:B------:R-:W-:Y:S01]  /*8bb0*/  @!PT LDS RZ, [RZ] ;  /* 0x00000000fffff984 */ /* 0x000fe20000000800 */
[----:B------:R1:W-:Y:S04]  /*8bc0*/  LDGSTS.E.BYPASS.LTC128B.128 [R219+0x6100], [R2.64], !P2 ;  /* 0x0610000002db7fae */ /* 0x0003e8000d101d48 */
.L_x_861:
[----:B------:R-:W-:Y:S05]  /*8bd0*/  BSYNC B0 ;  /* 0x0000000000007941 */ /* 0x000fea0003800000 */
.L_x_860:
[----:B------:R-:W-:Y:S05]  /*8be0*/  BRA.DIV ~URZ, `(.L_x_862) ;  /* 0x0001df227f007947 */ /* 0x000fea000b800000 */
[----:B----4-:R4:W2:Y:S04]  /*8bf0*/  SHFL.IDX PT, R7, R5, 0x3, 0x181f ;  /* 0x00781f0005077f89 */ /* 0x0108a800000e0000 */
[----:B-1----:R4:W1:Y:S02]  /*8c00*/  SHFL.IDX PT, R2, R6, 0x3, 0x181f ;  /* 0x00781f0006027f89 */ /* 0x00286400000e0000 */
.L_x_1058:
        /* <DEDUP_REMOVED lines=10> */
.L_x_864:
[----:B------:R-:W-:Y:S05]  /*8cb0*/  BSYNC B0 ;  /* 0x0000000000007941 */ /* 0x000fea0003800000 */
.L_x_863:
[----:B------:R-:W-:Y:S05]  /*8cc0*/  BRA.DIV ~URZ, `(.L_x_865) ;  /* 0x0001df127f007947 */ /* 0x000fea000b800000 */
[----:B--2---:R2:W3:Y:S02]  /*8cd0*/  SHFL.IDX PT, R7, R5, 0x4, 0x181f ;  /* 0x00981f0005077f89 */ /* 0x0044e400000e0000 */
.L_x_1059:
[----:B------:R-:W-:Y:S05]  /*8ce0*/  BRA.DIV ~URZ, `(.L_x_866) ;  /* 0x0001df627f007947 */ /* 0x000fea000b800000 */
[----:B-1----:R1:W2:Y:S02]  /*8cf0*/  SHFL.IDX PT, R2, R6, 0x4, 0x181f ;  /* 0x00981f0006027f89 */ /* 0x0022a400000e0000 */
.L_x_1060:
[----:B------:R-:W-:Y:S01]  /*8d00*/  IADD3 R3, R4, 0x40, RZ ;  /* 0x0000004004037810 */ /* 0x000fe20007ffe0ff */
[----:B------:R-:W-:Y:S03]  /*8d10*/  BSSY B0, `(.L_x_867) ;  /* 0x0000009000007945 */ /* 0x000fe60003800000 */
[----:B------:R-:W-:-:S13]  /*8d20*/  ISETP.GE.AND P0, PT, R3, R0, PT ;  /* 0x000000000300720c */ /* 0x000fda0003f06270 */
[----:B------:R-:W-:Y:S05]  /*8d30*/  @P0 BRA `(.L_x_868) ;  /* 0x0000006000000947 */ /* 0x000fea0003800000 */
[----:B--2---:R-:W-:-:S04]  /*8d40*/  LEA R2, P0, R136, R2, 0x1 ;  /* 0x0000000288027211 */ /* 0x004fc800078008ff */
[----:B---3--:R-:W-:-:S05]  /*8d50*/  LEA.HI.X R3, R136, R7, R137, 0x1, P0 ;  /* 0x0000000788037211 */ /* 0x008fca00000f0c89 */
[----:B------:R-:W-:Y:S01]  /*8d60*/  @!PT LDS RZ, [RZ] ;  /* 0x00000000fffff984 */ /* 0x000fe20000000800 */
[----:B------:R-:W-:Y:S01]  /*8d70*/  @!PT LDS RZ, [RZ] ;  /* 0x00000000fffff984 */ /* 0x000fe20000000800 */
[----:B------:R-:W-:Y:S01]  /*8d80*/  @!PT LDS RZ, [RZ] ;  /* 0x00000000fffff984 */ /* 0x000fe20000000800 */
[----:B------:R2:W-:Y:S04]  /*8d90*/  LDGSTS.E.BYPASS.LTC128B.128 [R219+0x7100], [R2.64], !P2 ;  /* 0x0710000002db7fae */ /* 0x0005e8000d101d48 */
.L_x_868:
[----:B------:R-:W-:Y:S05]  /*8da0*/  BSYNC B0 ;  /* 0x0000000000007941 */ /* 0x000fea0003800000 */
.L_x_867:
[----:B------:R-:W-:Y:S05]  /*8db0*/  BRA.DIV ~URZ, `(.L_x_869) ;  /* 0x0001df027f007947 */ /* 0x000fea000b800000 */
[----:B---3--:R3:W1:Y:S04]  /*8dc0*/  SHFL.IDX PT, R7, R5, 0x5, 0x181f ;  /* 0x00b81f0005077f89 */ /* 0x00866800000e0000 */
[----:B--2---:R3:W2:Y:S02]  /*8dd0*/  SHFL.IDX PT, R2, R6, 0x5, 0x181f ;  /* 0x00b81f0006027f89 */ /* 0x0046a400000e0000 */
.L_x_1061:
        /* <DEDUP_REMOVED lines=10> */
.L_x_871:
[----:B------:R-:W-:Y:S05]  /*8e80*/  BSYNC B0 ;  /* 0x0000000000007941 */ /* 0x000fea0003800000 */
.L_x_870:
[----:B------:R-:W-:Y:S05]  /*8e90*/  BRA.DIV ~URZ, `(.L_x_872) ;  /* 0x0001def27f007947 */ /* 0x000fea000b800000 */
[----:B-1----:R1:W3:Y:S02]  /*8ea0*/  SHFL.IDX PT, R7, R5, 0x6, 0x181f ;  /* 0x00d81f0005077f89 */ /* 0x0022e400000e0000 */
.L_x_1062:
[----:B------:R-:W-:Y:S05]  /*8eb0*/  BRA.DIV ~URZ, `(.L_x_873) ;  /* 0x0001df427f007947 */ /* 0x000fea000b800000 */
[----:B--2---:R2:W1:Y:S02]  /*8ec0*/  SHFL.IDX PT, R2, R6, 0x6, 0x181f ;  /* 0x00d81f0006027f89 */ /* 0x00446400000e0000 */
.L_x_1063:
        /* <DEDUP_REMOVED lines=10> */
.L_x_875:
[----:B------:R-:W-:Y:S05]  /*8f70*/  BSYNC B0 ;  /* 0x0000000000007941 */ /* 0x000fea0003800000 */
.L_x_874:
[----:B------:R-:W-:Y:S05]  /*8f80*/  BRA.DIV ~URZ, `(.L_x_876) ;  /* 0x0001dee27f007947 */ /* 0x000fea000b800000 */
[----:B-1-34-:R-:W1:Y:S04]  /*8f90*/  SHFL.IDX PT, R5, R5, 0x7, 0x181f ;  /* 0x00f81f0005057f89 */ /* 0x01ae6800000e0000 */
[----:B------:R3:W4:Y:S02]  /*8fa0*/  SHFL.IDX PT, R3, R6, 0x7, 0x181f ;  /* 0x00f81f0006037f89 */ /* 0x00072400000e0000 */
.L_x_1064:
[----:B------:R-:W-:Y:S02]  /*8fb0*/  IADD3 R2, R4, 0x70, RZ ;  /* 0x0000007004027810 */ /* 0x000fe40007ffe0ff */
[----:B------:R-:W-:Y:S02]  /*8fc0*/  ISETP.GE.AND P4, PT, R136, c[0x0][0x1d4], PT ;  /* 0x0000750088007a0c */ /* 0x000fe40003f86270 */
[----:B------:R-:W-:-:S13]  /*8fd0*/  ISETP.GE.AND P0, PT, R2, R0, PT ;  /* 0x000000000200720c */ /* 0x000fda0003f06270 */
[----:B----4-:R-:W-:-:S04]  /*8fe0*/  @!P0 LEA R2, P1, R136, R3, 0x1 ;  /* 0x0000000388028211 */ /* 0x010fc800078208ff */
[----:B-1----:R-:W-:-:S05]  /*8ff0*/  @!P0 LEA.HI.X R3, R136, R5, R137, 0x1, P1 ;  /* 0x0000000588038211 */ /* 0x002fca00008f0c89 */
[----:B------:R-:W-:Y:S01]  /*9000*/  @!PT LDS RZ, [RZ] ;  /* 0x00000000fffff984 */ /* 0x000fe20000000800 */
[----:B------:R-:W-:Y:S01]  /*9010*/  @!PT LDS RZ, [RZ] ;  /* 0x00000000fffff984 */ /* 0x000fe20000000800 */
[----:B------:R-:W-:Y:S01]  /*9020*/  @!PT LDS RZ, [RZ] ;  /* 0x00000000fffff984 */ /* 0x000fe20000000800 */
[----:B------:R1:W-:Y:S04]  /*9030*/  @!P0 LDGSTS.E.BYPASS.LTC128B.128 [R219+0x8900], [R2.64], !P2 ;  /* 0x0890000002db8fae */ /* 0x0003e8000d101d48 */
[----:B------:R-:W0:Y:S01]  /*9040*/  LDGDEPBAR ;  /* 0x00000000000079af */ /* 0x000e220000000000 */
[----:B------:R-:W-:Y:S02]  /*9050*/  WARPSYNC 0xffffffff ;  /* 0xffffffff00007948 */ /* 0x000fe40003800000 */
[----:B------:R-:W4:Y:S04]  /*9060*/  LDL R153, [R1+0x20] ;  /* 0x0000200001997983 */ /* 0x000f280000100800 */
[----:B--2---:R-:W2:Y:S04]  /*9070*/  LDL R8, [R1+0x44] ;  /* 0x0000440001087983 */ /* 0x004ea80000100800 */
[----:B---3--:R-:W3:Y:S01]  /*9080*/  LDL.64 R6, [R1+0x38] ;  /* 0x0000380001067983 */ /* 0x008ee20000100a00 */
[----:B------:R-:W-:Y:S01]  /*9090*/  IMAD.MOV.U32 R84, RZ, RZ, -0x50 ;  /* 0xffffffb0ff547424 */ /* 0x000fe200078e00ff */
[----:B------:R-:W-:-:S03]  /*90a0*/  SHF.R.S32.HI R85, RZ, 0x1f, R114 ;  /* 0x0000001fff557819 */ /* 0x000fc60000011472 */
[----:B------:R-:W-:Y:S02]  /*90b0*/  IMAD R84, R229, R84, 0x50 ;  /* 0x00000050e5547424 */ /* 0x000fe400078e0254 */
[----:B------:R-:W-:Y:S02]  /*90c0*/  IMAD R4, R85, c[0x0][0x1e0], RZ ;  /* 0x0000780055047a24 */ /* 0x000fe400078e02ff */
[----:B-1----:R-:W-:-:S04]  /*90d0*/  IMAD.WIDE.U32 R2, R114, c[0x0][0x1e0], RZ ;  /* 0x0000780072027a25 */ /* 0x002fc800078e00ff */
[----:B------:R-:W-:-:S04]  /*90e0*/  IMAD R4, R114, c[0x0][0x1e4], R4 ;  /* 0x0000790072047a24 */ /* 0x000fc800078e0204 */
[----:B------:R-:W-:Y:S02]  /*90f0*/  IMAD.IADD R3, R3, 0x1, R4 ;  /* 0x0000000103037824 */ /* 0x000fe400078e0204 */
[----:B------:R-:W-:Y:S02]  /*9100*/  IMAD.MOV.U32 R143, RZ, RZ, c[0x0][0x1e0] ;  /* 0x00007800ff8f7624 */ /* 0x000fe400078e00ff */
[----:B------:R-:W-:Y:S01]  /*9110*/  IMAD.MOV.U32 R146, RZ, RZ, c[0x0][0x1e4] ;  /* 0x00007900ff927624 */ /* 0x000fe200078e00ff */
[----:B------:R-:W-:Y:S01]  /*9120*/  BSSY B0, `(.L_x_877) ;  /* 0x000002c000007945 */ /* 0x000fe20003800000 */
[----:B------:R-:W-:Y:S01]  /*9130*/  BAR.SYNC.DEFER_BLOCKING 0x0 ;  /* 0x0000000000007b1d */ /* 0x000fe20000010000 */
[----:B----4-:R-:W-:-:S04]  /*9140*/  IADD3 R72, R84, R153, -R139 ;  /* 0x0000009954487210 */ /* 0x010fc80007ffe88b */
[C---:B------:R-:W-:Y:S01]  /*9150*/  ISETP.GE.AND P0, PT, R72.reuse, 0x1, PT ;  /* 0x000000014800780c */ /* 0x040fe20003f06270 */
[----:B--2---:R-:W-:Y:S02]  /*9160*/  IMAD.MOV.U32 R145, RZ, RZ, R8 ;  /* 0x000000ffff917224 */ /* 0x004fe400078e0008 */
[----:B---3--:R-:W-:Y:S01]  /*9170*/  IMAD.MOV.U32 R144, RZ, RZ, R6 ;  /* 0x000000ffff907224 */ /* 0x008fe200078e0006 */
[----:B------:R-:W-:-:S03]  /*9180*/  ISETP.GE.AND P3, PT, R72, 0x11, PT ;  /* 0x000000114800780c */ /* 0x000fc60003f66270 */
[----:B------:R-:W-:-:S04]  /*9190*/  IMAD.WIDE.U32 R4, R2, 0x50, R144 ;  /* 0x0000005002047825 */ /* 0x000fc800078e0090 */
[----:B------:R-:W-:Y:S02]  /*91a0*/  IMAD R2, R3, 0x50, RZ ;  /* 0x0000005003027824 */ /* 0x000fe400078e02ff */
[----:B------:R-:W-:Y:S02]  /*91b0*/  @P0 LEA R6, P1, R4, c[0x0][0x1c8], 0x1 ;  /* 0x0000720004060a11 */ /* 0x000fe400078208ff */
[----:B------:R-:W-:Y:S01]  /*91c0*/  IMAD.IADD R3, R5, 0x1, R2 ;  /* 0x0000000105037824 */ /* 0x000fe200078e0202 */
[----:B------:R-:W-:Y:S02]  /*91d0*/  ISETP.GE.AND P2, PT, R72, 0x21, PT ;  /* 0x000000214800780c */ /* 0x000fe40003f46270 */
[C---:B------:R-:W-:Y:S02]  /*91e0*/  @P3 LEA R2, P5, R143.reuse, R4, 0x4 ;  /* 0x000000048f023211 */ /* 0x040fe400078a20ff */
[----:B------:R-:W-:Y:S02]  /*91f0*/  @P0 LEA.HI.X R7, R4, c[0x0][0x1cc], R3, 0x1, P1 ;  /* 0x0000730004070a11 */ /* 0x000fe400008f0c03 */
[----:B------:R-:W-:Y:S01]  /*9200*/  ISETP.GE.AND P1, PT, R72, 0x31, PT ;  /* 0x000000314800780c */ /* 0x000fe20003f26270 */
[----:B------:R-:W-:-:S02]  /*9210*/  IMAD.WIDE.U32 R8, R143, 0x20, RZ ;  /* 0x000000208f087825 */ /* 0x000fc400078e00ff */
[----:B------:R-:W-:Y:S01]  /*9220*/  @!PT LDS RZ, [RZ] ;  /* 0x00000000fffff984 */ /* 0x000fe20000000800 */
[----:B------:R-:W-:Y:S01]  /*9230*/  @!PT LDS RZ, [RZ] ;  /* 0x00000000fffff984 */ /* 0x000fe20000000800 */
[----:B------:R-:W-:Y:S01]  /*9240*/  @!PT LDS RZ, [RZ] ;  /* 0x00000000fffff984 */ /* 0x000fe20000000800 */
[----:B------:R1:W-:Y:S01]  /*9250*/  @P0 LDGSTS.E.BYPASS.LTC128B.128 [R219+0x2900], [R6.64], !P4 ;  /* 0x0290000006db0fae */ /* 0x0003e2000e101d48 */
[----:B------:R-:W-:-:S09]  /*9260*/  @P3 LEA R12, P0, R2, c[0x0][0x1c8], 0x1 ;  /* 0x00007200020c3a11 */ /* 0x000fd200078008ff */
[----:B------:R-:W-:Y:S01]  /*9270*/  @P1 IMAD R14, R146, 0x30, RZ ;  /* 0x00000030920e1824 */ /* 0x000fe200078e02ff */
[----:B-1----:R-:W-:-:S04]  /*9280*/  @P3 LEA.HI.X R6, R143, R3, R146, 0x4, P5 ;  /* 0x000000038f063211 */ /* 0x002fc800028f2492 */
[----:B------:R-:W-:Y:S01]  /*9290*/  @P3 LEA.HI.X R13, R2, c[0x0][0x1cc], R6, 0x1, P0 ;  /* 0x00007300020d3a11 */ /* 0x000fe200000f0c06 */
[----:B------:R-:W-:Y:S01]  /*92a0*/  IMAD.SHL.U32 R2, R146, 0x20, RZ ;  /* 0x0000002092027824 */ /* 0x000fe200078e00ff */
[----:B------:R-:W-:-:S03]  /*92b0*/  @P2 IADD3 R8, P0, R4, R8, RZ ;  /* 0x0000000804082210 */ /* 0x000fc60007f1e0ff */
[----:B------:R1:W-:Y:S01]  /*92c0*/  @P3 LDGSTS.E.BYPASS.LTC128B.128 [R219+0x3100], [R12.64], !P4 ;  /* 0x031000000cdb3fae */ /* 0x0003e2000e101d48 */
[----:B------:R-:W-:Y:S01]  /*92d0*/  @P2 IADD3.X R9, R3, R9, R2, P0, !PT ;  /* 0x0000000903092210 */ /* 0x000fe200007fe402 */
[----:B------:R-:W-:Y:S01]  /*92e0*/  @P1 IMAD.MOV.U32 R2, RZ, RZ, R4 ;  /* 0x000000ffff021224 */ /* 0x000fe200078e0004 */
[----:B------:R-:W-:-:S03]  /*92f0*/  @P2 LEA R10, P0, R8, c[0x0][0x1c8], 0x1 ;  /* 0x00007200080a2a11 */ /* 0x000fc600078008ff */
[----:B------:R-:W-:Y:S01]  /*9300*/  @P1 IMAD.WIDE.U32 R6, R143, 0x30, R2 ;  /* 0x000000308f061825 */ /* 0x000fe200078e0002 */
[----:B------:R-:W-:-:S03]  /*9310*/  @P2 LEA.HI.X R11, R8, c[0x0][0x1cc], R9, 0x1, P0 ;  /* 0x00007300080b2a11 */ /* 0x000fc600000f0c09 */
[----:B------:R-:W-:Y:S01]  /*9320*/  @P1 IMAD.IADD R7, R7, 0x1, R14 ;  /* 0x0000000107071824 */ /* 0x000fe200078e020e */
[C---:B------:R-:W-:Y:S01]  /*9330*/  @P1 LEA R8, P0, R6.reuse, c[0x0][0x1c8], 0x1 ;  /* 0x0000720006081a11 */ /* 0x040fe200078008ff */
[----:B------:R1:W-:Y:S03]  /*9340*/  @P2 LDGSTS.E.BYPASS.LTC128B.128 [R219+0x3900], [R10.64], !P4 ;  /* 0x039000000adb2fae */ /* 0x0003e6000e101d48 */
[----:B------:R-:W-:-:S05]  /*9350*/  @P1 LEA.HI.X R9, R6, c[0x0][0x1cc], R7, 0x1, P0 ;  /* 0x0000730006091a11 */ /* 0x000fca00000f0c07 */
        /* <DEDUP_REMOVED lines=8> */
.L_x_878:
[----:B------:R-:W-:Y:S05]  /*93e0*/  BSYNC B0 ;  /* 0x0000000000007941 */ /* 0x000fea0003800000 */
.L_x_877:
[----:B------:R3:W5:Y:S01]  /*93f0*/  LDL R147, [R1+0x48] ;  /* 0x0000480001937983 */ /* 0x0007620000100800 */
[----:B------:R-:W-:Y:S01]  /*9400*/  ISETP.LT.AND P0, PT, RZ, c[0x0][0x27c], PT ;  /* 0x00009f00ff007a0c */ /* 0x000fe20003f01270 */
[----:B--2---:R-:W-:Y:S02]  /*9410*/  IMAD.MOV.U32 R2, RZ, RZ, c[0x0][0x2c4] ;  /* 0x0000b100ff027624 */ /* 0x004fe400078e00ff */
[----:B------:R-:W0:Y:S03]  /*9420*/  LDGDEPBAR ;  /* 0x00000000000079af */ /* 0x000e260000000000 */
[----:B------:R-:W-:-:S07]  /*9430*/  ISETP.NE.AND P6, PT, R2, 0x1, PT ;  /* 0x000000010200780c */ /* 0x000fce0003fc5270 */
[----:B------:R-:W-:Y:S05]  /*9440*/  @P0 BRA `(.L_x_879) ;  /* 0x0000002000000947 */ /* 0x000fea0003800000 */
[----:B------:R-:W-:-:S04]  /*9450*/  DEPBAR.LE SB0, 0x1 ;  /* 0x000080400000791a */ /* 0x000fc80000000000 */
[----:B------:R-:W-:Y:S05]  /*9460*/  BRA `(.L_x_880) ;  /* 0x0000497000007947 */ /* 0x000fea0003800000 */
.L_x_879:
[----:B------:R-:W-:Y:S01]  /*9470*/  ULDC.U8 UR4, c[0x0][0x298] ;  /* 0x0000a60000047ab9 */ /* 0x000fe20000000000 */
[----:B-----5:R-:W-:Y:S01]  /*9480*/  SHF.R.S32.HI R2, RZ, 0x1f, R138 ;  /* 0x0000001fff027819 */ /* 0x020fe2000001148a */
[----:B------:R-:W-:Y:S01]  /*9490*/  IMAD.WIDE.U32 R6, R138, c[0x0][0x280], RZ ;  /* 0x0000a0008a067a25 */ /* 0x000fe200078e00ff */
[----:B------:R-:W-:Y:S01]  /*94a0*/  ISETP.NE.AND P0, PT, RZ, UR4, PT ;  /* 0x00000004ff007c0c */ /* 0x000fe2000bf05270 */
[----:B------:R-:W-:Y:S01]  /*94b0*/  BSSY B2, `(.L_x_880) ;  /* 0x0000492000027945 */ /* 0x000fe20003800000 */
[C---:B------:R-:W-:Y:S01]  /*94c0*/  IADD3 R20, R83.reuse, R147, RZ ;  /* 0x0000009353147210 */ /* 0x040fe20007ffe0ff */
[C---:B------:R-:W-:Y:S01]  /*94d0*/  IMAD R3, R2.reuse, c[0x0][0x280], RZ ;  /* 0x0000a00002037a24 */ /* 0x040fe200078e02ff */
[----:B------:R-:W-:Y:S01]  /*94e0*/  IADD3 R73, R83, 0x60, RZ ;  /* 0x0000006053497810 */ /* 0x000fe20007ffe0ff */
[----:B------:R-:W-:Y:S02]  /*94f0*/  IMAD R2, R2, c[0x0][0x290], RZ ;  /* 0x0000a40002027a24 */ /* 0x000fe400078e02ff */
[----:B-1----:R-:W-:-:S02]  /*9500*/  IMAD R8, R138, c[0x0][0x284], R3 ;  /* 0x0000a1008a087a24 */ /* 0x002fc400078e0203 */
[----:B------:R-:W-:Y:S01]  /*9510*/  IMAD R3, R138, c[0x0][0x294], R2 ;  /* 0x0000a5008a037a24 */ /* 0x000fe200078e0202 */
[----:B------:R-:W-:Y:S01]  /*9520*/  LEA R2, R164, R20, 0x5 ;  /* 0x00000014a4027211 */ /* 0x000fe200078e28ff */
[----:B------:R-:W-:Y:S01]  /*9530*/  IMAD.WIDE.U32 R4, R138, c[0x0][0x290], RZ ;  /* 0x0000a4008a047a25 */ /* 0x000fe200078e00ff */
[----:B------:R-:W-:-:S04]  /*9540*/  IADD3 R8, R8, R7, RZ ;  /* 0x0000000708087210 */ /* 0x000fc80007ffe0ff */
[----:B------:R-:W-:Y:S01]  /*9550*/  IADD3 R9, R3, R5, RZ ;  /* 0x0000000503097210 */ /* 0x000fe20007ffe0ff */
[----:B------:R-:W-:Y:S05]  /*9560*/  @!P0 BRA `(.L_x_881) ;  /* 0x0000257000008947 */ /* 0x000fea0003800000 */
[----:B------:R-:W-:Y:S01]  /*9570*/  @P6 IMAD.HI.U32 R3, R2, c[0x0][0x2c8], RZ ;  /* 0x0000b20002036a27 */ /* 0x000fe200078e00ff */
[----:B------:R-:W-:Y:S01]  /*9580*/  BSSY B0, `(.L_x_882) ;  /* 0x0000033000007945 */ /* 0x000fe20003800000 */
[----:B------:R-:W-:Y:S01]  /*9590*/  SHF.R.S32.HI R21, RZ, 0x1f, R30 ;  /* 0x0000001fff157819 */ /* 0x000fe2000001141e */
[----:B------:R-:W-:Y:S01]  /*95a0*/  CS2R R42, SRZ ;  /* 0x00000000002a7805 */ /* 0x000fe2000001ff00 */
[----:B------:R-:W-:Y:S01]  /*95b0*/  IMAD.MOV.U32 R5, RZ, RZ, R9 ;  /* 0x000000ffff057224 */ /* 0x000fe200078e0009 */
[----:B------:R-:W-:Y:S01]  /*95c0*/  @P6 SHF.R.U32.HI R2, RZ, c[0x0][0x2cc], R3 ;  /* 0x0000b300ff026a19 */ /* 0x000fe20000011603 */
[----:B------:R-:W-:Y:S01]  /*95d0*/  IMAD.MOV.U32 R7, RZ, RZ, R8 ;  /* 0x000000ffff077224 */ /* 0x000fe200078e0008 */
[----:B------:R-:W-:Y:S01]  /*95e0*/  CS2R R12, SRZ ;  /* 0x00000000000c7805 */ /* 0x000fe2000001ff00 */
[----:B------:R-:W-:Y:S01]  /*95f0*/  CS2R R10, SRZ ;  /* 0x00000000000a7805 */ /* 0x000fe2000001ff00 */
[----:B------:R-:W-:Y:S01]  /*9600*/  SHF.R.S32.HI R3, RZ, 0x1f, R2 ;  /* 0x0000001fff037819 */ /* 0x000fe20000011402 */
[----:B------:R-:W-:-:S04]  /*9610*/  IMAD.WIDE.U32 R6, R2, c[0x0][0x280], R6 ;  /* 0x0000a00002067a25 */ /* 0x000fc800078e0006 */
[C---:B------:R-:W-:Y:S01]  /*9620*/  IMAD R9, R3.reuse, c[0x0][0x280], RZ ;  /* 0x0000a00003097a24 */ /* 0x040fe200078e02ff */
[----:B------:R-:W-:Y:S01]  /*9630*/  LEA R33, P1, R6, c[0x0][0x270], 0x1 ;  /* 0x00009c0006217a11 */ /* 0x000fe200078208ff */
[----:B------:R-:W-:Y:S02]  /*9640*/  IMAD R8, R3, c[0x0][0x290], RZ ;  /* 0x0000a40003087a24 */ /* 0x000fe400078e02ff */
[C---:B------:R-:W-:Y:S02]  /*9650*/  IMAD.WIDE.U32 R4, R2.reuse, c[0x0][0x290], R4 ;  /* 0x0000a40002047a25 */ /* 0x040fe400078e0004 */
[----:B------:R1:W2:Y:S02]  /*9660*/  SHFL.IDX PT, R15, R33, RZ, 0x1c1f ;  /* 0x001c1fff210f7589 */ /* 0x0002a400000e0000 */
[----:B------:R-:W-:Y:S01]  /*9670*/  IMAD R3, R2, c[0x0][0x284], R9 ;  /* 0x0000a10002037a24 */ /* 0x000fe200078e0209 */
[----:B------:R-:W-:Y:S01]  /*9680*/  LEA R34, P0, R4, c[0x0][0x288], 0x1 ;  /* 0x0000a20004227a11 */ /* 0x000fe200078008ff */
[----:B------:R-:W-:-:S02]  /*9690*/  IMAD R2, R2, c[0x0][0x294], R8 ;  /* 0x0000a50002027a24 */ /* 0x000fc400078e0208 */
[----:B------:R-:W-:Y:S01]  /*96a0*/  CS2R R8, SRZ ;  /* 0x0000000000087805 */ /* 0x000fe2000001ff00 */
[----:B------:R-:W-:Y:S01]  /*96b0*/  IADD3 R3, R7, R3, RZ ;  /* 0x0000000307037210 */ /* 0x000fe20007ffe0ff */
[----:B------:R1:W4:Y:S01]  /*96c0*/  SHFL.IDX PT, R18, R34, RZ, 0x1c1f ;  /* 0x001c1fff22127589 */ /* 0x00032200000e0000 */
[----:B------:R-:W-:Y:S02]  /*96d0*/  IADD3 R2, R5, R2, RZ ;  /* 0x0000000205027210 */ /* 0x000fe40007ffe0ff */
[----:B------:R-:W-:Y:S02]  /*96e0*/  LEA.HI.X R25, R6, c[0x0][0x274], R3, 0x1, P1 ;  /* 0x00009d0006197a11 */ /* 0x000fe400008f0c03 */
[----:B------:R-:W-:Y:S01]  /*96f0*/  LEA.HI.X R24, R4, c[0x0][0x28c], R2, 0x1, P0 ;  /* 0x0000a30004187a11 */ /* 0x000fe200000f0c02 */
[----:B------:R-:W-:Y:S01]  /*9700*/  CS2R R6, SRZ ;  /* 0x0000000000067805 */ /* 0x000fe2000001ff00 */
[----:B------:R-:W-:Y:S01]  /*9710*/  ISETP.GE.AND P0, PT, R20, R0, PT ;  /* 0x000000001400720c */ /* 0x000fe20003f06270 */
[----:B------:R1:W3:Y:S04]  /*9720*/  SHFL.IDX PT, R22, R25, RZ, 0x1c1f ;  /* 0x001c1fff19167589 */ /* 0x0002e800000e0000 */
[----:B------:R1:W1:Y:S08]  /*9730*/  SHFL.IDX PT, R19, R24, RZ, 0x1c1f ;  /* 0x001c1fff18137589 */ /* 0x00027000000e0000 */
[----:B------:R-:W-:Y:S05]  /*9740*/  @P0 BRA `(.L_x_883) ;  /* 0x0000016000000947 */ /* 0x000fea0003800000 */
[----:B--2---:R-:W-:Y:S01]  /*9750*/  ISETP.GE.AND P1, PT, R28, c[0x0][0x27c], PT ;  /* 0x00009f001c007a0c */ /* 0x004fe20003f26270 */
[----:B------:R-:W-:Y:S01]  /*9760*/  CS2R R12, SRZ ;  /* 0x00000000000c7805 */ /* 0x000fe2000001ff00 */
[----:B------:R-:W-:Y:S01]  /*9770*/  ISETP.GE.AND P0, PT, R30, c[0x0][0x27c], PT ;  /* 0x00009f001e007a0c */ /* 0x000fe20003f06270 */
[----:B------:R-:W-:-:S10]  /*9780*/  CS2R R10, SRZ ;  /* 0x00000000000a7805 */ /* 0x000fd4000001ff00 */
[C---:B------:R-:W-:Y:S01]  /*9790*/  @!P1 IMAD.SHL.U32 R2, R28.reuse, 0x2, RZ ;  /* 0x000000021c029824 */ /* 0x040fe200078e00ff */
[----:B------:R-:W-:Y:S01]  /*97a0*/  @!P1 SHF.L.U64.HI R3, R28, 0x1, R29 ;  /* 0x000000011c039819 */ /* 0x000fe2000001021d */
[C---:B------:R-:W-:Y:S01]  /*97b0*/  @!P0 IMAD.SHL.U32 R4, R30.reuse, 0x2, RZ ;  /* 0x000000021e048824 */ /* 0x040fe200078e00ff */
[----:B------:R-:W-:Y:S02]  /*97c0*/  @!P0 SHF.L.U64.HI R5, R30, 0x1, R21 ;  /* 0x000000011e058819 */ /* 0x000fe40000010215 */
[CC--:B------:R-:W-:Y:S02]  /*97d0*/  @!P1 IADD3 R16, P2, R15.reuse, R2.reuse, RZ ;  /* 0x000000020f109210 */ /* 0x0c0fe40007f5e0ff */
[----:B----4-:R-:W-:Y:S02]  /*97e0*/  @!P1 IADD3 R14, P5, R18, R2, RZ ;  /* 0x00000002120e9210 */ /* 0x010fe40007fbe0ff */
[-C--:B------:R-:W-:Y:S01]  /*97f0*/  @!P0 IADD3 R2, P3, R15, R4.reuse, RZ ;  /* 0x000000040f028210 */ /* 0x080fe20007f7e0ff */
[--C-:B---3--:R-:W-:Y:S01]  /*9800*/  @!P1 IMAD.X R17, R22, 0x1, R3.reuse, P2 ;  /* 0x0000000116119824 */ /* 0x108fe200010e0603 */
[----:B------:R-:W-:Y:S01]  /*9810*/  @!P0 IADD3 R4, P2, R18, R4, RZ ;  /* 0x0000000412048210 */ /* 0x000fe20007f5e0ff */
[C---:B-1----:R-:W-:Y:S01]  /*9820*/  @!P1 IMAD.X R15, R19.reuse, 0x1, R3, P5 ;  /* 0x00000001130f9824 */ /* 0x042fe200028e0603 */
[----:B------:R-:W-:Y:S01]  /*9830*/  CS2R R6, SRZ ;  /* 0x0000000000067805 */ /* 0x000fe2000001ff00 */
[--C-:B------:R-:W-:Y:S01]  /*9840*/  @!P0 IMAD.X R3, R22, 0x1, R5.reuse, P3 ;  /* 0x0000000116038824 */ /* 0x100fe200018e0605 */
[----:B------:R-:W-:Y:S01]  /*9850*/  CS2R R8, SRZ ;  /* 0x0000000000087805 */ /* 0x000fe2000001ff00 */
[----:B------:R-:W-:Y:S01]  /*9860*/  @!P0 IMAD.X R5, R19, 0x1, R5, P2 ;  /* 0x0000000113058824 */ /* 0x000fe200010e0605 */
[----:B------:R1:W5:Y:S04]  /*9870*/  @!P1 LD.E.64 R10, [R16.64] ;  /* 0x00000008100a9980 */ /* 0x000368000c101b00 */
[----:B------:R1:W5:Y:S04]  /*9880*/  @!P0 LD.E.64 R12, [R2.64] ;  /* 0x00000008020c8980 */ /* 0x000368000c101b00 */
[----:B------:R1:W5:Y:S04]  /*9890*/  @!P1 LD.E.64 R6, [R14.64] ;  /* 0x000000080e069980 */ /* 0x000368000c101b00 */
[----:B------:R1:W5:Y:S02]  /*98a0*/  @!P0 LD.E.64 R8, [R4.64] ;  /* 0x0000000804088980 */ /* 0x000364000c101b00 */
.L_x_883:
[----:B--2---:R-:W-:Y:S05]  /*98b0*/  BSYNC B0 ;  /* 0x0000000000007941 */ /* 0x004fea0003800000 */
.L_x_882:
[----:B-1----:R-:W-:Y:S01]  /*98c0*/  IADD3 R2, R20, 0x20, RZ ;  /* 0x0000002014027810 */ /* 0x002fe20007ffe0ff */
[----:B-----5:R-:W-:Y:S01]  /*98d0*/  IMAD.MOV.U32 R5, RZ, RZ, R12 ;  /* 0x000000ffff057224 */ /* 0x020fe200078e000c */
[----:B------:R1:W2:Y:S01]  /*98e0*/  SHFL.IDX PT, R23, R25, 0x1, 0x1c1f ;  /* 0x003c1f0019177f89 */ /* 0x0002a200000e0000 */
[----:B------:R-:W-:Y:S01]  /*98f0*/  IMAD.MOV.U32 R4, RZ, RZ, R13 ;  /* 0x000000ffff047224 */ /* 0x000fe200078e000d */
[----:B------:R-:W-:Y:S01]  /*9900*/  ISETP.GE.AND P0, PT, R2, R0, PT ;  /* 0x000000000200720c */ /* 0x000fe20003f06270 */
[----:B------:R-:W-:Y:S01]  /*9910*/  IMAD.MOV.U32 R3, RZ, RZ, R10 ;  /* 0x000000ffff037224 */ /* 0x000fe200078e000a */
[----:B------:R-:W-:Y:S01]  /*9920*/  PRMT R52, R52, 0x5410, R5 ;  /* 0x0000541034347816 */ /* 0x000fe20000000005 */
[----:B------:R-:W-:Y:S01]  /*9930*/  IMAD.MOV.U32 R2, RZ, RZ, R11 ;  /* 0x000000ffff027224 */ /* 0x000fe200078e000b */
[----:B------:R-:W-:Y:S01]  /*9940*/  PRMT R53, R53, 0x5410, R4 ;  /* 0x0000541035357816 */ /* 0x000fe20000000004 */
[----:B------:R-:W-:Y:S01]  /*9950*/  IMAD.MOV.U32 R5, RZ, RZ, R8 ;  /* 0x000000ffff057224 */ /* 0x000fe200078e0008 */
[----:B------:R-:W-:Y:S01]  /*9960*/  PRMT R50, R50, 0x5410, R3 ;  /* 0x0000541032327816 */ /* 0x000fe20000000003 */
[----:B------:R-:W-:Y:S01]  /*9970*/  IMAD.MOV.U32 R4, RZ, RZ, R9 ;  /* 0x000000ffff047224 */ /* 0x000fe200078e0009 */
[----:B------:R-:W-:Y:S01]  /*9980*/  PRMT R51, R51, 0x5410, R2 ;  /* 0x0000541033337816 */ /* 0x000fe20000000002 */
[----:B------:R-:W-:Y:S01]  /*9990*/  IMAD.MOV.U32 R3, RZ, RZ, R6 ;  /* 0x000000ffff037224 */ /* 0x000fe200078e0006 */
[----:B------:R1:W4:Y:S01]  /*99a0*/  SHFL.IDX PT, R14, R33, 0x1, 0x1c1f ;  /* 0x003c1f00210e7f89 */ /* 0x00032200000e0000 */
[----:B------:R-:W-:Y:S01]  /*99b0*/  IMAD.MOV.U32 R2, RZ, RZ, R7 ;  /* 0x000000ffff027224 */ /* 0x000fe200078e0007 */
[----:B------:R-:W-:Y:S01]  /*99c0*/  BSSY B0, `(.L_x_884) ;  /* 0x0000021000007945 */ /* 0x000fe20003800000 */
[----:B------:R-:W-:Y:S01]  /*99d0*/  PRMT R52, R5, 0x7610, R52 ;  /* 0x0000761005347816 */ /* 0x000fe20000000034 */
[----:B---3--:R1:W3:Y:S01]  /*99e0*/  SHFL.IDX PT, R22, R24, 0x1, 0x1c1f ;  /* 0x003c1f0018167f89 */ /* 0x0082e200000e0000 */
[----:B------:R-:W-:Y:S01]  /*99f0*/  PRMT R53, R4, 0x7610, R53 ;  /* 0x0000761004357816 */ /* 0x000fe20000000035 */
[----:B------:R-:W-:Y:S01]  /*9a00*/  CS2R R36, SRZ ;  /* 0x0000000000247805 */ /* 0x000fe2000001ff00 */
[----:B------:R-:W-:Y:S01]  /*9a10*/  PRMT R50, R3, 0x7610, R50 ;  /* 0x0000761003327816 */ /* 0x000fe20000000032 */
[----:B------:R1:W1:Y:S01]  /*9a20*/  SHFL.IDX PT, R15, R34, 0x1, 0x1c1f ;  /* 0x003c1f00220f7f89 */ /* 0x00026200000e0000 */
[----:B------:R-:W-:Y:S01]  /*9a30*/  PRMT R51, R2, 0x7610, R51 ;  /* 0x0000761002337816 */ /* 0x000fe20000000033 */
[----:B------:R-:W-:Y:S01]  /*9a40*/  CS2R R4, SRZ ;  /* 0x0000000000047805 */ /* 0x000fe2000001ff00 */
[----:B------:R-:W-:Y:S01]  /*9a50*/  CS2R R2, SRZ ;  /* 0x0000000000027805 */ /* 0x000fe2000001ff00 */
[----:B------:R-:W-:Y:S05]  /*9a60*/  @P0 BRA `(.L_x_885) ;  /* 0x0000016000000947 */ /* 0x000fea0003800000 */
[----:B--2---:R-:W-:Y:S01]  /*9a70*/  ISETP.GE.AND P1, PT, R28, c[0x0][0x27c], PT ;  /* 0x00009f001c007a0c */ /* 0x004fe20003f26270 */
[----:B------:R-:W-:Y:S01]  /*9a80*/  CS2R R42, SRZ ;  /* 0x00000000002a7805 */ /* 0x000fe2000001ff00 */
[----:B------:R-:W-:-:S11]  /*9a90*/  ISETP.GE.AND P0, PT, R30, c[0x0][0x27c], PT ;  /* 0x00009f001e007a0c */ /* 0x000fd60003f06270 */
[C---:B------:R-:W-:Y:S01]  /*9aa0*/  @!P1 IMAD.SHL.U32 R2, R28.reuse, 0x2, RZ ;  /* 0x000000021c029824 */ /* 0x040fe200078e00ff */
[----:B------:R-:W-:Y:S01]  /*9ab0*/  @!P1 SHF.L.U64.HI R4, R28, 0x1, R29 ;  /* 0x000000011c049819 */ /* 0x000fe2000001021d */
[C---:B------:R-:W-:Y:S01]  /*9ac0*/  @!P0 IMAD.SHL.U32 R3, R30.reuse, 0x2, RZ ;  /* 0x000000021e038824 */ /* 0x040fe200078e00ff */
[----:B------:R-:W-:Y:S02]  /*9ad0*/  @!P0 SHF.L.U64.HI R5, R30, 0x1, R21 ;  /* 0x000000011e058819 */ /* 0x000fe40000010215 */
[CC--:B----4-:R-:W-:Y:S02]  /*9ae0*/  @!P1 IADD3 R18, P2, R14.reuse, R2.reuse, RZ ;  /* 0x000000020e129210 */ /* 0x0d0fe40007f5e0ff */
[----:B-1----:R-:W-:Y:S02]  /*9af0*/  @!P1 IADD3 R16, P5, R15, R2, RZ ;  /* 0x000000020f109210 */ /* 0x002fe40007fbe0ff */
[-C--:B------:R-:W-:Y:S01]  /*9b00*/  @!P0 IADD3 R2, P3, R14, R3.reuse, RZ ;  /* 0x000000030e028210 */ /* 0x080fe20007f7e0ff */
[--C-:B------:R-:W-:Y:S01]  /*9b10*/  @!P1 IMAD.X R19, R23, 0x1, R4.reuse, P2 ;  /* 0x0000000117139824 */ /* 0x100fe200010e0604 */
[----:B------:R-:W-:Y:S01]  /*9b20*/  @!P0 IADD3 R14, P2, R15, R3, RZ ;  /* 0x000000030f0e8210 */ /* 0x000fe20007f5e0ff */
[----:B---3--:R-:W-:-:S02]  /*9b30*/  @!P1 IMAD.X R17, R22, 0x1, R4, P5 ;  /* 0x0000000116119824 */ /* 0x008fc400028e0604 */
[--C-:B------:R-:W-:Y:S01]  /*9b40*/  @!P0 IMAD.X R3, R23, 0x1, R5.reuse, P3 ;  /* 0x0000000117038824 */ /* 0x100fe200018e0605 */
[----:B------:R-:W-:Y:S01]  /*9b50*/  CS2R R36, SRZ ;  /* 0x0000000000247805 */ /* 0x000fe2000001ff00 */
[----:B------:R-:W-:Y:S02]  /*9b60*/  @!P0 IMAD.X R15, R22, 0x1, R5, P2 ;  /* 0x00000001160f8824 */ /* 0x000fe400010e0605 */
[----:B------:R-:W-:Y:S01]  /*9b70*/  CS2R R4, SRZ ;  /* 0x0000000000047805 */ /* 0x000fe2000001ff00 */
[----:B------:R1:W5:Y:S04]  /*9b80*/  @!P0 LD.E.64 R42, [R2.64] ;  /* 0x00000008022a8980 */ /* 0x000368000c101b00 */
[----:B------:R2:W5:Y:S04]  /*9b90*/  @!P0 LD.E.64 R36, [R14.64] ;  /* 0x000000080e248980 */ /* 0x000568000c101b00 */
[----:B------:R2:W5:Y:S01]  /*9ba0*/  @!P1 LD.E.64 R4, [R18.64] ;  /* 0x0000000812049980 */ /* 0x000562000c101b00 */
[----:B-1----:R-:W-:-:S06]  /*9bb0*/  CS2R R2, SRZ ;  /* 0x0000000000027805 */ /* 0x002fcc000001ff00 */
[----:B------:R2:W5:Y:S02]  /*9bc0*/  @!P1 LD.E.64 R2, [R16.64] ;  /* 0x0000000810029980 */ /* 0x000564000c101b00 */
.L_x_885:
[----:B--2---:R-:W-:Y:S05]  /*9bd0*/  BSYNC B0 ;  /* 0x0000000000007941 */ /* 0x004fea0003800000 */
.L_x_884:
[----:B----4-:R-:W-:Y:S01]  /*9be0*/  IADD3 R14, R20, 0x40, RZ ;  /* 0x00000040140e7810 */ /* 0x010fe20007ffe0ff */
[----:B-----5:R-:W-:Y:S01]  /*9bf0*/  IMAD.MOV.U32 R18, RZ, RZ, R42 ;  /* 0x000000ffff127224 */ /* 0x020fe200078e002a */
[----:B------:R2:W4:Y:S01]  /*9c00*/  SHFL.IDX PT, R32, R25, 0x2, 0x1c1f ;  /* 0x005c1f0019207f89 */ /* 0x00052200000e0000 */
        /* <DEDUP_REMOVED lines=11> */
[----:B-1----:R2:W1:Y:S01]  /*9cc0*/  SHFL.IDX PT, R15, R33, 0x2, 0x1c1f ;  /* 0x005c1f00210f7f89 */ /* 0x00246200000e0000 */
[----:B------:R-:W-:Y:S01]  /*9cd0*/  IMAD.MOV.U32 R14, RZ, RZ, R3 ;  /* 0x000000ffff0e7224 */ /* 0x000fe200078e0003 */
[----:B------:R-:W-:Y:S01]  /*9ce0*/  BSSY B0, `(.L_x_886) ;  /* 0x0000023000007945 */ /* 0x000fe20003800000 */
[----:B------:R-:W-:Y:S01]  /*9cf0*/  PRMT R56, R18, 0x7610, R56 ;  /* 0x0000761012387816 */ /* 0x000fe20000000038 */
[----:B------:R2:W3:Y:S01]  /*9d00*/  SHFL.IDX PT, R31, R24, 0x2, 0x1c1f ;  /* 0x005c1f00181f7f89 */ /* 0x0004e200000e0000 */
[----:B------:R-:W-:Y:S01]  /*9d10*/  PRMT R57, R17, 0x7610, R57 ;  /* 0x0000761011397816 */ /* 0x000fe20000000039 */
[----:B------:R-:W-:Y:S01]  /*9d20*/  CS2R R48, SRZ ;  /* 0x0000000000307805 */ /* 0x000fe2000001ff00 */
[----:B------:R-:W-:Y:S01]  /*9d30*/  PRMT R54, R16, 0x7610, R54 ;  /* 0x0000761010367816 */ /* 0x000fe20000000036 */
[----:B------:R2:W1:Y:S01]  /*9d40*/  SHFL.IDX PT, R26, R34, 0x2, 0x1c1f ;  /* 0x005c1f00221a7f89 */ /* 0x00046200000e0000 */
[----:B------:R-:W-:Y:S01]  /*9d50*/  PRMT R55, R14, 0x7610, R55 ;  /* 0x000076100e377816 */ /* 0x000fe20000000037 */
[----:B------:R-:W-:Y:S01]  /*9d60*/  CS2R R46, SRZ ;  /* 0x00000000002e7805 */ /* 0x000fe2000001ff00 */
[----:B------:R-:W-:Y:S01]  /*9d70*/  CS2R R38, SRZ ;  /* 0x0000000000267805 */ /* 0x000fe2000001ff00 */
[----:B------:R-:W-:Y:S01]  /*9d80*/  CS2R R44, SRZ ;  /* 0x00000000002c7805 */ /* 0x000fe2000001ff00 */
[----:B------:R-:W-:Y:S01]  /*9d90*/  CS2R R40, SRZ ;  /* 0x0000000000287805 */ /* 0x000fe2000001ff00 */
[----:B------:R-:W-:Y:S05]  /*9da0*/  @P0 BRA `(.L_x_887) ;  /* 0x0000016000000947 */ /* 0x000fea0003800000 */
[----:B----4-:R-:W-:Y:S01]  /*9db0*/  ISETP.GE.AND P1, PT, R28, c[0x0][0x27c], PT ;  /* 0x00009f001c007a0c */ /* 0x010fe20003f26270 */
[----:B------:R-:W-:Y:S01]  /*9dc0*/  CS2R R46, SRZ ;  /* 0x00000000002e7805 */ /* 0x000fe2000001ff00 */
[----:B------:R-:W-:Y:S01]  /*9dd0*/  ISETP.GE.AND P0, PT, R30, c[0x0][0x27c], PT ;  /* 0x00009f001e007a0c */ /* 0x000fe20003f06270 */
[----:B------:R-:W-:-:S10]  /*9de0*/  CS2R R38, SRZ ;  /* 0x0000000000267805 */ /* 0x000fd4000001ff00 */
[C---:B------:R-:W-:Y:S01]  /*9df0*/  @!P1 IMAD.SHL.U32 R14, R28.reuse, 0x2, RZ ;  /* 0x000000021c0e9824 */ /* 0x040fe200078e00ff */
[----:B------:R-:W-:Y:S01]  /*9e00*/  @!P1 SHF.L.U64.HI R19, R28, 0x1, R29 ;  /* 0x000000011c139819 */ /* 0x000fe2000001021d */
[C---:B------:R-:W-:Y:S01]  /*9e10*/  @!P0 IMAD.SHL.U32 R17, R30.reuse, 0x2, RZ ;  /* 0x000000021e118824 */ /* 0x040fe200078e00ff */
[----:B------:R-:W-:Y:S02]  /*9e20*/  @!P0 SHF.L.U64.HI R27, R30, 0x1, R21 ;  /* 0x000000011e1b8819 */ /* 0x000fe40000010215 */
[CC--:B-1-3--:R-:W-:Y:S02]  /*9e30*/  @!P1 IADD3 R22, P2, R15.reuse, R14.reuse, RZ ;  /* 0x0000000e0f169210 */ /* 0x0cafe40007f5e0ff */
[----:B------:R-:W-:Y:S02]  /*9e40*/  @!P1 IADD3 R18, P5, R26, R14, RZ ;  /* 0x0000000e1a129210 */ /* 0x000fe40007fbe0ff */
[-C--:B------:R-:W-:Y:S01]  /*9e50*/  @!P0 IADD3 R16, P3, R15, R17.reuse, RZ ;  /* 0x000000110f108210 */ /* 0x080fe20007f7e0ff */
[--C-:B------:R-:W-:Y:S01]  /*9e60*/  @!P1 IMAD.X R23, R32, 0x1, R19.reuse, P2 ;  /* 0x0000000120179824 */ /* 0x100fe200010e0613 */
[----:B------:R-:W-:Y:S01]  /*9e70*/  @!P0 IADD3 R14, P2, R26, R17, RZ ;  /* 0x000000111a0e8210 */ /* 0x000fe20007f5e0ff */
[----:B------:R-:W-:Y:S01]  /*9e80*/  CS2R R40, SRZ ;  /* 0x0000000000287805 */ /* 0x000fe2000001ff00 */
[----:B------:R-:W-:Y:S01]  /*9e90*/  CS2R R44, SRZ ;  /* 0x00000000002c7805 */ /* 0x000fe2000001ff00 */
[----:B------:R-:W-:Y:S01]  /*9ea0*/  @!P1 IMAD.X R19, R31, 0x1, R19, P5 ;  /* 0x000000011f139824 */ /* 0x000fe200028e0613 */
[----:B------:R1:W5:Y:S01]  /*9eb0*/  @!P1 LD.E.64 R38, [R22.64] ;  /* 0x0000000816269980 */ /* 0x000362000c101b00 */
[----:B------:R-:W-:-:S02]  /*9ec0*/  @!P0 IMAD.X R17, R32, 0x1, R27, P3 ;  /* 0x0000000120118824 */ /* 0x000fc400018e061b */
[----:B------:R-:W-:Y:S01]  /*9ed0*/  @!P0 IMAD.X R15, R31, 0x1, R27, P2 ;  /* 0x000000011f0f8824 */ /* 0x000fe200010e061b */
[----:B------:R1:W5:Y:S04]  /*9ee0*/  @!P1 LD.E.64 R40, [R18.64] ;  /* 0x0000000812289980 */ /* 0x000368000c101b00 */
[----:B------:R1:W5:Y:S04]  /*9ef0*/  @!P0 LD.E.64 R46, [R16.64] ;  /* 0x00000008102e8980 */ /* 0x000368000c101b00 */
[----:B------:R1:W5:Y:S02]  /*9f00*/  @!P0 LD.E.64 R44, [R14.64] ;  /* 0x000000080e2c8980 */ /* 0x000364000c101b00 */
.L_x_887:
[----:B----4-:R-:W-:Y:S05]  /*9f10*/  BSYNC B0 ;  /* 0x0000000000007941 */ /* 0x010fea0003800000 */
.L_x_886:
[----:B-1----:R-:W-:Y:S01]  /*9f20*/  IADD3 R14, R20, 0x60, RZ ;  /* 0x00000060140e7810 */ /* 0x002fe20007ffe0ff */
[----:B-----5:R-:W-:Y:S01]  /*9f30*/  IMAD.MOV.U32 R18, RZ, RZ, R46 ;  /* 0x000000ffff127224 */ /* 0x020fe200078e002e */
[----:B--2---:R-:W1:Y:S01]  /*9f40*/  SHFL.IDX PT, R25, R25, 0x3, 0x1c1f ;  /* 0x007c1f0019197f89 */ /* 0x004e6200000e0000 */
        /* <DEDUP_REMOVED lines=15> */
[----:B------:R-:W3:Y:S01]  /*a040*/  SHFL.IDX PT, R24, R24, 0x3, 0x1c1f ;  /* 0x007c1f0018187f89 */ /* 0x000ee200000e0000 */
[----:B------:R-:W-:Y:S01]  /*a050*/  PRMT R61, R17, 0x7610, R61 ;  /* 0x00007610113d7816 */ /* 0x000fe2000000003d */
[----:B------:R-:W-:Y:S01]  /*a060*/  CS2R R26, SRZ ;  /* 0x00000000001a7805 */ /* 0x000fe2000001ff00 */
[----:B------:R-:W-:Y:S01]  /*a070*/  PRMT R57, R57, 0x5410, R16 ;  /* 0x0000541039397816 */ /* 0x000fe20000000010 */
[----:B---3--:R3:W1:Y:S01]  /*a080*/  SHFL.IDX PT, R22, R34, 0x3, 0x1c1f ;  /* 0x007c1f0022167f89 */ /* 0x00866200000e0000 */
[----:B------:R-:W-:Y:S01]  /*a090*/  PRMT R59, R14, 0x7610, R59 ;  /* 0x000076100e3b7816 */ /* 0x000fe2000000003b */
[----:B--2---:R-:W-:Y:S01]  /*a0a0*/  CS2R R32, SRZ ;  /* 0x0000000000207805 */ /* 0x004fe2000001ff00 */
[----:B---3--:R-:W-:Y:S01]  /*a0b0*/  CS2R R34, SRZ ;  /* 0x0000000000227805 */ /* 0x008fe2000001ff00 */
[----:B------:R-:W-:Y:S05]  /*a0c0*/  @P0 BRA `(.L_x_889) ;  /* 0x0000016000000947 */ /* 0x000fea0003800000 */
[----:B-1--4-:R-:W-:Y:S01]  /*a0d0*/  ISETP.GE.AND P1, PT, R28, c[0x0][0x27c], PT ;  /* 0x00009f001c007a0c */ /* 0x012fe20003f26270 */
        /* <DEDUP_REMOVED lines=8> */
[C---:B------:R-:W-:Y:S02]  /*a160*/  @!P1 IADD3 R18, P5, R22.reuse, R14, RZ ;  /* 0x0000000e16129210 */ /* 0x040fe40007fbe0ff */
[-C--:B------:R-:W-:Y:S01]  /*a170*/  @!P0 IADD3 R16, P3, R15, R17.reuse, RZ ;  /* 0x000000110f108210 */ /* 0x080fe20007f7e0ff */
[C-C-:B------:R-:W-:Y:S01]  /*a180*/  @!P1 IMAD.X R21, R25.reuse, 0x1, R19.reuse, P2 ;  /* 0x0000000119159824 */ /* 0x140fe200010e0613 */
        /* <DEDUP_REMOVED lines=10> */
.L_x_889:
[----:B-1--4-:R-:W-:Y:S05]  /*a230*/  BSYNC B0 ;  /* 0x0000000000007941 */ /* 0x012fea0003800000 */
.L_x_888:
[----:B------:R-:W-:Y:S01]  /*a240*/  IMAD.IADD R16, R0, 0x1, -R147 ;  /* 0x0000000100107824 */ /* 0x000fe200078e0a93 */
[----:B------:R-:W-:-:S04]  /*a250*/  DEPBAR.LE SB0, 0x1 ;  /* 0x000080400000791a */ /* 0x000fc80000000000 */
[----:B------:R-:W-:Y:S01]  /*a260*/  IMNMX R31, R16, 0x80, PT ;  /* 0x00000080101f7817 */ /* 0x000fe20003800200 */
[----:B-----5:R-:W-:Y:S01]  /*a270*/  IMAD.MOV.U32 R14, RZ, RZ, R48 ;  /* 0x000000ffff0e7224 */ /* 0x020fe200078e0030 */
[----:B------:R-:W-:Y:S01]  /*a280*/  BSSY B1, `(.L_x_890) ;  /* 0x000006c000017945 */ /* 0x000fe20003800000 */
[----:B------:R-:W-:Y:S01]  /*a290*/  IMAD.MOV.U32 R15, RZ, RZ, R49 ;  /* 0x000000ffff0f7224 */ /* 0x000fe200078e0031 */
[----:B------:R-:W-:Y:S01]  /*a2a0*/  BAR.SYNC.DEFER_BLOCKING 0x0 ;  /* 0x0000000000007b1d */ /* 0x000fe20000010000 */
[----:B------:R-:W-:Y:S01]  /*a2b0*/  ISETP.GE.AND P0, PT, R83, R31, PT ;  /* 0x0000001f5300720c */ /* 0x000fe20003f06270 */
[----:B------:R-:W-:Y:S01]  /*a2c0*/  IMAD.MOV.U32 R0, RZ, RZ, R27 ;  /* 0x000000ffff007224 */ /* 0x000fe200078e001b */
[----:B------:R-:W-:Y:S01]  /*a2d0*/  PRMT R65, R14, 0x7610, R65 ;  /* 0x000076100e417816 */ /* 0x000fe20000000041 */
[----:B------:R-:W-:Y:S02]  /*a2e0*/  IMAD.MOV.U32 R14, RZ, RZ, R26 ;  /* 0x000000ffff0e7224 */ /* 0x000fe400078e001a */
[----:B------:R-:W-:Y:S01]  /*a2f0*/  IMAD.MOV.U32 R16, RZ, RZ, R34 ;  /* 0x000000ffff107224 */ /* 0x000fe200078e0022 */
[----:B------:R-:W-:Y:S01]  /*a300*/  PRMT R65, R65, 0x5410, R15 ;  /* 0x0000541041417816 */ /* 0x000fe2000000000f */
[----:B------:R-:W-:Y:S01]  /*a310*/  IMAD.MOV.U32 R15, RZ, RZ, R35 ;  /* 0x000000ffff0f7224 */ /* 0x000fe200078e0023 */
[----:B------:R-:W-:Y:S01]  /*a320*/  PRMT R62, R62, 0x5410, R14 ;  /* 0x000054103e3e7816 */ /* 0x000fe2000000000e */
[----:B------:R-:W-:Y:S01]  /*a330*/  IMAD.MOV.U32 R14, RZ, RZ, R32 ;  /* 0x000000ffff0e7224 */ /* 0x000fe200078e0020 */
[----:B------:R-:W-:Y:S01]  /*a340*/  PRMT R63, R63, 0x5410, R0 ;  /* 0x000054103f3f7816 */ /* 0x000fe20000000000 */
[----:B------:R-:W-:Y:S01]  /*a350*/  IMAD.MOV.U32 R0, RZ, RZ, R33 ;  /* 0x000000ffff007224 */ /* 0x000fe200078e0021 */
[----:B------:R-:W-:-:S02]  /*a360*/  PRMT R64, R16, 0x5410, R15 ;  /* 0x0000541010407816 */ /* 0x000fc4000000000f */
[----:B------:R-:W-:Y:S02]  /*a370*/  PRMT R61, R61, 0x5410, R14 ;  /* 0x000054103d3d7816 */ /* 0x000fe4000000000e */
[----:B------:R-:W-:Y:S01]  /*a380*/  PRMT R63, R0, 0x7610, R63 ;  /* 0x00007610003f7816 */ /* 0x000fe2000000003f */
[----:B------:R-:W-:Y:S05]  /*a390*/  @P0 BRA `(.L_x_891) ;  /* 0x000005a000000947 */ /* 0x000fea0003800000 */
[----:B------:R-:W-:Y:S01]  /*a3a0*/  ISETP.GE.AND P0, PT, R28, c[0x0][0x27c], PT ;  /* 0x00009f001c007a0c */ /* 0x000fe20003f06270 */
[----:B------:R-:W-:-:S12]  /*a3b0*/  BSSY B0, `(.L_x_892) ;  /* 0x000002c000007945 */ /* 0x000fd80003800000 */
[----:B------:R-:W-:Y:S05]  /*a3c0*/  @P0 BRA `(.L_x_893) ;  /* 0x000002a000000947 */ /* 0x000fea0003800000 */
[----:B------:R-:W1:Y:S01]  /*a3d0*/  LDS.128 R16, [R81+0x5000] ;  /* 0x0050000051107984 */ /* 0x000e620000000c00 */
[--C-:B------:R-:W-:Y:S02]  /*a3e0*/  SHF.R.U32.HI R0, RZ, 0x10, R7.reuse ;  /* 0x00000010ff007819 */ /* 0x100fe40000011607 */
[----:B------:R-:W-:Y:S01]  /*a3f0*/  SHF.R.U64 R24, R6, 0x10, R7 ;  /* 0x0000001006187819 */ /* 0x000fe20000001207 */
[----:B------:R-:W-:Y:S01]  /*a400*/  HADD2.F32 R7, -RZ, R50.H1_H1 ;  /* 0x30000032ff077230 */ /* 0x000fe20000004100 */
[--C-:B------:R-:W-:Y:S02]  /*a410*/  SHF.R.U64 R25, R10, 0x10, R11.reuse ;  /* 0x000000100a197819 */ /* 0x100fe4000000120b */
[----:B------:R-:W-:-:S05]  /*a420*/  SHF.R.U32.HI R21, RZ, 0x10, R11 ;  /* 0x00000010ff157819 */ /* 0x000fca000001160b */
[----:B------:R-:W-:Y:S02]  /*a430*/  HADD2.F32 R22, -RZ, R21.H0_H0 ;  /* 0x20000015ff167230 */ /* 0x000fe40000004100 */
[--C-:B-1----:R-:W-:Y:S02]  /*a440*/  HADD2.F32 R20, -RZ, R19.reuse.H0_H0 ;  /* 0x20000013ff147230 */ /* 0x102fe40000004100 */
[----:B------:R-:W-:Y:S02]  /*a450*/  HADD2.F32 R6, -RZ, R19.H1_H1 ;  /* 0x30000013ff067230 */ /* 0x000fe40000004100 */
[--C-:B------:R-:W-:Y:S02]  /*a460*/  HADD2.F32 R19, -RZ, R16.reuse.H0_H0 ;  /* 0x20000010ff137230 */ /* 0x100fe40000004100 */
[----:B------:R-:W-:Y:S02]  /*a470*/  HADD2.F32 R15, -RZ, R16.H1_H1 ;  /* 0x30000010ff0f7230 */ /* 0x000fe40000004100 */
[----:B------:R-:W-:-:S02]  /*a480*/  HADD2.F32 R16, -RZ, R18.H0_H0 ;  /* 0x20000012ff107230 */ /* 0x000fc40000004100 */
[----:B------:R-:W-:Y:S02]  /*a490*/  HADD2.F32 R10, -RZ, R18.H1_H1 ;  /* 0x30000012ff0a7230 */ /* 0x000fe40000004100 */
[----:B------:R-:W-:Y:S02]  /*a4a0*/  HADD2.F32 R18, -RZ, R0.H0_H0 ;  /* 0x20000000ff127230 */ /* 0x000fe40000004100 */
[--C-:B------:R-:W-:Y:S02]  /*a4b0*/  HADD2.F32 R14, -RZ, R17.reuse.H0_H0 ;  /* 0x20000011ff0e7230 */ /* 0x100fe40000004100 */
[----:B------:R-:W-:Y:S01]  /*a4c0*/  HADD2.F32 R11, -RZ, R17.H1_H1 ;  /* 0x30000011ff0b7230 */ /* 0x000fe20000004100 */
[-C--:B------:R-:W-:Y:S01]  /*a4d0*/  FMUL.FTZ R17, R6, R18.reuse ;  /* 0x0000001206117220 */ /* 0x080fe20000410000 */
[----:B------:R-:W-:Y:S01]  /*a4e0*/  HADD2.F32 R0, -RZ, R50.H0_H0 ;  /* 0x20000032ff007230 */ /* 0x000fe20000004100 */
[C---:B------:R-:W-:Y:S02]  /*a4f0*/  FMUL.FTZ R18, R20.reuse, R18 ;  /* 0x0000001214127220 */ /* 0x040fe40000410000 */
[----:B------:R-:W-:-:S02]  /*a500*/  FFMA.FTZ R23, R20, R22, -R17 ;  /* 0x0000001614177223 */ /* 0x000fc40000010811 */
[-C--:B------:R-:W-:Y:S02]  /*a510*/  FMUL.FTZ R17, R19, R0.reuse ;  /* 0x0000000013117220 */ /* 0x080fe40000410000 */
[C---:B------:R-:W-:Y:S01]  /*a520*/  FMUL.FTZ R21, R15.reuse, R0 ;  /* 0x000000000f157220 */ /* 0x040fe20000410000 */
[--C-:B------:R-:W-:Y:S01]  /*a530*/  HADD2.F32 R0, -RZ, R51.reuse.H0_H0 ;  /* 0x20000033ff007230 */ /* 0x100fe20000004100 */
[-C--:B------:R-:W-:Y:S01]  /*a540*/  FFMA.FTZ R20, R15, R7.reuse, R17 ;  /* 0x000000070f147223 */ /* 0x080fe20000010011 */
[----:B------:R-:W-:Y:S01]  /*a550*/  HADD2.F32 R17, -RZ, R24.H0_H0 ;  /* 0x20000018ff117230 */ /* 0x000fe20000004100 */
[----:B------:R-:W-:Y:S01]  /*a560*/  FFMA.FTZ R22, R6, R22, R18 ;  /* 0x0000001606167223 */ /* 0x000fe20000010012 */
[----:B------:R-:W-:Y:S01]  /*a570*/  HADD2.F32 R6, -RZ, R51.H1_H1 ;  /* 0x30000033ff067230 */ /* 0x000fe20000004100 */
[----:B------:R-:W-:Y:S01]  /*a580*/  FFMA.FTZ R21, R19, R7, -R21 ;  /* 0x0000000713157223 */ /* 0x000fe20000010815 */
[----:B------:R-:W-:Y:S01]  /*a590*/  HADD2.F32 R19, -RZ, R25.H0_H0 ;  /* 0x20000019ff137230 */ /* 0x000fe20000004100 */
[----:B------:R-:W-:-:S02]  /*a5a0*/  FMUL.FTZ R7, R10, R0 ;  /* 0x000000000a077220 */ /* 0x000fc40000410000 */
[----:B------:R-:W-:Y:S02]  /*a5b0*/  FMUL.FTZ R0, R16, R0 ;  /* 0x0000000010007220 */ /* 0x000fe40000410000 */
[-C--:B------:R-:W-:Y:S02]  /*a5c0*/  FMUL.FTZ R15, R11, R17.reuse ;  /* 0x000000110b0f7220 */ /* 0x080fe40000410000 */
[----:B------:R-:W-:Y:S02]  /*a5d0*/  FMUL.FTZ R17, R14, R17 ;  /* 0x000000110e117220 */ /* 0x000fe40000410000 */
[-C--:B------:R-:W-:Y:S01]  /*a5e0*/  FFMA.FTZ R18, R16, R6.reuse, -R7 ;  /* 0x0000000610127223 */ /* 0x080fe20000010807 */
[----:B------:R-:W-:Y:S01]  /*a5f0*/  F2FP.PACK_AB R16, R20, R21 ;  /* 0x000000151410723e */ /* 0x000fe200000000ff */
[----:B------:R-:W-:Y:S02]  /*a600*/  FFMA.FTZ R0, R10, R6, R0 ;  /* 0x000000060a007223 */ /* 0x000fe40000010000 */
[----:B------:R-:W-:-:S02]  /*a610*/  FFMA.FTZ R7, R14, R19, -R15 ;  /* 0x000000130e077223 */ /* 0x000fc4000001080f */
[----:B------:R-:W-:Y:S01]  /*a620*/  FFMA.FTZ R6, R11, R19, R17 ;  /* 0x000000130b067223 */ /* 0x000fe20000010011 */
[----:B------:R-:W-:Y:S02]  /*a630*/  F2FP.PACK_AB R19, R22, R23 ;  /* 0x000000171613723e */ /* 0x000fe400000000ff */
[----:B------:R-:W-:Y:S02]  /*a640*/  F2FP.PACK_AB R18, R0, R18 ;  /* 0x000000120012723e */ /* 0x000fe400000000ff */
[----:B------:R-:W-:-:S05]  /*a650*/  F2FP.PACK_AB R17, R6, R7 ;  /* 0x000000070611723e */ /* 0x000fca00000000ff */
[----:B------:R1:W-:Y:S02]  /*a660*/  STS.128 [R81+0x5000], R16 ;  /* 0x0050001051007388 */ /* 0x0003e40000000c00 */
.L_x_893:
[----:B------:R-:W-:Y:S05]  /*a670*/  BSYNC B0 ;  /* 0x0000000000007941 */ /* 0x000fea0003800000 */
.L_x_892:
[----:B------:R-:W-:-:S13]  /*a680*/  ISETP.GE.AND P0, PT, R30, c[0x0][0x27c], PT ;  /* 0x00009f001e007a0c */ /* 0x000fda0003f06270 */
[----:B------:R-:W-:Y:S05]  /*a690*/  @P0 BRA `(.L_x_891) ;  /* 0x000002a000000947 */ /* 0x000fea0003800000 */
[----:B-1----:R-:W1:Y:S01]  /*a6a0*/  LDS.128 R16, [R82+0x5000] ;  /* 0x0050000052107984 */ /* 0x002e620000000c00 */
[----:B------:R-:W-:Y:S02]  /*a6b0*/  SHF.R.U32.HI R0, RZ, 0x10, R9 ;  /* 0x00000010ff007819 */ /* 0x000fe40000011609 */
[--C-:B------:R-:W-:Y:S02]  /*a6c0*/  SHF.R.U64 R21, R12, 0x10, R13.reuse ;  /* 0x000000100c157819 */ /* 0x100fe4000000120d */
[----:B------:R-:W-:Y:S02]  /*a6d0*/  SHF.R.U32.HI R7, RZ, 0x10, R13 ;  /* 0x00000010ff077819 */ /* 0x000fe4000001160d */
[----:B------:R-:W-:Y:S01]  /*a6e0*/  SHF.R.U64 R20, R8, 0x10, R9 ;  /* 0x0000001008147819 */ /* 0x000fe20000001209 */
[--C-:B-1----:R-:W-:Y:S02]  /*a6f0*/  HADD2.F32 R12, -RZ, R16.reuse.H0_H0 ;  /* 0x20000010ff0c7230 */ /* 0x102fe40000004100 */
[----:B------:R-:W-:-:S02]  /*a700*/  HADD2.F32 R11, -RZ, R16.H1_H1 ;  /* 0x30000010ff0b7230 */ /* 0x000fc40000004100 */
[--C-:B------:R-:W-:Y:S02]  /*a710*/  HADD2.F32 R6, -RZ, R19.reuse.H1_H1 ;  /* 0x30000013ff067230 */ /* 0x100fe40000004100 */
[----:B------:R-:W-:Y:S02]  /*a720*/  HADD2.F32 R16, -RZ, R0.H0_H0 ;  /* 0x20000000ff107230 */ /* 0x000fe40000004100 */
[--C-:B------:R-:W-:Y:S02]  /*a730*/  HADD2.F32 R0, -RZ, R52.reuse.H0_H0 ;  /* 0x20000034ff007230 */ /* 0x100fe40000004100 */
[----:B------:R-:W-:Y:S01]  /*a740*/  HADD2.F32 R13, -RZ, R19.H0_H0 ;  /* 0x20000013ff0d7230 */ /* 0x000fe20000004100 */
[-C--:B------:R-:W-:Y:S01]  /*a750*/  FMUL.FTZ R15, R6, R16.reuse ;  /* 0x00000010060f7220 */ /* 0x080fe20000410000 */
[----:B------:R-:W-:Y:S02]  /*a760*/  HADD2.F32 R19, -RZ, R7.H0_H0 ;  /* 0x20000007ff137230 */ /* 0x000fe40000004100 */
[--C-:B------:R-:W-:Y:S01]  /*a770*/  HADD2.F32 R10, -RZ, R17.reuse.H0_H0 ;  /* 0x20000011ff0a7230 */ /* 0x100fe20000004100 */
[----:B------:R-:W-:Y:S01]  /*a780*/  FMUL.FTZ R16, R13, R16 ;  /* 0x000000100d107220 */ /* 0x000fe20000410000 */
[----:B------:R-:W-:Y:S01]  /*a790*/  HADD2.F32 R9, -RZ, R17.H1_H1 ;  /* 0x30000011ff097230 */ /* 0x000fe20000004100 */
[----:B------:R-:W-:Y:S01]  /*a7a0*/  FMUL.FTZ R17, R11, R0 ;  /* 0x000000000b117220 */ /* 0x000fe20000410000 */
[----:B------:R-:W-:-:S02]  /*a7b0*/  HADD2.F32 R7, -RZ, R52.H1_H1 ;  /* 0x30000034ff077230 */ /* 0x000fc40000004100 */
[--C-:B------:R-:W-:Y:S02]  /*a7c0*/  HADD2.F32 R14, -RZ, R18.reuse.H0_H0 ;  /* 0x20000012ff0e7230 */ /* 0x100fe40000004100 */
[----:B------:R-:W-:Y:S01]  /*a7d0*/  HADD2.F32 R8, -RZ, R18.H1_H1 ;  /* 0x30000012ff087230 */ /* 0x000fe20000004100 */
[----:B------:R-:W-:Y:S02]  /*a7e0*/  FFMA.FTZ R18, R13, R19, -R15 ;  /* 0x000000130d127223 */ /* 0x000fe4000001080f */
[C---:B------:R-:W-:Y:S01]  /*a7f0*/  FMUL.FTZ R13, R12.reuse, R0 ;  /* 0x000000000c0d7220 */ /* 0x040fe20000410000 */
[--C-:B------:R-:W-:Y:S01]  /*a800*/  HADD2.F32 R0, -RZ, R53.reuse.H0_H0 ;  /* 0x20000035ff007230 */ /* 0x100fe20000004100 */
[----:B------:R-:W-:Y:S01]  /*a810*/  FFMA.FTZ R17, R12, R7, -R17 ;  /* 0x000000070c117223 */ /* 0x000fe20000010811 */
[----:B------:R-:W-:Y:S01]  /*a820*/  HADD2.F32 R12, -RZ, R20.H0_H0 ;  /* 0x20000014ff0c7230 */ /* 0x000fe20000004100 */
[----:B------:R-:W-:Y:S01]  /*a830*/  FFMA.FTZ R15, R6, R19, R16 ;  /* 0x00000013060f7223 */ /* 0x000fe20000010010 */
[----:B------:R-:W-:Y:S01]  /*a840*/  HADD2.F32 R6, -RZ, R53.H1_H1 ;  /* 0x30000035ff067230 */ /* 0x000fe20000004100 */
[----:B------:R-:W-:Y:S01]  /*a850*/  FFMA.FTZ R13, R11, R7, R13 ;  /* 0x000000070b0d7223 */ /* 0x000fe2000001000d */
[----:B------:R-:W-:Y:S01]  /*a860*/  HADD2.F32 R16, -RZ, R21.H0_H0 ;  /* 0x20000015ff107230 */ /* 0x000fe20000004100 */
[----:B------:R-:W-:-:S02]  /*a870*/  FMUL.FTZ R7, R8, R0 ;  /* 0x0000000008077220 */ /* 0x000fc40000410000 */
[----:B------:R-:W-:Y:S02]  /*a880*/  FMUL.FTZ R0, R14, R0 ;  /* 0x000000000e007220 */ /* 0x000fe40000410000 */
[-C--:B------:R-:W-:Y:S02]  /*a890*/  FMUL.FTZ R11, R9, R12.reuse ;  /* 0x0000000c090b7220 */ /* 0x080fe40000410000 */
[----:B------:R-:W-:Y:S02]  /*a8a0*/  FMUL.FTZ R12, R10, R12 ;  /* 0x0000000c0a0c7220 */ /* 0x000fe40000410000 */
[-C--:B------:R-:W-:Y:S02]  /*a8b0*/  FFMA.FTZ R14, R14, R6.reuse, -R7 ;  /* 0x000000060e0e7223 */ /* 0x080fe40000010807 */
[----:B------:R-:W-:Y:S01]  /*a8c0*/  FFMA.FTZ R0, R8, R6, R0 ;  /* 0x0000000608007223 */ /* 0x000fe20000010000 */
[----:B------:R-:W-:Y:S01]  /*a8d0*/  F2FP.PACK_AB R8, R13, R17 ;  /* 0x000000110d08723e */ /* 0x000fe200000000ff */
[----:B------:R-:W-:Y:S01]  /*a8e0*/  FFMA.FTZ R7, R10, R16, -R11 ;  /* 0x000000100a077223 */ /* 0x000fe2000001080b */
[----:B------:R-:W-:Y:S01]  /*a8f0*/  F2FP.PACK_AB R11, R15, R18 ;  /* 0x000000120f0b723e */ /* 0x000fe200000000ff */
[----:B------:R-:W-:Y:S01]  /*a900*/  FFMA.FTZ R6, R9, R16, R12 ;  /* 0x0000001009067223 */ /* 0x000fe2000001000c */
[----:B------:R-:W-:-:S04]  /*a910*/  F2FP.PACK_AB R10, R0, R14 ;  /* 0x0000000e000a723e */ /* 0x000fc800000000ff */
[----:B------:R-:W-:-:S05]  /*a920*/  F2FP.PACK_AB R9, R6, R7 ;  /* 0x000000070609723e */ /* 0x000fca00000000ff */
[----:B------:R1:W-:Y:S02]  /*a930*/  STS.128 [R82+0x5000], R8 ;  /* 0x0050000852007388 */ /* 0x0003e40000000c00 */
.L_x_891:
[----:B------:R-:W-:Y:S05]  /*a940*/  BSYNC B1 ;  /* 0x0000000000017941 */ /* 0x000fea0003800000 */
.L_x_890:
[----:B------:R-:W-:Y:S01]  /*a950*/  ISETP.GE.AND P0, PT, R140, R31, PT ;  /* 0x0000001f8c00720c */ /* 0x000fe20003f06270 */
[----:B------:R-:W-:-:S12]  /*a960*/  BSSY B1, `(.L_x_894) ;  /* 0x000005c000017945 */ /* 0x000fd80003800000 */
[----:B------:R-:W-:Y:S05]  /*a970*/  @P0 BRA `(.L_x_895) ;  /* 0x000005a000000947 */ /* 0x000fea0003800000 */
[----:B------:R-:W-:Y:S01]  /*a980*/  ISETP.GE.AND P0, PT, R28, c[0x0][0x27c], PT ;  /* 0x00009f001c007a0c */ /* 0x000fe20003f06270 */
[----:B------:R-:W-:-:S12]  /*a990*/  BSSY B0, `(.L_x_896) ;  /* 0x000002c000007945 */ /* 0x000fd80003800000 */
[----:B------:R-:W-:Y:S05]  /*a9a0*/  @P0 BRA `(.L_x_897) ;  /* 0x000002a000000947 */ /* 0x000fea0003800000 */
[----:B-1----:R-:W1:Y:S01]  /*a9b0*/  LDS.128 R8, [R81+0x6000] ;  /* 0x0060000051087984 */ /* 0x002e620000000c00 */
[--C-:B------:R-:W-:Y:S01]  /*a9c0*/  SHF.R.U64 R15, R2, 0x10, R3.reuse ;  /* 0x00000010020f7819 */ /* 0x100fe20000001203 */
[----:B------:R-:W-:Y:S01]  /*a9d0*/  HADD2.F32 R0, -RZ, R54.H0_H0 ;  /* 0x20000036ff007230 */ /* 0x000fe20000004100 */
[----:B------:R-:W-:Y:S02]  /*a9e0*/  SHF.R.U32.HI R3, RZ, 0x10, R3 ;  /* 0x00000010ff037819 */ /* 0x000fe40000011603 */
        /* <DEDUP_REMOVED lines=8> */
[----:B------:R-:W-:Y:S01]  /*aa70*/  HADD2.F32 R4, -RZ, R10.H1_H1 ;  /* 0x3000000aff047230 */ /* 0x000fe20000004100 */
[----:B------:R-:W-:Y:S01]  /*aa80*/  FMUL.FTZ R13, R7, R0 ;  /* 0x00000000070d7220 */ /* 0x000fe20000410000 */
[----:B------:R-:W-:Y:S02]  /*aa90*/  HADD2.F32 R10, -RZ, R3.H0_H0 ;  /* 0x20000003ff0a7230 */ /* 0x000fe40000004100 */
[--C-:B------:R-:W-:Y:S02]  /*aaa0*/  HADD2.F32 R6, -RZ, R9.reuse.H0_H0 ;  /* 0x20000009ff067230 */ /* 0x100fe40000004100 */
[----:B------:R-:W-:Y:S01]  /*aab0*/  HADD2.F32 R5, -RZ, R9.H1_H1 ;  /* 0x30000009ff057230 */ /* 0x000fe20000004100 */
[-C--:B------:R-:W-:Y:S01]  /*aac0*/  FMUL.FTZ R9, R2, R10.reuse ;  /* 0x0000000a02097220 */ /* 0x080fe20000410000 */
[----:B------:R-:W-:Y:S01]  /*aad0*/  HADD2.F32 R3, -RZ, R54.H1_H1 ;  /* 0x30000036ff037230 */ /* 0x000fe20000004100 */
[C---:B------:R-:W-:Y:S02]  /*aae0*/  FMUL.FTZ R10, R12.reuse, R10 ;  /* 0x0000000a0c0a7220 */ /* 0x040fe40000410000 */
[----:B------:R-:W-:-:S02]  /*aaf0*/  FFMA.FTZ R14, R12, R17, -R9 ;  /* 0x000000110c0e7223 */ /* 0x000fc40000010809 */
[----:B------:R-:W-:Y:S01]  /*ab00*/  FMUL.FTZ R9, R11, R0 ;  /* 0x000000000b097220 */ /* 0x000fe20000410000 */
[--C-:B------:R-:W-:Y:S01]  /*ab10*/  HADD2.F32 R0, -RZ, R55.reuse.H0_H0 ;  /* 0x20000037ff007230 */ /* 0x100fe20000004100 */
[----:B------:R-:W-:Y:S01]  /*ab20*/  FFMA.FTZ R12, R2, R17, R10 ;  /* 0x00000011020c7223 */ /* 0x000fe2000001000a */
[----:B------:R-:W-:Y:S01]  /*ab30*/  HADD2.F32 R2, -RZ, R55.H1_H1 ;  /* 0x30000037ff027230 */ /* 0x000fe20000004100 */
[-C--:B------:R-:W-:Y:S01]  /*ab40*/  FFMA.FTZ R10, R7, R3.reuse, R9 ;  /* 0x00000003070a7223 */ /* 0x080fe20000010009 */
[----:B------:R-:W-:Y:S01]  /*ab50*/  HADD2.F32 R9, -RZ, R15.H0_H0 ;  /* 0x2000000fff097230 */ /* 0x000fe20000004100 */
[----:B------:R-:W-:Y:S01]  /*ab60*/  FFMA.FTZ R11, R11, R3, -R13 ;  /* 0x000000030b0b7223 */ /* 0x000fe2000001080d */
[----:B------:R-:W-:Y:S01]  /*ab70*/  HADD2.F32 R13, -RZ, R16.H0_H0 ;  /* 0x20000010ff0d7230 */ /* 0x000fe20000004100 */
[-C--:B------:R-:W-:Y:S02]  /*ab80*/  FMUL.FTZ R3, R4, R0.reuse ;  /* 0x0000000004037220 */ /* 0x080fe40000410000 */
[----:B------:R-:W-:-:S02]  /*ab90*/  FMUL.FTZ R0, R8, R0 ;  /* 0x0000000008007220 */ /* 0x000fc40000410000 */
[CC--:B------:R-:W-:Y:S02]  /*aba0*/  FMUL.FTZ R7, R5.reuse, R9.reuse ;  /* 0x0000000905077220 */ /* 0x0c0fe40000410000 */
[----:B------:R-:W-:Y:S02]  /*abb0*/  FMUL.FTZ R9, R6, R9 ;  /* 0x0000000906097220 */ /* 0x000fe40000410000 */
[-C--:B------:R-:W-:Y:S02]  /*abc0*/  FFMA.FTZ R8, R8, R2.reuse, -R3 ;  /* 0x0000000208087223 */ /* 0x080fe40000010803 */
[----:B------:R-:W-:Y:S01]  /*abd0*/  FFMA.FTZ R2, R4, R2, R0 ;  /* 0x0000000204027223 */ /* 0x000fe20000010000 */
[----:B------:R-:W-:Y:S01]  /*abe0*/  F2FP.PACK_AB R4, R10, R11 ;  /* 0x0000000b0a04723e */ /* 0x000fe200000000ff */
[-C--:B------:R-:W-:Y:S01]  /*abf0*/  FFMA.FTZ R3, R6, R13.reuse, -R7 ;  /* 0x0000000d06037223 */ /* 0x080fe20000010807 */
[----:B------:R-:W-:Y:S01]  /*ac00*/  F2FP.PACK_AB R7, R12, R14 ;  /* 0x0000000e0c07723e */ /* 0x000fe200000000ff */
[----:B------:R-:W-:Y:S01]  /*ac10*/  FFMA.FTZ R0, R5, R13, R9 ;  /* 0x0000000d05007223 */ /* 0x000fe20000010009 */
[----:B------:R-:W-:-:S04]  /*ac20*/  F2FP.PACK_AB R6, R2, R8 ;  /* 0x000000080206723e */ /* 0x000fc800000000ff */
[----:B------:R-:W-:-:S05]  /*ac30*/  F2FP.PACK_AB R5, R0, R3 ;  /* 0x000000030005723e */ /* 0x000fca00000000ff */
[----:B------:R1:W-:Y:S02]  /*ac40*/  STS.128 [R81+0x6000], R4 ;  /* 0x0060000451007388 */ /* 0x0003e40000000c00 */
.L_x_897:
[----:B------:R-:W-:Y:S05]  /*ac50*/  BSYNC B0 ;  /* 0x0000000000007941 */ /* 0x000fea0003800000 */
.L_x_896:
[----:B------:R-:W-:-:S13]  /*ac60*/  ISETP.GE.AND P0, PT, R30, c[0x0][0x27c], PT ;  /* 0x00009f001e007a0c */ /* 0x000fda0003f06270 */
[----:B------:R-:W-:Y:S05]  /*ac70*/  @P0 BRA `(.L_x_895) ;  /* 0x000002a000000947 */ /* 0x000fea0003800000 */
[----:B-1----:R-:W1:Y:S01]  /*ac80*/  LDS.128 R4, [R82+0x6000] ;  /* 0x0060000052047984 */ /* 0x002e620000000c00 */
[----:B------:R-:W-:Y:S02]  /*ac90*/  SHF.R.U32.HI R0, RZ, 0x10, R37 ;  /* 0x00000010ff007819 */ /* 0x000fe40000011625 */
[----:B------:R-:W-:Y:S02]  /*aca0*/  SHF.R.U32.HI R2, RZ, 0x10, R43 ;  /* 0x00000010ff027819 */ /* 0x000fe4000001162b */
[----:B------:R-:W-:Y:S01]  /*acb0*/  SHF.R.U64 R14, R36, 0x10, R37 ;  /* 0x00000010240e7819 */ /* 0x000fe20000001225 */
[----:B------:R-:W-:Y:S01]  /*acc0*/  HADD2.F32 R12, -RZ, R0.H0_H0 ;  /* 0x20000000ff0c7230 */ /* 0x000fe20000004100 */
[----:B------:R-:W-:Y:S01]  /*acd0*/  SHF.R.U64 R15, R42, 0x10, R43 ;  /* 0x000000102a0f7819 */ /* 0x000fe2000000122b */
[----:B------:R-:W-:Y:S02]  /*ace0*/  HADD2.F32 R0, -RZ, R56.H0_H0 ;  /* 0x20000038ff007230 */ /* 0x000fe40000004100 */
[----:B------:R-:W-:-:S02]  /*acf0*/  HADD2.F32 R17, -RZ, R2.H0_H0 ;  /* 0x20000002ff117230 */ /* 0x000fc40000004100 */
[----:B------:R-:W-:Y:S02]  /*ad00*/  HADD2.F32 R2, -RZ, R56.H1_H1 ;  /* 0x30000038ff027230 */ /* 0x000fe40000004100 */
[----:B------:R-:W-:Y:S02]  /*ad10*/  HADD2.F32 R15, -RZ, R15.H0_H0 ;  /* 0x2000000fff0f7230 */ /* 0x000fe40000004100 */
[--C-:B-1----:R-:W-:Y:S02]  /*ad20*/  HADD2.F32 R10, -RZ, R7.reuse.H0_H0 ;  /* 0x20000007ff0a7230 */ /* 0x102fe40000004100 */
[----:B------:R-:W-:Y:S02]  /*ad30*/  HADD2.F32 R7, -RZ, R7.H1_H1 ;  /* 0x30000007ff077230 */ /* 0x000fe40000004100 */
[--C-:B------:R-:W-:Y:S02]  /*ad40*/  HADD2.F32 R9, -RZ, R4.reuse.H0_H0 ;  /* 0x20000004ff097230 */ /* 0x100fe40000004100 */
[----:B------:R-:W-:-:S02]  /*ad50*/  HADD2.F32 R8, -RZ, R4.H1_H1 ;  /* 0x30000004ff087230 */ /* 0x000fc40000004100 */
[--C-:B------:R-:W-:Y:S02]  /*ad60*/  HADD2.F32 R4, -RZ, R5.reuse.H0_H0 ;  /* 0x20000005ff047230 */ /* 0x100fe40000004100 */
[----:B------:R-:W-:Y:S01]  /*ad70*/  HADD2.F32 R3, -RZ, R5.H1_H1 ;  /* 0x30000005ff037230 */ /* 0x000fe20000004100 */
[----:B------:R-:W-:Y:S01]  /*ad80*/  FMUL.FTZ R5, R7, R12 ;  /* 0x0000000c07057220 */ /* 0x000fe20000410000 */
[--C-:B------:R-:W-:Y:S01]  /*ad90*/  HADD2.F32 R11, -RZ, R6.reuse.H0_H0 ;  /* 0x20000006ff0b7230 */ /* 0x100fe20000004100 */
[-C--:B------:R-:W-:Y:S01]  /*ada0*/  FMUL.FTZ R13, R8, R0.reuse ;  /* 0x00000000080d7220 */ /* 0x080fe20000410000 */
[----:B------:R-:W-:Y:S01]  /*adb0*/  HADD2.F32 R6, -RZ, R6.H1_H1 ;  /* 0x30000006ff067230 */ /* 0x000fe20000004100 */
[----:B------:R-:W-:Y:S02]  /*adc0*/  FFMA.FTZ R16, R10, R17, -R5 ;  /* 0x000000110a107223 */ /* 0x000fe40000010805 */
[C---:B------:R-:W-:Y:S01]  /*add0*/  FMUL.FTZ R5, R9.reuse, R0 ;  /* 0x0000000009057220 */ /* 0x040fe20000410000 */
[----:B------:R-:W-:Y:S01]  /*ade0*/  HADD2.F32 R0, -RZ, R57.H0_H0 ;  /* 0x20000039ff007230 */ /* 0x000fe20000004100 */
[----:B------:R-:W-:-:S02]  /*adf0*/  FFMA.FTZ R13, R9, R2, -R13 ;  /* 0x00000002090d7223 */ /* 0x000fc4000001080d */
[----:B------:R-:W-:Y:S01]  /*ae00*/  FFMA.FTZ R9, R8, R2, R5 ;  /* 0x0000000208097223 */ /* 0x000fe20000010005 */
[----:B------:R-:W-:Y:S01]  /*ae10*/  HADD2.F32 R8, -RZ, R14.H0_H0 ;  /* 0x2000000eff087230 */ /* 0x000fe20000004100 */
[----:B------:R-:W-:Y:S01]  /*ae20*/  FMUL.FTZ R12, R10, R12 ;  /* 0x0000000c0a0c7220 */ /* 0x000fe20000410000 */
[----:B------:R-:W-:Y:S01]  /*ae30*/  HADD2.F32 R2, -RZ, R58.H0_H0 ;  /* 0x2000003aff027230 */ /* 0x000fe20000004100 */
[-C--:B------:R-:W-:Y:S02]  /*ae40*/  FMUL.FTZ R5, R6, R0.reuse ;  /* 0x0000000006057220 */ /* 0x080fe40000410000 */
[----:B------:R-:W-:Y:S02]  /*ae50*/  FFMA.FTZ R10, R7, R17, R12 ;  /* 0x00000011070a7223 */ /* 0x000fe4000001000c */
[----:B------:R-:W-:Y:S02]  /*ae60*/  FMUL.FTZ R0, R11, R0 ;  /* 0x000000000b007220 */ /* 0x000fe40000410000 */
[----:B------:R-:W-:-:S02]  /*ae70*/  FMUL.FTZ R7, R3, R8 ;  /* 0x0000000803077220 */ /* 0x000fc40000410000 */
[----:B------:R-:W-:Y:S02]  /*ae80*/  FMUL.FTZ R8, R4, R8 ;  /* 0x0000000804087220 */ /* 0x000fe40000410000 */
[-C--:B------:R-:W-:Y:S02]  /*ae90*/  FFMA.FTZ R5, R11, R2.reuse, -R5 ;  /* 0x000000020b057223 */ /* 0x080fe40000010805 */
[----:B------:R-:W-:Y:S02]  /*aea0*/  FFMA.FTZ R2, R6, R2, R0 ;  /* 0x0000000206027223 */ /* 0x000fe40000010000 */
[-C--:B------:R-:W-:Y:S01]  /*aeb0*/  FFMA.FTZ R0, R4, R15.reuse, -R7 ;  /* 0x0000000f04007223 */ /* 0x080fe20000010807 */
[----:B------:R-:W-:Y:S01]  /*aec0*/  F2FP.PACK_AB R7, R10, R16 ;  /* 0x000000100a07723e */ /* 0x000fe200000000ff */
[----:B------:R-:W-:Y:S01]  /*aed0*/  FFMA.FTZ R3, R3, R15, R8 ;  /* 0x0000000f03037223 */ /* 0x000fe20000010008 */
[----:B------:R-:W-:Y:S02]  /*aee0*/  F2FP.PACK_AB R6, R2, R5 ;  /* 0x000000050206723e */ /* 0x000fe400000000ff */
[----:B------:R-:W-:-:S02]  /*aef0*/  F2FP.PACK_AB R4, R9, R13 ;  /* 0x0000000d0904723e */ /* 0x000fc400000000ff */
[----:B------:R-:W-:-:S05]  /*af00*/  F2FP.PACK_AB R5, R3, R0 ;  /* 0x000000000305723e */ /* 0x000fca00000000ff */
[----:B------:R1:W-:Y:S02]  /*af10*/  STS.128 [R82+0x6000], R4 ;  /* 0x0060000452007388 */ /* 0x0003e40000000c00 */
.L_x_895:
[----:B------:R-:W-:Y:S05]  /*af20*/  BSYNC B1 ;  /* 0x0000000000017941 */ /* 0x000fea0003800000 */
.L_x_894:
[----:B------:R-:W-:Y:S01]  /*af30*/  ISETP.GE.AND P0, PT, R141, R31, PT ;  /* 0x0000001f8d00720c */ /* 0x000fe20003f06270 */
[----:B------:R-:W-:-:S12]  /*af40*/  BSSY B1, `(.L_x_898) ;  /* 0x000005c000017945 */ /* 0x000fd80003800000 */
[----:B------:R-:W-:Y:S05]  /*af50*/  @P0 BRA `(.L_x_899) ;  /* 0x000005a000000947 */ /* 0x000fea0003800000 */
[----:B------:R-:W-:Y:S01]  /*af60*/  ISETP.GE.AND P0, PT, R28, c[0x0][0x27c], PT ;  /* 0x00009f001c007a0c */ /* 0x000fe20003f06270 */
[----:B------:R-:W-:-:S12]  /*af70*/  BSSY B0, `(.L_x_900) ;  /* 0x000002c000007945 */ /* 0x000fd80003800000 */
[----:B------:R-:W-:Y:S05]  /*af80*/  @P0 BRA `(.L_x_901) ;  /* 0x000002a000000947 */ /* 0x000fea0003800000 */
[----:B-1----:R-:W1:Y:S01]  /*af90*/  LDS.128 R4, [R81+0x7000] ;  /* 0x0070000051047984 */ /* 0x002e620000000c00 */
[----:B------:R-:W-:Y:S02]  /*afa0*/  SHF.R.U32.HI R0, RZ, 0x10, R41 ;  /* 0x00000010ff007819 */ /* 0x000fe40000011629 */
[----:B------:R-:W-:Y:S02]  /*afb0*/  SHF.R.U32.HI R2, RZ, 0x10, R39 ;  /* 0x00000010ff027819 */ /* 0x000fe40000011627 */
[----:B------:R-:W-:Y:S01]  /*afc0*/  SHF.R.U64 R14, R40, 0x10, R41 ;  /* 0x00000010280e7819 */ /* 0x000fe20000001229 */
[----:B------:R-:W-:Y:S01]  /*afd0*/  HADD2.F32 R12, -RZ, R0.H0_H0 ;  /* 0x20000000ff0c7230 */ /* 0x000fe20000004100 */
[----:B------:R-:W-:Y:S01]  /*afe0*/  SHF.R.U64 R15, R38, 0x10, R39 ;  /* 0x00000010260f7819 */ /* 0x000fe20000001227 */
[----:B------:R-:W-:Y:S02]  /*aff0*/  HADD2.F32 R0, -RZ, R57.H1_H1 ;  /* 0x30000039ff007230 */ /* 0x000fe40000004100 */
        /* <DEDUP_REMOVED lines=20> */
[----:B------:R-:W-:Y:S01]  /*b140*/  HADD2.F32 R2, -RZ, R59.H1_H1 ;  /* 0x3000003bff027230 */ /* 0x000fe20000004100 */
        /* <DEDUP_REMOVED lines=14> */
.L_x_901:
[----:B------:R-:W-:Y:S05]  /*b230*/  BSYNC B0 ;  /* 0x0000000000007941 */ /* 0x000fea0003800000 */
.L_x_900:
        /* <DEDUP_REMOVED lines=44> */
.L_x_899:
[----:B------:R-:W-:Y:S05]  /*b500*/  BSYNC B1 ;  /* 0x0000000000017941 */ /* 0x000fea0003800000 */
.L_x_898:
[----:B------:R-:W-:-:S13]  /*b510*/  ISETP.GE.AND P0, PT, R73, R31, PT ;  /* 0x0000001f4900720c */ /* 0x000fda0003f06270 */
        /* <DEDUP_REMOVED lines=46> */
.L_x_904:
[----:B------:R-:W-:Y:S05]  /*b800*/  BSYNC B0 ;  /* 0x0000000000007941 */ /* 0x000fea0003800000 */
.L_x_903:
        /* <DEDUP_REMOVED lines=10> */
[----:B------:R-:W-:Y:S02]  /*b8b0*/  HADD2.F32 R2, -RZ, R65.H0_H0 ;  /* 0x20000041ff027230 */ /* 0x000fe40000004100 */
        /* <DEDUP_REMOVED lines=13> */
[----:B------:R-:W-:Y:S01]  /*b990*/  HADD2.F32 R0, -RZ, R64.H1_H1 ;  /* 0x30000040ff007230 */ /* 0x000fe20000004100 */
        /* <DEDUP_REMOVED lines=18> */
[----:B------:R1:W-:Y:S01]  /*bac0*/  STS.128 [R82+0x8000], R4 ;  /* 0x0080000452007388 */ /* 0x0003e20000000c00 */
[----:B------:R-:W-:Y:S05]  /*bad0*/  BRA `(.L_x_902) ;  /* 0x000022f000007947 */ /* 0x000fea0003800000 */
.L_x_881:
[----:B------:R-:W-:Y:S01]  /*bae0*/  @P6 IMAD.HI.U32 R3, R2, c[0x0][0x2c8], RZ ;  /* 0x0000b20002036a27 */ /* 0x000fe200078e00ff */
[----:B------:R-:W-:Y:S01]  /*baf0*/  ISETP.GE.AND P2, PT, R32, c[0x0][0x27c], PT ;  /* 0x00009f0020007a0c */ /* 0x000fe20003f46270 */
[----:B------:R-:W-:Y:S01]  /*bb00*/  CS2R R18, SRZ ;  /* 0x0000000000127805 */ /* 0x000fe2000001ff00 */
[----:B------:R-:W-:Y:S01]  /*bb10*/  CS2R R16, SRZ ;  /* 0x0000000000107805 */ /* 0x000fe2000001ff00 */
[----:B------:R-:W-:Y:S01]  /*bb20*/  IMAD.MOV.U32 R7, RZ, RZ, R8 ;  /* 0x000000ffff077224 */ /* 0x000fe200078e0008 */
[----:B------:R-:W-:-:S04]  /*bb30*/  @P6 SHF.R.U32.HI R2, RZ, c[0x0][0x2cc], R3 ;  /* 0x0000b300ff026a19 */ /* 0x000fc80000011603 */
[----:B------:R-:W-:Y:S01]  /*bb40*/  SHF.R.S32.HI R3, RZ, 0x1f, R2 ;  /* 0x0000001fff037819 */ /* 0x000fe20000011402 */
[----:B------:R-:W-:-:S04]  /*bb50*/  IMAD.WIDE.U32 R6, R2, c[0x0][0x280], R6 ;  /* 0x0000a00002067a25 */ /* 0x000fc800078e0006 */
[C---:B------:R-:W-:Y:S01]  /*bb60*/  IMAD R5, R3.reuse, c[0x0][0x280], RZ ;  /* 0x0000a00003057a24 */ /* 0x040fe200078e02ff */
[----:B------:R-:W-:Y:S01]  /*bb70*/  LEA R26, P0, R6, c[0x0][0x270], 0x1 ;  /* 0x00009c00061a7a11 */ /* 0x000fe200078008ff */
[----:B------:R-:W-:Y:S02]  /*bb80*/  IMAD R3, R3, c[0x0][0x290], RZ ;  /* 0x0000a40003037a24 */ /* 0x000fe400078e02ff */
[C---:B------:R-:W-:Y:S02]  /*bb90*/  IMAD R8, R2.reuse, c[0x0][0x284], R5 ;  /* 0x0000a10002087a24 */ /* 0x040fe400078e0205 */
[----:B------:R-:W-:Y:S02]  /*bba0*/  IMAD.MOV.U32 R5, RZ, RZ, R9 ;  /* 0x000000ffff057224 */ /* 0x000fe400078e0009 */
[----:B------:R-:W-:Y:S02]  /*bbb0*/  IMAD.IADD R7, R7, 0x1, R8 ;  /* 0x0000000107077824 */ /* 0x000fe400078e0208 */
[----:B------:R-:W-:Y:S01]  /*bbc0*/  IMAD.WIDE.U32 R4, R2, c[0x0][0x290], R4 ;  /* 0x0000a40002047a25 */ /* 0x000fe200078e0004 */
[----:B------:R-:W1:Y:S02]  /*bbd0*/  SHFL.IDX PT, R8, R26, RZ, 0x1c1f ;  /* 0x001c1fff1a087589 */ /* 0x000e6400000e0000 */
[----:B------:R-:W-:Y:S01]  /*bbe0*/  LEA.HI.X R21, R6, c[0x0][0x274], R7, 0x1, P0 ;  /* 0x00009d0006157a11 */ /* 0x000fe200000f0c07 */
[----:B------:R-:W-:Y:S01]  /*bbf0*/  IMAD R2, R2, c[0x0][0x294], R3 ;  /* 0x0000a50002027a24 */ /* 0x000fe200078e0203 */
[----:B------:R-:W-:-:S03]  /*bc00*/  LEA R3, P0, R4, c[0x0][0x288], 0x1 ;  /* 0x0000a20004037a11 */ /* 0x000fc600078008ff */
[----:B------:R-:W-:Y:S02]  /*bc10*/  IMAD.IADD R2, R5, 0x1, R2 ;  /* 0x0000000105027824 */ /* 0x000fe400078e0202 */
[----:B------:R-:W2:Y:S03]  /*bc20*/  SHFL.IDX PT, R5, R21, RZ, 0x1c1f ;  /* 0x001c1fff15057589 */ /* 0x000ea600000e0000 */
[----:B------:R-:W-:Y:S01]  /*bc30*/  LEA.HI.X R2, R4, c[0x0][0x28c], R2, 0x1, P0 ;  /* 0x0000a30004027a11 */ /* 0x000fe200000f0c02 */
[----:B------:R-:W4:Y:S01]  /*bc40*/  SHFL.IDX PT, R9, R3, RZ, 0x1c1f ;  /* 0x001c1fff03097589 */ /* 0x000f2200000e0000 */
[----:B------:R-:W-:-:S03]  /*bc50*/  ISETP.GE.OR P0, PT, R20, R0, P2 ;  /* 0x000000001400720c */ /* 0x000fc60001706670 */
[----:B------:R-:W5:Y:S10]  /*bc60*/  SHFL.IDX PT, R10, R2, RZ, 0x1c1f ;  /* 0x001c1fff020a7589 */ /* 0x000f7400000e0000 */
[C---:B------:R-:W-:Y:S01]  /*bc70*/  @!P0 IMAD.SHL.U32 R6, R32.reuse, 0x2, RZ ;  /* 0x0000000220068824 */ /* 0x040fe200078e00ff */
[----:B------:R-:W-:-:S04]  /*bc80*/  @!P0 SHF.L.U64.HI R7, R32, 0x1, R33 ;  /* 0x0000000120078819 */ /* 0x000fc80000010221 */
[----:B-1----:R-:W-:-:S05]  /*bc90*/  @!P0 IADD3 R4, P1, R8, R6, RZ ;  /* 0x0000000608048210 */ /* 0x002fca0007f3e0ff */
[--C-:B--2---:R-:W-:Y:S01]  /*bca0*/  @!P0 IMAD.X R5, R5, 0x1, R7.reuse, P1 ;  /* 0x0000000105058824 */ /* 0x104fe200008e0607 */
[----:B----4-:R-:W-:Y:S01]  /*bcb0*/  @!P0 IADD3 R6, P1, R9, R6, RZ ;  /* 0x0000000609068210 */ /* 0x010fe20007f3e0ff */
[----:B------:R-:W-:Y:S01]  /*bcc0*/  CS2R R14, SRZ ;  /* 0x00000000000e7805 */ /* 0x000fe2000001ff00 */
[----:B------:R-:W-:Y:S02]  /*bcd0*/  CS2R R12, SRZ ;  /* 0x00000000000c7805 */ /* 0x000fe4000001ff00 */
[----:B------:R1:W2:Y:S01]  /*bce0*/  @!P0 LD.E.128 R16, [R4.64] ;  /* 0x0000000804108980 */ /* 0x0002a2000c101d00 */
[----:B-----5:R-:W-:-:S05]  /*bcf0*/  @!P0 IMAD.X R7, R10, 0x1, R7, P1 ;  /* 0x000000010a078824 */ /* 0x020fca00008e0607 */
[----:B------:R4:W5:Y:S01]  /*bd00*/  @!P0 LD.E.128 R12, [R6.64] ;  /* 0x00000008060c8980 */ /* 0x000962000c101d00 */
[----:B------:R-:W-:Y:S01]  /*bd10*/  BSSY B0, `(.L_x_905) ;  /* 0x0000028000007945 */ /* 0x000fe20003800000 */
[----:B------:R-:W-:Y:S01]  /*bd20*/  CS2R R10, SRZ ;  /* 0x00000000000a7805 */ /* 0x000fe2000001ff00 */
[----:B------:R-:W-:Y:S01]  /*bd30*/  CS2R R8, SRZ ;  /* 0x0000000000087805 */ /* 0x000fe2000001ff00 */
[----:B------:R3:W2:Y:S04]  /*bd40*/  SHFL.IDX PT, R22, R26, 0x1, 0x1c1f ;  /* 0x003c1f001a167f89 */ /* 0x0006a800000e0000 */
[----:B------:R3:W2:Y:S04]  /*bd50*/  SHFL.IDX PT, R23, R3, 0x1, 0x1c1f ;  /* 0x003c1f0003177f89 */ /* 0x0006a800000e0000 */
[----:B------:R3:W2:Y:S04]  /*bd60*/  SHFL.IDX PT, R25, R21, 0x1, 0x1c1f ;  /* 0x003c1f0015197f89 */ /* 0x0006a800000e0000 */
[----:B------:R3:W2:Y:S01]  /*bd70*/  SHFL.IDX PT, R24, R2, 0x1, 0x1c1f ;  /* 0x003c1f0002187f89 */ /* 0x0006a200000e0000 */
[----:B-1----:R-:W-:-:S04]  /*bd80*/  IADD3 R4, R20, 0x20, RZ ;  /* 0x0000002014047810 */ /* 0x002fc80007ffe0ff */
[----:B------:R-:W-:Y:S01]  /*bd90*/  ISETP.GE.AND P0, PT, R4, R0, PT ;  /* 0x000000000400720c */ /* 0x000fe20003f06270 */
[----:B--2---:R-:W-:Y:S01]  /*bda0*/  IMAD.MOV.U32 R5, RZ, RZ, R16 ;  /* 0x000000ffff057224 */ /* 0x004fe200078e0010 */
[----:B----4-:R-:W-:Y:S01]  /*bdb0*/  MOV R7, R18 ;  /* 0x0000001200077202 */ /* 0x010fe20000000f00 */
[----:B------:R-:W-:Y:S02]  /*bdc0*/  IMAD.MOV.U32 R4, RZ, RZ, R17 ;  /* 0x000000ffff047224 */ /* 0x000fe400078e0011 */
[----:B------:R-:W-:Y:S01]  /*bdd0*/  IMAD.MOV.U32 R6, RZ, RZ, R19 ;  /* 0x000000ffff067224 */ /* 0x000fe200078e0013 */
[----:B------:R-:W-:Y:S01]  /*bde0*/  PRMT R67, R67, 0x5410, R7 ;  /* 0x0000541043437816 */ /* 0x000fe20000000007 */
[----:B-----5:R-:W-:Y:S01]  /*bdf0*/  IMAD.MOV.U32 R7, RZ, RZ, R14 ;  /* 0x000000ffff077224 */ /* 0x020fe200078e000e */
[----:B------:R-:W-:Y:S01]  /*be00*/  PRMT R65, R65, 0x5410, R5 ;  /* 0x0000541041417816 */ /* 0x000fe20000000005 */
[----:B------:R-:W-:Y:S01]  /*be10*/  IMAD.MOV.U32 R5, RZ, RZ, R12 ;  /* 0x000000ffff057224 */ /* 0x000fe200078e000c */
[----:B------:R-:W-:Y:S01]  /*be20*/  PRMT R39, R39, 0x5410, R4 ;  /* 0x0000541027277816 */ /* 0x000fe20000000004 */
[----:B------:R-:W-:Y:S01]  /*be30*/  IMAD.MOV.U32 R4, RZ, RZ, R13 ;  /* 0x000000ffff047224 */ /* 0x000fe200078e000d */
[----:B------:R-:W-:-:S02]  /*be40*/  PRMT R41, R41, 0x5410, R6 ;  /* 0x0000541029297816 */ /* 0x000fc40000000006 */
[----:B------:R-:W-:Y:S02]  /*be50*/  MOV R6, R15 ;  /* 0x0000000f00067202 */ /* 0x000fe40000000f00 */
[----:B------:R-:W-:Y:S02]  /*be60*/  PRMT R67, R7, 0x7610, R67 ;  /* 0x0000761007437816 */ /* 0x000fe40000000043 */
[----:B------:R-:W-:Y:S02]  /*be70*/  PRMT R41, R6, 0x7610, R41 ;  /* 0x0000761006297816 */ /* 0x000fe40000000029 */
[----:B------:R-:W-:Y:S01]  /*be80*/  PRMT R65, R5, 0x7610, R65 ;  /* 0x0000761005417816 */ /* 0x000fe20000000041 */
[----:B------:R-:W-:Y:S01]  /*be90*/  CS2R R6, SRZ ;  /* 0x0000000000067805 */ /* 0x000fe2000001ff00 */
[----:B------:R-:W-:Y:S02]  /*bea0*/  PRMT R39, R4, 0x7610, R39 ;  /* 0x0000761004277816 */ /* 0x000fe40000000027 */
[----:B------:R-:W-:Y:S01]  /*beb0*/  CS2R R4, SRZ ;  /* 0x0000000000047805 */ /* 0x000fe2000001ff00 */
[----:B------:R-:W-:Y:S05]  /*bec0*/  @P0 BRA `(.L_x_906) ;  /* 0x000000c000000947 */ /* 0x000fea0003800000 */
[----:B---3--:R-:W-:Y:S01]  /*bed0*/  CS2R R8, SRZ ;  /* 0x0000000000087805 */ /* 0x008fe2000001ff00 */
[----:B------:R-:W-:Y:S01]  /*bee0*/  CS2R R6, SRZ ;  /* 0x0000000000067805 */ /* 0x000fe2000001ff00 */
[----:B------:R-:W-:Y:S01]  /*bef0*/  CS2R R4, SRZ ;  /* 0x0000000000047805 */ /* 0x000fe2000001ff00 */
[----:B------:R-:W-:Y:S05]  /*bf00*/  @P2 BRA `(.L_x_906) ;  /* 0x0000008000002947 */ /* 0x000fea0003800000 */
[C---:B------:R-:W-:Y:S01]  /*bf10*/  IMAD.SHL.U32 R6, R32.reuse, 0x2, RZ ;  /* 0x0000000220067824 */ /* 0x040fe200078e00ff */
[----:B------:R-:W-:-:S04]  /*bf20*/  SHF.L.U64.HI R7, R32, 0x1, R33 ;  /* 0x0000000120077819 */ /* 0x000fc80000010221 */
[-C--:B------:R-:W-:Y:S02]  /*bf30*/  IADD3 R4, P1, R22, R6.reuse, RZ ;  /* 0x0000000616047210 */ /* 0x080fe40007f3e0ff */
[----:B------:R-:W-:-:S03]  /*bf40*/  IADD3 R6, P0, R23, R6, RZ ;  /* 0x0000000617067210 */ /* 0x000fc60007f1e0ff */
[--C-:B------:R-:W-:Y:S02]  /*bf50*/  IMAD.X R5, R25, 0x1, R7.reuse, P1 ;  /* 0x0000000119057824 */ /* 0x100fe400008e0607 */
[----:B------:R-:W-:-:S03]  /*bf60*/  IMAD.X R7, R24, 0x1, R7, P0 ;  /* 0x0000000118077824 */ /* 0x000fc600000e0607 */
[----:B------:R1:W5:Y:S04]  /*bf70*/  LD.E.128 R8, [R4.64] ;  /* 0x0000000804087980 */ /* 0x000368000c101d00 */
[----:B-1----:R-:W5:Y:S02]  /*bf80*/  LD.E.128 R4, [R6.64] ;  /* 0x0000000806047980 */ /* 0x002f64000c101d00 */
.L_x_906:
[----:B---3--:R-:W-:Y:S05]  /*bf90*/  BSYNC B0 ;  /* 0x0000000000007941 */ /* 0x008fea0003800000 */
.L_x_905:
[----:B------:R-:W1:Y:S01]  /*bfa0*/  SHFL.IDX PT, R24, R26, 0x2, 0x1c1f ;  /* 0x005c1f001a187f89 */ /* 0x000e6200000e0000 */
[----:B------:R-:W-:Y:S01]  /*bfb0*/  IADD3 R22, R20, 0x40, RZ ;  /* 0x0000004014167810 */ /* 0x000fe20007ffe0ff */
[----:B------:R-:W-:Y:S01]  /*bfc0*/  CS2R R50, SRZ ;  /* 0x0000000000327805 */ /* 0x000fe2000001ff00 */
[----:B------:R-:W-:Y:S01]  /*bfd0*/  CS2R R48, SRZ ;  /* 0x0000000000307805 */ /* 0x000fe2000001ff00 */
[----:B------:R-:W2:Y:S01]  /*bfe0*/  SHFL.IDX PT, R25, R21, 0x2, 0x1c1f ;  /* 0x005c1f0015197f89 */ /* 0x000ea200000e0000 */
[----:B------:R-:W-:-:S03]  /*bff0*/  ISETP.GE.OR P0, PT, R22, R0, P2 ;  /* 0x000000001600720c */ /* 0x000fc60001706670 */
[----:B------:R-:W3:Y:S04]  /*c000*/  SHFL.IDX PT, R27, R3, 0x2, 0x1c1f ;  /* 0x005c1f00031b7f89 */ /* 0x000ee800000e0000 */
[----:B------:R-:W4:Y:S06]  /*c010*/  SHFL.IDX PT, R28, R2, 0x2, 0x1c1f ;  /* 0x005c1f00021c7f89 */ /* 0x000f2c00000e0000 */
[C---:B------:R-:W-:Y:S01]  /*c020*/  @!P0 IMAD.SHL.U32 R22, R32.reuse, 0x2, RZ ;  /* 0x0000000220168824 */ /* 0x040fe200078e00ff */
[----:B------:R-:W-:-:S04]  /*c030*/  @!P0 SHF.L.U64.HI R23, R32, 0x1, R33 ;  /* 0x0000000120178819 */ /* 0x000fc80000010221 */
[----:B-1----:R-:W-:-:S05]  /*c040*/  @!P0 IADD3 R24, P1, R24, R22, RZ ;  /* 0x0000001618188210 */ /* 0x002fca0007f3e0ff */
[----:B--2---:R-:W-:Y:S01]  /*c050*/  @!P0 IMAD.X R25, R25, 0x1, R23, P1 ;  /* 0x0000000119198824 */ /* 0x004fe200008e0617 */
[----:B---3--:R-:W-:Y:S01]  /*c060*/  @!P0 IADD3 R22, P1, R27, R22, RZ ;  /* 0x000000161b168210 */ /* 0x008fe20007f3e0ff */
[----:B------:R-:W-:-:S03]  /*c070*/  CS2R R46, SRZ ;  /* 0x00000000002e7805 */ /* 0x000fc6000001ff00 */
[----:B------:R1:W2:Y:S01]  /*c080*/  @!P0 LD.E.128 R48, [R24.64] ;  /* 0x0000000818308980 */ /* 0x0002a2000c101d00 */
[----:B------:R-:W-:Y:S01]  /*c090*/  CS2R R44, SRZ ;  /* 0x00000000002c7805 */ /* 0x000fe2000001ff00 */
[----:B----4-:R-:W-:-:S05]  /*c0a0*/  @!P0 IMAD.X R23, R28, 0x1, R23, P1 ;  /* 0x000000011c178824 */ /* 0x010fca00008e0617 */
[----:B------:R3:W4:Y:S01]  /*c0b0*/  @!P0 LD.E.128 R44, [R22.64] ;  /* 0x00000008162c8980 */ /* 0x000722000c101d00 */
[----:B------:R-:W-:Y:S01]  /*c0c0*/  IADD3 R20, R20, 0x60, RZ ;  /* 0x0000006014147810 */ /* 0x000fe20007ffe0ff */
[----:B------:R-:W-:Y:S01]  /*c0d0*/  BSSY B0, `(.L_x_907) ;  /* 0x0000037000007945 */ /* 0x000fe20003800000 */
[----:B------:R-:W-:Y:S01]  /*c0e0*/  CS2R R58, SRZ ;  /* 0x00000000003a7805 */ /* 0x000fe2000001ff00 */
[----:B------:R-:W-:Y:S01]  /*c0f0*/  CS2R R56, SRZ ;  /* 0x0000000000387805 */ /* 0x000fe2000001ff00 */
[----:B------:R-:W-:Y:S01]  /*c100*/  ISETP.GE.AND P0, PT, R20, R0, PT ;  /* 0x000000001400720c */ /* 0x000fe20003f06270 */
[----:B-----5:R-:W-:Y:S01]  /*c110*/  IMAD.MOV.U32 R20, RZ, RZ, R9 ;  /* 0x000000ffff147224 */ /* 0x020fe200078e0009 */
[----:B------:R-:W-:Y:S01]  /*c120*/  CS2R R54, SRZ ;  /* 0x0000000000367805 */ /* 0x000fe2000001ff00 */
[----:B------:R-:W-:-:S03]  /*c130*/  CS2R R52, SRZ ;  /* 0x0000000000347805 */ /* 0x000fc6000001ff00 */
[----:B------:R-:W-:Y:S01]  /*c140*/  PRMT R68, R68, 0x5410, R20 ;  /* 0x0000541044447816 */ /* 0x000fe20000000014 */
[----:B------:R-:W-:Y:S02]  /*c150*/  IMAD.MOV.U32 R20, RZ, RZ, R5 ;  /* 0x000000ffff147224 */ /* 0x000fe400078e0005 */
[----:B-1----:R-:W-:-:S03]  /*c160*/  IMAD.MOV.U32 R24, RZ, RZ, R10 ;  /* 0x000000ffff187224 */ /* 0x002fc600078e000a */
[----:B------:R-:W-:Y:S01]  /*c170*/  PRMT R68, R20, 0x7610, R68 ;  /* 0x0000761014447816 */ /* 0x000fe20000000044 */
[----:B------:R2:W1:Y:S01]  /*c180*/  SHFL.IDX PT, R25, R21, 0x3, 0x1c1f ;  /* 0x007c1f0015197f89 */ /* 0x00046200000e0000 */
[----:B------:R-:W-:Y:S01]  /*c190*/  PRMT R71, R71, 0x5410, R24 ;  /* 0x0000541047477816 */ /* 0x000fe20000000018 */
[----:B------:R-:W-:Y:S02]  /*c1a0*/  IMAD.MOV.U32 R24, RZ, RZ, R6 ;  /* 0x000000ffff187224 */ /* 0x000fe400078e0006 */
[----:B---3--:R-:W-:Y:S02]  /*c1b0*/  IMAD.MOV.U32 R23, RZ, RZ, R11 ;  /* 0x000000ffff177224 */ /* 0x008fe400078e000b */
[----:B------:R-:W-:Y:S01]  /*c1c0*/  IMAD.MOV.U32 R22, RZ, RZ, R8 ;  /* 0x000000ffff167224 */ /* 0x000fe200078e0008 */
[----:B------:R-:W-:Y:S02]  /*c1d0*/  PRMT R71, R24, 0x7610, R71 ;  /* 0x0000761018477816 */ /* 0x000fe40000000047 */
[----:B------:R-:W-:Y:S01]  /*c1e0*/  PRMT R69, R69, 0x5410, R23 ;  /* 0x0000541045457816 */ /* 0x000fe20000000017 */
[----:B------:R-:W-:Y:S01]  /*c1f0*/  IMAD.MOV.U32 R23, RZ, RZ, R7 ;  /* 0x000000ffff177224 */ /* 0x000fe200078e0007 */
[----:B------:R-:W3:Y:S01]  /*c200*/  SHFL.IDX PT, R24, R2, 0x3, 0x1c1f ;  /* 0x007c1f0002187f89 */ /* 0x000ee200000e0000 */
[----:B------:R-:W-:Y:S01]  /*c210*/  PRMT R70, R70, 0x5410, R22 ;  /* 0x0000541046467816 */ /* 0x000fe20000000016 */
[----:B------:R-:W-:-:S02]  /*c220*/  IMAD.MOV.U32 R22, RZ, RZ, R4 ;  /* 0x000000ffff167224 */ /* 0x000fc400078e0004 */
[----:B------:R-:W-:Y:S02]  /*c230*/  PRMT R69, R23, 0x7610, R69 ;  /* 0x0000761017457816 */ /* 0x000fe40000000045 */
[----:B------:R1:W1:Y:S01]  /*c240*/  SHFL.IDX PT, R23, R3, 0x3, 0x1c1f ;  /* 0x007c1f0003177f89 */ /* 0x00026200000e0000 */
[----:B------:R-:W-:-:S03]  /*c250*/  PRMT R70, R22, 0x7610, R70 ;  /* 0x0000761016467816 */ /* 0x000fc60000000046 */
[----:B------:R1:W1:Y:S01]  /*c260*/  SHFL.IDX PT, R22, R26, 0x3, 0x1c1f ;  /* 0x007c1f001a167f89 */ /* 0x00026200000e0000 */
[----:B--2---:R-:W-:Y:S02]  /*c270*/  IMAD.MOV.U32 R21, RZ, RZ, R50 ;  /* 0x000000ffff157224 */ /* 0x004fe400078e0032 */
[----:B------:R-:W-:Y:S02]  /*c280*/  IMAD.MOV.U32 R20, RZ, RZ, R51 ;  /* 0x000000ffff147224 */ /* 0x000fe400078e0033 */
[----:B-1----:R-:W-:Y:S01]  /*c290*/  IMAD.MOV.U32 R3, RZ, RZ, R48 ;  /* 0x000000ffff037224 */ /* 0x002fe200078e0030 */
[----:B------:R-:W-:Y:S01]  /*c2a0*/  PRMT R77, R77, 0x5410, R21 ;  /* 0x000054104d4d7816 */ /* 0x000fe20000000015 */
[----:B------:R-:W-:Y:S01]  /*c2b0*/  IMAD.MOV.U32 R2, RZ, RZ, R49 ;  /* 0x000000ffff027224 */ /* 0x000fe200078e0031 */
[----:B------:R-:W-:Y:S01]  /*c2c0*/  PRMT R75, R75, 0x5410, R20 ;  /* 0x000054104b4b7816 */ /* 0x000fe20000000014 */
[----:B----4-:R-:W-:Y:S01]  /*c2d0*/  IMAD.MOV.U32 R21, RZ, RZ, R46 ;  /* 0x000000ffff157224 */ /* 0x010fe200078e002e */
        /* <DEDUP_REMOVED lines=21> */
[----:B------:R1:W5:Y:S02]  /*c430*/  LD.E.128 R52, [R2.64] ;  /* 0x0000000802347980 */ /* 0x000364000c101d00 */
.L_x_908:
[----:B---3--:R-:W-:Y:S05]  /*c440*/  BSYNC B0 ;  /* 0x0000000000007941 */ /* 0x008fea0003800000 */
.L_x_907:
[----:B-1----:R-:W-:Y:S01]  /*c450*/  IMAD.IADD R20, R0, 0x1, -R147 ;  /* 0x0000000100147824 */ /* 0x002fe200078e0a93 */
[----:B------:R-:W-:-:S04]  /*c460*/  DEPBAR.LE SB0, 0x1 ;  /* 0x000080400000791a */ /* 0x000fc80000000000 */
[----:B------:R-:W-:Y:S01]  /*c470*/  IMNMX R64, R20, 0x80, PT ;  /* 0x0000008014407817 */ /* 0x000fe20003800200 */
[----:B-----5:R-:W-:Y:S01]  /*c480*/  IMAD.MOV.U32 R2, RZ, RZ, R58 ;  /* 0x000000ffff027224 */ /* 0x020fe200078e003a */
[----:B------:R-:W-:Y:S01]  /*c490*/  BSSY B0, `(.L_x_909) ;  /* 0x000006e000007945 */ /* 0x000fe20003800000 */
[----:B------:R-:W-:Y:S01]  /*c4a0*/  IMAD.MOV.U32 R3, RZ, RZ, R59 ;  /* 0x000000ffff037224 */ /* 0x000fe200078e003b */
[----:B------:R-:W-:Y:S01]  /*c4b0*/  BAR.SYNC.DEFER_BLOCKING 0x0 ;  /* 0x0000000000007b1d */ /* 0x000fe20000010000 */
[----:B------:R-:W-:Y:S01]  /*c4c0*/  ISETP.GE.OR P0, PT, R83, R64, P2 ;  /* 0x000000405300720c */ /* 0x000fe20001706670 */
        /* <DEDUP_REMOVED lines=8> */
[----:B------:R-:W-:-:S02]  /*c550*/  IMAD.MOV.U32 R2, RZ, RZ, R52 ;  /* 0x000000ffff027224 */ /* 0x000fc400078e0034 */
[----:B------:R-:W-:Y:S01]  /*c560*/  IMAD.MOV.U32 R0, RZ, RZ, R53 ;  /* 0x000000ffff007224 */ /* 0x000fe200078e0035 */
[----:B------:R-:W-:Y:S02]  /*c570*/  PRMT R79, R3, 0x7610, R79 ;  /* 0x00007610034f7816 */ /* 0x000fe4000000004f */
[----:B------:R-:W-:Y:S02]  /*c580*/  PRMT R80, R2, 0x5410, R20 ;  /* 0x0000541002507816 */ /* 0x000fe40000000014 */
[----:B------:R-:W-:Y:S01]  /*c590*/  PRMT R78, R0, 0x7610, R78 ;  /* 0x00007610004e7816 */ /* 0x000fe2000000004e */
[----:B------:R-:W-:Y:S05]  /*c5a0*/  @P0 BRA `(.L_x_910) ;  /* 0x000005c000000947 */ /* 0x000fea0003800000 */
[----:B------:R-:W-:Y:S02]  /*c5b0*/  IADD3 R2, R32, c[0x0][0x27c], RZ ;  /* 0x00009f0020027a10 */ /* 0x000fe40007ffe0ff */
[C---:B------:R-:W-:Y:S02]  /*c5c0*/  LOP3.LUT R0, R150.reuse, 0x38, R32, 0xf8, !PT ;  /* 0x0000003896007812 */ /* 0x040fe400078ef820 */
[----:B------:R-:W-:-:S02]  /*c5d0*/  LOP3.LUT R2, R150, 0x38, R2, 0xf8, !PT ;  /* 0x0000003896027812 */ /* 0x000fc400078ef802 */
[----:B------:R-:W-:Y:S02]  /*c5e0*/  LOP3.LUT R0, R158, R0, R157, 0xf6, !PT ;  /* 0x000000009e007212 */ /* 0x000fe400078ef69d */
[----:B------:R-:W-:Y:S02]  /*c5f0*/  LOP3.LUT R2, R2, R157, RZ, 0x3c, !PT ;  /* 0x0000009d02027212 */ /* 0x000fe400078e3cff */
[----:B------:R-:W-:Y:S02]  /*c600*/  LEA R40, R0, 0x5100, 0x1 ;  /* 0x0000510000287811 */ /* 0x000fe400078e08ff */
[----:B------:R-:W-:Y:S02]  /*c610*/  IADD3 R2, R158, R2, RZ ;  /* 0x000000029e027210 */ /* 0x000fe40007ffe0ff */
[----:B------:R-:W-:Y:S01]  /*c620*/  SHF.R.U32.HI R0, RZ, 0x10, R13 ;  /* 0x00000010ff007819 */ /* 0x000fe2000001160d */
[----:B------:R-:W1:Y:S01]  /*c630*/  LDS.128 R20, [R40] ;  /* 0x0000000028147984 */ /* 0x000e620000000c00 */
[----:B------:R-:W-:Y:S01]  /*c640*/  SHF.L.U32 R38, R2, 0x1, RZ ;  /* 0x0000000102267819 */ /* 0x000fe200000006ff */
[--C-:B------:R-:W-:Y:S01]  /*c650*/  HADD2.F32 R2, -RZ, R39.reuse.H0_H0 ;  /* 0x20000027ff027230 */ /* 0x100fe20000004100 */
[----:B------:R-:W-:Y:S01]  /*c660*/  SHF.R.U64 R63, R16, 0x10, R17 ;  /* 0x00000010103f7819 */ /* 0x000fe20000001211 */
[----:B------:R-:W-:Y:S01]  /*c670*/  HADD2.F32 R16, -RZ, R39.H1_H1 ;  /* 0x30000027ff107230 */ /* 0x000fe20000004100 */
[----:B------:R-:W-:Y:S01]  /*c680*/  SHF.R.U64 R61, R12, 0x10, R13 ;  /* 0x000000100c3d7819 */ /* 0x000fe2000000120d */
[----:B------:R-:W2:Y:S01]  /*c690*/  LDS.128 R24, [R38+0x5100] ;  /* 0x0051000026187984 */ /* 0x000ea20000000c00 */
[--C-:B------:R-:W-:Y:S01]  /*c6a0*/  SHF.R.U64 R62, R18, 0x10, R19.reuse ;  /* 0x00000010123e7819 */ /* 0x100fe20000001213 */
[----:B------:R-:W-:Y:S01]  /*c6b0*/  HADD2.F32 R63, -RZ, R63.H0_H0 ;  /* 0x2000003fff3f7230 */ /* 0x000fe20000004100 */
[----:B------:R-:W-:-:S02]  /*c6c0*/  SHF.R.U32.HI R36, RZ, 0x10, R19 ;  /* 0x00000010ff247819 */ /* 0x000fc40000011613 */
[--C-:B------:R-:W-:Y:S01]  /*c6d0*/  SHF.R.U64 R37, R14, 0x10, R15.reuse ;  /* 0x000000100e257819 */ /* 0x100fe2000000120f */
[----:B------:R-:W-:Y:S01]  /*c6e0*/  HADD2.F32 R62, -RZ, R62.H0_H0 ;  /* 0x2000003eff3e7230 */ /* 0x000fe20000004100 */
[----:B------:R-:W-:Y:S02]  /*c6f0*/  SHF.R.U32.HI R34, RZ, 0x10, R15 ;  /* 0x00000010ff227819 */ /* 0x000fe4000001160f */
[----:B------:R-:W-:-:S05]  /*c700*/  SHF.R.U32.HI R35, RZ, 0x10, R17 ;  /* 0x00000010ff237819 */ /* 0x000fca0000011611 */
[----:B------:R-:W-:Y:S02]  /*c710*/  HADD2.F32 R66, -RZ, R35.H0_H0 ;  /* 0x20000023ff427230 */ /* 0x000fe40000004100 */
[----:B-1----:R-:W-:Y:S02]  /*c720*/  HADD2.F32 R31, -RZ, R21.H0_H0 ;  /* 0x20000015ff1f7230 */ /* 0x002fe40000004100 */
[----:B------:R-:W-:Y:S02]  /*c730*/  HADD2.F32 R29, -RZ, R23.H0_H0 ;  /* 0x20000017ff1d7230 */ /* 0x000fe40000004100 */
[----:B------:R-:W-:Y:S02]  /*c740*/  HADD2.F32 R30, -RZ, R21.H1_H1 ;  /* 0x30000015ff1e7230 */ /* 0x000fe40000004100 */
[--C-:B--2---:R-:W-:Y:S02]  /*c750*/  HADD2.F32 R13, -RZ, R25.reuse.H0_H0 ;  /* 0x20000019ff0d7230 */ /* 0x104fe40000004100 */
[----:B------:R-:W-:-:S02]  /*c760*/  HADD2.F32 R12, -RZ, R25.H1_H1 ;  /* 0x30000019ff0c7230 */ /* 0x000fc40000004100 */
[--C-:B------:R-:W-:Y:S01]  /*c770*/  HADD2.F32 R15, -RZ, R24.reuse.H0_H0 ;  /* 0x20000018ff0f7230 */ /* 0x100fe20000004100 */
[-C--:B------:R-:W-:Y:S01]  /*c780*/  FMUL.FTZ R42, R13, R2.reuse ;  /* 0x000000020d2a7220 */ /* 0x080fe20000410000 */
[----:B------:R-:W-:Y:S01]  /*c790*/  HADD2.F32 R19, -RZ, R24.H1_H1 ;  /* 0x30000018ff137230 */ /* 0x000fe20000004100 */
[----:B------:R-:W-:Y:S01]  /*c7a0*/  FMUL.FTZ R24, R31, R2 ;  /* 0x000000021f187220 */ /* 0x000fe20000410000 */
[----:B------:R-:W-:Y:S02]  /*c7b0*/  HADD2.F32 R25, -RZ, R0.H0_H0 ;  /* 0x20000000ff197230 */ /* 0x000fe40000004100 */
[----:B------:R-:W-:Y:S01]  /*c7c0*/  HADD2.F32 R0, -RZ, R41.H0_H0 ;  /* 0x20000029ff007230 */ /* 0x000fe20000004100 */
[----:B------:R-:W-:Y:S01]  /*c7d0*/  FFMA.FTZ R60, R13, R16, R24 ;  /* 0x000000100d3c7223 */ /* 0x000fe20000010018 */
[----:B------:R-:W-:Y:S01]  /*c7e0*/  HADD2.F32 R3, -RZ, R27.H0_H0 ;  /* 0x2000001bff037230 */ /* 0x000fe20000004100 */
[-C--:B------:R-:W-:Y:S01]  /*c7f0*/  FMUL.FTZ R24, R30, R25.reuse ;  /* 0x000000191e187220 */ /* 0x080fe20000410000 */
[----:B------:R-:W-:Y:S01]  /*c800*/  HADD2.F32 R13, -RZ, R41.H1_H1 ;  /* 0x30000029ff0d7230 */ /* 0x000fe20000004100 */
[----:B------:R-:W-:Y:S01]  /*c810*/  FMUL.FTZ R2, R29, R0 ;  /* 0x000000001d027220 */ /* 0x000fe20000410000 */
[--C-:B------:R-:W-:Y:S01]  /*c820*/  HADD2.F32 R18, -RZ, R26.reuse.H0_H0 ;  /* 0x2000001aff127230 */ /* 0x100fe20000004100 */
[C---:B------:R-:W-:Y:S01]  /*c830*/  FMUL.FTZ R39, R12.reuse, R25 ;  /* 0x000000190c277220 */ /* 0x040fe20000410000 */
[----:B------:R-:W-:Y:S01]  /*c840*/  HADD2.F32 R17, -RZ, R26.H1_H1 ;  /* 0x3000001aff117230 */ /* 0x000fe20000004100 */
[C---:B------:R-:W-:Y:S01]  /*c850*/  FFMA.FTZ R41, R3.reuse, R13, R2 ;  /* 0x0000000d03297223 */ /* 0x040fe20000010002 */
[----:B------:R-:W-:Y:S01]  /*c860*/  HADD2.F32 R23, -RZ, R23.H1_H1 ;  /* 0x30000017ff177230 */ /* 0x000fe20000004100 */
[----:B------:R-:W-:Y:S01]  /*c870*/  FFMA.FTZ R43, R12, R66, R24 ;  /* 0x000000420c2b7223 */ /* 0x000fe20000010018 */
[----:B------:R-:W-:Y:S01]  /*c880*/  HADD2.F32 R26, -RZ, R34.H0_H0 ;  /* 0x20000022ff1a7230 */ /* 0x000fe20000004100 */
[----:B------:R-:W-:Y:S01]  /*c890*/  FMUL.FTZ R34, R3, R0 ;  /* 0x0000000003227220 */ /* 0x000fe20000410000 */
[----:B------:R-:W-:-:S02]  /*c8a0*/  HADD2.F32 R28, -RZ, R20.H0_H0 ;  /* 0x20000014ff1c7230 */ /* 0x000fc40000004100 */
[--C-:B------:R-:W-:Y:S01]  /*c8b0*/  HADD2.F32 R0, -RZ, R65.reuse.H0_H0 ;  /* 0x20000041ff007230 */ /* 0x100fe20000004100 */
[----:B------:R-:W-:Y:S01]  /*c8c0*/  FMUL.FTZ R12, R23, R26 ;  /* 0x0000001a170c7220 */ /* 0x000fe20000410000 */
[----:B------:R-:W-:Y:S02]  /*c8d0*/  HADD2.F32 R3, -RZ, R65.H1_H1 ;  /* 0x30000041ff037230 */ /* 0x000fe40000004100 */
[----:B------:R-:W-:Y:S01]  /*c8e0*/  HADD2.F32 R14, -RZ, R27.H1_H1 ;  /* 0x3000001bff0e7230 */ /* 0x000fe20000004100 */
[----:B------:R-:W-:Y:S01]  /*c8f0*/  FMUL.FTZ R24, R28, R0 ;  /* 0x000000001c187220 */ /* 0x000fe20000410000 */
[----:B------:R-:W-:Y:S02]  /*c900*/  HADD2.F32 R65, -RZ, R36.H0_H0 ;  /* 0x20000024ff417230 */ /* 0x000fe40000004100 */
[----:B------:R-:W-:Y:S01]  /*c910*/  HADD2.F32 R21, -RZ, R20.H1_H1 ;  /* 0x30000014ff157230 */ /* 0x000fe20000004100 */
[C---:B------:R-:W-:Y:S01]  /*c920*/  FMUL.FTZ R26, R14.reuse, R26 ;  /* 0x0000001a0e1a7220 */ /* 0x040fe20000410000 */
[--C-:B------:R-:W-:Y:S01]  /*c930*/  HADD2.F32 R20, -RZ, R22.reuse.H0_H0 ;  /* 0x20000016ff147230 */ /* 0x100fe20000004100 */
[----:B------:R-:W-:Y:S01]  /*c940*/  FFMA.FTZ R36, R14, R65, R12 ;  /* 0x000000410e247223 */ /* 0x000fe2000001000c */
[--C-:B------:R-:W-:Y:S01]  /*c950*/  HADD2.F32 R2, -RZ, R67.reuse.H0_H0 ;  /* 0x20000043ff027230 */ /* 0x100fe20000004100 */
[C---:B------:R-:W-:Y:S01]  /*c960*/  FMUL.FTZ R14, R15.reuse, R0 ;  /* 0x000000000f0e7220 */ /* 0x040fe20000410000 */
[----:B------:R-:W-:Y:S01]  /*c970*/  HADD2.F32 R0, -RZ, R67.H1_H1 ;  /* 0x30000043ff007230 */ /* 0x000fe20000004100 */
[----:B------:R-:W-:Y:S01]  /*c980*/  FFMA.FTZ R35, R15, R3, R24 ;  /* 0x000000030f237223 */ /* 0x000fe20000010018 */
[----:B------:R-:W-:Y:S01]  /*c990*/  HADD2.F32 R15, -RZ, R61.H0_H0 ;  /* 0x2000003dff0f7230 */ /* 0x000fe20000004100 */
[-C--:B------:R-:W-:Y:S01]  /*c9a0*/  FMUL.FTZ R12, R20, R2.reuse ;  /* 0x00000002140c7220 */ /* 0x080fe20000410000 */
[----:B------:R-:W-:Y:S01]  /*c9b0*/  HADD2.F32 R22, -RZ, R22.H1_H1 ;  /* 0x30000016ff167230 */ /* 0x000fe20000004100 */
[C---:B------:R-:W-:Y:S01]  /*c9c0*/  FMUL.FTZ R24, R18.reuse, R2 ;  /* 0x0000000212187220 */ /* 0x040fe20000410000 */
[----:B------:R-:W-:Y:S01]  /*c9d0*/  HADD2.F32 R27, -RZ, R37.H0_H0 ;  /* 0x20000025ff1b7230 */ /* 0x000fe20000004100 */
[----:B------:R-:W-:-:S02]  /*c9e0*/  FFMA.FTZ R37, R18, R0, R12 ;  /* 0x0000000012257223 */ /* 0x000fc4000001000c */
[----:B------:R-:W-:Y:S02]  /*c9f0*/  FMUL.FTZ R12, R21, R15 ;  /* 0x0000000f150c7220 */ /* 0x000fe40000410000 */
[----:B------:R-:W-:Y:S02]  /*ca00*/  FMUL.FTZ R2, R22, R27 ;  /* 0x0000001b16027220 */ /* 0x000fe40000410000 */
[C---:B------:R-:W-:Y:S02]  /*ca10*/  FFMA.FTZ R25, R19.reuse, R63, R12 ;  /* 0x0000003f13197223 */ /* 0x040fe4000001000c */
[----:B------:R-:W-:Y:S02]  /*ca20*/  FMUL.FTZ R15, R19, R15 ;  /* 0x0000000f130f7220 */ /* 0x000fe40000410000 */
[C---:B------:R-:W-:Y:S02]  /*ca30*/  FMUL.FTZ R12, R17.reuse, R27 ;  /* 0x0000001b110c7220 */ /* 0x040fe40000410000 */
[----:B------:R-:W-:-:S02]  /*ca40*/  FFMA.FTZ R27, R17, R62, R2 ;  /* 0x0000003e111b7223 */ /* 0x000fc40000010002 */
[----:B------:R-:W-:Y:S02]  /*ca50*/  FFMA.FTZ R18, R31, R16, -R42 ;  /* 0x000000101f127223 */ /* 0x000fe4000001082a */
[----:B------:R-:W-:Y:S02]  /*ca60*/  FFMA.FTZ R14, R28, R3, -R14 ;  /* 0x000000031c0e7223 */ /* 0x000fe4000001080e */
[----:B------:R-:W-:Y:S02]  /*ca70*/  FFMA.FTZ R17, R30, R66, -R39 ;  /* 0x000000421e117223 */ /* 0x000fe40000010827 */
[----:B------:R-:W-:Y:S01]  /*ca80*/  FFMA.FTZ R16, R29, R13, -R34 ;  /* 0x0000000d1d107223 */ /* 0x000fe20000010822 */
[----:B------:R-:W-:Y:S01]  /*ca90*/  F2FP.PACK_AB R13, R43, R60 ;  /* 0x0000003c2b0d723e */ /* 0x000fe200000000ff */
[----:B------:R-:W-:Y:S01]  /*caa0*/  FFMA.FTZ R19, R23, R65, -R26 ;  /* 0x0000004117137223 */ /* 0x000fe2000001081a */
[----:B------:R-:W-:Y:S01]  /*cab0*/  F2FP.PACK_AB R17, R17, R18 ;  /* 0x000000121111723e */ /* 0x000fe200000000ff */
[----:B------:R-:W-:-:S02]  /*cac0*/  FFMA.FTZ R3, R20, R0, -R24 ;  /* 0x0000000014037223 */ /* 0x000fc40000010818 */
[----:B------:R-:W-:Y:S01]  /*cad0*/  FFMA.FTZ R2, R21, R63, -R15 ;  /* 0x0000003f15027223 */ /* 0x000fe2000001080f */
[----:B------:R-:W-:Y:S01]  /*cae0*/  F2FP.PACK_AB R19, R19, R16 ;  /* 0x000000101313723e */ /* 0x000fe200000000ff */
[----:B------:R-:W-:Y:S01]  /*caf0*/  FFMA.FTZ R0, R22, R62, -R12 ;  /* 0x0000003e16007223 */ /* 0x000fe2000001080c */
[----:B------:R-:W-:Y:S02]  /*cb00*/  F2FP.PACK_AB R15, R36, R41 ;  /* 0x00000029240f723e */ /* 0x000fe400000000ff */
[----:B------:R-:W-:Y:S02]  /*cb10*/  F2FP.PACK_AB R16, R2, R14 ;  /* 0x0000000e0210723e */ /* 0x000fe400000000ff */
[----:B------:R-:W-:Y:S02]  /*cb20*/  F2FP.PACK_AB R18, R0, R3 ;  /* 0x000000030012723e */ /* 0x000fe400000000ff */
[----:B------:R-:W-:Y:S02]  /*cb30*/  F2FP.PACK_AB R12, R25, R35 ;  /* 0x00000023190c723e */ /* 0x000fe400000000ff */
[----:B------:R-:W-:Y:S01]  /*cb40*/  F2FP.PACK_AB R14, R27, R37 ;  /* 0x000000251b0e723e */ /* 0x000fe200000000ff */
[----:B------:R1:W-:Y:S04]  /*cb50*/  STS.128 [R40], R16 ;  /* 0x0000001028007388 */ /* 0x0003e80000000c00 */
[----:B------:R1:W-:Y:S02]  /*cb60*/  STS.128 [R38+0x5100], R12 ;  /* 0x0051000c26007388 */ /* 0x0003e40000000c00 */
.L_x_910:
[----:B------:R-:W-:Y:S05]  /*cb70*/  BSYNC B0 ;  /* 0x0000000000007941 */ /* 0x000fea0003800000 */
.L_x_909:
[----:B------:R-:W-:Y:S01]  /*cb80*/  ISETP.GE.OR P0, PT, R140, R64, P2 ;  /* 0x000000408c00720c */ /* 0x000fe20001706670 */
[----:B------:R-:W-:-:S12]  /*cb90*/  BSSY B0, `(.L_x_911) ;  /* 0x000005e000007945 */ /* 0x000fd80003800000 */
[----:B------:R-:W-:Y:S05]  /*cba0*/  @P0 BRA `(.L_x_912) ;  /* 0x000005c000000947 */ /* 0x000fea0003800000 */
[----:B------:R-:W-:Y:S02]  /*cbb0*/  IADD3 R2, R32, c[0x0][0x27c], RZ ;  /* 0x00009f0020027a10 */ /* 0x000fe40007ffe0ff */
[C---:B------:R-:W-:Y:S02]  /*cbc0*/  LOP3.LUT R0, R151.reuse, 0x38, R32, 0xf8, !PT ;  /* 0x0000003897007812 */ /* 0x040fe400078ef820 */
[----:B------:R-:W-:Y:S02]  /*cbd0*/  LOP3.LUT R2, R151, 0x38, R2, 0xf8, !PT ;  /* 0x0000003897027812 */ /* 0x000fe400078ef802 */
[----:B------:R-:W-:Y:S02]  /*cbe0*/  LOP3.LUT R0, R162, R0, R188, 0xf6, !PT ;  /* 0x00000000a2007212 */ /* 0x000fe400078ef6bc */
[----:B------:R-:W-:Y:S02]  /*cbf0*/  LOP3.LUT R2, R2, R188, RZ, 0x3c, !PT ;  /* 0x000000bc02027212 */ /* 0x000fe400078e3cff */
[----:B------:R-:W-:-:S02]  /*cc00*/  LEA R35, R0, 0x5100, 0x1 ;  /* 0x0000510000237811 */ /* 0x000fc400078e08ff */
[----:B------:R-:W-:Y:S02]  /*cc10*/  IADD3 R2, R162, R2, RZ ;  /* 0x00000002a2027210 */ /* 0x000fe40007ffe0ff */
[----:B------:R-:W-:Y:S01]  /*cc20*/  SHF.R.U32.HI R0, RZ, 0x10, R5 ;  /* 0x00000010ff007819 */ /* 0x000fe20000011605 */
[----:B-1----:R-:W1:Y:S01]  /*cc30*/  LDS.128 R12, [R35] ;  /* 0x00000000230c7984 */ /* 0x002e620000000c00 */
[----:B------:R-:W-:Y:S01]  /*cc40*/  SHF.L.U32 R34, R2, 0x1, RZ ;  /* 0x0000000102227819 */ /* 0x000fe200000006ff */
[--C-:B------:R-:W-:Y:S01]  /*cc50*/  HADD2.F32 R2, -RZ, R68.reuse.H0_H0 ;  /* 0x20000044ff027230 */ /* 0x100fe20000004100 */
[----:B------:R-:W-:Y:S01]  /*cc60*/  SHF.R.U64 R40, R8, 0x10, R9 ;  /* 0x0000001008287819 */ /* 0x000fe20000001209 */
[----:B------:R-:W-:Y:S01]  /*cc70*/  HADD2.F32 R8, -RZ, R68.H1_H1 ;  /* 0x30000044ff087230 */ /* 0x000fe20000004100 */
[----:B------:R-:W-:Y:S01]  /*cc80*/  SHF.R.U64 R38, R4, 0x10, R5 ;  /* 0x0000001004267819 */ /* 0x000fe20000001205 */
[----:B------:R-:W2:Y:S01]  /*cc90*/  LDS.128 R16, [R34+0x5100] ;  /* 0x0051000022107984 */ /* 0x000ea20000000c00 */
[----:B------:R-:W-:-:S02]  /*cca0*/  SHF.R.U64 R39, R10, 0x10, R11 ;  /* 0x000000100a277819 */ /* 0x000fc4000000120b */
[----:B------:R-:W-:Y:S02]  /*ccb0*/  SHF.R.U32.HI R27, RZ, 0x10, R11 ;  /* 0x00000010ff1b7819 */ /* 0x000fe4000001160b */
[--C-:B------:R-:W-:Y:S01]  /*ccc0*/  SHF.R.U64 R28, R6, 0x10, R7.reuse ;  /* 0x00000010061c7819 */ /* 0x100fe20000001207 */
[----:B------:R-:W-:Y:S01]  /*ccd0*/  HADD2.F32 R39, -RZ, R39.H0_H0 ;  /* 0x20000027ff277230 */ /* 0x000fe20000004100 */
[----:B------:R-:W-:Y:S01]  /*cce0*/  SHF.R.U32.HI R25, RZ, 0x10, R7 ;  /* 0x00000010ff197819 */ /* 0x000fe20000011607 */
[----:B------:R-:W-:Y:S01]  /*ccf0*/  HADD2.F32 R41, -RZ, R27.H0_H0 ;  /* 0x2000001bff297230 */ /* 0x000fe20000004100 */
[----:B------:R-:W-:-:S05]  /*cd00*/  SHF.R.U32.HI R26, RZ, 0x10, R9 ;  /* 0x00000010ff1a7819 */ /* 0x000fca0000011609 */
[----:B------:R-:W-:Y:S02]  /*cd10*/  HADD2.F32 R42, -RZ, R26.H0_H0 ;  /* 0x2000001aff2a7230 */ /* 0x000fe40000004100 */
[----:B-1----:R-:W-:Y:S02]  /*cd20*/  HADD2.F32 R20, -RZ, R13.H0_H0 ;  /* 0x2000000dff147230 */ /* 0x002fe40000004100 */
[--C-:B------:R-:W-:Y:S02]  /*cd30*/  HADD2.F32 R23, -RZ, R12.reuse.H0_H0 ;  /* 0x2000000cff177230 */ /* 0x100fe40000004100 */
[----:B------:R-:W-:Y:S01]  /*cd40*/  HADD2.F32 R24, -RZ, R12.H1_H1 ;  /* 0x3000000cff187230 */ /* 0x000fe20000004100 */
[----:B------:R-:W-:Y:S01]  /*cd50*/  FMUL.FTZ R12, R20, R2 ;  /* 0x00000002140c7220 */ /* 0x000fe20000410000 */
[----:B--2---:R-:W-:Y:S02]  /*cd60*/  HADD2.F32 R5, -RZ, R17.H0_H0 ;  /* 0x20000011ff057230 */ /* 0x004fe40000004100 */
[----:B------:R-:W-:-:S02]  /*cd70*/  HADD2.F32 R7, -RZ, R16.H0_H0 ;  /* 0x20000010ff077230 */ /* 0x000fc40000004100 */
[----:B------:R-:W-:Y:S01]  /*cd80*/  HADD2.F32 R11, -RZ, R16.H1_H1 ;  /* 0x30000010ff0b7230 */ /* 0x000fe20000004100 */
[C---:B------:R-:W-:Y:S01]  /*cd90*/  FMUL.FTZ R31, R5.reuse, R2 ;  /* 0x00000002051f7220 */ /* 0x040fe20000410000 */
[----:B------:R-:W-:Y:S01]  /*cda0*/  HADD2.F32 R16, -RZ, R0.H0_H0 ;  /* 0x20000000ff107230 */ /* 0x000fe20000004100 */
[-C--:B------:R-:W-:Y:S01]  /*cdb0*/  FFMA.FTZ R37, R5, R8.reuse, R12 ;  /* 0x0000000805257223 */ /* 0x080fe2000001000c */
[----:B------:R-:W-:Y:S01]  /*cdc0*/  HADD2.F32 R21, -RZ, R15.H0_H0 ;  /* 0x2000000fff157230 */ /* 0x000fe20000004100 */
[----:B------:R-:W-:Y:S01]  /*cdd0*/  FFMA.FTZ R8, R20, R8, -R31 ;  /* 0x0000000814087223 */ /* 0x000fe2000001081f */
[----:B------:R-:W-:Y:S02]  /*cde0*/  HADD2.F32 R3, -RZ, R19.H0_H0 ;  /* 0x20000013ff037230 */ /* 0x000fe40000004100 */
[----:B------:R-:W-:Y:S02]  /*cdf0*/  HADD2.F32 R0, -RZ, R69.H0_H0 ;  /* 0x20000045ff007230 */ /* 0x000fe40000004100 */
[----:B------:R-:W-:-:S02]  /*ce00*/  HADD2.F32 R13, -RZ, R13.H1_H1 ;  /* 0x3000000dff0d7230 */ /* 0x000fc40000004100 */
[--C-:B------:R-:W-:Y:S01]  /*ce10*/  HADD2.F32 R10, -RZ, R18.reuse.H0_H0 ;  /* 0x20000012ff0a7230 */ /* 0x100fe20000004100 */
[----:B------:R-:W-:Y:S01]  /*ce20*/  FMUL.FTZ R2, R21, R0 ;  /* 0x0000000015027220 */ /* 0x000fe20000410000 */
[----:B------:R-:W-:Y:S01]  /*ce30*/  HADD2.F32 R9, -RZ, R18.H1_H1 ;  /* 0x30000012ff097230 */ /* 0x000fe20000004100 */
[----:B------:R-:W-:Y:S01]  /*ce40*/  FMUL.FTZ R12, R13, R16 ;  /* 0x000000100d0c7220 */ /* 0x000fe20000410000 */
[----:B------:R-:W-:Y:S02]  /*ce50*/  HADD2.F32 R5, -RZ, R69.H1_H1 ;  /* 0x30000045ff057230 */ /* 0x000fe40000004100 */
[----:B------:R-:W-:Y:S01]  /*ce60*/  HADD2.F32 R18, -RZ, R25.H0_H0 ;  /* 0x20000019ff127230 */ /* 0x000fe20000004100 */
[C---:B------:R-:W-:Y:S01]  /*ce70*/  FMUL.FTZ R25, R3.reuse, R0 ;  /* 0x0000000003197220 */ /* 0x040fe20000410000 */
[----:B------:R-:W-:Y:S01]  /*ce80*/  HADD2.F32 R4, -RZ, R17.H1_H1 ;  /* 0x30000011ff047230 */ /* 0x000fe20000004100 */
[----:B------:R-:W-:Y:S01]  /*ce90*/  FFMA.FTZ R30, R3, R5, R2 ;  /* 0x00000005031e7223 */ /* 0x000fe20000010002 */
[----:B------:R-:W-:-:S02]  /*cea0*/  HADD2.F32 R0, -RZ, R70.H0_H0 ;  /* 0x20000046ff007230 */ /* 0x000fc40000004100 */
[----:B------:R-:W-:Y:S01]  /*ceb0*/  HADD2.F32 R15, -RZ, R15.H1_H1 ;  /* 0x3000000fff0f7230 */ /* 0x000fe20000004100 */
[C---:B------:R-:W-:Y:S01]  /*cec0*/  FFMA.FTZ R36, R4.reuse, R42, R12 ;  /* 0x0000002a04247223 */ /* 0x040fe2000001000c */
[----:B------:R-:W-:Y:S01]  /*ced0*/  HADD2.F32 R3, -RZ, R70.H1_H1 ;  /* 0x30000046ff037230 */ /* 0x000fe20000004100 */
[----:B------:R-:W-:Y:S01]  /*cee0*/  FMUL.FTZ R12, R23, R0 ;  /* 0x00000000170c7220 */ /* 0x000fe20000410000 */
[----:B------:R-:W-:Y:S01]  /*cef0*/  HADD2.F32 R6, -RZ, R19.H1_H1 ;  /* 0x30000013ff067230 */ /* 0x000fe20000004100 */
[----:B------:R-:W-:Y:S01]  /*cf00*/  FMUL.FTZ R29, R4, R16 ;  /* 0x00000010041d7220 */ /* 0x000fe20000410000 */
[----:B------:R-:W-:Y:S01]  /*cf10*/  HADD2.F32 R22, -RZ, R14.H0_H0 ;  /* 0x2000000eff167230 */ /* 0x000fe20000004100 */
[----:B------:R-:W-:Y:S01]  /*cf20*/  FMUL.FTZ R4, R15, R18 ;  /* 0x000000120f047220 */ /* 0x000fe20000410000 */
[--C-:B------:R-:W-:Y:S01]  /*cf30*/  HADD2.F32 R2, -RZ, R71.reuse.H0_H0 ;  /* 0x20000047ff027230 */ /* 0x100fe20000004100 */
[C---:B------:R-:W-:Y:S01]  /*cf40*/  FMUL.FTZ R17, R7.reuse, R0 ;  /* 0x0000000007117220 */ /* 0x040fe20000410000 */
[----:B------:R-:W-:Y:S01]  /*cf50*/  HADD2.F32 R0, -RZ, R71.H1_H1 ;  /* 0x30000047ff007230 */ /* 0x000fe20000004100 */
[----:B------:R-:W-:Y:S01]  /*cf60*/  FFMA.FTZ R26, R7, R3, R12 ;  /* 0x00000003071a7223 */ /* 0x000fe2000001000c */
[----:B------:R-:W-:Y:S01]  /*cf70*/  HADD2.F32 R7, -RZ, R38.H0_H0 ;  /* 0x20000026ff077230 */ /* 0x000fe20000004100 */
[C---:B------:R-:W-:Y:S01]  /*cf80*/  FMUL.FTZ R18, R6.reuse, R18 ;  /* 0x0000001206127220 */ /* 0x040fe20000410000 */
[----:B------:R-:W-:Y:S01]  /*cf90*/  HADD2.F32 R14, -RZ, R14.H1_H1 ;  /* 0x3000000eff0e7230 */ /* 0x000fe20000004100 */
[----:B------:R-:W-:Y:S01]  /*cfa0*/  FFMA.FTZ R27, R6, R41, R4 ;  /* 0x00000029061b7223 */ /* 0x000fe20000010004 */
[----:B------:R-:W-:Y:S01]  /*cfb0*/  HADD2.F32 R6, -RZ, R28.H0_H0 ;  /* 0x2000001cff067230 */ /* 0x000fe20000004100 */
[-C--:B------:R-:W-:Y:S01]  /*cfc0*/  FMUL.FTZ R4, R22, R2.reuse ;  /* 0x0000000216047220 */ /* 0x080fe20000410000 */
[----:B------:R-:W-:Y:S01]  /*cfd0*/  HADD2.F32 R38, -RZ, R40.H0_H0 ;  /* 0x20000028ff267230 */ /* 0x000fe20000004100 */
[----:B------:R-:W-:-:S02]  /*cfe0*/  FMUL.FTZ R12, R10, R2 ;  /* 0x000000020a0c7220 */ /* 0x000fc40000410000 */
[-C--:B------:R-:W-:Y:S02]  /*cff0*/  FMUL.FTZ R2, R24, R7.reuse ;  /* 0x0000000718027220 */ /* 0x080fe40000410000 */
[----:B------:R-:W-:Y:S02]  /*d000*/  FFMA.FTZ R28, R10, R0, R4 ;  /* 0x000000000a1c7223 */ /* 0x000fe40000010004 */
[----:B------:R-:W-:Y:S02]  /*d010*/  FMUL.FTZ R4, R14, R6 ;  /* 0x000000060e047220 */ /* 0x000fe40000410000 */
[C---:B------:R-:W-:Y:S02]  /*d020*/  FMUL.FTZ R7, R11.reuse, R7 ;  /* 0x000000070b077220 */ /* 0x040fe40000410000 */
[----:B------:R-:W-:Y:S02]  /*d030*/  FFMA.FTZ R16, R11, R38, R2 ;  /* 0x000000260b107223 */ /* 0x000fe40000010002 */
[----:B------:R-:W-:-:S02]  /*d040*/  FMUL.FTZ R2, R9, R6 ;  /* 0x0000000609027220 */ /* 0x000fc40000410000 */
[----:B------:R-:W-:Y:S01]  /*d050*/  FFMA.FTZ R19, R9, R39, R4 ;  /* 0x0000002709137223 */ /* 0x000fe20000010004 */
[----:B------:R-:W-:Y:S01]  /*d060*/  F2FP.PACK_AB R4, R16, R26 ;  /* 0x0000001a1004723e */ /* 0x000fe200000000ff */
[----:B------:R-:W-:Y:S02]  /*d070*/  FFMA.FTZ R10, R23, R3, -R17 ;  /* 0x00000003170a7223 */ /* 0x000fe40000010811 */
        /* <DEDUP_REMOVED lines=15> */
.L_x_912:
[----:B------:R-:W-:Y:S05]  /*d170*/  BSYNC B0 ;  /* 0x0000000000007941 */ /* 0x000fea0003800000 */
.L_x_911:
        /* <DEDUP_REMOVED lines=13> */
[----:B------:R-:W-:Y:S01]  /*d250*/  HADD2.F32 R2, -RZ, R74.H0_H0 ;  /* 0x2000004aff027230 */ /* 0x000fe20000004100 */
[----:B------:R-:W-:Y:S01]  /*d260*/  SHF.R.U32.HI R21, RZ, 0x10, R49 ;  /* 0x00000010ff157819 */ /* 0x000fe20000011631 */
[----:B------:R-:W-:Y:S01]  /*d270*/  HADD2.F32 R24, -RZ, R0.H0_H0 ;  /* 0x20000000ff187230 */ /* 0x000fe20000004100 */
[----:B------:R-:W-:Y:S01]  /*d280*/  SHF.R.U32.HI R22, RZ, 0x10, R47 ;  /* 0x00000010ff167819 */ /* 0x000fe2000001162f */
[----:B------:R-:W2:Y:S01]  /*d290*/  LDS.128 R8, [R29+0x5100] ;  /* 0x005100001d087984 */ /* 0x000ea20000000c00 */
[----:B------:R-:W-:Y:S01]  /*d2a0*/  HADD2.F32 R0, -RZ, R75.H0_H0 ;  /* 0x2000004bff007230 */ /* 0x000fe20000004100 */
[----:B------:R-:W-:Y:S01]  /*d2b0*/  SHF.R.U32.HI R23, RZ, 0x10, R51 ;  /* 0x00000010ff177819 */ /* 0x000fe20000011633 */
[----:B------:R-:W-:Y:S01]  /*d2c0*/  HADD2.F32 R42, -RZ, R21.H0_H0 ;  /* 0x20000015ff2a7230 */ /* 0x000fe20000004100 */
[----:B------:R-:W-:Y:S01]  /*d2d0*/  SHF.R.U64 R25, R44, 0x10, R45 ;  /* 0x000000102c197819 */ /* 0x000fe2000000122d */
[----:B------:R-:W-:Y:S01]  /*d2e0*/  HADD2.F32 R22, -RZ, R22.H0_H0 ;  /* 0x20000016ff167230 */ /* 0x000fe20000004100 */
[----:B------:R-:W-:Y:S01]  /*d2f0*/  SHF.R.U64 R40, R48, 0x10, R49 ;  /* 0x0000001030287819 */ /* 0x000fe20000001231 */
[----:B------:R-:W-:Y:S01]  /*d300*/  HADD2.F32 R41, -RZ, R23.H0_H0 ;  /* 0x20000017ff297230 */ /* 0x000fe20000004100 */
[----:B------:R-:W-:-:S02]  /*d310*/  SHF.R.U64 R31, R46, 0x10, R47 ;  /* 0x000000102e1f7819 */ /* 0x000fc4000000122f */
[----:B------:R-:W-:Y:S01]  /*d320*/  SHF.R.U64 R38, R50, 0x10, R51 ;  /* 0x0000001032267819 */ /* 0x000fe20000001233 */
[----:B------:R-:W-:-:S04]  /*d330*/  HADD2.F32 R40, -RZ, R40.H0_H0 ;  /* 0x20000028ff287230 */ /* 0x000fc80000004100 */
[----:B------:R-:W-:Y:S02]  /*d340*/  HADD2.F32 R38, -RZ, R38.H0_H0 ;  /* 0x20000026ff267230 */ /* 0x000fe40000004100 */
[--C-:B-1----:R-:W-:Y:S02]  /*d350*/  HADD2.F32 R14, -RZ, R5.reuse.H0_H0 ;  /* 0x20000005ff0e7230 */ /* 0x102fe40000004100 */
[----:B------:R-:W-:Y:S02]  /*d360*/  HADD2.F32 R13, -RZ, R5.H1_H1 ;  /* 0x30000005ff0d7230 */ /* 0x000fe40000004100 */
[--C-:B------:R-:W-:Y:S02]  /*d370*/  HADD2.F32 R18, -RZ, R4.reuse.H0_H0 ;  /* 0x20000004ff127230 */ /* 0x100fe40000004100 */
[----:B------:R-:W-:Y:S02]  /*d380*/  HADD2.F32 R20, -RZ, R4.H1_H1 ;  /* 0x30000004ff147230 */ /* 0x000fe40000004100 */
[----:B--2---:R-:W-:-:S02]  /*d390*/  HADD2.F32 R5, -RZ, R9.H0_H0 ;  /* 0x20000009ff057230 */ /* 0x004fc40000004100 */
[----:B------:R-:W-:Y:S02]  /*d3a0*/  HADD2.F32 R4, -RZ, R9.H1_H1 ;  /* 0x30000009ff047230 */ /* 0x000fe40000004100 */
[--C-:B------:R-:W-:Y:S01]  /*d3b0*/  HADD2.F32 R16, -RZ, R7.reuse.H0_H0 ;  /* 0x20000007ff107230 */ /* 0x100fe20000004100 */
[----:B------:R-:W-:Y:S01]  /*d3c0*/  FMUL.FTZ R36, R5, R2 ;  /* 0x0000000205247220 */ /* 0x000fe20000410000 */
[----:B------:R-:W-:Y:S01]  /*d3d0*/  HADD2.F32 R15, -RZ, R7.H1_H1 ;  /* 0x30000007ff0f7230 */ /* 0x000fe20000004100 */
[----:B------:R-:W-:Y:S01]  /*d3e0*/  FMUL.FTZ R34, R4, R24 ;  /* 0x0000001804227220 */ /* 0x000fe20000410000 */
[--C-:B------:R-:W-:Y:S02]  /*d3f0*/  HADD2.F32 R17, -RZ, R6.reuse.H0_H0 ;  /* 0x20000006ff117230 */ /* 0x100fe40000004100 */
[----:B------:R-:W-:Y:S02]  /*d400*/  HADD2.F32 R19, -RZ, R6.H1_H1 ;  /* 0x30000006ff137230 */ /* 0x000fe40000004100 */
[----:B------:R-:W-:-:S02]  /*d410*/  HADD2.F32 R12, -RZ, R8.H0_H0 ;  /* 0x20000008ff0c7230 */ /* 0x000fc40000004100 */
[----:B------:R-:W-:Y:S02]  /*d420*/  HADD2.F32 R9, -RZ, R8.H1_H1 ;  /* 0x30000008ff097230 */ /* 0x000fe40000004100 */
[--C-:B------:R-:W-:Y:S02]  /*d430*/  HADD2.F32 R8, -RZ, R10.reuse.H0_H0 ;  /* 0x2000000aff087230 */ /* 0x100fe40000004100 */
[----:B------:R-:W-:Y:S01]  /*d440*/  HADD2.F32 R7, -RZ, R10.H1_H1 ;  /* 0x3000000aff077230 */ /* 0x000fe20000004100 */
[----:B------:R-:W-:Y:S01]  /*d450*/  FMUL.FTZ R10, R14, R2 ;  /* 0x000000020e0a7220 */ /* 0x000fe20000410000 */
[----:B------:R-:W-:Y:S01]  /*d460*/  HADD2.F32 R6, -RZ, R74.H1_H1 ;  /* 0x3000004aff067230 */ /* 0x000fe20000004100 */
[----:B------:R-:W-:Y:S01]  /*d470*/  FMUL.FTZ R2, R16, R0 ;  /* 0x0000000010027220 */ /* 0x000fe20000410000 */
[--C-:B------:R-:W-:Y:S02]  /*d480*/  HADD2.F32 R3, -RZ, R11.reuse.H0_H0 ;  /* 0x2000000bff037230 */ /* 0x100fe40000004100 */
[----:B------:R-:W-:Y:S01]  /*d490*/  HADD2.F32 R11, -RZ, R11.H1_H1 ;  /* 0x3000000bff0b7230 */ /* 0x000fe20000004100 */
[----:B------:R-:W-:Y:S01]  /*d4a0*/  FFMA.FTZ R39, R5, R6, R10 ;  /* 0x0000000605277223 */ /* 0x000fe2000001000a */
[----:B------:R-:W-:Y:S01]  /*d4b0*/  HADD2.F32 R5, -RZ, R75.H1_H1 ;  /* 0x3000004bff057230 */ /* 0x000fe20000004100 */
[----:B------:R-:W-:Y:S01]  /*d4c0*/  FMUL.FTZ R26, R3, R0 ;  /* 0x00000000031a7220 */ /* 0x000fe20000410000 */
[----:B------:R-:W-:Y:S01]  /*d4d0*/  HADD2.F32 R0, -RZ, R76.H0_H0 ;  /* 0x2000004cff007230 */ /* 0x000fe20000004100 */
[----:B------:R-:W-:-:S02]  /*d4e0*/  FMUL.FTZ R10, R13, R24 ;  /* 0x000000180d0a7220 */ /* 0x000fc40000410000 */
[----:B------:R-:W-:Y:S01]  /*d4f0*/  FFMA.FTZ R35, R3, R5, R2 ;  /* 0x0000000503237223 */ /* 0x000fe20000010002 */
[----:B------:R-:W-:Y:S01]  /*d500*/  HADD2.F32 R3, -RZ, R76.H1_H1 ;  /* 0x3000004cff037230 */ /* 0x000fe20000004100 */
[----:B------:R-:W-:Y:S01]  /*d510*/  FFMA.FTZ R37, R4, R42, R10 ;  /* 0x0000002a04257223 */ /* 0x000fe2000001000a */
[----:B------:R-:W-:Y:S01]  /*d520*/  HADD2.F32 R2, -RZ, R77.H0_H0 ;  /* 0x2000004dff027230 */ /* 0x000fe20000004100 */
[----:B------:R-:W-:Y:S02]  /*d530*/  FMUL.FTZ R10, R18, R0 ;  /* 0x00000000120a7220 */ /* 0x000fe40000410000 */
[----:B------:R-:W-:Y:S02]  /*d540*/  FMUL.FTZ R4, R15, R22 ;  /* 0x000000160f047220 */ /* 0x000fe40000410000 */
[----:B------:R-:W-:Y:S01]  /*d550*/  FFMA.FTZ R27, R12, R3, R10 ;  /* 0x000000030c1b7223 */ /* 0x000fe2000001000a */
[----:B------:R-:W-:Y:S01]  /*d560*/  HADD2.F32 R10, -RZ, R25.H0_H0 ;  /* 0x20000019ff0a7230 */ /* 0x000fe20000004100 */
[----:B------:R-:W-:-:S02]  /*d570*/  FFMA.FTZ R28, R11, R41, R4 ;  /* 0x000000290b1c7223 */ /* 0x000fc40000010004 */
[----:B------:R-:W-:Y:S01]  /*d580*/  FMUL.FTZ R24, R11, R22 ;  /* 0x000000160b187220 */ /* 0x000fe20000410000 */
[----:B------:R-:W-:Y:S01]  /*d590*/  HADD2.F32 R11, -RZ, R31.H0_H0 ;  /* 0x2000001fff0b7230 */ /* 0x000fe20000004100 */
[----:B------:R-:W-:Y:S01]  /*d5a0*/  FMUL.FTZ R23, R12, R0 ;  /* 0x000000000c177220 */ /* 0x000fe20000410000 */
[----:B------:R-:W-:Y:S01]  /*d5b0*/  HADD2.F32 R0, -RZ, R77.H1_H1 ;  /* 0x3000004dff007230 */ /* 0x000fe20000004100 */
[-C--:B------:R-:W-:Y:S02]  /*d5c0*/  FMUL.FTZ R4, R17, R2.reuse ;  /* 0x0000000211047220 */ /* 0x080fe40000410000 */
[----:B------:R-:W-:Y:S02]  /*d5d0*/  FMUL.FTZ R21, R8, R2 ;  /* 0x0000000208157220 */ /* 0x000fe40000410000 */
[-C--:B------:R-:W-:Y:S02]  /*d5e0*/  FMUL.FTZ R2, R20, R10.reuse ;  /* 0x0000000a14027220 */ /* 0x080fe40000410000 */
[----:B------:R-:W-:-:S02]  /*d5f0*/  FMUL.FTZ R12, R9, R10 ;  /* 0x0000000a090c7220 */ /* 0x000fc40000410000 */
[----:B------:R-:W-:Y:S02]  /*d600*/  FFMA.FTZ R22, R9, R40, R2 ;  /* 0x0000002809167223 */ /* 0x000fe40000010002 */
[----:B------:R-:W-:Y:S02]  /*d610*/  FFMA.FTZ R31, R8, R0, R4 ;  /* 0x00000000081f7223 */ /* 0x000fe40000010004 */
[-C--:B------:R-:W-:Y:S02]  /*d620*/  FMUL.FTZ R2, R7, R11.reuse ;  /* 0x0000000b07027220 */ /* 0x080fe40000410000 */
[----:B------:R-:W-:Y:S02]  /*d630*/  FMUL.FTZ R4, R19, R11 ;  /* 0x0000000b13047220 */ /* 0x000fe40000410000 */
[----:B------:R-:W-:Y:S02]  /*d640*/  FFMA.FTZ R10, R18, R3, -R23 ;  /* 0x00000003120a7223 */ /* 0x000fe40000010817 */
[----:B------:R-:W-:-:S02]  /*d650*/  FFMA.FTZ R8, R14, R6, -R36 ;  /* 0x000000060e087223 */ /* 0x000fc40000010824 */
        /* <DEDUP_REMOVED lines=8> */
[----:B------:R-:W-:-:S02]  /*d6e0*/  FFMA.FTZ R2, R19, R38, -R2 ;  /* 0x0000002613027223 */ /* 0x000fc40000010802 */
[----:B------:R-:W-:Y:S01]  /*d6f0*/  FFMA.FTZ R25, R7, R38, R4 ;  /* 0x0000002607197223 */ /* 0x000fe20000010004 */
[----:B------:R-:W-:Y:S02]  /*d700*/  F2FP.PACK_AB R11, R6, R11 ;  /* 0x0000000b060b723e */ /* 0x000fe400000000ff */
[----:B------:R-:W-:Y:S02]  /*d710*/  F2FP.PACK_AB R10, R2, R3 ;  /* 0x00000003020a723e */ /* 0x000fe400000000ff */
[----:B------:R-:W-:Y:S02]  /*d720*/  F2FP.PACK_AB R7, R28, R35 ;  /* 0x000000231c07723e */ /* 0x000fe400000000ff */
[----:B------:R-:W-:Y:S01]  /*d730*/  F2FP.PACK_AB R4, R22, R27 ;  /* 0x0000001b1604723e */ /* 0x000fe200000000ff */
[----:B------:R1:W-:Y:S01]  /*d740*/  STS.128 [R30], R8 ;  /* 0x000000081e007388 */ /* 0x0003e20000000c00 */
[----:B------:R-:W-:-:S05]  /*d750*/  F2FP.PACK_AB R6, R25, R31 ;  /* 0x0000001f1906723e */ /* 0x000fca00000000ff */
[----:B------:R1:W-:Y:S02]  /*d760*/  STS.128 [R29+0x5100], R4 ;  /* 0x005100041d007388 */ /* 0x0003e40000000c00 */
.L_x_914:
[----:B------:R-:W-:Y:S05]  /*d770*/  BSYNC B0 ;  /* 0x0000000000007941 */ /* 0x000fea0003800000 */
.L_x_913:
        /* <DEDUP_REMOVED lines=16> */
[----:B------:R-:W-:Y:S02]  /*d880*/  LEA R26, R3, 0x5100, 0x1 ;  /* 0x00005100031a7811 */ /* 0x000fe400078e08ff */
[----:B------:R-:W-:Y:S01]  /*d890*/  SHF.L.U32 R25, R2, 0x1, RZ ;  /* 0x0000000102197819 */ /* 0x000fe200000006ff */
[----:B------:R-:W-:Y:S01]  /*d8a0*/  HADD2.F32 R2, -RZ, R78.H1_H1 ;  /* 0x3000004eff027230 */ /* 0x000fe20000004100 */
[----:B------:R-:W-:Y:S01]  /*d8b0*/  SHF.R.U32.HI R3, RZ, 0x10, R53 ;  /* 0x00000010ff037819 */ /* 0x000fe20000011635 */
[----:B------:R-:W1:Y:S01]  /*d8c0*/  LDS.128 R4, [R26] ;  /* 0x000000001a047984 */ /* 0x000e620000000c00 */
[----:B------:R-:W-:Y:S02]  /*d8d0*/  SHF.R.U32.HI R22, RZ, 0x10, R57 ;  /* 0x00000010ff167819 */ /* 0x000fe40000011639 */
[----:B------:R-:W-:Y:S01]  /*d8e0*/  SHF.R.U32.HI R23, RZ, 0x10, R55 ;  /* 0x00000010ff177819 */ /* 0x000fe20000011637 */
[----:B------:R-:W2:Y:S01]  /*d8f0*/  LDS.128 R8, [R25+0x5100] ;  /* 0x0051000019087984 */ /* 0x000ea20000000c00 */
[----:B------:R-:W-:Y:S01]  /*d900*/  HADD2.F32 R27, -RZ, R3.H0_H0 ;  /* 0x20000003ff1b7230 */ /* 0x000fe20000004100 */
[----:B------:R-:W-:-:S02]  /*d910*/  SHF.R.U32.HI R24, RZ, 0x10, R59 ;  /* 0x00000010ff187819 */ /* 0x000fc4000001163b */
[----:B------:R-:W-:Y:S02]  /*d920*/  SHF.R.U64 R29, R52, 0x10, R53 ;  /* 0x00000010341d7819 */ /* 0x000fe40000001235 */
[----:B------:R-:W-:Y:S02]  /*d930*/  SHF.R.U64 R31, R54, 0x10, R55 ;  /* 0x00000010361f7819 */ /* 0x000fe40000001237 */
[----:B------:R-:W-:Y:S02]  /*d940*/  SHF.R.U64 R33, R56, 0x10, R57 ;  /* 0x0000001038217819 */ /* 0x000fe40000001239 */
[----:B------:R-:W-:Y:S01]  /*d950*/  SHF.R.U64 R32, R58, 0x10, R59 ;  /* 0x000000103a207819 */ /* 0x000fe2000000123b */
[--C-:B-1----:R-:W-:Y:S02]  /*d960*/  HADD2.F32 R17, -RZ, R4.reuse.H0_H0 ;  /* 0x20000004ff117230 */ /* 0x102fe40000004100 */
[----:B------:R-:W-:Y:S02]  /*d970*/  HADD2.F32 R20, -RZ, R4.H1_H1 ;  /* 0x30000004ff147230 */ /* 0x000fe40000004100 */
[----:B--2---:R-:W-:-:S02]  /*d980*/  HADD2.F32 R3, -RZ, R9.H0_H0 ;  /* 0x20000009ff037230 */ /* 0x004fc40000004100 */
[--C-:B------:R-:W-:Y:S02]  /*d990*/  HADD2.F32 R16, -RZ, R6.reuse.H0_H0 ;  /* 0x20000006ff107230 */ /* 0x100fe40000004100 */
[----:B------:R-:W-:Y:S02]  /*d9a0*/  HADD2.F32 R21, -RZ, R6.H1_H1 ;  /* 0x30000006ff157230 */ /* 0x000fe40000004100 */
[----:B------:R-:W-:Y:S02]  /*d9b0*/  HADD2.F32 R13, -RZ, R5.H0_H0 ;  /* 0x20000005ff0d7230 */ /* 0x000fe40000004100 */
[--C-:B------:R-:W-:Y:S02]  /*d9c0*/  HADD2.F32 R4, -RZ, R11.reuse.H0_H0 ;  /* 0x2000000bff047230 */ /* 0x100fe40000004100 */
[----:B------:R-:W-:Y:S02]  /*d9d0*/  HADD2.F32 R6, -RZ, R11.H1_H1 ;  /* 0x3000000bff067230 */ /* 0x000fe40000004100 */
[----:B------:R-:W-:-:S02]  /*d9e0*/  HADD2.F32 R12, -RZ, R5.H1_H1 ;  /* 0x30000005ff0c7230 */ /* 0x000fc40000004100 */
[--C-:B------:R-:W-:Y:S02]  /*d9f0*/  HADD2.F32 R11, -RZ, R8.reuse.H0_H0 ;  /* 0x20000008ff0b7230 */ /* 0x100fe40000004100 */
[----:B------:R-:W-:Y:S01]  /*da00*/  HADD2.F32 R18, -RZ, R8.H1_H1 ;  /* 0x30000008ff127230 */ /* 0x000fe20000004100 */
[----:B------:R-:W-:Y:S01]  /*da10*/  FMUL.FTZ R8, R3, R0 ;  /* 0x0000000003087220 */ /* 0x000fe20000410000 */
[----:B------:R-:W-:Y:S02]  /*da20*/  HADD2.F32 R5, -RZ, R9.H1_H1 ;  /* 0x30000009ff057230 */ /* 0x000fe40000004100 */
[--C-:B------:R-:W-:Y:S01]  /*da30*/  HADD2.F32 R14, -RZ, R7.reuse.H0_H0 ;  /* 0x20000007ff0e7230 */ /* 0x100fe20000004100 */
[C---:B------:R-:W-:Y:S01]  /*da40*/  FFMA.FTZ R30, R13.reuse, R2, -R8 ;  /* 0x000000020d1e7223 */ /* 0x040fe20000010808 */
[----:B------:R-:W-:Y:S01]  /*da50*/  HADD2.F32 R15, -RZ, R7.H1_H1 ;  /* 0x30000007ff0f7230 */ /* 0x000fe20000004100 */
[----:B------:R-:W-:Y:S01]  /*da60*/  FMUL.FTZ R7, R13, R0 ;  /* 0x000000000d077220 */ /* 0x000fe20000410000 */
[--C-:B------:R-:W-:Y:S01]  /*da70*/  HADD2.F32 R9, -RZ, R10.reuse.H0_H0 ;  /* 0x2000000aff097230 */ /* 0x100fe20000004100 */
[-C--:B------:R-:W-:Y:S01]  /*da80*/  FMUL.FTZ R8, R5, R27.reuse ;  /* 0x0000001b05087220 */ /* 0x080fe20000410000 */
[----:B------:R-:W-:Y:S01]  /*da90*/  HADD2.F32 R19, -RZ, R10.H1_H1 ;  /* 0x3000000aff137230 */ /* 0x000fe20000004100 */
[----:B------:R-:W-:Y:S01]  /*daa0*/  FFMA.FTZ R28, R3, R2, R7 ;  /* 0x00000002031c7223 */ /* 0x000fe20000010007 */
[----:B------:R-:W-:Y:S01]  /*dab0*/  HADD2.F32 R10, -RZ, R22.H0_H0 ;  /* 0x20000016ff0a7230 */ /* 0x000fe20000004100 */
[----:B------:R-:W-:Y:S01]  /*dac0*/  FMUL.FTZ R7, R12, R27 ;  /* 0x0000001b0c077220 */ /* 0x000fe20000410000 */
[----:B------:R-:W-:-:S02]  /*dad0*/  HADD2.F32 R0, -RZ, R79.H0_H0 ;  /* 0x2000004fff007230 */ /* 0x000fc40000004100 */
[----:B------:R-:W-:Y:S01]  /*dae0*/  HADD2.F32 R2, -RZ, R79.H1_H1 ;  /* 0x3000004fff027230 */ /* 0x000fe20000004100 */
[----:B------:R-:W-:Y:S01]  /*daf0*/  FFMA.FTZ R27, R12, R10, -R8 ;  /* 0x0000000a0c1b7223 */ /* 0x000fe20000010808 */
[----:B------:R-:W-:Y:S01]  /*db00*/  HADD2.F32 R8, -RZ, R23.H0_H0 ;  /* 0x20000017ff087230 */ /* 0x000fe20000004100 */
[-C--:B------:R-:W-:Y:S02]  /*db10*/  FMUL.FTZ R3, R4, R0.reuse ;  /* 0x0000000004037220 */ /* 0x080fe40000410000 */
[C---:B------:R-:W-:Y:S02]  /*db20*/  FMUL.FTZ R0, R14.reuse, R0 ;  /* 0x000000000e007220 */ /* 0x040fe40000410000 */
[----:B------:R-:W-:Y:S01]  /*db30*/  FFMA.FTZ R22, R5, R10, R7 ;  /* 0x0000000a05167223 */ /* 0x000fe20000010007 */
[----:B------:R-:W-:Y:S01]  /*db40*/  HADD2.F32 R7, -RZ, R24.H0_H0 ;  /* 0x20000018ff077230 */ /* 0x000fe20000004100 */
[----:B------:R-:W-:Y:S02]  /*db50*/  FFMA.FTZ R14, R14, R2, -R3 ;  /* 0x000000020e0e7223 */ /* 0x000fe40000010803 */
[----:B------:R-:W-:-:S02]  /*db60*/  FMUL.FTZ R5, R6, R8 ;  /* 0x0000000806057220 */ /* 0x000fc40000410000 */
[----:B------:R-:W-:Y:S01]  /*db70*/  FFMA.FTZ R13, R4, R2, R0 ;  /* 0x00000002040d7223 */ /* 0x000fe20000010000 */
[--C-:B------:R-:W-:Y:S01]  /*db80*/  HADD2.F32 R2, -RZ, R80.reuse.H0_H0 ;  /* 0x20000050ff027230 */ /* 0x100fe20000004100 */
[C---:B------:R-:W-:Y:S01]  /*db90*/  FMUL.FTZ R3, R15.reuse, R8 ;  /* 0x000000080f037220 */ /* 0x040fe20000410000 */
[----:B------:R-:W-:Y:S01]  /*dba0*/  HADD2.F32 R0, -RZ, R80.H1_H1 ;  /* 0x30000050ff007230 */ /* 0x000fe20000004100 */
[-C--:B------:R-:W-:Y:S01]  /*dbb0*/  FFMA.FTZ R15, R15, R7.reuse, -R5 ;  /* 0x000000070f0f7223 */ /* 0x080fe20000010805 */
[--C-:B------:R-:W-:Y:S01]  /*dbc0*/  HADD2.F32 R4, -RZ, R81.reuse.H0_H0 ;  /* 0x20000051ff047230 */ /* 0x100fe20000004100 */
[----:B------:R-:W-:Y:S01]  /*dbd0*/  FFMA.FTZ R7, R6, R7, R3 ;  /* 0x0000000706077223 */ /* 0x000fe20000010003 */
[----:B------:R-:W-:Y:S01]  /*dbe0*/  HADD2.F32 R3, -RZ, R81.H1_H1 ;  /* 0x30000051ff037230 */ /* 0x000fe20000004100 */
[-C--:B------:R-:W-:Y:S02]  /*dbf0*/  FMUL.FTZ R6, R11, R2.reuse ;  /* 0x000000020b067220 */ /* 0x080fe40000410000 */
[----:B------:R-:W-:Y:S01]  /*dc00*/  FMUL.FTZ R5, R17, R2 ;  /* 0x0000000211057220 */ /* 0x000fe20000410000 */
[----:B------:R-:W-:Y:S01]  /*dc10*/  F2FP.PACK_AB R7, R7, R13 ;  /* 0x0000000d0707723e */ /* 0x000fe200000000ff */
[----:B------:R-:W-:-:S02]  /*dc20*/  FMUL.FTZ R2, R9, R0 ;  /* 0x0000000009027220 */ /* 0x000fc40000410000 */
[C---:B------:R-:W-:Y:S02]  /*dc30*/  FMUL.FTZ R0, R16.reuse, R0 ;  /* 0x0000000010007220 */ /* 0x040fe40000410000 */
[-C--:B------:R-:W-:Y:S02]  /*dc40*/  FFMA.FTZ R8, R17, R4.reuse, -R6 ;  /* 0x0000000411087223 */ /* 0x080fe40000010806 */
[-C--:B------:R-:W-:Y:S01]  /*dc50*/  FFMA.FTZ R10, R16, R3.reuse, -R2 ;  /* 0x00000003100a7223 */ /* 0x080fe20000010802 */
[----:B------:R-:W-:Y:S01]  /*dc60*/  HADD2.F32 R2, -RZ, R29.H0_H0 ;  /* 0x2000001dff027230 */ /* 0x000fe20000004100 */
[----:B------:R-:W-:Y:S01]  /*dc70*/  FFMA.FTZ R6, R9, R3, R0 ;  /* 0x0000000309067223 */ /* 0x000fe20000010000 */
[----:B------:R-:W-:Y:S01]  /*dc80*/  HADD2.F32 R0, -RZ, R31.H0_H0 ;  /* 0x2000001fff007230 */ /* 0x000fe20000004100 */
[----:B------:R-:W-:Y:S01]  /*dc90*/  FFMA.FTZ R12, R11, R4, R5 ;  /* 0x000000040b0c7223 */ /* 0x000fe20000010005 */
[----:B------:R-:W-:Y:S01]  /*dca0*/  HADD2.F32 R5, -RZ, R33.H0_H0 ;  /* 0x20000021ff057230 */ /* 0x000fe20000004100 */
[-C--:B------:R-:W-:Y:S01]  /*dcb0*/  FMUL.FTZ R4, R18, R2.reuse ;  /* 0x0000000212047220 */ /* 0x080fe20000410000 */
[----:B------:R-:W-:Y:S01]  /*dcc0*/  HADD2.F32 R9, -RZ, R32.H0_H0 ;  /* 0x20000020ff097230 */ /* 0x000fe20000004100 */
[----:B------:R-:W-:Y:S01]  /*dcd0*/  FMUL.FTZ R3, R20, R2 ;  /* 0x0000000214037220 */ /* 0x000fe20000410000 */
[----:B------:R-:W-:Y:S01]  /*dce0*/  F2FP.PACK_AB R11, R15, R14 ;  /* 0x0000000e0f0b723e */ /* 0x000fe200000000ff */
[----:B------:R-:W-:-:S02]  /*dcf0*/  FMUL.FTZ R2, R19, R0 ;  /* 0x0000000013027220 */ /* 0x000fc40000410000 */
[C---:B------:R-:W-:Y:S02]  /*dd00*/  FMUL.FTZ R0, R21.reuse, R0 ;  /* 0x0000000015007220 */ /* 0x040fe40000410000 */
[----:B------:R-:W-:Y:S02]  /*dd10*/  FFMA.FTZ R4, R20, R5, -R4 ;  /* 0x0000000514047223 */ /* 0x000fe40000010804 */
[----:B------:R-:W-:Y:S02]  /*dd20*/  FFMA.FTZ R2, R21, R9, -R2 ;  /* 0x0000000915027223 */ /* 0x000fe40000010802 */
[----:B------:R-:W-:Y:S01]  /*dd30*/  FFMA.FTZ R3, R18, R5, R3 ;  /* 0x0000000512037223 */ /* 0x000fe20000010003 */
[----:B------:R-:W-:Y:S01]  /*dd40*/  F2FP.PACK_AB R8, R4, R8 ;  /* 0x000000080408723e */ /* 0x000fe200000000ff */
[----:B------:R-:W-:Y:S01]  /*dd50*/  FFMA.FTZ R0, R19, R9, R0 ;  /* 0x0000000913007223 */ /* 0x000fe20000010000 */
[----:B------:R-:W-:Y:S02]  /*dd60*/  F2FP.PACK_AB R9, R27, R30 ;  /* 0x0000001e1b09723e */ /* 0x000fe400000000ff */
[----:B------:R-:W-:-:S02]  /*dd70*/  F2FP.PACK_AB R10, R2, R10 ;  /* 0x0000000a020a723e */ /* 0x000fc400000000ff */
[----:B------:R-:W-:Y:S02]  /*dd80*/  F2FP.PACK_AB R5, R22, R28 ;  /* 0x0000001c1605723e */ /* 0x000fe400000000ff */
[----:B------:R-:W-:Y:S01]  /*dd90*/  F2FP.PACK_AB R4, R3, R12 ;  /* 0x0000000c0304723e */ /* 0x000fe200000000ff */
[----:B------:R1:W-:Y:S01]  /*dda0*/  STS.128 [R26], R8 ;  /* 0x000000081a007388 */ /* 0x0003e20000000c00 */
[----:B------:R-:W-:-:S05]  /*ddb0*/  F2FP.PACK_AB R6, R0, R6 ;  /* 0x000000060006723e */ /* 0x000fca00000000ff */
[----:B------:R1:W-:Y:S02]  /*ddc0*/  STS.128 [R25+0x5100], R4 ;  /* 0x0051000419007388 */ /* 0x0003e40000000c00 */
.L_x_902:
[----:B------:R-:W-:Y:S05]  /*ddd0*/  BSYNC B2 ;  /* 0x0000000000027941 */ /* 0x000fea0003800000 */
.L_x_880:
[----:B-1----:R-:W2:Y:S01]  /*dde0*/  LDL R6, [R1+0x40] ;  /* 0x0000400001067983 */ /* 0x002ea20000100800 */
[----:B------:R-:W-:-:S04]  /*ddf0*/  DEPBAR.LE SB0, 0x0 ;  /* 0x000080000000791a */ /* 0x000fc80000000000 */
[----:B------:R-:W2:Y:S01]  /*de00*/  LDL.64 R4, [R1+0x30] ;  /* 0x0000300001047983 */ /* 0x000ea20000100a00 */
[----:B------:R-:W-:Y:S01]  /*de10*/  IMAD R0, R85, c[0x0][0x208], RZ ;  /* 0x0000820055007a24 */ /* 0x000fe200078e02ff */
[----:B------:R-:W-:Y:S01]  /*de20*/  UMOV UR6, 0x5 ;  /* 0x0000000500067882 */ /* 0x000fe20000000000 */
[C---:B------:R-:W-:Y:S01]  /*de30*/  IMAD.WIDE.U32 R2, R114.reuse, c[0x0][0x208], RZ ;  /* 0x0000820072027a25 */ /* 0x040fe200078e00ff */
[----:B------:R-:W-:Y:S03]  /*de40*/  BAR.SYNC.DEFER_BLOCKING 0x0 ;  /* 0x0000000000007b1d */ /* 0x000fe60000010000 */
[----:B------:R-:W-:-:S03]  /*de50*/  IMAD R0, R114, c[0x0][0x20c], R0 ;  /* 0x0000830072007a24 */ /* 0x000fc600078e0200 */
[----:B------:R-:W-:Y:S01]  /*de60*/  ULDC.64 UR4, c[0x0][0x208] ;  /* 0x0000820000047ab9 */ /* 0x000fe20000000a00 */
[----:B------:R-:W4:Y:S01]  /*de70*/  LDL R149, [R1+0x8] ;  /* 0x0000080001957983 */ /* 0x000f220000100800 */
[----:B------:R-:W-:Y:S01]  /*de80*/  IADD3 R0, R3, R0, RZ ;  /* 0x0000000003007210 */ /* 0x000fe20007ffe0ff */
[----:B------:R-:W-:-:S04]  /*de90*/  USHF.L.U64.HI UR5, UR4, UR6, UR5 ;  /* 0x0000000604057299 */ /* 0x000fc80008010205 */
[----:B------:R-:W-:Y:S01]  /*dea0*/  IMAD R0, R0, 0x50, RZ ;  /* 0x0000005000007824 */ /* 0x000fe200078e02ff */
[----:B------:R-:W-:Y:S04]  /*deb0*/  LDSM.16.M88.4 R32, [R207] ;  /* 0x00000000cf20783b */ /* 0x000fe80000000200 */
[----:B------:R-:W1:Y:S01]  /*dec0*/  LDSM.16.M88.4 R44, [R200] ;  /* 0x00000000c82c783b */ /* 0x000e620000000200 */
[----:B------:R-:W-:-:S03]  /*ded0*/  USHF.L.U32 UR4, UR4, 0x5, URZ ;  /* 0x0000000504047899 */ /* 0x000fc6000800063f */
[----:B------:R-:W3:Y:S04]  /*dee0*/  LDSM.16.M88.4 R28, [R207+0x2000] ;  /* 0x00200000cf1c783b */ /* 0x000ee80000000200 */
[----:B------:R-:W-:Y:S04]  /*def0*/  LDSM.16.M88.4 R24, [R210] ;  /* 0x00000000d218783b */ /* 0x000fe80000000200 */
[----:B------:R-:W3:Y:S04]  /*df00*/  LDSM.16.M88.4 R48, [R211] ;  /* 0x00000000d330783b */ /* 0x000ee80000000200 */
[----:B------:R-:W3:Y:S04]  /*df10*/  LDSM.16.M88.4 R20, [R210+0x2000] ;  /* 0x00200000d214783b */ /* 0x000ee80000000200 */
[----:B------:R-:W-:Y:S04]  /*df20*/  LDSM.16.M88.4 R68, [R200+0x800] ;  /* 0x00080000c844783b */ /* 0x000fe80000000200 */
[----:B------:R-:W-:Y:S04]  /*df30*/  LDSM.16.M88.4 R88, [R200+0x1000] ;  /* 0x00100000c858783b */ /* 0x000fe80000000200 */
[----:B------:R-:W-:Y:S04]  /*df40*/  LDSM.16.M88.4 R96, [R200+0x1800] ;  /* 0x00180000c860783b */ /* 0x000fe80000000200 */
[----:B------:R-:W-:Y:S04]  /*df50*/  LDSM.16.M88.4 R104, [R200+0x2000] ;  /* 0x00200000c868783b */ /* 0x000fe80000000200 */
[----:B------:R-:W-:Y:S01]  /*df60*/  LDSM.16.M88.4 R80, [R215] ;  /* 0x00000000d750783b */ /* 0x000fe20000000200 */
[-C--:B-1----:R-:W-:Y:S03]  /*df70*/  HMMA.16816.F32 R12, R32, R44.reuse, RZ ;  /* 0x0000002c200c723c */ /* 0x082fe600000018ff */
[----:B------:R-:W-:Y:S04]  /*df80*/  LDSM.16.M88.4 R92, [R214] ;  /* 0x00000000d65c783b */ /* 0x000fe80000000200 */
[----:B------:R-:W-:Y:S04]  /*df90*/  LDSM.16.M88.4 R100, [R213] ;  /* 0x00000000d564783b */ /* 0x000fe80000000200 */
[----:B------:R-:W-:Y:S01]  /*dfa0*/  LDSM.16.M88.4 R108, [R212] ;  /* 0x00000000d46c783b */ /* 0x000fe20000000200 */
[----:B---3--:R-:W-:Y:S11]  /*dfb0*/  HMMA.16816.F32 R52, R28, R44, RZ ;  /* 0x0000002c1c34723c */ /* 0x008ff600000018ff */
[----:B------:R-:W-:Y:S01]  /*dfc0*/  @!UPT UIADD3 URZ, URZ, URZ, URZ ;  /* 0x0000003f3f3ff290 */ /* 0x000fe2000fffe03f */
[----:B------:R-:W-:Y:S08]  /*dfd0*/  HMMA.16816.F32 R56, R24, R48, R12 ;  /* 0x000000301838723c */ /* 0x000ff0000000180c */
[----:B------:R-:W-:Y:S08]  /*dfe0*/  HMMA.16816.F32 R64, R32, R46, RZ ;  /* 0x0000002e2040723c */ /* 0x000ff000000018ff */
[----:B------:R-:W-:Y:S01]  /*dff0*/  HMMA.16816.F32 R52, R20, R48, R52 ;  /* 0x000000301434723c */ /* 0x000fe20000001834 */
[----:B--2---:R-:W-:-:S05]  /*e000*/  MOV R5, R6 ;  /* 0x0000000600057202 */ /* 0x004fca0000000f00 */
[----:B------:R-:W-:-:S05]  /*e010*/  IMAD.WIDE.U32 R2, R2, 0x50, R4 ;  /* 0x0000005002027825 */ /* 0x000fca00078e0004 */
[----:B------:R-:W-:Y:S02]  /*e020*/  LEA R8, P0, R2, c[0x0][0x1f8], 0x1 ;  /* 0x00007e0002087a11 */ /* 0x000fe400078008ff */
[----:B------:R-:W-:Y:S02]  /*e030*/  IADD3 R0, R3, R0, RZ ;  /* 0x0000000003007210 */ /* 0x000fe40007ffe0ff */
[----:B------:R-:W-:Y:S02]  /*e040*/  IADD3 R6, P1, R8, UR4, RZ ;  /* 0x0000000408067c10 */ /* 0x000fe4000ff3e0ff */
[----:B------:R-:W-:Y:S02]  /*e050*/  LEA.HI.X R9, R2, c[0x0][0x1fc], R0, 0x1, P0 ;  /* 0x00007f0002097a11 */ /* 0x000fe400000f0c00 */
[----:B------:R-:W-:Y:S02]  /*e060*/  IADD3 R4, P0, R6, UR4, RZ ;  /* 0x0000000406047c10 */ /* 0x000fe4000ff1e0ff */
[----:B------:R-:W-:-:S02]  /*e070*/  IADD3.X R7, R9, UR5, RZ, P1, !PT ;  /* 0x0000000509077c10 */ /* 0x000fc40008ffe4ff */
[----:B------:R-:W-:Y:S02]  /*e080*/  IADD3 R2, P2, R4, UR4, RZ ;  /* 0x0000000404027c10 */ /* 0x000fe4000ff5e0ff */
[----:B------:R-:W-:Y:S02]  /*e090*/  IADD3.X R5, R7, UR5, RZ, P0, !PT ;  /* 0x0000000507057c10 */ /* 0x000fe400087fe4ff */
[----:B------:R-:W-:Y:S02]  /*e0a0*/  ISETP.GE.AND P0, PT, R136, c[0x0][0x1d4], PT ;  /* 0x0000750088007a0c */ /* 0x000fe40003f06270 */
[----:B------:R-:W-:Y:S02]  /*e0b0*/  IADD3 R10, P1, R2, UR4, RZ ;  /* 0x00000004020a7c10 */ /* 0x000fe4000ff3e0ff */
[----:B------:R-:W-:Y:S02]  /*e0c0*/  IADD3.X R3, R5, UR5, RZ, P2, !PT ;  /* 0x0000000505037c10 */ /* 0x000fe400097fe4ff */
[----:B------:R-:W-:-:S02]  /*e0d0*/  ISETP.LT.OR P2, PT, R72, 0x1, P0 ;  /* 0x000000014800780c */ /* 0x000fc40000741670 */
[C---:B------:R-:W-:Y:S02]  /*e0e0*/  ISETP.LT.OR P5, PT, R72.reuse, 0x11, P0 ;  /* 0x000000114800780c */ /* 0x040fe400007a1670 */
[----:B------:R-:W-:Y:S02]  /*e0f0*/  IADD3.X R11, R3, UR5, RZ, P1, !PT ;  /* 0x00000005030b7c10 */ /* 0x000fe40008ffe4ff */
[C---:B------:R-:W-:Y:S02]  /*e100*/  ISETP.LT.OR P3, PT, R72.reuse, 0x21, P0 ;  /* 0x000000214800780c */ /* 0x040fe40000761670 */
[C---:B------:R-:W-:Y:S02]  /*e110*/  ISETP.LT.OR P1, PT, R72.reuse, 0x31, P0 ;  /* 0x000000314800780c */ /* 0x040fe40000721670 */
[----:B------:R-:W-:-:S03]  /*e120*/  ISETP.LT.OR P0, PT, R72, 0x41, P0 ;  /* 0x000000414800780c */ /* 0x000fc60000701670 */
        /* <DEDUP_REMOVED lines=9> */
[----:B------:R-:W3:Y:S04]  /*e1c0*/  LDSM.16.M88.4 R16, [R208] ;  /* 0x00000000d010783b */ /* 0x000ee80000000200 */
[----:B------:R-:W4:Y:S04]  /*e1d0*/  LDSM.16.M88.4 R12, [R208+0x2000] ;  /* 0x00200000d00c783b */ /* 0x000f280000000200 */
[----:B------:R-:W-:Y:S04]  /*e1e0*/  LDSM.16.M88.4 R40, [R203] ;  /* 0x00000000cb28783b */ /* 0x000fe80000000200 */
[----:B--2---:R-:W-:Y:S04]  /*e1f0*/  LDSM.16.M88.4 R4, [R209+0x2000] ;  /* 0x00200000d104783b */ /* 0x004fe80000000200 */
[----:B------:R-:W0:Y:S04]  /*e200*/  LDGDEPBAR ;  /* 0x00000000000079af */ /* 0x000e280000000000 */
[----:B-1----:R-:W1:Y:S01]  /*e210*/  LDSM.16.M88.4 R8, [R209] ;  /* 0x00000000d108783b */ /* 0x002e620000000200 */
[----:B---3--:R-:W-:Y:S08]  /*e220*/  HMMA.16816.F32 R60, R16, R36, R56 ;  /* 0x00000024103c723c */ /* 0x008ff00000001838 */
[----:B------:R-:W-:Y:S08]  /*e230*/  HMMA.16816.F32 R56, R28, R46, RZ ;  /* 0x0000002e1c38723c */ /* 0x000ff000000018ff */
[----:B----4-:R-:W-:Y:S08]  /*e240*/  HMMA.16816.F32 R44, R12, R36, R52 ;  /* 0x000000240c2c723c */ /* 0x010ff00000001834 */
[----:B------:R-:W-:Y:S08]  /*e250*/  HMMA.16816.F32 R52, R24, R50, R64 ;  /* 0x000000321834723c */ /* 0x000ff00000001840 */
[----:B-1----:R-:W-:Y:S08]  /*e260*/  HMMA.16816.F32 R64, R8, R40, R60 ;  /* 0x000000280840723c */ /* 0x002ff0000000183c */
        /* <DEDUP_REMOVED lines=24> */
[----:B-----5:R1:W4:Y:S03]  /*e3f0*/  MUFU.TANH R138, R0 ;  /* 0x00000000008a7308 */ /* 0x0203260000002400 */
        /* <DEDUP_REMOVED lines=247> */
.L_x_916:
[----:B--234-:R-:W-:Y:S05]  /*f370*/  BSYNC B0 ;  /* 0x0000000000007941 */ /* 0x01cfea0003800000 */
.L_x_915:
[----:B-1----:R-:W2:Y:S04]  /*f380*/  LDL R0, [R1+0x4c] ;  /* 0x00004c0001007983 */ /* 0x002ea80000100800 */
[----:B------:R-:W3:Y:S04]  /*f390*/  LDL R8, [R1+0x24] ;  /* 0x0000240001087983 */ /* 0x000ee80000100800 */
[----:B------:R-:W4:Y:S01]  /*f3a0*/  LDL R61, [R1+0x1c] ;  /* 0x00001c00013d7983 */ /* 0x000f220000100800 */
[----:B------:R-:W-:Y:S01]  /*f3b0*/  IMAD.MOV.U32 R62, RZ, RZ, c[0x0][0x32c] ;  /* 0x0000cb00ff3e7624 */ /* 0x000fe200078e00ff */
[----:B------:R-:W-:-:S02]  /*f3c0*/  ULDC UR4, c[0x0][0x324] ;  /* 0x0000c90000047ab9 */ /* 0x000fc40000000800 */
[----:B------:R-:W-:Y:S01]  /*f3d0*/  ULOP3.LUT UR4, URZ, UR4, URZ, 0x33, !UPT ;  /* 0x000000043f047292 */ /* 0x000fe2000f8e333f */
[----:B------:R-:W0:Y:S01]  /*f3e0*/  LDGDEPBAR ;  /* 0x00000000000079af */ /* 0x000e220000000000 */
[----:B------:R-:W-:Y:S01]  /*f3f0*/  ISETP.GE.AND P0, PT, R62, 0x1, PT ;  /* 0x000000013e00780c */ /* 0x000fe20003f06270 */
[----:B--2---:R-:W-:-:S04]  /*f400*/  IMAD.IADD R0, R0, 0x1, R147 ;  /* 0x0000000100007824 */ /* 0x004fc800078e0293 */
[----:B------:R-:W-:-:S04]  /*f410*/  @P6 IMAD.HI.U32 R2, R0, c[0x0][0x2c8], RZ ;  /* 0x0000b20000026a27 */ /* 0x000fc800078e00ff */
[----:B------:R-:W-:Y:S01]  /*f420*/  IMAD.MOV.U32 R4, RZ, RZ, R0 ;  /* 0x000000ffff047224 */ /* 0x000fe200078e0000 */
[----:B------:R-:W-:Y:S01]  /*f430*/  @P6 SHF.R.U32.HI R4, RZ, c[0x0][0x2cc], R2 ;  /* 0x0000b300ff046a19 */ /* 0x000fe20000011602 */
[----:B------:R-:W-:-:S04]  /*f440*/  IMAD.IADD R0, R153, 0x1, R84 ;  /* 0x0000000199007824 */ /* 0x000fc800078e0254 */
[----:B------:R-:W1:Y:S01]  /*f450*/  SHFL.IDX PT, R3, R4, RZ, 0x1c1f ;  /* 0x001c1fff04037589 */ /* 0x000e6200000e0000 */
[----:B---3--:R-:W-:Y:S01]  /*f460*/  IADD3 R2, -R8, 0x1, R0 ;  /* 0x0000000108027810 */ /* 0x008fe20007ffe100 */
[--C-:B------:R-:W-:Y:S02]  /*f470*/  IMAD.IADD R7, R0, 0x1, -R8.reuse ;  /* 0x0000000100077824 */ /* 0x100fe400078e0a08 */
[----:B------:R-:W-:Y:S01]  /*f480*/  IMAD.IADD R8, R84, 0x1, -R8 ;  /* 0x0000000154087824 */ /* 0x000fe200078e0a08 */
[----:B----4-:R-:W-:-:S04]  /*f490*/  IADD3 R2, R2, -R61, RZ ;  /* 0x8000003d02027210 */ /* 0x010fc80007ffe0ff */
[C---:B------:R-:W-:Y:S02]  /*f4a0*/  IADD3 R5, R2.reuse, c[0x0][0x328], RZ ;  /* 0x0000ca0002057a10 */ /* 0x040fe40007ffe0ff */
[----:B------:R-:W-:Y:S02]  /*f4b0*/  IADD3 R6, R2, UR4, RZ ;  /* 0x0000000402067c10 */ /* 0x000fe4000fffe0ff */
[-C--:B-1----:R-:W-:Y:S02]  /*f4c0*/  IADD3 R2, R5, R3.reuse, RZ ;  /* 0x0000000305027210 */ /* 0x082fe40007ffe0ff */
[----:B------:R-:W-:Y:S02]  /*f4d0*/  IADD3 R0, R6, R3, RZ ;  /* 0x0000000306007210 */ /* 0x000fe40007ffe0ff */
        /* <DEDUP_REMOVED lines=13> */
.L_x_919:
[----:B------:R-:W-:-:S04]  /*f5b0*/  MOV R9, c[0x0][0x32c] ;  /* 0x0000cb0000097a02 */ /* 0x000fc80000000f00 */
[----:B------:R-:W-:-:S13]  /*f5c0*/  ISETP.NE.AND P0, PT, R9, 0x1, PT ;  /* 0x000000010900780c */ /* 0x000fda0003f05270 */
[----:B------:R-:W-:-:S05]  /*f5d0*/  @P0 IMAD.HI.U32 R9, R3, c[0x0][0x330], RZ ;  /* 0x0000cc0003090a27 */ /* 0x000fca00078e00ff */
[----:B------:R-:W-:Y:S02]  /*f5e0*/  @P0 SHF.R.U32.HI R3, RZ, c[0x0][0x334], R9 ;  /* 0x0000cd00ff030a19 */ /* 0x000fe40000011609 */
.L_x_920:
[----:B------:R-:W-:Y:S05]  /*f5f0*/  BSYNC B0 ;  /* 0x0000000000007941 */ /* 0x000fea0003800000 */
.L_x_918:
[----:B------:R-:W-:-:S05]  /*f600*/  IMAD R3, R3, c[0x0][0x32c], R8 ;  /* 0x0000cb0003037a24 */ /* 0x000fca00078e0208 */
[----:B------:R-:W-:Y:S02]  /*f610*/  IADD3 R9, R3, c[0x0][0x32c], RZ ;  /* 0x0000cb0003097a10 */ /* 0x000fe40007ffe0ff */
[----:B------:R-:W-:Y:S02]  /*f620*/  IMNMX R0, R0, R3, !PT ;  /* 0x0000000300007217 */ /* 0x000fe40007800200 */
[----:B------:R-:W-:Y:S02]  /*f630*/  IMNMX R2, R2, R9, PT ;  /* 0x0000000902027217 */ /* 0x000fe40003800200 */
.L_x_917:
[C---:B------:R-:W-:Y:S01]  /*f640*/  ISETP.GE.AND P0, PT, R84.reuse, 0x9, PT ;  /* 0x000000095400780c */ /* 0x040fe20003f06270 */
        /* <DEDUP_REMOVED lines=52> */
[----:B------:R-:W-:Y:S02]  /*f990*/  ISETP.LT.OR P0, PT, R2, 0x2a, P0 ;  /* 0x0000002a0200780c */ /* 0x000fe40000701670 */
        /* <DEDUP_REMOVED lines=58> */
.L_x_923:
[----:B------:R-:W-:-:S04]  /*fd40*/  MOV R22, c[0x0][0x32c] ;  /* 0x0000cb0000167a02 */ /* 0x000fc80000000f00 */
[----:B------:R-:W-:-:S13]  /*fd50*/  ISETP.NE.AND P0, PT, R22, 0x1, PT ;  /* 0x000000011600780c */ /* 0x000fda0003f05270 */
[----:B------:R-:W-:-:S05]  /*fd60*/  @P0 IMAD.HI.U32 R22, R3, c[0x0][0x330], RZ ;  /* 0x0000cc0003160a27 */ /* 0x000fca00078e00ff */
[----:B------:R-:W-:Y:S02]  /*fd70*/  @P0 SHF.R.U32.HI R3, RZ, c[0x0][0x334], R22 ;  /* 0x0000cd00ff030a19 */ /* 0x000fe40000011616 */
.L_x_924:
[----:B------:R-:W-:Y:S05]  /*fd80*/  BSYNC B0 ;  /* 0x0000000000007941 */ /* 0x000fea0003800000 */
.L_x_922:
[----:B------:R-:W-:-:S05]  /*fd90*/  IMAD R3, R3, c[0x0][0x32c], R8 ;  /* 0x0000cb0003037a24 */ /* 0x000fca00078e0208 */
[----:B------:R-:W-:Y:S02]  /*fda0*/  IADD3 R22, R3, c[0x0][0x32c], RZ ;  /* 0x0000cb0003167a10 */ /* 0x000fe40007ffe0ff */
[----:B------:R-:W-:Y:S02]  /*fdb0*/  IMNMX R0, R0, R3, !PT ;  /* 0x0000000300007217 */ /* 0x000fe40007800200 */
[----:B------:R-:W-:Y:S02]  /*fdc0*/  IMNMX R2, R2, R22, PT ;  /* 0x0000001602027217 */ /* 0x000fe40003800200 */
.L_x_921:
        /* <DEDUP_REMOVED lines=92> */
.L_x_927:
[----:B------:R-:W-:-:S04]  /*10390*/  MOV R22, c[0x0][0x32c] ;  /* 0x0000cb0000167a02 */ /* 0x000fc80000000f00 */
[----:B------:R-:W-:-:S13]  /*103a0*/  ISETP.NE.AND P0, PT, R22, 0x1, PT ;  /* 0x000000011600780c */ /* 0x000fda0003f05270 */
[----:B------:R-:W-:-:S05]  /*103b0*/  @P0 IMAD.HI.U32 R22, R3, c[0x0][0x330], RZ ;  /* 0x0000cc0003160a27 */ /* 0x000fca00078e00ff */
[----:B------:R-:W-:Y:S02]  /*103c0*/  @P0 SHF.R.U32.HI R3, RZ, c[0x0][0x334], R22 ;  /* 0x0000cd00ff030a19 */ /* 0x000fe40000011616 */
.L_x_928:
[----:B------:R-:W-:Y:S05]  /*103d0*/  BSYNC B0 ;  /* 0x0000000000007941 */ /* 0x000fea0003800000 */
.L_x_926:
[----:B------:R-:W-:-:S05]  /*103e0*/  IMAD R3, R3, c[0x0][0x32c], R8 ;  /* 0x0000cb0003037a24 */ /* 0x000fca00078e0208 */
[----:B------:R-:W-:Y:S02]  /*103f0*/  IADD3 R22, R3, c[0x0][0x32c], RZ ;  /* 0x0000cb0003167a10 */ /* 0x000fe40007ffe0ff */
[----:B------:R-:W-:Y:S02]  /*10400*/  IMNMX R0, R0, R3, !PT ;  /* 0x0000000300007217 */ /* 0x000fe40007800200 */
[----:B------:R-:W-:Y:S02]  /*10410*/  IMNMX R2, R2, R22, PT ;  /* 0x0000001602027217 */ /* 0x000fe40003800200 */
.L_x_925:
        /* <DEDUP_REMOVED lines=92> */
.L_x_931:
[----:B------:R-:W-:-:S04]  /*109e0*/  MOV R4, c[0x0][0x32c] ;  /* 0x0000cb0000047a02 */ /* 0x000fc80000000f00 */
[----:B------:R-:W-:-:S13]  /*109f0*/  ISETP.NE.AND P0, PT, R4, 0x1, PT ;  /* 0x000000010400780c */ /* 0x000fda0003f05270 */
[----:B------:R-:W-:-:S05]  /*10a00*/  @P0 IMAD.HI.U32 R4, R3, c[0x0][0x330], RZ ;  /* 0x0000cc0003040a27 */ /* 0x000fca00078e00ff */
[----:B------:R-:W-:Y:S02]  /*10a10*/  @P0 SHF.R.U32.HI R3, RZ, c[0x0][0x334], R4 ;  /* 0x0000cd00ff030a19 */ /* 0x000fe40000011604 */
.L_x_932:
[----:B------:R-:W-:Y:S05]  /*10a20*/  BSYNC B0 ;  /* 0x0000000000007941 */ /* 0x000fea0003800000 */
.L_x_930:
[----:B------:R-:W-:-:S05]  /*10a30*/  IMAD R3, R3, c[0x0][0x32c], R8 ;  /* 0x0000cb0003037a24 */ /* 0x000fca00078e0208 */
[----:B------:R-:W-:Y:S02]  /*10a40*/  IADD3 R4, R3, c[0x0][0x32c], RZ ;  /* 0x0000cb0003047a10 */ /* 0x000fe40007ffe0ff */
[----:B------:R-:W-:Y:S02]  /*10a50*/  IMNMX R0, R0, R3, !PT ;  /* 0x0000000300007217 */ /* 0x000fe40007800200 */
[----:B------:R-:W-:Y:S02]  /*10a60*/  IMNMX R2, R2, R4, PT ;  /* 0x0000000402027217 */ /* 0x000fe40003800200 */
.L_x_929:
[----:B------:R-:W-:Y:S01]  /*10a70*/  ISETP.NE.AND P0, PT, R21, RZ, PT ;  /* 0x000000ff1500720c */ /* 0x000fe20003f05270 */
[----:B------:R-:W-:Y:S01]  /*10a80*/  LDSM.16.MT88.4 R80, [R202] ;  /* 0x00000000ca50783b */ /* 0x000fe20000004200 */
[----:B------:R-:W-:Y:S02]  /*10a90*/  FMNMX.FTZ R3, R26, R30, !PT ;  /* 0x0000001e1a037209 */ /* 0x000fe40007810000 */
[----:B------:R-:W-:Y:S01]  /*10aa0*/  ISETP.GT.AND P0, PT, R0, 0x1, !P0 ;  /* 0x000000010000780c */ /* 0x000fe20004704270 */
[----:B------:R-:W-:Y:S01]  /*10ab0*/  LDSM.16.MT88.4 R84, [R204] ;  /* 0x00000000cc54783b */ /* 0x000fe20000004200 */
[----:B------:R-:W-:-:S02]  /*10ac0*/  FMNMX.FTZ R3, R31, R3, !PT ;  /* 0x000000031f037209 */ /* 0x000fc40007810000 */
[----:B------:R-:W-:Y:S01]  /*10ad0*/  ISETP.LT.OR P0, PT, R2, 0x2, P0 ;  /* 0x000000020200780c */ /* 0x000fe20000701670 */
[----:B------:R-:W-:Y:S01]  /*10ae0*/  LDSM.16.MT88.4 R96, [R201+0x800] ;  /* 0x00080000c960783b */ /* 0x000fe20000004200 */
[----:B------:R-:W-:Y:S02]  /*10af0*/  FMNMX.FTZ R3, R32, R3, !PT ;  /* 0x0000000320037209 */ /* 0x000fe40007810000 */
[----:B------:R-:W-:Y:S01]  /*10b00*/  FSEL R75, R140, -INF , !P0 ;  /* 0xff8000008c4b7808 */ /* 0x000fe20004000000 */
[----:B------:R-:W-:Y:S01]  /*10b10*/  LDSM.16.MT88.4 R88, [R205+0x800] ;  /* 0x00080000cd58783b */ /* 0x000fe20000004200 */
[----:B------:R-:W-:Y:S02]  /*10b20*/  ISETP.NE.AND P0, PT, R20, RZ, PT ;  /* 0x000000ff1400720c */ /* 0x000fe40003f05270 */
[----:B------:R-:W-:Y:S01]  /*10b30*/  FMNMX.FTZ R3, R33, R3, !PT ;  /* 0x0000000321037209 */ /* 0x000fe20007810000 */
[----:B------:R-:W-:Y:S01]  /*10b40*/  LDSM.16.MT88.4 R100, [R204+0x800] ;  /* 0x00080000cc64783b */ /* 0x000fe20000004200 */
[----:B------:R-:W-:-:S02]  /*10b50*/  ISETP.GT.AND P0, PT, R0, 0x8, !P0 ;  /* 0x000000080000780c */ /* 0x000fc40004704270 */
[----:B------:R-:W-:Y:S01]  /*10b60*/  FMNMX.FTZ R3, R34, R3, !PT ;  /* 0x0000000322037209 */ /* 0x000fe20007810000 */
[----:B------:R-:W-:Y:S01]  /*10b70*/  LDSM.16.MT88.4 R160, [R201+0x1000] ;  /* 0x00100000c9a0783b */ /* 0x000fe20000004200 */
[----:B------:R-:W-:Y:S02]  /*10b80*/  ISETP.LT.OR P0, PT, R2, 0x9, P0 ;  /* 0x000000090200780c */ /* 0x000fe40000701670 */
[----:B------:R-:W-:Y:S01]  /*10b90*/  FMNMX.FTZ R3, R35, R3, !PT ;  /* 0x0000000323037209 */ /* 0x000fe20007810000 */
[----:B------:R-:W-:Y:S01]  /*10ba0*/  LDSM.16.MT88.4 R164, [R205+0x1000] ;  /* 0x00100000cda4783b */ /* 0x000fe20000004200 */
[----:B------:R-:W-:Y:S02]  /*10bb0*/  FSEL R109, R135, -INF , !P0 ;  /* 0xff800000876d7808 */ /* 0x000fe40004000000 */
[----:B------:R-:W-:Y:S01]  /*10bc0*/  ISETP.NE.AND P0, PT, R19, RZ, PT ;  /* 0x000000ff1300720c */ /* 0x000fe20003f05270 */
[----:B------:R-:W-:Y:S01]  /*10bd0*/  LDSM.16.MT88.4 R168, [R202+0x1000] ;  /* 0x00100000caa8783b */ /* 0x000fe20000004200 */
[----:B------:R-:W-:-:S02]  /*10be0*/  FMNMX.FTZ R3, R37, R3, !PT ;  /* 0x0000000325037209 */ /* 0x000fc40007810000 */
[----:B------:R-:W-:Y:S01]  /*10bf0*/  ISETP.GT.AND P0, PT, R0, 0x9, !P0 ;  /* 0x000000090000780c */ /* 0x000fe20004704270 */
[----:B------:R-:W-:Y:S01]  /*10c00*/  LDSM.16.MT88.4 R172, [R204+0x1000] ;  /* 0x00100000ccac783b */ /* 0x000fe20000004200 */
[----:B------:R-:W-:Y:S02]  /*10c10*/  FMNMX.FTZ R3, R45, R3, !PT ;  /* 0x000000032d037209 */ /* 0x000fe40007810000 */
[----:B------:R-:W-:Y:S01]  /*10c20*/  ISETP.LT.OR P0, PT, R2, 0xa, P0 ;  /* 0x0000000a0200780c */ /* 0x000fe20000701670 */
[----:B------:R-:W-:Y:S01]  /*10c30*/  LDSM.16.MT88.4 R156, [R201+0x1800] ;  /* 0x00180000c99c783b */ /* 0x000fe20000004200 */
[----:B------:R-:W-:Y:S02]  /*10c40*/  FMNMX.FTZ R3, R46, R3, !PT ;  /* 0x000000032e037209 */ /* 0x000fe40007810000 */
[----:B------:R-:W-:Y:S01]  /*10c50*/  FSEL R110, R134, -INF , !P0 ;  /* 0xff800000866e7808 */ /* 0x000fe20004000000 */
[----:B------:R-:W-:Y:S01]  /*10c60*/  LDSM.16.MT88.4 R152, [R205+0x1800] ;  /* 0x00180000cd98783b */ /* 0x000fe20000004200 */
        /* <DEDUP_REMOVED lines=21> */
[----:B------:R-:W-:Y:S01]  /*10dc0*/  ISETP.NE.AND P0, PT, R15, RZ, PT ;  /* 0x000000ff0f00720c */ /* 0x000fe20003f05270 */
[----:B------:R-:W-:Y:S01]  /*10dd0*/  LDSM.16.MT88.4 R92, [R202+0x800] ;  /* 0x00080000ca5c783b */ /* 0x000fe20000004200 */
[----:B------:R-:W-:Y:S02]  /*10de0*/  FMNMX.FTZ R3, R184, R3, !PT ;  /* 0x00000003b8037209 */ /* 0x000fe40007810000 */
[----:B------:R-:W-:-:S03]  /*10df0*/  ISETP.GT.AND P0, PT, R0, 0x19, !P0 ;  /* 0x000000190000780c */ /* 0x000fc60004704270 */
[----:B------:R-:W1:Y:S01]  /*10e00*/  SHFL.BFLY PT, R4, R3, 0x2, 0x1f ;  /* 0x0c401f0003047f89 */ /* 0x000e6200000e0000 */
[----:B------:R-:W-:-:S04]  /*10e10*/  ISETP.LT.OR P0, PT, R2, 0x1a, P0 ;  /* 0x0000001a0200780c */ /* 0x000fc80000701670 */
[----:B------:R-:W-:Y:S02]  /*10e20*/  FSEL R124, R124, -INF , !P0 ;  /* 0xff8000007c7c7808 */ /* 0x000fe40004000000 */
[----:B------:R-:W-:-:S04]  /*10e30*/  ISETP.NE.AND P0, PT, R14, RZ, PT ;  /* 0x000000ff0e00720c */ /* 0x000fc80003f05270 */
[----:B------:R-:W-:-:S04]  /*10e40*/  ISETP.GT.AND P0, PT, R0, 0x20, !P0 ;  /* 0x000000200000780c */ /* 0x000fc80004704270 */
[----:B------:R-:W-:-:S04]  /*10e50*/  ISETP.LT.OR P0, PT, R2, 0x21, P0 ;  /* 0x000000210200780c */ /* 0x000fc80000701670 */
[----:B------:R-:W-:Y:S02]  /*10e60*/  FSEL R128, R128, -INF , !P0 ;  /* 0xff80000080807808 */ /* 0x000fe40004000000 */
[----:B------:R-:W-:Y:S02]  /*10e70*/  ISETP.NE.AND P0, PT, R13, RZ, PT ;  /* 0x000000ff0d00720c */ /* 0x000fe40003f05270 */
[----:B-1----:R-:W-:Y:S02]  /*10e80*/  FMNMX.FTZ R3, R3, R4, !PT ;  /* 0x0000000403037209 */ /* 0x002fe40007810000 */
        /* <DEDUP_REMOVED lines=11> */
[----:B------:R-:W-:Y:S01]  /*10f40*/  FMUL.FTZ R3, R72, c[0x0][0x2d0] ;  /* 0x0000b40048037a20 */ /* 0x000fe20000410000 */
[----:B------:R-:W-:-:S04]  /*10f50*/  ISETP.LT.OR P0, PT, R2, 0x2a, P0 ;  /* 0x0000002a0200780c */ /* 0x000fc80000701670 */
[----:B------:R-:W-:Y:S02]  /*10f60*/  FSEL R181, R181, -INF , !P0 ;  /* 0xff800000b5b57808 */ /* 0x000fe40004000000 */
[----:B------:R-:W-:Y:S02]  /*10f70*/  ISETP.GT.AND P0, PT, R0, 0x30, !P6 ;  /* 0x000000300000780c */ /* 0x000fe40007704270 */
[----:B------:R-:W-:Y:S02]  /*10f80*/  ISETP.NE.AND P6, PT, R9, RZ, PT ;  /* 0x000000ff0900720c */ /* 0x000fe40003fc5270 */
[----:B------:R-:W-:-:S04]  /*10f90*/  ISETP.LT.OR P0, PT, R2, 0x31, P0 ;  /* 0x000000310200780c */ /* 0x000fc80000701670 */
[----:B------:R-:W-:Y:S02]  /*10fa0*/  FSEL R189, R78, -INF , !P0 ;  /* 0xff8000004ebd7808 */ /* 0x000fe40004000000 */
[----:B------:R-:W-:Y:S02]  /*10fb0*/  ISETP.GT.AND P0, PT, R0, 0x31, !P5 ;  /* 0x000000310000780c */ /* 0x000fe40006f04270 */
[----:B------:R-:W-:Y:S02]  /*10fc0*/  ISETP.NE.AND P5, PT, R10, RZ, PT ;  /* 0x000000ff0a00720c */ /* 0x000fe40003fa5270 */
[----:B------:R-:W-:-:S04]  /*10fd0*/  ISETP.LT.OR P0, PT, R2, 0x32, P0 ;  /* 0x000000320200780c */ /* 0x000fc80000701670 */
[----:B------:R-:W-:Y:S02]  /*10fe0*/  FSEL R188, R76, -INF , !P0 ;  /* 0xff8000004cbc7808 */ /* 0x000fe40004000000 */
[----:B------:R-:W-:Y:S01]  /*10ff0*/  ISETP.GT.AND P0, PT, R0, 0x38, !P3 ;  /* 0x000000380000780c */ /* 0x000fe20005f04270 */
[----:B------:R-:W-:Y:S03]  /*11000*/  LDSM.16.MT88.4 R76, [R205] ;  /* 0x00000000cd4c783b */ /* 0x000fe60000004200 */
[----:B------:R-:W-:-:S04]  /*11010*/  ISETP.LT.OR P0, PT, R2, 0x39, P0 ;  /* 0x000000390200780c */ /* 0x000fc80000701670 */
[----:B------:R-:W-:Y:S02]  /*11020*/  FSEL R190, R60, -INF , !P0 ;  /* 0xff8000003cbe7808 */ /* 0x000fe40004000000 */
[C---:B------:R-:W-:Y:S01]  /*11030*/  ISETP.GT.AND P0, PT, R0.reuse, 0x39, !P2 ;  /* 0x000000390000780c */ /* 0x040fe20005704270 */
[----:B------:R-:W-:Y:S01]  /*11040*/  LDSM.16.MT88.4 R60, [R201] ;  /* 0x00000000c93c783b */ /* 0x000fe20000004200 */
[----:B------:R-:W-:Y:S02]  /*11050*/  ISETP.GT.AND P2, PT, R0, 0x40, !P5 ;  /* 0x000000400000780c */ /* 0x000fe40006f44270 */
[----:B------:R-:W-:Y:S02]  /*11060*/  ISETP.LT.OR P0, PT, R2, 0x3a, P0 ;  /* 0x0000003a0200780c */ /* 0x000fe40000701670 */
[----:B------:R-:W-:Y:S02]  /*11070*/  ISETP.NE.AND P5, PT, R29, RZ, PT ;  /* 0x000000ff1d00720c */ /* 0x000fe40003fa5270 */
[----:B------:R-:W-:-:S02]  /*11080*/  FSEL R191, R53, -INF , !P0 ;  /* 0xff80000035bf7808 */ /* 0x000fc40004000000 */
[C---:B------:R-:W-:Y:S02]  /*11090*/  ISETP.GT.AND P0, PT, R0.reuse, RZ, !P1 ;  /* 0x000000ff0000720c */ /* 0x040fe40004f04270 */
[----:B------:R-:W-:Y:S02]  /*110a0*/  ISETP.GT.AND P1, PT, R0, 0x41, !P6 ;  /* 0x000000410000780c */ /* 0x000fe40007724270 */
[----:B------:R-:W-:Y:S02]  /*110b0*/  ISETP.LT.OR P0, PT, R2, 0x1, P0 ;  /* 0x000000010200780c */ /* 0x000fe40000701670 */
[----:B------:R-:W-:Y:S02]  /*110c0*/  ISETP.NE.AND P6, PT, R28, RZ, PT ;  /* 0x000000ff1c00720c */ /* 0x000fe40003fc5270 */
[----:B------:R-:W-:Y:S02]  /*110d0*/  FSEL R67, R142, -INF , !P0 ;  /* 0xff8000008e437808 */ /* 0x000fe40004000000 */
[----:B------:R-:W-:Y:S01]  /*110e0*/  FSETP.NEU.FTZ.AND P0, PT, R72, -INF , PT ;  /* 0xff8000004800780b */ /* 0x000fe20003f1d000 */
[----:B------:R-:W-:Y:S01]  /*110f0*/  LDSM.16.MT88.4 R140, [R204+0x1800] ;  /* 0x00180000cc8c783b */ /* 0x000fe20000004200 */
[----:B------:R-:W-:-:S02]  /*11100*/  FMNMX.FTZ R7, R67, R75, !PT ;  /* 0x0000004b43077209 */ /* 0x000fc40007810000 */
[----:B------:R-:W-:Y:S02]  /*11110*/  FSEL R5, R3, RZ, P0 ;  /* 0x000000ff03057208 */ /* 0x000fe40000000000 */
[----:B------:R-:W-:Y:S02]  /*11120*/  FMNMX.FTZ R3, R23, R24, !PT ;  /* 0x0000001817037209 */ /* 0x000fe40007810000 */
[----:B------:R-:W-:Y:S02]  /*11130*/  ISETP.GT.AND P3, PT, R0, 0x49, !P6 ;  /* 0x000000490000780c */ /* 0x000fe40007764270 */
[----:B------:R-:W-:-:S04]  /*11140*/  FMNMX.FTZ R3, R25, R3, !PT ;  /* 0x0000000319037209 */ /* 0x000fc80007810000 */
        /* <DEDUP_REMOVED lines=16> */
[----:B------:R-:W-:-:S05]  /*11250*/  FMNMX.FTZ R3, R130, R3, !PT ;  /* 0x0000000382037209 */ /* 0x000fca0007810000 */
[----:B------:R-:W1:Y:S02]  /*11260*/  SHFL.BFLY PT, R4, R3, 0x2, 0x1f ;  /* 0x0c401f0003047f89 */ /* 0x000e6400000e0000 */
[----:B-1----:R-:W-:-:S05]  /*11270*/  FMNMX.FTZ R3, R3, R4, !PT ;  /* 0x0000000403037209 */ /* 0x002fca0007810000 */
[----:B------:R-:W1:Y:S02]  /*11280*/  SHFL.BFLY PT, R4, R3, 0x1, 0x1f ;  /* 0x0c201f0003047f89 */ /* 0x000e6400000e0000 */
[----:B-1----:R-:W-:-:S04]  /*11290*/  FMNMX.FTZ R71, R3, R4, !PT ;  /* 0x0000000403477209 */ /* 0x002fc80007810000 */
[C---:B------:R-:W-:Y:S01]  /*112a0*/  FSETP.NEU.FTZ.AND P0, PT, R71.reuse, -INF , PT ;  /* 0xff8000004700780b */ /* 0x040fe20003f1d000 */
[----:B------:R-:W-:-:S05]  /*112b0*/  FMUL.FTZ R3, R71, c[0x0][0x2d0] ;  /* 0x0000b40047037a20 */ /* 0x000fca0000410000 */
[----:B------:R-:W-:Y:S01]  /*112c0*/  FSEL R4, R3, RZ, P0 ;  /* 0x000000ff03047208 */ /* 0x000fe20000000000 */
[--C-:B------:R-:W-:Y:S01]  /*112d0*/  FFMA.FTZ R3, R26, c[0x0][0x2d0], -R5.reuse ;  /* 0x0000b4001a037a23 */ /* 0x100fe20000010805 */
[----:B------:R-:W-:Y:S01]  /*112e0*/  ISETP.GT.AND P0, PT, R0, 0x48, !P5 ;  /* 0x000000480000780c */ /* 0x000fe20006f04270 */
[----:B------:R-:W-:Y:S01]  /*112f0*/  FFMA.FTZ R0, R57, c[0x0][0x2d0], -R5 ;  /* 0x0000b40039007a23 */ /* 0x000fe20000010805 */
[----:B------:R-:W-:Y:S01]  /*11300*/  ISETP.LT.OR P5, PT, R2, 0x41, P2 ;  /* 0x000000410200780c */ /* 0x000fe200017a1670 */
[----:B------:R1:W-:Y:S01]  /*11310*/  MUFU.EX2 R119, R3 ;  /* 0x0000000300777308 */ /* 0x0003e20000000800 */
[--C-:B------:R-:W-:Y:S01]  /*11320*/  FFMA.FTZ R6, R36, c[0x0][0x2d0], -R4.reuse ;  /* 0x0000b40024067a23 */ /* 0x100fe20000010804 */
[C---:B------:R-:W-:Y:S02]  /*11330*/  ISETP.LT.OR P2, PT, R2.reuse, 0x42, P1 ;  /* 0x000000420200780c */ /* 0x040fe40000f41670 */
[C---:B------:R-:W-:Y:S02]  /*11340*/  ISETP.LT.OR P1, PT, R2.reuse, 0x49, P0 ;  /* 0x000000490200780c */ /* 0x040fe40000721670 */
[----:B------:R-:W-:Y:S01]  /*11350*/  ISETP.LT.OR P0, PT, R2, 0x4a, P3 ;  /* 0x0000004a0200780c */ /* 0x000fe20001f01670 */
[----:B------:R-:W-:Y:S01]  /*11360*/  FFMA.FTZ R2, R59, c[0x0][0x2d0], -R4 ;  /* 0x0000b4003b027a23 */ /* 0x000fe20000010804 */
[----:B------:R2:W-:Y:S01]  /*11370*/  MUFU.EX2 R247, R6 ;  /* 0x0000000600f77308 */ /* 0x0005e20000000800 */
[----:B------:R-:W-:-:S02]  /*11380*/  FSEL R176, R176, -INF , !P5 ;  /* 0xff800000b0b07808 */ /* 0x000fc40006800000 */
[----:B------:R-:W-:Y:S02]  /*11390*/  FSEL R179, R179, -INF , !P2 ;  /* 0xff800000b3b37808 */ /* 0x000fe40005000000 */
[----:B------:R-:W-:Y:S02]  /*113a0*/  FSEL R178, R178, -INF , !P1 ;  /* 0xff800000b2b27808 */ /* 0x000fe40004800000 */
[----:B------:R-:W-:Y:S01]  /*113b0*/  FSEL R177, R177, -INF , !P0 ;  /* 0xff800000b1b17808 */ /* 0x000fe20004000000 */
[----:B-1----:R-:W-:Y:S01]  /*113c0*/  FFMA.FTZ R3, R30, c[0x0][0x2d0], -R5 ;  /* 0x0000b4001e037a23 */ /* 0x002fe20000010805 */
[----:B------:R-:W-:Y:S01]  /*113d0*/  MUFU.EX2 R241, R0 ;  /* 0x0000000000f17308 */ /* 0x000fe20000000800 */
[----:B--2---:R-:W-:-:S07]  /*113e0*/  FFMA.FTZ R6, R38, c[0x0][0x2d0], -R4 ;  /* 0x0000b40026067a23 */ /* 0x004fce0000010804 */
[----:B------:R1:W2:Y:S08]  /*113f0*/  MUFU.EX2 R249, R3 ;  /* 0x0000000300f97308 */ /* 0x0002b00000000800 */
[----:B------:R3:W4:Y:S01]  /*11400*/  MUFU.EX2 R246, R6 ;  /* 0x0000000600f67308 */ /* 0x0007220000000800 */
[----:B-1----:R-:W-:-:S07]  /*11410*/  FFMA.FTZ R3, R31, c[0x0][0x2d0], -R5 ;  /* 0x0000b4001f037a23 */ /* 0x002fce0000010805 */
[----:B------:R-:W-:Y:S01]  /*11420*/  MUFU.EX2 R238, R2 ;  /* 0x0000000200ee7308 */ /* 0x000fe20000000800 */
[----:B--2---:R-:W-:Y:S01]  /*11430*/  F2FP.PACK_AB R12, R249, R119 ;  /* 0x00000077f90c723e */ /* 0x004fe200000000ff */
[----:B---3--:R-:W-:-:S06]  /*11440*/  FFMA.FTZ R6, R39, c[0x0][0x2d0], -R4 ;  /* 0x0000b40027067a23 */ /* 0x008fcc0000010804 */
[----:B------:R1:W-:Y:S01]  /*11450*/  MUFU.EX2 R252, R3 ;  /* 0x0000000300fc7308 */ /* 0x0003e20000000800 */
[----:B----4-:R-:W-:-:S07]  /*11460*/  F2FP.PACK_AB R9, R246, R247 ;  /* 0x000000f7f609723e */ /* 0x010fce00000000ff */
        /* <DEDUP_REMOVED lines=8> */
[----:B--2---:R-:W-:Y:S01]  /*114f0*/  FMNMX.FTZ R6, R109, R7, !PT ;  /* 0x000000076d067209 */ /* 0x004fe20007810000 */
[----:B------:R-:W-:Y:S01]  /*11500*/  FFMA.FTZ R7, R45, c[0x0][0x2d0], -R5 ;  /* 0x0000b4002d077a23 */ /* 0x000fe20000010805 */
[----:B----4-:R-:W-:Y:S02]  /*11510*/  F2FP.PACK_AB R11, R118, R132 ;  /* 0x00000084760b723e */ /* 0x010fe400000000ff */
[----:B------:R-:W-:-:S03]  /*11520*/  FMNMX.FTZ R6, R110, R6, !PT ;  /* 0x000000066e067209 */ /* 0x000fc60007810000 */
[----:B------:R2:W-:Y:S01]  /*11530*/  MUFU.EX2 R251, R7 ;  /* 0x0000000700fb7308 */ /* 0x0005e20000000800 */
[----:B-1----:R-:W-:-:S07]  /*11540*/  FFMA.FTZ R3, R23, c[0x0][0x2d0], -R4 ;  /* 0x0000b40017037a23 */ /* 0x002fce0000010804 */
[----:B------:R1:W-:Y:S01]  /*11550*/  MUFU.EX2 R243, R3 ;  /* 0x0000000300f37308 */ /* 0x0003e20000000800 */
[----:B--2---:R-:W-:Y:S01]  /*11560*/  FMNMX.FTZ R7, R112, R6, !PT ;  /* 0x0000000670077209 */ /* 0x004fe20007810000 */
[----:B------:R-:W-:-:S03]  /*11570*/  FFMA.FTZ R6, R46, c[0x0][0x2d0], -R5 ;  /* 0x0000b4002e067a23 */ /* 0x000fc60000010805 */
[----:B------:R-:W-:-:S03]  /*11580*/  FMNMX.FTZ R7, R113, R7, !PT ;  /* 0x0000000771077209 */ /* 0x000fc60007810000 */
[----:B------:R-:W-:Y:S01]  /*11590*/  MUFU.EX2 R117, R6 ;  /* 0x0000000600757308 */ /* 0x000fe20000000800 */
[----:B-1----:R-:W-:-:S07]  /*115a0*/  FFMA.FTZ R3, R24, c[0x0][0x2d0], -R4 ;  /* 0x0000b40018037a23 */ /* 0x002fce0000010804 */
        /* <DEDUP_REMOVED lines=11> */
[----:B-1----:R-:W-:Y:S01]  /*11660*/  FFMA.FTZ R3, R35, c[0x0][0x2d0], -R5 ;  /* 0x0000b40023037a23 */ /* 0x002fe20000010805 */
[----:B--2---:R-:W-:-:S03]  /*11670*/  F2FP.PACK_AB R8, R127, R126 ;  /* 0x0000007e7f08723e */ /* 0x004fc600000000ff */
[----:B------:R1:W-:Y:S03]  /*11680*/  MUFU.EX2 R121, R3 ;  /* 0x0000000300797308 */ /* 0x0003e60000000800 */
[C---:B------:R-:W-:Y:S08]  /*11690*/  HMMA.16816.F32 R24, R12.reuse, R80, RZ ;  /* 0x000000500c18723c */ /* 0x040ff000000018ff */
[----:B------:R-:W-:Y:S01]  /*116a0*/  HMMA.16816.F32 R32, R12, R84, RZ ;  /* 0x000000540c20723c */ /* 0x000fe200000018ff */
[----:B-1----:R-:W-:-:S07]  /*116b0*/  FFMA.FTZ R3, R37, c[0x0][0x2d0], -R5 ;  /* 0x0000b40025037a23 */ /* 0x002fce0000010805 */
[C---:B------:R-:W-:Y:S01]  /*116c0*/  HMMA.16816.F32 R40, R12.reuse, R78, RZ ;  /* 0x0000004e0c28723c */ /* 0x040fe200000018ff */
[----:B------:R1:W2:Y:S07]  /*116d0*/  MUFU.EX2 R120, R3 ;  /* 0x0000000300787308 */ /* 0x0002ae0000000800 */
[C---:B------:R-:W-:Y:S08]  /*116e0*/  HMMA.16816.F32 R36, R12.reuse, R62, RZ ;  /* 0x0000003e0c24723c */ /* 0x040ff000000018ff */
[----:B------:R-:W-:Y:S01]  /*116f0*/  HMMA.16816.F32 R48, R12, R82, RZ ;  /* 0x000000520c30723c */ /* 0x000fe200000018ff */
[----:B-1----:R-:W-:-:S02]  /*11700*/  FMNMX.FTZ R3, R66, R73, !PT ;  /* 0x0000004942037209 */ /* 0x002fc40007810000 */
[----:B--2---:R-:W-:Y:S02]  /*11710*/  F2FP.PACK_AB R10, R120, R121 ;  /* 0x00000079780a723e */ /* 0x004fe400000000ff */
[----:B------:R-:W-:-:S04]  /*11720*/  FMNMX.FTZ R3, R106, R3, !PT ;  /* 0x000000036a037209 */ /* 0x000fc80007810000 */
[----:B------:R-:W-:Y:S01]  /*11730*/  FMNMX.FTZ R3, R107, R3, !PT ;  /* 0x000000036b037209 */ /* 0x000fe20007810000 */
[----:B------:R-:W-:Y:S03]  /*11740*/  HMMA.16816.F32 R28, R8, R88, R20 ;  /* 0x00000058081c723c */ /* 0x000fe60000001814 */
[----:B------:R-:W-:-:S04]  /*11750*/  FMNMX.FTZ R3, R108, R3, !PT ;  /* 0x000000036c037209 */ /* 0x000fc80007810000 */
[----:B------:R-:W-:Y:S01]  /*11760*/  FMNMX.FTZ R3, R111, R3, !PT ;  /* 0x000000036f037209 */ /* 0x000fe20007810000 */
[----:B------:R-:W-:Y:S03]  /*11770*/  HMMA.16816.F32 R20, R8, R100, R32 ;  /* 0x000000640814723c */ /* 0x000fe60000001820 */
[----:B------:R-:W-:-:S04]  /*11780*/  FMNMX.FTZ R3, R115, R3, !PT ;  /* 0x0000000373037209 */ /* 0x000fc80007810000 */
[----:B------:R-:W-:-:S04]  /*11790*/  FMNMX.FTZ R3, R125, R3, !PT ;  /* 0x000000037d037209 */ /* 0x000fc80007810000 */
[----:B------:R-:W-:-:S04]  /*117a0*/  FMNMX.FTZ R3, R129, R3, !PT ;  /* 0x0000000381037209 */ /* 0x000fc80007810000 */
[----:B------:R-:W-:-:S04]  /*117b0*/  FMNMX.FTZ R3, R131, R3, !PT ;  /* 0x0000000383037209 */ /* 0x000fc80007810000 */
[----:B------:R-:W-:-:S04]  /*117c0*/  FMNMX.FTZ R3, R183, R3, !PT ;  /* 0x00000003b7037209 */ /* 0x000fc80007810000 */
[----:B------:R-:W-:-:S04]  /*117d0*/  FMNMX.FTZ R3, R182, R3, !PT ;  /* 0x00000003b6037209 */ /* 0x000fc80007810000 */
[----:B------:R-:W-:-:S04]  /*117e0*/  FMNMX.FTZ R3, R197, R3, !PT ;  /* 0x00000003c5037209 */ /* 0x000fc80007810000 */
[----:B------:R-:W-:Y:S01]  /*117f0*/  FMNMX.FTZ R6, R196, R3, !PT ;  /* 0x00000003c4067209 */ /* 0x000fe20007810000 */
[----:B------:R-:W-:Y:S02]  /*11800*/  FFMA.FTZ R3, R47, c[0x0][0x2d0], -R5 ;  /* 0x0000b4002f037a23 */ /* 0x000fe40000010805 */
[----:B------:R-:W-:Y:S02]  /*11810*/  HMMA.16816.F32 R44, R12, R86, RZ ;  /* 0x000000560c2c723c */ /* 0x000fe400000018ff */
[----:B------:R1:W-:Y:S06]  /*11820*/  MUFU.EX2 R250, R3 ;  /* 0x0000000300fa7308 */ /* 0x0003ec0000000800 */
[C---:B------:R-:W-:Y:S08]  /*11830*/  HMMA.16816.F32 R12, R8.reuse, R92, R24 ;  /* 0x0000005c080c723c */ /* 0x040ff00000001818 */
[----:B------:R-:W-:Y:S01]  /*11840*/  HMMA.16816.F32 R24, R8, R94, R48 ;  /* 0x0000005e0818723c */ /* 0x000fe20000001830 */
[----:B-1----:R-:W-:-:S02]  /*11850*/  FMNMX.FTZ R3, R195, R6, !PT ;  /* 0x00000006c3037209 */ /* 0x002fc40007810000 */
[----:B------:R-:W-:Y:S01]  /*11860*/  FMNMX.FTZ R6, R114, R7, !PT ;  /* 0x0000000772067209 */ /* 0x000fe20007810000 */
[----:B------:R-:W-:Y:S01]  /*11870*/  FFMA.FTZ R7, R52, c[0x0][0x2d0], -R5 ;  /* 0x0000b40034077a23 */ /* 0x000fe20000010805 */
[----:B------:R-:W-:Y:S02]  /*11880*/  FMNMX.FTZ R3, R194, R3, !PT ;  /* 0x00000003c2037209 */ /* 0x000fe40007810000 */
[----:B------:R-:W-:Y:S01]  /*11890*/  FMNMX.FTZ R6, R124, R6, !PT ;  /* 0x000000067c067209 */ /* 0x000fe20007810000 */
[----:B------:R1:W2:Y:S01]  /*118a0*/  MUFU.EX2 R244, R7 ;  /* 0x0000000700f47308 */ /* 0x0002a20000000800 */
[----:B------:R-:W-:Y:S01]  /*118b0*/  FMNMX.FTZ R3, R193, R3, !PT ;  /* 0x00000003c1037209 */ /* 0x000fe20007810000 */
[----:B------:R-:W-:Y:S01]  /*118c0*/  HMMA.16816.F32 R52, R8, R96, R16 ;  /* 0x000000600834723c */ /* 0x000fe20000001810 */
[----:B------:R-:W-:Y:S02]  /*118d0*/  FMNMX.FTZ R6, R128, R6, !PT ;  /* 0x0000000680067209 */ /* 0x000fe40007810000 */
[----:B------:R-:W-:-:S02]  /*118e0*/  FMNMX.FTZ R3, R192, R3, !PT ;  /* 0x00000003c0037209 */ /* 0x000fc40007810000 */
[----:B------:R-:W-:Y:S02]  /*118f0*/  FMNMX.FTZ R6, R148, R6, !PT ;  /* 0x0000000694067209 */ /* 0x000fe40007810000 */
[----:B------:R-:W-:Y:S01]  /*11900*/  FMNMX.FTZ R0, R199, R3, !PT ;  /* 0x00000003c7007209 */ /* 0x000fe20007810000 */
[----:B------:R-:W-:Y:S01]  /*11910*/  FFMA.FTZ R3, R56, c[0x0][0x2d0], -R4 ;  /* 0x0000b40038037a23 */ /* 0x000fe20000010804 */
[----:B------:R-:W-:Y:S01]  /*11920*/  FMNMX.FTZ R6, R180, R6, !PT ;  /* 0x00000006b4067209 */ /* 0x000fe20007810000 */
[----:B------:R-:W-:Y:S01]  /*11930*/  HMMA.16816.F32 R16, R8, R98, R36 ;  /* 0x000000620810723c */ /* 0x000fe20000001824 */
[----:B------:R-:W-:Y:S01]  /*11940*/  FMNMX.FTZ R0, R198, R0, !PT ;  /* 0x00000000c6007209 */ /* 0x000fe20007810000 */
[----:B------:R3:W-:Y:S01]  /*11950*/  MUFU.EX2 R240, R3 ;  /* 0x0000000300f07308 */ /* 0x0007e20000000800 */
[----:B-1----:R-:W-:-:S03]  /*11960*/  FMNMX.FTZ R7, R181, R6, !PT ;  /* 0x00000006b5077209 */ /* 0x002fc60007810000 */
[----:B------:R-:W1:Y:S01]  /*11970*/  SHFL.BFLY PT, R6, R0, 0x2, 0x1f ;  /* 0x0c401f0000067f89 */ /* 0x000e6200000e0000 */
[----:B------:R-:W-:Y:S01]  /*11980*/  FMNMX.FTZ R7, R189, R7, !PT ;  /* 0x00000007bd077209 */ /* 0x000fe20007810000 */
[C---:B------:R-:W-:Y:S08]  /*11990*/  HMMA.16816.F32 R36, R8.reuse, R90, R40 ;  /* 0x0000005a0824723c */ /* 0x040ff00000001828 */
[----:B------:R-:W-:Y:S01]  /*119a0*/  HMMA.16816.F32 R32, R8, R102, R44 ;  /* 0x000000660820723c */ /* 0x000fe2000000182c */
[----:B---3--:R-:W-:-:S04]  /*119b0*/  FFMA.FTZ R3, R58, c[0x0][0x2d0], -R4 ;  /* 0x0000b4003a037a23 */ /* 0x008fc80000010804 */
[----:B------:R3:W4:Y:S02]  /*119c0*/  MUFU.EX2 R239, R3 ;  /* 0x0000000300ef7308 */ /* 0x0007240000000800 */
[----:B------:R-:W-:Y:S02]  /*119d0*/  F2FP.PACK_AB R8, R117, R251 ;  /* 0x000000fb7508723e */ /* 0x000fe400000000ff */
[----:B--2---:R-:W-:Y:S02]  /*119e0*/  F2FP.PACK_AB R10, R244, R250 ;  /* 0x000000faf40a723e */ /* 0x004fe400000000ff */
[----:B-1----:R-:W-:Y:S02]  /*119f0*/  FMNMX.FTZ R0, R0, R6, !PT ;  /* 0x0000000600007209 */ /* 0x002fe40007810000 */
[----:B---3--:R-:W-:-:S03]  /*11a00*/  FMNMX.FTZ R3, R188, R7, !PT ;  /* 0x00000007bc037209 */ /* 0x008fc60007810000 */
[----:B------:R-:W-:Y:S01]  /*11a10*/  SHFL.BFLY PT, R7, R0, 0x1, 0x1f ;  /* 0x0c201f0000077f89 */ /* 0x000fe200000e0000 */
[----:B----4-:R-:W-:Y:S02]  /*11a20*/  F2FP.PACK_AB R9, R239, R240 ;  /* 0x000000f0ef09723e */ /* 0x010fe400000000ff */
[----:B------:R-:W-:-:S04]  /*11a30*/  FMNMX.FTZ R3, R190, R3, !PT ;  /* 0x00000003be037209 */ /* 0x000fc80007810000 */
[----:B------:R-:W-:Y:S01]  /*11a40*/  FMNMX.FTZ R2, R191, R3, !PT ;  /* 0x00000003bf027209 */ /* 0x000fe20007810000 */
[----:B------:R-:W-:-:S03]  /*11a50*/  FFMA.FTZ R3, R64, c[0x0][0x2d0], -R4 ;  /* 0x0000b40040037a23 */ /* 0x000fc60000010804 */
[----:B------:R-:W-:Y:S01]  /*11a60*/  FMNMX.FTZ R2, R176, R2, !PT ;  /* 0x00000002b0027209 */ /* 0x000fe20007810000 */
[----:B------:R1:W2:Y:S03]  /*11a70*/  MUFU.EX2 R237, R3 ;  /* 0x0000000300ed7308 */ /* 0x0002a60000000800 */
[----:B-1----:R-:W-:Y:S01]  /*11a80*/  FMNMX.FTZ R3, R179, R2, !PT ;  /* 0x00000002b3037209 */ /* 0x002fe20007810000 */
[--C-:B------:R-:W-:Y:S01]  /*11a90*/  FFMA.FTZ R2, R65, c[0x0][0x2d0], -R5.reuse ;  /* 0x0000b40041027a23 */ /* 0x100fe20000010805 */
[----:B--2---:R-:W-:Y:S01]  /*11aa0*/  F2FP.PACK_AB R11, R237, R238 ;  /* 0x000000eeed0b723e */ /* 0x004fe200000000ff */
[----:B------:R-:W-:Y:S01]  /*11ab0*/  IMAD.MOV.U32 R65, RZ, RZ, R132 ;  /* 0x000000ffff417224 */ /* 0x000fe200078e0084 */
[----:B------:R-:W-:Y:S01]  /*11ac0*/  FMNMX.FTZ R3, R178, R3, !PT ;  /* 0x00000003b2037209 */ /* 0x000fe20007810000 */
[----:B------:R1:W2:Y:S03]  /*11ad0*/  MUFU.EX2 R236, R2 ;  /* 0x0000000200ec7308 */ /* 0x0002a60000000800 */
[----:B------:R-:W-:Y:S01]  /*11ae0*/  FMNMX.FTZ R3, R177, R3, !PT ;  /* 0x00000003b1037209 */ /* 0x000fe20007810000 */
[C---:B------:R-:W-:Y:S04]  /*11af0*/  HMMA.16816.F32 R48, R8.reuse, R160, R52 ;  /* 0x000000a00830723c */ /* 0x040fe80000001834 */
[----:B------:R-:W3:Y:S04]  /*11b00*/  SHFL.BFLY PT, R6, R3, 0x2, 0x1f ;  /* 0x0c401f0003067f89 */ /* 0x000ee800000e0000 */
[----:B------:R-:W-:Y:S01]  /*11b10*/  HMMA.16816.F32 R44, R8, R164, R28 ;  /* 0x000000a4082c723c */ /* 0x000fe2000000181c */
[----:B-1----:R-:W-:-:S02]  /*11b20*/  FFMA.FTZ R2, R69, c[0x0][0x2d0], -R5 ;  /* 0x0000b40045027a23 */ /* 0x002fc40000010805 */
[----:B------:R-:W-:Y:S02]  /*11b30*/  IMAD.MOV.U32 R69, RZ, RZ, R121 ;  /* 0x000000ffff457224 */ /* 0x000fe400078e0079 */
[----:B------:R1:W-:Y:S03]  /*11b40*/  MUFU.EX2 R234, R2 ;  /* 0x0000000200ea7308 */ /* 0x0003e60000000800 */
[C---:B------:R-:W-:Y:S08]  /*11b50*/  HMMA.16816.F32 R40, R8.reuse, R168, R12 ;  /* 0x000000a80828723c */ /* 0x040ff0000000180c */
[----:B------:R-:W-:Y:S01]  /*11b60*/  HMMA.16816.F32 R28, R8, R172, R20 ;  /* 0x000000ac081c723c */ /* 0x000fe20000001814 */
[----:B---3--:R-:W-:Y:S01]  /*11b70*/  FMNMX.FTZ R3, R3, R6, !PT ;  /* 0x0000000603037209 */ /* 0x008fe20007810000 */
[----:B-1----:R-:W-:-:S04]  /*11b80*/  FFMA.FTZ R2, R104, c[0x0][0x2d0], -R5 ;  /* 0x0000b40068027a23 */ /* 0x002fc80000010805 */
[----:B------:R-:W1:Y:S02]  /*11b90*/  SHFL.BFLY PT, R6, R3, 0x1, 0x1f ;  /* 0x0c201f0003067f89 */ /* 0x000e6400000e0000 */
[C---:B------:R-:W-:Y:S01]  /*11ba0*/  HMMA.16816.F32 R16, R8.reuse, R162, R16 ;  /* 0x000000a20810723c */ /* 0x040fe20000001810 */
[----:B------:R3:W4:Y:S07]  /*11bb0*/  MUFU.EX2 R235, R2 ;  /* 0x0000000200eb7308 */ /* 0x00072e0000000800 */
[C---:B------:R-:W-:Y:S08]  /*11bc0*/  HMMA.16816.F32 R20, R8.reuse, R166, R36 ;  /* 0x000000a60814723c */ /* 0x040ff00000001824 */
[----:B------:R-:W-:Y:S01]  /*11bd0*/  HMMA.16816.F32 R24, R8, R170, R24 ;  /* 0x000000aa0818723c */ /* 0x000fe20000001818 */
[----:B---3--:R-:W-:-:S02]  /*11be0*/  FFMA.FTZ R2, R68, c[0x0][0x2d0], -R4 ;  /* 0x0000b40044027a23 */ /* 0x008fc40000010804 */
[----:B------:R-:W-:Y:S02]  /*11bf0*/  IMAD.MOV.U32 R68, RZ, RZ, R147 ;  /* 0x000000ffff447224 */ /* 0x000fe400078e0093 */
[----:B------:R3:W-:Y:S01]  /*11c00*/  MUFU.EX2 R233, R2 ;  /* 0x0000000200e97308 */ /* 0x0007e20000000800 */
[----:B-1----:R-:W-:Y:S01]  /*11c10*/  FMNMX.FTZ R3, R3, R6, !PT ;  /* 0x0000000603037209 */ /* 0x002fe20007810000 */
[----:B------:R-:W1:Y:S01]  /*11c20*/  LDSM.16.MT88.4 R144, [R202+0x1800] ;  /* 0x00180000ca90783b */ /* 0x000e620000004200 */
[----:B------:R-:W-:Y:S07]  /*11c30*/  HMMA.16816.F32 R12, R8, R174, R32 ;  /* 0x000000ae080c723c */ /* 0x000fee0000001820 */
[----:B--2---:R-:W-:-:S02]  /*11c40*/  F2FP.PACK_AB R8, R236, R241 ;  /* 0x000000f1ec08723e */ /* 0x004fc400000000ff */
[----:B----4-:R-:W-:Y:S01]  /*11c50*/  F2FP.PACK_AB R10, R235, R234 ;  /* 0x000000eaeb0a723e */ /* 0x010fe200000000ff */
[--C-:B---3--:R-:W-:Y:S01]  /*11c60*/  FFMA.FTZ R2, R70, c[0x0][0x2d0], -R4.reuse ;  /* 0x0000b40046027a23 */ /* 0x108fe20000010804 */
[----:B------:R-:W-:Y:S01]  /*11c70*/  FMNMX.FTZ R70, R0, R7, !PT ;  /* 0x0000000700467209 */ /* 0x000fe20007810000 */
[----:B------:R-:W-:Y:S02]  /*11c80*/  FFMA.FTZ R0, R74, c[0x0][0x2d0], -R4 ;  /* 0x0000b4004a007a23 */ /* 0x000fe40000010804 */
[----:B------:R2:W3:Y:S01]  /*11c90*/  MUFU.EX2 R232, R2 ;  /* 0x0000000200e87308 */ /* 0x0004e20000000800 */
[----:B------:R-:W-:Y:S01]  /*11ca0*/  FSETP.NEU.FTZ.AND P0, PT, R70, -INF , PT ;  /* 0xff8000004600780b */ /* 0x000fe20003f1d000 */
[----:B------:R-:W-:-:S06]  /*11cb0*/  IMAD.MOV.U32 R7, RZ, RZ, R120 ;  /* 0x000000ffff077224 */ /* 0x000fcc00078e0078 */
[----:B------:R4:W-:Y:S01]  /*11cc0*/  MUFU.EX2 R231, R0 ;  /* 0x0000000000e77308 */ /* 0x0009e20000000800 */
[----:B--2---:R-:W-:Y:S01]  /*11cd0*/  FMUL.FTZ R2, R70, c[0x0][0x2d0] ;  /* 0x0000b40046027a20 */ /* 0x004fe20000410000 */
[----:B---3--:R-:W-:-:S04]  /*11ce0*/  F2FP.PACK_AB R9, R232, R233 ;  /* 0x000000e9e809723e */ /* 0x008fc800000000ff */
[----:B------:R-:W-:Y:S02]  /*11cf0*/  FSEL R2, R2, RZ, P0 ;  /* 0x000000ff02027208 */ /* 0x000fe40000000000 */
[----:B------:R-:W-:Y:S01]  /*11d00*/  FSETP.NEU.FTZ.AND P0, PT, R3, -INF , PT ;  /* 0xff8000000300780b */ /* 0x000fe20003f1d000 */
[----:B----4-:R-:W-:Y:S02]  /*11d10*/  FFMA.FTZ R0, R105, c[0x0][0x2d0], -R4 ;  /* 0x0000b40069007a23 */ /* 0x010fe40000010804 */
[--C-:B------:R-:W-:Y:S02]  /*11d20*/  FFMA.FTZ R6, R111, c[0x0][0x2d0], -R2.reuse ;  /* 0x0000b4006f067a23 */ /* 0x100fe40000010802 */
[----:B------:R2:W3:Y:S08]  /*11d30*/  MUFU.EX2 R230, R0 ;  /* 0x0000000000e67308 */ /* 0x0004f00000000800 */
[----:B------:R-:W-:Y:S01]  /*11d40*/  MUFU.EX2 R224, R6 ;  /* 0x0000000600e07308 */ /* 0x000fe20000000800 */
[----:B--2---:R-:W-:Y:S01]  /*11d50*/  FFMA.FTZ R0, R66, c[0x0][0x2d0], -R2 ;  /* 0x0000b40042007a23 */ /* 0x004fe20000010802 */
[----:B---3--:R-:W-:Y:S01]  /*11d60*/  F2FP.PACK_AB R11, R230, R231 ;  /* 0x000000e7e60b723e */ /* 0x008fe200000000ff */
[----:B------:R-:W-:-:S05]  /*11d70*/  IMAD.MOV.U32 R66, RZ, RZ, R119 ;  /* 0x000000ffff427224 */ /* 0x000fca00078e0077 */
[----:B------:R2:W-:Y:S01]  /*11d80*/  MUFU.EX2 R228, R0 ;  /* 0x0000000000e47308 */ /* 0x0005e20000000800 */
[C---:B------:R-:W-:Y:S07]  /*11d90*/  HMMA.16816.F32 R56, R8.reuse, R156, R48 ;  /* 0x0000009c0838723c */ /* 0x040fee0000001830 */
[----:B------:R-:W-:Y:S01]  /*11da0*/  IMAD.MOV.U32 R51, RZ, RZ, R116 ;  /* 0x000000ffff337224 */ /* 0x000fe200078e0074 */
[----:B------:R-:W-:Y:S01]  /*11db0*/  HMMA.16816.F32 R52, R8, R158, R16 ;  /* 0x0000009e0834723c */ /* 0x000fe20000001810 */
[----:B--2---:R-:W-:-:S02]  /*11dc0*/  FFMA.FTZ R0, R73, c[0x0][0x2d0], -R2 ;  /* 0x0000b40049007a23 */ /* 0x004fc40000010802 */
[----:B------:R-:W-:Y:S02]  /*11dd0*/  IMAD.MOV.U32 R73, RZ, RZ, R118 ;  /* 0x000000ffff497224 */ /* 0x000fe400078e0076 */
[----:B------:R2:W3:Y:S03]  /*11de0*/  MUFU.EX2 R226, R0 ;  /* 0x0000000000e27308 */ /* 0x0004e60000000800 */
[C---:B-1----:R-:W-:Y:S08]  /*11df0*/  HMMA.16816.F32 R120, R8.reuse, R144, R40 ;  /* 0x000000900878723c */ /* 0x042ff00000001828 */
[----:B------:R-:W-:Y:S01]  /*11e00*/  HMMA.16816.F32 R132, R8, R146, R24 ;  /* 0x000000920884723c */ /* 0x000fe20000001818 */
[----:B--2---:R-:W-:-:S07]  /*11e10*/  FFMA.FTZ R0, R106, c[0x0][0x2d0], -R2 ;  /* 0x0000b4006a007a23 */ /* 0x004fce0000010802 */
[----:B------:R-:W-:Y:S01]  /*11e20*/  HMMA.16816.F32 R136, R8, R140, R28 ;  /* 0x0000008c0888723c */ /* 0x000fe2000000181c */
[----:B------:R1:W-:Y:S02]  /*11e30*/  MUFU.EX2 R227, R0 ;  /* 0x0000000000e37308 */ /* 0x0003e40000000800 */
[----:B-1----:R-:W-:-:S05]  /*11e40*/  FFMA.FTZ R0, R107, c[0x0][0x2d0], -R2 ;  /* 0x0000b4006b007a23 */ /* 0x002fca0000010802 */
[C---:B------:R-:W-:Y:S01]  /*11e50*/  HMMA.16816.F32 R104, R8.reuse, R152, R44 ;  /* 0x000000980868723c */ /* 0x040fe2000000182c */
[----:B------:R1:W2:Y:S07]  /*11e60*/  MUFU.EX2 R223, R0 ;  /* 0x0000000000df7308 */ /* 0x0002ae0000000800 */
[----:B------:R-:W-:Y:S01]  /*11e70*/  HMMA.16816.F32 R44, R8, R142, R12 ;  /* 0x0000008e082c723c */ /* 0x000fe2000000180c */
[----:B-1----:R-:W-:Y:S02]  /*11e80*/  FFMA.FTZ R0, R108, c[0x0][0x2d0], -R2 ;  /* 0x0000b4006c007a23 */ /* 0x002fe40000010802 */
[----:B------:R-:W-:-:S02]  /*11e90*/  IMAD.MOV.U32 R108, RZ, RZ, R117 ;  /* 0x000000ffff6c7224 */ /* 0x000fc400078e0075 */
[----:B------:R1:W-:Y:S03]  /*11ea0*/  MUFU.EX2 R225, R0 ;  /* 0x0000000000e17308 */ /* 0x0003e60000000800 */
[----:B------:R-:W-:Y:S07]  /*11eb0*/  HMMA.16816.F32 R116, R8, R154, R20 ;  /* 0x0000009a0874723c */ /* 0x000fee0000001814 */
[----:B---3--:R-:W-:-:S02]  /*11ec0*/  F2FP.PACK_AB R8, R226, R228 ;  /* 0x000000e4e208723e */ /* 0x008fc400000000ff */
[----:B--2---:R-:W-:Y:S01]  /*11ed0*/  F2FP.PACK_AB R10, R223, R227 ;  /* 0x000000e3df0a723e */ /* 0x004fe200000000ff */
[----:B-1----:R-:W-:-:S05]  /*11ee0*/  FMUL.FTZ R0, R3, c[0x0][0x2d0] ;  /* 0x0000b40003007a20 */ /* 0x002fca0000410000 */
[----:B------:R-:W-:-:S05]  /*11ef0*/  FSEL R0, R0, RZ, P0 ;  /* 0x000000ff00007208 */ /* 0x000fca0000000000 */
        /* <DEDUP_REMOVED lines=21> */
[----:B------:R-:W-:Y:S01]  /*12050*/  HMMA.16816.F32 R12, R8, R80, RZ ;  /* 0x00000050080c723c */ /* 0x000fe200000018ff */
[----:B------:R-:W-:Y:S02]  /*12060*/  IMAD.MOV.U32 R84, RZ, RZ, R69 ;  /* 0x000000ffff547224 */ /* 0x000fe400078e0045 */
[----:B------:R-:W-:-:S04]  /*12070*/  IMAD.MOV.U32 R85, RZ, RZ, R65 ;  /* 0x000000ffff557224 */ /* 0x000fc800078e0041 */
[----:B------:R-:W-:Y:S01]  /*12080*/  IMAD.MOV.U32 R81, RZ, RZ, R108 ;  /* 0x000000ffff517224 */ /* 0x000fe200078e006c */
[----:B------:R-:W-:Y:S01]  /*12090*/  HMMA.16816.F32 R32, R8, R82, RZ ;  /* 0x000000520820723c */ /* 0x000fe200000018ff */
[----:B-1----:R-:W-:-:S04]  /*120a0*/  FFMA.FTZ R6, R113, c[0x0][0x2d0], -R0 ;  /* 0x0000b40071067a23 */ /* 0x002fc80000010800 */
[----:B------:R1:W3:Y:S03]  /*120b0*/  MUFU.EX2 R74, R6 ;  /* 0x00000006004a7308 */ /* 0x0002e60000000800 */
[----:B------:R-:W-:Y:S01]  /*120c0*/  HMMA.16816.F32 R40, R8, R86, RZ ;  /* 0x000000560828723c */ /* 0x000fe200000018ff */
[----:B------:R-:W-:-:S06]  /*120d0*/  IMAD.MOV.U32 R83, RZ, RZ, R73 ;  /* 0x000000ffff537224 */ /* 0x000fcc00078e0049 */
[----:B------:R-:W-:Y:S01]  /*120e0*/  F2FP.PACK_AB R8, R224, R225 ;  /* 0x000000e1e008723e */ /* 0x000fe200000000ff */
[----:B------:R-:W-:Y:S01]  /*120f0*/  IMAD.MOV.U32 R87, RZ, RZ, R127 ;  /* 0x000000ffff577224 */ /* 0x000fe200078e007f */
[----:B--2---:R-:W-:Y:S01]  /*12100*/  F2FP.PACK_AB R10, R221, R222 ;  /* 0x000000dedd0a723e */ /* 0x004fe200000000ff */
[----:B------:R-:W-:Y:S02]  /*12110*/  IMAD.MOV.U32 R86, RZ, RZ, R126 ;  /* 0x000000ffff567224 */ /* 0x000fe400078e007e */
[--C-:B-1----:R-:W-:Y:S01]  /*12120*/  FFMA.FTZ R6, R114, c[0x0][0x2d0], -R0.reuse ;  /* 0x0000b40072067a23 */ /* 0x102fe20000010800 */
[----:B---3--:R-:W-:Y:S01]  /*12130*/  F2FP.PACK_AB R9, R74, R75 ;  /* 0x0000004b4a09723e */ /* 0x008fe200000000ff */
[----:B------:R-:W-:Y:S02]  /*12140*/  LDSM.16.MT88.4 R112, [R205+0x2000] ;  /* 0x00200000cd70783b */ /* 0x000fe40000004200 */
[----:B------:R1:W-:Y:S02]  /*12150*/  MUFU.EX2 R216, R6 ;  /* 0x0000000600d87308 */ /* 0x0003e40000000800 */
[----:B-1----:R-:W-:-:S06]  /*12160*/  FFMA.FTZ R6, R124, c[0x0][0x2d0], -R0 ;  /* 0x0000b4007c067a23 */ /* 0x002fcc0000010800 */
[----:B------:R1:W2:Y:S02]  /*12170*/  MUFU.EX2 R76, R6 ;  /* 0x00000006004c7308 */ /* 0x0002a40000000800 */
[----:B-1----:R-:W-:Y:S01]  /*12180*/  FFMA.FTZ R6, R187, c[0x0][0x2d0], -R5 ;  /* 0x0000b400bb067a23 */ /* 0x002fe20000010805 */
[----:B--2---:R-:W-:Y:S01]  /*12190*/  F2FP.PACK_AB R11, R76, R216 ;  /* 0x000000d84c0b723e */ /* 0x004fe200000000ff */
[----:B------:R-:W-:-:S04]  /*121a0*/  IMAD.MOV.U32 R187, RZ, RZ, R51 ;  /* 0x000000ffffbb7224 */ /* 0x000fc800078e0033 */
[----:B------:R1:W-:Y:S01]  /*121b0*/  MUFU.EX2 R78, R6 ;  /* 0x00000006004e7308 */ /* 0x0003e20000000800 */
[----:B------:R-:W-:Y:S01]  /*121c0*/  LDSM.16.MT88.4 R48, [R204+0x2000] ;  /* 0x00200000cc30783b */ /* 0x000fe20000004200 */
[C---:B------:R-:W-:Y:S08]  /*121d0*/  HMMA.16816.F32 R20, R8.reuse, R96, R20 ;  /* 0x000000600814723c */ /* 0x040ff00000001814 */
[----:B------:R-:W-:Y:S01]  /*121e0*/  HMMA.16816.F32 R36, R8, R98, R36 ;  /* 0x000000620824723c */ /* 0x000fe20000001824 */
[----:B------:R-:W2:Y:S01]  /*121f0*/  LDSM.16.MT88.4 R96, [R201+0x2000] ;  /* 0x00200000c960783b */ /* 0x000ea20000004200 */
[----:B-1----:R-:W-:-:S03]  /*12200*/  FFMA.FTZ R6, R186, c[0x0][0x2d0], -R5 ;  /* 0x0000b400ba067a23 */ /* 0x002fc60000010805 */
[----:B------:R-:W3:Y:S01]  /*12210*/  LDL.LU R186, [R1+0x4] ;  /* 0x0000040001ba7983 */ /* 0x000ee20000300800 */
[----:B------:R1:W-:Y:S02]  /*12220*/  MUFU.EX2 R79, R6 ;  /* 0x00000006004f7308 */ /* 0x0003e40000000800 */
[C---:B------:R-:W-:Y:S08]  /*12230*/  HMMA.16816.F32 R16, R8.reuse, R88, R16 ;  /* 0x000000580810723c */ /* 0x040ff00000001810 */
[----:B------:R-:W-:Y:S01]  /*12240*/  HMMA.16816.F32 R124, R8, R92, R12 ;  /* 0x0000005c087c723c */ /* 0x000fe2000000180c */
[----:B-1----:R-:W-:-:S02]  /*12250*/  FFMA.FTZ R6, R185, c[0x0][0x2d0], -R5 ;  /* 0x0000b400b9067a23 */ /* 0x002fc40000010805 */
[----:B------:R-:W-:-:S04]  /*12260*/  FFMA.FTZ R5, R184, c[0x0][0x2d0], -R5 ;  /* 0x0000b400b8057a23 */ /* 0x000fc80000010805 */
[----:B------:R1:W-:Y:S01]  /*12270*/  MUFU.EX2 R77, R5 ;  /* 0x00000005004d7308 */ /* 0x0003e20000000800 */
[----:B------:R-:W-:Y:S02]  /*12280*/  IMAD.MOV.U32 R184, RZ, RZ, R68 ;  /* 0x000000ffffb87224 */ /* 0x000fe400078e0044 */
[----:B-1----:R-:W-:-:S05]  /*12290*/  FFMA.FTZ R5, R151, c[0x0][0x2d0], -R4 ;  /* 0x0000b40097057a23 */ /* 0x002fca0000010804 */
[----:B------:R1:W-:Y:S01]  /*122a0*/  MUFU.EX2 R68, R5 ;  /* 0x0000000500447308 */ /* 0x0003e20000000800 */
[----:B------:R-:W-:Y:S02]  /*122b0*/  IMAD.MOV.U32 R185, RZ, RZ, R66 ;  /* 0x000000ffffb97224 */ /* 0x000fe400078e0042 */
[----:B-1----:R-:W-:-:S05]  /*122c0*/  FFMA.FTZ R5, R150, c[0x0][0x2d0], -R4 ;  /* 0x0000b40096057a23 */ /* 0x002fca0000010804 */
[----:B------:R1:W4:Y:S02]  /*122d0*/  MUFU.EX2 R69, R5 ;  /* 0x0000000500457308 */ /* 0x0003240000000800 */
[--C-:B-1----:R-:W-:Y:S02]  /*122e0*/  FFMA.FTZ R5, R149, c[0x0][0x2d0], -R4.reuse ;  /* 0x0000b40095057a23 */ /* 0x102fe40000010804 */
[----:B------:R-:W-:-:S04]  /*122f0*/  FFMA.FTZ R4, R130, c[0x0][0x2d0], -R4 ;  /* 0x0000b40082047a23 */ /* 0x000fc80000010804 */
[----:B------:R1:W-:Y:S02]  /*12300*/  MUFU.EX2 R67, R4 ;  /* 0x0000000400437308 */ /* 0x0003e40000000800 */
[----:B-1----:R-:W-:-:S06]  /*12310*/  FFMA.FTZ R4, R129, c[0x0][0x2d0], -R2 ;  /* 0x0000b40081047a23 */ /* 0x002fcc0000010802 */
[----:B------:R1:W-:Y:S02]  /*12320*/  MUFU.EX2 R66, R4 ;  /* 0x0000000400427308 */ /* 0x0003e40000000800 */
[----:B-1----:R-:W-:-:S06]  /*12330*/  FFMA.FTZ R4, R131, c[0x0][0x2d0], -R2 ;  /* 0x0000b40083047a23 */ /* 0x002fcc0000010802 */
[----:B------:R1:W-:Y:S02]  /*12340*/  MUFU.EX2 R65, R4 ;  /* 0x0000000400417308 */ /* 0x0003e40000000800 */
[----:B-1----:R-:W-:-:S06]  /*12350*/  FFMA.FTZ R4, R183, c[0x0][0x2d0], -R2 ;  /* 0x0000b400b7047a23 */ /* 0x002fcc0000010802 */
[----:B------:R1:W-:Y:S02]  /*12360*/  MUFU.EX2 R62, R4 ;  /* 0x00000004003e7308 */ /* 0x0003e40000000800 */
[----:B-1----:R-:W-:-:S06]  /*12370*/  FFMA.FTZ R4, R182, c[0x0][0x2d0], -R2 ;  /* 0x0000b400b6047a23 */ /* 0x002fcc0000010802 */
[----:B------:R1:W-:Y:S02]  /*12380*/  MUFU.EX2 R63, R4 ;  /* 0x00000004003f7308 */ /* 0x0003e40000000800 */
[----:B-1----:R-:W-:Y:S02]  /*12390*/  FFMA.FTZ R4, R128, c[0x0][0x2d0], -R0 ;  /* 0x0000b40080047a23 */ /* 0x002fe40000010800 */
[----:B------:R-:W1:Y:S04]  /*123a0*/  LDSM.16.MT88.4 R128, [R202+0x2000] ;  /* 0x00200000ca80783b */ /* 0x000e680000004200 */
[----:B------:R-:W5:Y:S08]  /*123b0*/  MUFU.EX2 R80, R6 ;  /* 0x0000000600507308 */ /* 0x000f700000000800 */
[----:B------:R-:W2:Y:S01]  /*123c0*/  MUFU.EX2 R73, R5 ;  /* 0x0000000500497308 */ /* 0x000ea20000000800 */
[----:B----4-:R-:W-:Y:S01]  /*123d0*/  F2FP.PACK_AB R149, R69, R68 ;  /* 0x000000444595723e */ /* 0x010fe200000000ff */
[C---:B------:R-:W-:Y:S06]  /*123e0*/  HMMA.16816.F32 R24, R8.reuse, R100, R24 ;  /* 0x000000640818723c */ /* 0x040fec0000001818 */
[----:B------:R4:W-:Y:S01]  /*123f0*/  MUFU.EX2 R60, R4 ;  /* 0x00000004003c7308 */ /* 0x0009e20000000800 */
[----:B-----5:R-:W-:Y:S01]  /*12400*/  F2FP.PACK_AB R150, R77, R80 ;  /* 0x000000504d96723e */ /* 0x020fe200000000ff */
[----:B------:R-:W-:Y:S01]  /*12410*/  HMMA.16816.F32 R28, R8, R90, R28 ;  /* 0x0000005a081c723c */ /* 0x000fe2000000181c */
[----:B--2---:R-:W-:-:S07]  /*12420*/  F2FP.PACK_AB R151, R67, R73 ;  /* 0x000000494397723e */ /* 0x004fce00000000ff */
[----:B------:R-:W-:Y:S01]  /*12430*/  HMMA.16816.F32 R32, R8, R94, R32 ;  /* 0x0000005e0820723c */ /* 0x000fe20000001820 */
[----:B----4-:R-:W-:Y:S01]  /*12440*/  FFMA.FTZ R4, R148, c[0x0][0x2d0], -R0 ;  /* 0x0000b40094047a23 */ /* 0x010fe20000010800 */
[----:B------:R-:W-:-:S06]  /*12450*/  F2FP.PACK_AB R148, R79, R78 ;  /* 0x0000004e4f94723e */ /* 0x000fcc00000000ff */
[----:B------:R-:W-:Y:S01]  /*12460*/  HMMA.16816.F32 R40, R8, R102, R40 ;  /* 0x000000660828723c */ /* 0x000fe20000001828 */
[----:B------:R2:W4:Y:S06]  /*12470*/  MUFU.EX2 R61, R4 ;  /* 0x00000004003d7308 */ /* 0x00052c0000000800 */
[----:B------:R-:W-:Y:S01]  /*12480*/  FFMA.FTZ R8, R197, c[0x0][0x2d0], -R2 ;  /* 0x0000b400c5087a23 */ /* 0x000fe20000010802 */
[C---:B------:R-:W-:Y:S08]  /*12490*/  HMMA.16816.F32 R88, R148.reuse, R96, R56 ;  /* 0x000000609458723c */ /* 0x040ff00000001838 */
[----:B------:R-:W-:Y:S01]  /*124a0*/  HMMA.16816.F32 R100, R148, R98, R52 ;  /* 0x000000629464723c */ /* 0x000fe20000001834 */
[----:B--2---:R-:W-:-:S04]  /*124b0*/  FFMA.FTZ R4, R180, c[0x0][0x2d0], -R0 ;  /* 0x0000b400b4047a23 */ /* 0x004fc80000010800 */
[----:B------:R2:W-:Y:S03]  /*124c0*/  MUFU.EX2 R56, R4 ;  /* 0x0000000400387308 */ /* 0x0005e60000000800 */
[C---:B------:R-:W-:Y:S08]  /*124d0*/  HMMA.16816.F32 R104, R148.reuse, R112, R104 ;  /* 0x000000709468723c */ /* 0x040ff00000001868 */
[C---:B------:R-:W-:Y:S08]  /*124e0*/  HMMA.16816.F32 R116, R148.reuse, R114, R116 ;  /* 0x000000729474723c */ /* 0x040ff00000001874 */
[----:B-1----:R-:W-:Y:S01]  /*124f0*/  HMMA.16816.F32 R120, R148, R128, R120 ;  /* 0x000000809478723c */ /* 0x002fe20000001878 */
[----:B--2---:R-:W-:-:S07]  /*12500*/  FFMA.FTZ R4, R181, c[0x0][0x2d0], -R0 ;  /* 0x0000b400b5047a23 */ /* 0x004fce0000010800 */
[C---:B------:R-:W-:Y:S01]  /*12510*/  HMMA.16816.F32 R132, R148.reuse, R130, R132 ;  /* 0x000000829484723c */ /* 0x040fe20000001884 */
[----:B------:R-:W1:Y:S07]  /*12520*/  MUFU.EX2 R52, R4 ;  /* 0x0000000400347308 */ /* 0x000e6e0000000800 */
[C---:B------:R-:W-:Y:S08]  /*12530*/  HMMA.16816.F32 R136, R148.reuse, R48, R136 ;  /* 0x000000309488723c */ /* 0x040ff00000001888 */
[----:B------:R-:W-:Y:S01]  /*12540*/  HMMA.16816.F32 R148, R148, R50, R44 ;  /* 0x000000329494723c */ /* 0x000fe2000000182c */
[----:B------:R2:W-:Y:S02]  /*12550*/  MUFU.EX2 R45, R8 ;  /* 0x00000008002d7308 */ /* 0x0005e40000000800 */
[----:B--2---:R-:W-:-:S06]  /*12560*/  FFMA.FTZ R8, R196, c[0x0][0x2d0], -R2 ;  /* 0x0000b400c4087a23 */ /* 0x004fcc0000010802 */
[----:B------:R2:W5:Y:S01]  /*12570*/  MUFU.EX2 R46, R8 ;  /* 0x00000008002e7308 */ /* 0x0005620000000800 */
[----:B------:R-:W-:Y:S02]  /*12580*/  IMAD.MOV.U32 R82, RZ, RZ, R7 ;  /* 0x000000ffff527224 */ /* 0x000fe400078e0007 */
[----:B--2---:R-:W-:-:S05]  /*12590*/  FFMA.FTZ R8, R195, c[0x0][0x2d0], -R2 ;  /* 0x0000b400c3087a23 */ /* 0x004fca0000010802 */
[----:B------:R2:W-:Y:S01]  /*125a0*/  MUFU.EX2 R47, R8 ;  /* 0x00000008002f7308 */ /* 0x0005e20000000800 */
[----:B------:R-:W-:Y:S02]  /*125b0*/  F2FP.PACK_AB R4, R65, R66 ;  /* 0x000000424104723e */ /* 0x000fe400000000ff */
[----:B------:R-:W-:Y:S02]  /*125c0*/  F2FP.PACK_AB R6, R63, R62 ;  /* 0x0000003e3f06723e */ /* 0x000fe400000000ff */
[----:B----4-:R-:W-:Y:S01]  /*125d0*/  F2FP.PACK_AB R5, R61, R60 ;  /* 0x0000003c3d05723e */ /* 0x010fe200000000ff */
[----:B--2---:R-:W-:-:S04]  /*125e0*/  FFMA.FTZ R8, R194, c[0x0][0x2d0], -R2 ;  /* 0x0000b400c2087a23 */ /* 0x004fc80000010802 */
[----:B------:R2:W4:Y:S01]  /*125f0*/  MUFU.EX2 R53, R8 ;  /* 0x0000000800357308 */ /* 0x0005220000000800 */
[----:B-1----:R-:W-:Y:S01]  /*12600*/  F2FP.PACK_AB R7, R52, R56 ;  /* 0x000000383407723e */ /* 0x002fe200000000ff */
[----:B--2---:R-:W-:-:S06]  /*12610*/  FFMA.FTZ R8, R193, c[0x0][0x2d0], -R2 ;  /* 0x0000b400c1087a23 */ /* 0x004fcc0000010802 */
[----:B------:R1:W-:Y:S01]  /*12620*/  MUFU.EX2 R54, R8 ;  /* 0x0000000800367308 */ /* 0x0003e20000000800 */
[----:B------:R-:W-:Y:S01]  /*12630*/  HMMA.16816.F32 R108, R4, R164, R16 ;  /* 0x000000a4046c723c */ /* 0x000fe20000001810 */
[----:B-1----:R-:W-:-:S06]  /*12640*/  FFMA.FTZ R8, R192, c[0x0][0x2d0], -R2 ;  /* 0x0000b400c0087a23 */ /* 0x002fcc0000010802 */
[----:B------:R1:W-:Y:S01]  /*12650*/  MUFU.EX2 R55, R8 ;  /* 0x0000000800377308 */ /* 0x0003e20000000800 */
[----:B------:R-:W-:Y:S01]  /*12660*/  HMMA.16816.F32 R16, R4, R166, R28 ;  /* 0x000000a60410723c */ /* 0x000fe2000000181c */
[----:B-1----:R-:W-:-:S06]  /*12670*/  FFMA.FTZ R8, R189, c[0x0][0x2d0], -R0 ;  /* 0x0000b400bd087a23 */ /* 0x002fcc0000010800 */
[----:B------:R1:W-:Y:S02]  /*12680*/  MUFU.EX2 R28, R8 ;  /* 0x00000008001c7308 */ /* 0x0003e40000000800 */
[----:B-1----:R-:W-:-:S06]  /*12690*/  FFMA.FTZ R8, R188, c[0x0][0x2d0], -R0 ;  /* 0x0000b400bc087a23 */ /* 0x002fcc0000010800 */
[----:B------:R1:W2:Y:S01]  /*126a0*/  MUFU.EX2 R29, R8 ;  /* 0x00000008001d7308 */ /* 0x0002a20000000800 */
[----:B------:R-:W-:Y:S01]  /*126b0*/  HMMA.16816.F32 R92, R4, R160, R20 ;  /* 0x000000a0045c723c */ /* 0x000fe20000001814 */
[----:B-1----:R-:W-:-:S06]  /*126c0*/  FFMA.FTZ R8, R190, c[0x0][0x2d0], -R0 ;  /* 0x0000b400be087a23 */ /* 0x002fcc0000010800 */
[----:B------:R1:W-:Y:S01]  /*126d0*/  MUFU.EX2 R31, R8 ;  /* 0x00000008001f7308 */ /* 0x0003e20000000800 */
[----:B------:R-:W-:Y:S01]  /*126e0*/  HMMA.16816.F32 R12, R4, R162, R36 ;  /* 0x000000a2040c723c */ /* 0x000fe20000001824 */
[----:B------:R-:W-:Y:S02]  /*126f0*/  IMAD.MOV.U32 R183, RZ, RZ, c[0x0][0x2c4] ;  /* 0x0000b100ffb77624 */ /* 0x000fe400078e00ff */
[----:B-1----:R-:W-:-:S04]  /*12700*/  FFMA.FTZ R8, R191, c[0x0][0x2d0], -R0 ;  /* 0x0000b400bf087a23 */ /* 0x002fc80000010800 */
[----:B------:R1:W1:Y:S01]  /*12710*/  MUFU.EX2 R30, R8 ;  /* 0x00000008001e7308 */ /* 0x0002620000000800 */
[----:B------:R-:W-:Y:S01]  /*12720*/  HMMA.16816.F32 R124, R4, R168, R124 ;  /* 0x000000a8047c723c */ /* 0x000fe2000000187c */
[----:B------:R-:W-:-:S07]  /*12730*/  ISETP.NE.AND P6, PT, R183, 0x1, PT ;  /* 0x00000001b700780c */ /* 0x000fce0003fc5270 */
[----:B------:R-:W-:Y:S01]  /*12740*/  HMMA.16816.F32 R32, R4, R170, R32 ;  /* 0x000000aa0420723c */ /* 0x000fe20000001820 */
[----:B-1----:R-:W-:-:S07]  /*12750*/  FFMA.FTZ R8, R199, c[0x0][0x2d0], -R2 ;  /* 0x0000b400c7087a23 */ /* 0x002fce0000010802 */
[C---:B------:R-:W-:Y:S01]  /*12760*/  HMMA.16816.F32 R20, R4.reuse, R172, R24 ;  /* 0x000000ac0414723c */ /* 0x040fe20000001818 */
[----:B------:R-:W-:Y:S01]  /*12770*/  FFMA.FTZ R2, R198, c[0x0][0x2d0], -R2 ;  /* 0x0000b400c6027a23 */ /* 0x000fe20000010802 */
[----:B------:R1:W-:Y:S06]  /*12780*/  MUFU.EX2 R44, R8 ;  /* 0x00000008002c7308 */ /* 0x0003ec0000000800 */
[----:B-1----:R-:W-:Y:S02]  /*12790*/  HMMA.16816.F32 R8, R4, R174, R40 ;  /* 0x000000ae0408723c */ /* 0x002fe40000001828 */
[----:B------:R1:W-:Y:S02]  /*127a0*/  MUFU.EX2 R40, R2 ;  /* 0x0000000200287308 */ /* 0x0003e40000000800 */
[----:B-1----:R-:W-:-:S06]  /*127b0*/  FFMA.FTZ R2, R176, c[0x0][0x2d0], -R0 ;  /* 0x0000b400b0027a23 */ /* 0x002fcc0000010800 */
[----:B------:R1:W1:Y:S01]  /*127c0*/  MUFU.EX2 R27, R2 ;  /* 0x00000002001b7308 */ /* 0x0002620000000800 */
[----:B-----5:R-:W-:Y:S02]  /*127d0*/  F2FP.PACK_AB R4, R46, R45 ;  /* 0x0000002d2e04723e */ /* 0x020fe400000000ff */
[----:B----4-:R-:W-:Y:S02]  /*127e0*/  F2FP.PACK_AB R6, R53, R47 ;  /* 0x0000002f3506723e */ /* 0x010fe400000000ff */
[----:B--2---:R-:W-:Y:S02]  /*127f0*/  F2FP.PACK_AB R5, R29, R28 ;  /* 0x0000001c1d05723e */ /* 0x004fe400000000ff */
[----:B------:R-:W-:Y:S01]  /*12800*/  F2FP.PACK_AB R7, R30, R31 ;  /* 0x0000001f1e07723e */ /* 0x000fe200000000ff */
[----:B-1----:R-:W-:-:S04]  /*12810*/  FFMA.FTZ R2, R179, c[0x0][0x2d0], -R0 ;  /* 0x0000b400b3027a23 */ /* 0x002fc80000010800 */
[----:B------:R1:W2:Y:S02]  /*12820*/  MUFU.EX2 R26, R2 ;  /* 0x00000002001a7308 */ /* 0x0002a40000000800 */
[----:B------:R-:W-:Y:S01]  /*12830*/  HMMA.16816.F32 R92, R4, R156, R92 ;  /* 0x0000009c045c723c */ /* 0x000fe2000000185c */
[--C-:B-1----:R-:W-:Y:S02]  /*12840*/  FFMA.FTZ R2, R178, c[0x0][0x2d0], -R0.reuse ;  /* 0x0000b400b2027a23 */ /* 0x102fe40000010800 */
[----:B------:R-:W-:-:S03]  /*12850*/  FFMA.FTZ R0, R177, c[0x0][0x2d0], -R0 ;  /* 0x0000b400b1007a23 */ /* 0x000fc60000010800 */
[----:B------:R1:W4:Y:S02]  /*12860*/  MUFU.EX2 R25, R2 ;  /* 0x0000000200197308 */ /* 0x0003240000000800 */
[C---:B------:R-:W-:Y:S06]  /*12870*/  HMMA.16816.F32 R12, R4.reuse, R158, R12 ;  /* 0x0000009e040c723c */ /* 0x040fec000000180c */
[----:B------:R5:W2:Y:S02]  /*12880*/  MUFU.EX2 R24, R0 ;  /* 0x0000000000187308 */ /* 0x000aa40000000800 */
[----:B------:R-:W-:Y:S01]  /*12890*/  HMMA.16816.F32 R108, R4, R152, R108 ;  /* 0x00000098046c723c */ /* 0x000fe2000000186c */
[----:B-1----:R-:W-:-:S07]  /*128a0*/  @P6 IMAD.HI.U32 R2, R184, c[0x0][0x2c8], RZ ;  /* 0x0000b200b8026a27 */ /* 0x002fce00078e00ff */
[----:B------:R-:W-:Y:S01]  /*128b0*/  HMMA.16816.F32 R16, R4, R154, R16 ;  /* 0x0000009a0410723c */ /* 0x000fe20000001810 */
[----:B-----5:R-:W-:-:S07]  /*128c0*/  IMAD.MOV.U32 R0, RZ, RZ, R184 ;  /* 0x000000ffff007224 */ /* 0x020fce00078e00b8 */
[----:B------:R-:W-:Y:S01]  /*128d0*/  HMMA.16816.F32 R124, R4, R144, R124 ;  /* 0x00000090047c723c */ /* 0x000fe2000000187c */
[----:B------:R-:W-:-:S07]  /*128e0*/  @P6 SHF.R.U32.HI R0, RZ, c[0x0][0x2cc], R2 ;  /* 0x0000b300ff006a19 */ /* 0x000fce0000011602 */
[----:B------:R-:W-:Y:S01]  /*128f0*/  HMMA.16816.F32 R32, R4, R146, R32 ;  /* 0x000000920420723c */ /* 0x000fe20000001820 */
[----:B---3--:R-:W-:-:S07]  /*12900*/  IMAD.IADD R2, R186, 0x1, R0 ;  /* 0x00000001ba027824 */ /* 0x008fce00078e0200 */
[----:B------:R-:W-:Y:S01]  /*12910*/  HMMA.16816.F32 R20, R4, R140, R20 ;  /* 0x0000008c0414723c */ /* 0x000fe20000001814 */
[----:B------:R-:W-:-:S07]  /*12920*/  FADD.FTZ R0, R64, R218 ;  /* 0x000000da40007221 */ /* 0x000fce0000010000 */
[----:B------:R-:W-:Y:S07]  /*12930*/  HMMA.16816.F32 R36, R4, R142, R8 ;  /* 0x0000008e0424723c */ /* 0x000fee0000001808 */
        /* <DEDUP_REMOVED lines=66> */
[----:B--2---:R-:W-:Y:S02]  /*12d60*/  FADD.FTZ R5, R26, R4 ;  /* 0x000000041a057221 */ /* 0x004fe40000010000 */
[----:B------:R-:W-:Y:S02]  /*12d70*/  FADD.FTZ R4, R80, R0 ;  /* 0x0000000050047221 */ /* 0x000fe40000010000 */
[----:B------:R-:W-:-:S02]  /*12d80*/  FADD.FTZ R0, R73, R6 ;  /* 0x0000000649007221 */ /* 0x000fc40000010000 */
[----:B------:R-:W-:Y:S02]  /*12d90*/  FADD.FTZ R6, R44, R7 ;  /* 0x000000072c067221 */ /* 0x000fe40000010000 */
[----:B------:R-:W-:Y:S02]  /*12da0*/  FADD.FTZ R7, R77, R4 ;  /* 0x000000044d077221 */ /* 0x000fe40000010000 */
[----:B------:R-:W-:Y:S02]  /*12db0*/  FADD.FTZ R0, R67, R0 ;  /* 0x0000000043007221 */ /* 0x000fe40000010000 */
[----:B----4-:R-:W-:Y:S01]  /*12dc0*/  FADD.FTZ R5, R25, R5 ;  /* 0x0000000519057221 */ /* 0x010fe20000010000 */
[----:B------:R-:W-:Y:S01]  /*12dd0*/  STL [R1+0x10], R7 ;  /* 0x0000100701007387 */ /* 0x000fe20000100800 */
[----:B------:R-:W-:-:S03]  /*12de0*/  FADD.FTZ R4, R40, R6 ;  /* 0x0000000628047221 */ /* 0x000fc60000010000 */
[----:B------:R1:W-:Y:S01]  /*12df0*/  STL [R1+0xc], R0 ;  /* 0x00000c0001007387 */ /* 0x0003e20000100800 */
[----:B------:R-:W-:-:S03]  /*12e00*/  IMAD.MOV.U32 R81, RZ, RZ, c[0x0][0x32c] ;  /* 0x0000cb00ff517624 */ /* 0x000fc600078e00ff */
[----:B------:R2:W-:Y:S02]  /*12e10*/  STL [R1+0x14], R4 ;  /* 0x0000140401007387 */ /* 0x0005e40000100800 */
[----:B------:R-:W-:Y:S02]  /*12e20*/  ISETP.GE.AND P6, PT, R81, 0x1, PT ;  /* 0x000000015100780c */ /* 0x000fe40003fc6270 */
[----:B------:R-:W-:Y:S02]  /*12e30*/  F2FP.PACK_AB R144, R55, R54 ;  /* 0x000000363790723e */ /* 0x000fe400000000ff */
[----:B------:R-:W-:Y:S02]  /*12e40*/  F2FP.PACK_AB R146, R40, R44 ;  /* 0x0000002c2892723e */ /* 0x000fe400000000ff */
[----:B------:R-:W-:Y:S01]  /*12e50*/  F2FP.PACK_AB R145, R26, R27 ;  /* 0x0000001b1a91723e */ /* 0x000fe200000000ff */
[----:B-1----:R-:W-:-:S05]  /*12e60*/  FADD.FTZ R0, R24, R5 ;  /* 0x0000000518007221 */ /* 0x002fca0000010000 */
[----:B------:R1:W-:Y:S01]  /*12e70*/  STL [R1+0x18], R0 ;  /* 0x0000180001007387 */ /* 0x0003e20000100800 */
[----:B------:R-:W-:Y:S02]  /*12e80*/  F2FP.PACK_AB R147, R24, R25 ;  /* 0x000000191893723e */ /* 0x000fe400000000ff */
[----:B------:R-:W-:-:S05]  /*12e90*/  IADD3 R216, R229, -0x2, RZ ;  /* 0xfffffffee5d87810 */ /* 0x000fca0007ffe0ff */
[----:B------:R-:W-:Y:S01]  /*12ea0*/  HMMA.16816.F32 R92, R144, R96, R92 ;  /* 0x00000060905c723c */ /* 0x000fe2000000185c */
[----:B--2---:R-:W-:-:S07]  /*12eb0*/  IADD3 R4, R2, c[0x0][0x328], RZ ;  /* 0x0000ca0002047a10 */ /* 0x004fce0007ffe0ff */
[C---:B------:R-:W-:Y:S08]  /*12ec0*/  HMMA.16816.F32 R108, R144.reuse, R112, R108 ;  /* 0x00000070906c723c */ /* 0x040ff0000000186c */
[C---:B------:R-:W-:Y:S08]  /*12ed0*/  HMMA.16816.F32 R124, R144.reuse, R128, R124 ;  /* 0x00000080907c723c */ /* 0x040ff0000000187c */
[C---:B------:R-:W-:Y:S08]  /*12ee0*/  HMMA.16816.F32 R96, R144.reuse, R98, R12 ;  /* 0x000000629060723c */ /* 0x040ff0000000180c */
[C---:B------:R-:W-:Y:S08]  /*12ef0*/  HMMA.16816.F32 R112, R144.reuse, R114, R16 ;  /* 0x000000729070723c */ /* 0x040ff00000001810 */
[C---:B------:R-:W-:Y:S08]  /*12f00*/  HMMA.16816.F32 R128, R144.reuse, R130, R32 ;  /* 0x000000829080723c */ /* 0x040ff00000001820 */
[C---:B------:R-:W-:Y:S08]  /*12f10*/  HMMA.16816.F32 R140, R144.reuse, R48, R20 ;  /* 0x00000030908c723c */ /* 0x040ff00000001814 */
[----:B------:R-:W-:Y:S01]  /*12f20*/  HMMA.16816.F32 R144, R144, R50, R36 ;  /* 0x000000329090723c */ /* 0x000fe20000001824 */
[----:B------:R-:W-:Y:S07]  /*12f30*/  @!P6 BRA `(.L_x_933) ;  /* 0x000001100000e947 */ /* 0x000fee0003800000 */
[C---:B-1----:R-:W-:Y:S01]  /*12f40*/  ISETP.GT.AND P0, PT, R2.reuse, RZ, PT ;  /* 0x000000ff0200720c */ /* 0x042fe20003f04270 */
        /* <DEDUP_REMOVED lines=10> */
.L_x_935:
[----:B------:R-:W-:-:S13]  /*12ff0*/  ISETP.NE.AND P0, PT, R5, 0x1, PT ;  /* 0x000000010500780c */ /* 0x000fda0003f05270 */
[----:B------:R-:W-:-:S05]  /*13000*/  @P0 IMAD.HI.U32 R2, R0, c[0x0][0x330], RZ ;  /* 0x0000cc0000020a27 */ /* 0x000fca00078e00ff */
[----:B------:R-:W-:Y:S02]  /*13010*/  @P0 SHF.R.U32.HI R0, RZ, c[0x0][0x334], R2 ;  /* 0x0000cd00ff000a19 */ /* 0x000fe40000011602 */
.L_x_936:
[----:B------:R-:W-:Y:S05]  /*13020*/  BSYNC B0 ;  /* 0x0000000000007941 */ /* 0x000fea0003800000 */
.L_x_934:
[----:B------:R-:W-:-:S05]  /*13030*/  IMAD R0, R0, R5, c[0x0][0x32c] ;  /* 0x0000cb0000007624 */ /* 0x000fca00078e0205 */
[----:B------:R-:W-:-:S04]  /*13040*/  IMNMX R4, R4, R0, PT ;  /* 0x0000000004047217 */ /* 0x000fc80003800200 */
.L_x_933:
[----:B-1----:R-:W2:Y:S01]  /*13050*/  LDL R5, [R1+0x8] ;  /* 0x0000080001057983 */ /* 0x002ea20000100800 */
[----:B------:R-:W-:-:S05]  /*13060*/  IMAD.HI R0, R4, 0x66666667, RZ ;  /* 0x6666666704007827 */ /* 0x000fca00078e02ff */
[----:B------:R-:W-:-:S04]  /*13070*/  SHF.R.U32.HI R2, RZ, 0x1f, R0 ;  /* 0x0000001fff027819 */ /* 0x000fc80000011600 */
[----:B------:R-:W-:-:S04]  /*13080*/  LEA.HI.SX32 R0, R0, R2, 0x1b ;  /* 0x0000000200007211 */ /* 0x000fc800078fdaff */
[----:B--2---:R-:W-:-:S04]  /*13090*/  IMNMX R5, R5, R0, !PT ;  /* 0x0000000005057217 */ /* 0x004fc80007800200 */
[----:B------:R-:W-:Y:S01]  /*130a0*/  ISETP.GE.AND P0, PT, R216, R5, PT ;  /* 0x00000005d800720c */ /* 0x000fe20003f06270 */
[----:B------:R1:W-:-:S12]  /*130b0*/  STL [R1], R5 ;  /* 0x0000000501007387 */ /* 0x0003d80000100800 */
[----:B------:R-:W-:Y:S05]  /*130c0*/  @!P0 BRA `(.L_x_937) ;  /* 0x0000575000008947 */ /* 0x000fea0003800000 */
[----:B------:R-:W-:Y:S01]  /*130d0*/  IMAD.MOV.U32 R85, RZ, RZ, R71 ;  /* 0x000000ffff557224 */ /* 0x000fe200078e0047 */
[----:B------:R-:W-:Y:S01]  /*130e0*/  MOV R87, R3 ;  /* 0x0000000300577202 */ /* 0x000fe20000000f00 */
[----:B------:R-:W-:Y:S01]  /*130f0*/  IMAD.MOV.U32 R84, RZ, RZ, R72 ;  /* 0x000000ffff547224 */ /* 0x000fe200078e0048 */
[----:B------:R-:W-:Y:S02]  /*13100*/  MOV R86, R70 ;  /* 0x0000004600567202 */ /* 0x000fe40000000f00 */
.L_x_954:
[----:B------:R-:W2:Y:S01]  /*13110*/  LDL R232, [R1+0x8] ;  /* 0x0000080001e87983 */ /* 0x000ea20000100800 */
[----:B------:R-:W-:Y:S04]  /*13120*/  DEPBAR.LE SB0, 0x0 ;  /* 0x000080000000791a */ /* 0x000fe80000000000 */
[----:B------:R-:W2:Y:S01]  /*13130*/  LDL R174, [R1+0x40] ;  /* 0x0000400001ae7983 */ /* 0x000ea20000100800 */
[----:B------:R-:W-:Y:S01]  /*13140*/  WARPSYNC 0xffffffff ;  /* 0xffffffff00007948 */ /* 0x000fe20003800000 */
[----:B------:R-:W-:Y:S02]  /*13150*/  ULDC UR4, c[0x0][0x324] ;  /* 0x0000c90000047ab9 */ /* 0x000fe40000000800 */
[----:B------:R-:W2:Y:S01]  /*13160*/  LDL.64 R172, [R1+0x30] ;  /* 0x0000300001ac7983 */ /* 0x000ea20000100a00 */
[----:B------:R-:W-:Y:S05]  /*13170*/  ULOP3.LUT UR4, URZ, UR4, URZ, 0x33, !UPT ;  /* 0x000000043f047292 */ /* 0x000fea000f8e333f */
[----:B------:R-:W-:Y:S08]  /*13180*/  BAR.SYNC.DEFER_BLOCKING 0x0 ;  /* 0x0000000000007b1d */ /* 0x000ff00000010000 */
[----:B------:R-:W-:Y:S08]  /*13190*/  LDSM.16.M88.4 R80, [R207] ;  /* 0x00000000cf50783b */ /* 0x000ff00000000200 */
[----:B------:R-:W4:Y:S08]  /*131a0*/  LDSM.16.M88.4 R16, [R200] ;  /* 0x00000000c810783b */ /* 0x000f300000000200 */
        /* <DEDUP_REMOVED lines=37> */
[----:B------:R-:W-:Y:S01]  /*13400*/  @!P0 SHF.R.S32.HI R0, RZ, 0x1f, R216 ;  /* 0x0000001fff008819 */ /* 0x000fe200000114d8 */
[----:B------:R-:W-:Y:S01]  /*13410*/  @!P0 IMAD.WIDE.U32 R2, R216, c[0x0][0x208], RZ ;  /* 0x00008200d8028a25 */ /* 0x000fe200078e00ff */
[----:B------:R-:W-:Y:S02]  /*13420*/  @!P0 MOV R173, R174 ;  /* 0x000000ae00ad8202 */ /* 0x000fe40000000f00 */
[-C--:B------:R-:W-:Y:S01]  /*13430*/  HMMA.16816.F32 R12, R164, R162.reuse, R12 ;  /* 0x000000a2a40c723c */ /* 0x080fe2000000180c */
[----:B------:R-:W-:Y:S03]  /*13440*/  @!P0 MOV R174, c[0x0][0x208] ;  /* 0x0000820000ae8a02 */ /* 0x000fe60000000f00 */
[----:B------:R-:W-:Y:S02]  /*13450*/  @!P0 IMAD R0, R0, c[0x0][0x208], RZ ;  /* 0x0000820000008a24 */ /* 0x000fe400078e02ff */
[----:B------:R-:W-:Y:S02]  /*13460*/  @!P0 IMAD.WIDE.U32 R172, R2, 0x50, R172 ;  /* 0x0000005002ac8825 */ /* 0x000fe400078e00ac */
[C---:B------:R-:W-:Y:S01]  /*13470*/  HMMA.16816.F32 R16, R156.reuse, R162, R16 ;  /* 0x000000a29c10723c */ /* 0x040fe20000001810 */
[----:B------:R-:W2:Y:S03]  /*13480*/  LDSM.16.M88.4 R160, [R213] ;  /* 0x00000000d5a0783b */ /* 0x000ea60000000200 */
[----:B------:R-:W-:Y:S01]  /*13490*/  @!P0 IMAD R0, R216, c[0x0][0x20c], R0 ;  /* 0x00008300d8008a24 */ /* 0x000fe200078e0200 */
[----:B------:R-:W-:Y:S03]  /*134a0*/  @!P0 LEA R2, P1, R172, c[0x0][0x1f8], 0x1 ;  /* 0x00007e00ac028a11 */ /* 0x000fe600078208ff */
[-C--:B------:R-:W-:Y:S04]  /*134b0*/  HMMA.16816.F32 R20, R156, R168.reuse, R20 ;  /* 0x000000a89c14723c */ /* 0x080fe80000001814 */
[----:B------:R-:W-:Y:S04]  /*134c0*/  @!P0 IADD3 R0, R3, R0, RZ ;  /* 0x0000000003008210 */ /* 0x000fe80007ffe0ff */
[C---:B------:R-:W-:Y:S04]  /*134d0*/  HMMA.16816.F32 R24, R164.reuse, R168, R24 ;  /* 0x000000a8a418723c */ /* 0x040fe80000001818 */
[----:B------:R-:W-:Y:S03]  /*134e0*/  @!P0 IMAD R0, R0, 0x50, RZ ;  /* 0x0000005000008824 */ /* 0x000fe600078e02ff */
[----:B------:R-:W-:Y:S01]  /*134f0*/  @!P0 MOV R168, 0x5 ;  /* 0x0000000500a88802 */ /* 0x000fe20000000f00 */
[-C--:B------:R-:W-:Y:S04]  /*13500*/  HMMA.16816.F32 R28, R164, R170.reuse, R28 ;  /* 0x000000aaa41c723c */ /* 0x080fe8000000181c */
[----:B------:R-:W-:Y:S02]  /*13510*/  @!P0 IADD3 R3, R173, R0, RZ ;  /* 0x00000000ad038210 */ /* 0x000fe40007ffe0ff */
[----:B------:R-:W-:Y:S02]  /*13520*/  @!P0 SHF.L.U32 R169, R174, 0x5, RZ ;  /* 0x00000005aea98819 */ /* 0x000fe400000006ff */
[----:B------:R-:W-:Y:S01]  /*13530*/  @!P0 LEA.HI.X R3, R172, c[0x0][0x1fc], R3, 0x1, P1 ;  /* 0x00007f00ac038a11 */ /* 0x000fe200008f0c03 */
[C---:B------:R-:W-:Y:S04]  /*13540*/  HMMA.16816.F32 R32, R156.reuse, R170, R32 ;  /* 0x000000aa9c20723c */ /* 0x040fe80000001820 */
[----:B------:R-:W-:Y:S02]  /*13550*/  @!P0 SHF.L.U64.HI R0, R174, R168, c[0x0][0x20c] ;  /* 0x00008300ae008619 */ /* 0x000fe400000102a8 */
[----:B------:R-:W4:Y:S01]  /*13560*/  LDSM.16.M88.4 R172, [R212] ;  /* 0x00000000d4ac783b */ /* 0x000f220000000200 */
[-C--:B------:R-:W-:Y:S01]  /*13570*/  @!P0 IADD3 R178, P2, R2, R169.reuse, RZ ;  /* 0x000000a902b28210 */ /* 0x080fe20007f5e0ff */
[-C--:B-1----:R-:W-:Y:S04]  /*13580*/  HMMA.16816.F32 R36, R156, R152.reuse, R36 ;  /* 0x000000989c24723c */ /* 0x082fe80000001824 */
[-C--:B------:R-:W-:Y:S02]  /*13590*/  @!P0 IADD3.X R179, R3, R0.reuse, RZ, P2, !PT ;  /* 0x0000000003b38210 */ /* 0x080fe400017fe4ff */
[----:B------:R-:W-:Y:S01]  /*135a0*/  @!PT LDS RZ, [RZ] ;  /* 0x00000000fffff984 */ /* 0x000fe20000000800 */
[----:B------:R-:W-:Y:S01]  /*135b0*/  @!PT LDS RZ, [RZ] ;  /* 0x00000000fffff984 */ /* 0x000fe20000000800 */
[----:B------:R-:W-:Y:S01]  /*135c0*/  @!PT LDS RZ, [RZ] ;  /* 0x00000000fffff984 */ /* 0x000fe20000000800 */
[----:B------:R1:W-:Y:S01]  /*135d0*/  @!P0 LDGSTS.E.BYPASS.LTC128B.128 [R219+0x100], [R2.64], !P4 ;  /* 0x0010000002db8fae */ /* 0x0003e2000e101d48 */
[-C--:B------:R-:W-:Y:S01]  /*135e0*/  @!P0 IADD3 R176, P1, R178, R169.reuse, RZ ;  /* 0x000000a9b2b08210 */ /* 0x080fe20007f3e0ff */
[C---:B------:R-:W-:Y:S04]  /*135f0*/  HMMA.16816.F32 R40, R164.reuse, R152, R40 ;  /* 0x00000098a428723c */ /* 0x040fe80000001828 */
[-C--:B------:R-:W-:Y:S02]  /*13600*/  @!P0 IADD3.X R177, R179, R0.reuse, RZ, P1, !PT ;  /* 0x00000000b3b18210 */ /* 0x080fe40000ffe4ff */
[----:B------:R5:W-:Y:S01]  /*13610*/  @!P0 LDGSTS.E.BYPASS.LTC128B.128 [R219+0x900], [R178.64], !P4 ;  /* 0x00900000b2db8fae */ /* 0x000be2000e101d48 */
[-C--:B------:R-:W-:Y:S01]  /*13620*/  @!P0 IADD3 R168, P2, R176, R169.reuse, RZ ;  /* 0x000000a9b0a88210 */ /* 0x080fe20007f5e0ff */
[-C--:B------:R-:W-:Y:S06]  /*13630*/  HMMA.16816.F32 R44, R164, R154.reuse, R44 ;  /* 0x0000009aa42c723c */ /* 0x080fec000000182c */
[----:B------:R5:W-:Y:S02]  /*13640*/  @!P0 LDGSTS.E.BYPASS.LTC128B.128 [R219+0x1100], [R176.64], !P4 ;  /* 0x01100000b0db8fae */ /* 0x000be4000e101d48 */
[C---:B------:R-:W-:Y:S08]  /*13650*/  HMMA.16816.F32 R48, R156.reuse, R154, R48 ;  /* 0x0000009a9c30723c */ /* 0x040ff00000001830 */
[-C--:B--2---:R-:W-:Y:S04]  /*13660*/  HMMA.16816.F32 R52, R156, R160.reuse, R52 ;  /* 0x000000a09c34723c */ /* 0x084fe80000001834 */
[----:B-1----:R-:W-:Y:S02]  /*13670*/  @!P0 IADD3 R2, P1, R168, R169, RZ ;  /* 0x000000a9a8028210 */ /* 0x002fe40007f3e0ff */
[-C--:B------:R-:W-:Y:S02]  /*13680*/  @!P0 IADD3.X R169, R177, R0.reuse, RZ, P2, !PT ;  /* 0x00000000b1a98210 */ /* 0x080fe400017fe4ff */
[C---:B------:R-:W-:Y:S03]  /*13690*/  HMMA.16816.F32 R56, R164.reuse, R160, R56 ;  /* 0x000000a0a438723c */ /* 0x040fe60000001838 */
[----:B------:R1:W-:Y:S01]  /*136a0*/  @!P0 LDGSTS.E.BYPASS.LTC128B.128 [R219+0x1900], [R168.64], !P4 ;  /* 0x01900000a8db8fae */ /* 0x0003e2000e101d48 */
[----:B------:R-:W-:Y:S04]  /*136b0*/  @!P0 IADD3.X R3, R169, R0, RZ, P1, !PT ;  /* 0x00000000a9038210 */ /* 0x000fe80000ffe4ff */
[-C--:B------:R-:W-:Y:S03]  /*136c0*/  HMMA.16816.F32 R60, R164, R162.reuse, R60 ;  /* 0x000000a2a43c723c */ /* 0x080fe6000000183c */
[----:B------:R2:W-:Y:S01]  /*136d0*/  @!P0 LDGSTS.E.BYPASS.LTC128B.128 [R219+0x2100], [R2.64], !P4 ;  /* 0x0210000002db8fae */ /* 0x0005e2000e101d48 */
[----:B------:R-:W-:Y:S04]  /*136e0*/  ISETP.GT.AND P0, PT, R216, R232, PT ;  /* 0x000000e8d800720c */ /* 0x000fe80003f04270 */
[C---:B------:R-:W-:Y:S03]  /*136f0*/  HMMA.16816.F32 R64, R156.reuse, R162, R64 ;  /* 0x000000a29c40723c */ /* 0x040fe60000001840 */
[----:B-----5:R-:W-:Y:S05]  /*13700*/  LDSM.16.M88.4 R176, [R206] ;  /* 0x00000000ceb0783b */ /* 0x020fea0000000200 */
[-C--:B----4-:R-:W-:Y:S03]  /*13710*/  HMMA.16816.F32 R68, R156, R172.reuse, R68 ;  /* 0x000000ac9c44723c */ /* 0x090fe60000001844 */
[----:B------:R-:W-:Y:S05]  /*13720*/  LDSM.16.M88.4 R180, [R208+0x2000] ;  /* 0x00200000d0b4783b */ /* 0x000fea0000000200 */
[C---:B------:R-:W-:Y:S03]  /*13730*/  HMMA.16816.F32 R72, R164.reuse, R172, R72 ;  /* 0x000000aca448723c */ /* 0x040fe60000001848 */
[----:B-1----:R-:W1:Y:S05]  /*13740*/  LDSM.16.M88.4 R168, [R208] ;  /* 0x00000000d0a8783b */ /* 0x002e6a0000000200 */
[-C--:B------:R-:W-:Y:S03]  /*13750*/  HMMA.16816.F32 R76, R164, R174.reuse, R76 ;  /* 0x000000aea44c723c */ /* 0x080fe6000000184c */
[----:B------:R-:W4:Y:S05]  /*13760*/  LDSM.16.M88.4 R184, [R206+0x800] ;  /* 0x00080000ceb8783b */ /* 0x000f2a0000000200 */
[----:B------:R-:W-:Y:S03]  /*13770*/  HMMA.16816.F32 R80, R156, R174, R80 ;  /* 0x000000ae9c50723c */ /* 0x000fe60000001850 */
[----:B------:R-:W5:Y:S08]  /*13780*/  LDSM.16.M88.4 R152, [R206+0x1000] ;  /* 0x00100000ce98783b */ /* 0x000f700000000200 */
[----:B------:R-:W2:Y:S08]  /*13790*/  LDSM.16.M88.4 R188, [R206+0x1800] ;  /* 0x00180000cebc783b */ /* 0x000eb00000000200 */
[----:B------:R-:W2:Y:S01]  /*137a0*/  LDSM.16.M88.4 R192, [R206+0x2000] ;  /* 0x00200000cec0783b */ /* 0x000ea20000000200 */
[-C--:B-1----:R-:W-:Y:S07]  /*137b0*/  HMMA.16816.F32 R4, R168, R176.reuse, R4 ;  /* 0x000000b0a804723c */ /* 0x082fee0000001804 */
[----:B------:R-:W-:Y:S01]  /*137c0*/  LDSM.16.M88.4 R160, [R209] ;  /* 0x00000000d1a0783b */ /* 0x000fe20000000200 */
[C---:B------:R-:W-:Y:S07]  /*137d0*/  HMMA.16816.F32 R8, R180.reuse, R176, R8 ;  /* 0x000000b0b408723c */ /* 0x040fee0000001808 */
[----:B------:R-:W1:Y:S01]  /*137e0*/  LDSM.16.M88.4 R196, [R203] ;  /* 0x00000000cbc4783b */ /* 0x000e620000000200 */
[-C--:B------:R-:W-:Y:S07]  /*137f0*/  HMMA.16816.F32 R12, R180, R178.reuse, R12 ;  /* 0x000000b2b40c723c */ /* 0x080fee000000180c */
[----:B------:R-:W1:Y:S01]  /*13800*/  LDSM.16.M88.4 R156, [R209+0x2000] ;  /* 0x00200000d19c783b */ /* 0x000e620000000200 */
[C---:B------:R-:W-:Y:S07]  /*13810*/  HMMA.16816.F32 R16, R168.reuse, R178, R16 ;  /* 0x000000b2a810723c */ /* 0x040fee0000001810 */
[----:B------:R-:W0:Y:S01]  /*13820*/  LDGDEPBAR ;  /* 0x00000000000079af */ /* 0x000e220000000000 */
        /* <DEDUP_REMOVED lines=22> */
[----:B------:R-:W-:Y:S02]  /*13990*/  FMUL.FTZ R3, R10, c[0x0][0x320] ;  /* 0x0000c8000a037a20 */ /* 0x000fe40000410000 */
[----:B------:R-:W-:Y:S04]  /*139a0*/  FMUL.FTZ R2, R11, c[0x0][0x320] ;  /* 0x0000c8000b027a20 */ /* 0x000fe80000410000 */
[----:B------:R-:W4:Y:S10]  /*139b0*/  MUFU.TANH R227, R3 ;  /* 0x0000000300e37308 */ /* 0x000f340000002400 */
[----:B------:R-:W2:Y:S01]  /*139c0*/  MUFU.TANH R226, R2 ;  /* 0x0000000200e27308 */ /* 0x000ea20000002400 */
        /* <DEDUP_REMOVED lines=38> */
[----:B---3--:R-:W-:Y:S01]  /*13c30*/  @P0 MOV R5, R217 ;  /* 0x000000d900050202 */ /* 0x008fe20000000f00 */
[-C--:B------:R-:W-:Y:S01]  /*13c40*/  HMMA.16816.F32 R60, R156, R6.reuse, R60 ;  /* 0x000000069c3c723c */ /* 0x080fe2000000183c */
[----:B------:R-:W-:Y:S02]  /*13c50*/  MOV R217, c[0x0][0x2c4] ;  /* 0x0000b10000d97a02 */ /* 0x000fe40000000f00 */
[----:B------:R1:W3:Y:S02]  /*13c60*/  MUFU.TANH R224, R0 ;  /* 0x0000000000e07308 */ /* 0x0002e40000002400 */
[----:B------:R-:W-:Y:S03]  /*13c70*/  ISETP.NE.AND P3, PT, R217, 0x1, PT ;  /* 0x00000001d900780c */ /* 0x000fe60003f65270 */
[C---:B------:R-:W-:Y:S05]  /*13c80*/  HMMA.16816.F32 R64, R160.reuse, R6, R64 ;  /* 0x00000006a040723c */ /* 0x040fea0000001840 */
[----:B------:R3:W3:Y:S02]  /*13c90*/  MUFU.TANH R182, R2 ;  /* 0x0000000200b67308 */ /* 0x0006e40000002400 */
[----:B------:R-:W-:Y:S01]  /*13ca0*/  @P0 MOV R7, c[0x0][0x1e0] ;  /* 0x0000780000070a02 */ /* 0x000fe20000000f00 */
[-C--:B-----5:R-:W-:Y:S04]  /*13cb0*/  HMMA.16816.F32 R68, R160, R8.reuse, R68 ;  /* 0x00000008a044723c */ /* 0x0a0fe80000001844 */
[----:B--2---:R-:W-:Y:S04]  /*13cc0*/  FMUL.FTZ R3, R58, c[0x0][0x320] ;  /* 0x0000c8003a037a20 */ /* 0x004fe80000410000 */
[----:B------:R2:W2:Y:S01]  /*13cd0*/  MUFU.TANH R167, R3 ;  /* 0x0000000300a77308 */ /* 0x0004a20000002400 */
[C---:B------:R-:W-:Y:S04]  /*13ce0*/  HMMA.16816.F32 R72, R156.reuse, R8, R72 ;  /* 0x000000089c48723c */ /* 0x040fe80000001848 */
[----:B-1----:R-:W-:Y:S04]  /*13cf0*/  FMUL.FTZ R0, R15, c[0x0][0x320] ;  /* 0x0000c8000f007a20 */ /* 0x002fe80000410000 */
[-C--:B------:R-:W-:Y:S01]  /*13d00*/  HMMA.16816.F32 R76, R156, R10.reuse, R76 ;  /* 0x0000000a9c4c723c */ /* 0x080fe2000000184c */
[----:B------:R1:W1:Y:S03]  /*13d10*/  MUFU.TANH R223, R0 ;  /* 0x0000000000df7308 */ /* 0x0002660000002400 */
[----:B---3--:R-:W-:Y:S04]  /*13d20*/  FMUL.FTZ R2, R59, c[0x0][0x320] ;  /* 0x0000c8003b027a20 */ /* 0x008fe80000410000 */
[----:B------:R-:W-:Y:S03]  /*13d30*/  HMMA.16816.F32 R80, R160, R10, R80 ;  /* 0x0000000aa050723c */ /* 0x000fe60000001850 */
[----:B------:R3:W3:Y:S11]  /*13d40*/  MUFU.TANH R166, R2 ;  /* 0x0000000200a67308 */ /* 0x0006f60000002400 */
[----:B------:R-:W-:Y:S02]  /*13d50*/  @!UPT UIADD3 URZ, URZ, URZ, URZ ;  /* 0x0000003f3f3ff290 */ /* 0x000fe4000fffe03f */
[----:B--2---:R-:W-:Y:S02]  /*13d60*/  FMUL.FTZ R3, R76, c[0x0][0x320] ;  /* 0x0000c8004c037a20 */ /* 0x004fe40000410000 */
[----:B-1----:R-:W-:Y:S02]  /*13d70*/  FMUL.FTZ R0, R16, c[0x0][0x320] ;  /* 0x0000c80010007a20 */ /* 0x002fe40000410000 */
[----:B------:R-:W-:Y:S02]  /*13d80*/  FMUL.FTZ R6, R79, c[0x0][0x320] ;  /* 0x0000c8004f067a20 */ /* 0x000fe40000410000 */
[----:B------:R1:W2:Y:S02]  /*13d90*/  MUFU.TANH R175, R0 ;  /* 0x0000000000af7308 */ /* 0x0002a40000002400 */
[----:B------:R-:W-:Y:S02]  /*13da0*/  FMUL.FTZ R9, R80, c[0x0][0x320] ;  /* 0x0000c80050097a20 */ /* 0x000fe40000410000 */
[----:B---3--:R-:W-:Y:S02]  /*13db0*/  FMUL.FTZ R2, R75, c[0x0][0x320] ;  /* 0x0000c8004b027a20 */ /* 0x008fe40000410000 */
[----:B-1----:R-:W-:Y:S04]  /*13dc0*/  FMUL.FTZ R0, R17, c[0x0][0x320] ;  /* 0x0000c80011007a20 */ /* 0x002fe80000410000 */
        /* <DEDUP_REMOVED lines=10> */
[----:B------:R-:W1:Y:S10]  /*13e70*/  MUFU.TANH R22, R9 ;  /* 0x0000000900167308 */ /* 0x000e740000002400 */
        /* <DEDUP_REMOVED lines=62> */
[----:B-----5:R-:W-:Y:S02]  /*14260*/  FMUL.FTZ R0, R57, c[0x0][0x320] ;  /* 0x0000c80039007a20 */ /* 0x020fe40000410000 */
[----:B------:R-:W5:Y:S06]  /*14270*/  LDL R57, [R1+0x24] ;  /* 0x0000240001397983 */ /* 0x000f6c0000100800 */
[----:B------:R1:W1:Y:S02]  /*14280*/  MUFU.TANH R55, R0 ;  /* 0x0000000000377308 */ /* 0x0002640000002400 */
[----:B-1----:R-:W-:Y:S02]  /*14290*/  FMUL.FTZ R0, R60, c[0x0][0x320] ;  /* 0x0000c8003c007a20 */ /* 0x002fe40000410000 */
[----:B------:R-:W2:Y:S06]  /*142a0*/  LDL R60, [R1+0x1c] ;  /* 0x00001c00013c7983 */ /* 0x000eac0000100800 */
[----:B------:R1:W1:Y:S02]  /*142b0*/  MUFU.TANH R53, R0 ;  /* 0x0000000000357308 */ /* 0x0002640000002400 */
[----:B-1----:R-:W-:Y:S08]  /*142c0*/  FMUL.FTZ R0, R61, c[0x0][0x320] ;  /* 0x0000c8003d007a20 */ /* 0x002ff00000410000 */
[----:B------:R1:W1:Y:S02]  /*142d0*/  MUFU.TANH R52, R0 ;  /* 0x0000000000347308 */ /* 0x0002640000002400 */
[----:B-1----:R-:W-:Y:S02]  /*142e0*/  FMUL.FTZ R0, R62, c[0x0][0x320] ;  /* 0x0000c8003e007a20 */ /* 0x002fe40000410000 */
[----:B------:R-:W2:Y:S06]  /*142f0*/  LDL R62, [R1+0x20] ;  /* 0x00002000013e7983 */ /* 0x000eac0000100800 */
        /* <DEDUP_REMOVED lines=10> */
[----:B-1----:R-:W-:Y:S08]  /*143a0*/  FMUL.FTZ R0, R67, c[0x0][0x320] ;  /* 0x0000c80043007a20 */ /* 0x002ff00000410000 */
[----:B------:R-:W1:Y:S10]  /*143b0*/  MUFU.TANH R67, R6 ;  /* 0x0000000600437308 */ /* 0x000e740000002400 */
[----:B------:R1:W1:Y:S02]  /*143c0*/  MUFU.TANH R45, R0 ;  /* 0x00000000002d7308 */ /* 0x0002640000002400 */
[----:B-1----:R-:W-:Y:S01]  /*143d0*/  FMUL.FTZ R0, R68, c[0x0][0x320] ;  /* 0x0000c80044007a20 */ /* 0x002fe20000410000 */
[----:B------:R-:W-:Y:S07]  /*143e0*/  MOV R68, c[0x0][0x32c] ;  /* 0x0000cb0000447a02 */ /* 0x000fee0000000f00 */
[----:B------:R1:W1:Y:S01]  /*143f0*/  MUFU.TANH R30, R0 ;  /* 0x00000000001e7308 */ /* 0x0002620000002400 */
[----:B------:R-:W-:Y:S01]  /*14400*/  ISETP.GE.AND P5, PT, R68, 0x1, PT ;  /* 0x000000014400780c */ /* 0x000fe20003fa6270 */
        /* <DEDUP_REMOVED lines=39> */
[----:B------:R-:W-:Y:S03]  /*14680*/  @P0 IADD3 R8, P1, R2, R4, RZ ;  /* 0x0000000402080210 */ /* 0x000fe60007f3e0ff */
        /* <DEDUP_REMOVED lines=11> */
[----:B------:R3:W1:Y:S01]  /*14740*/  MUFU.TANH R25, R4 ;  /* 0x0000000400197308 */ /* 0x0006620000002400 */
[----:B------:R-:W-:Y:S01]  /*14750*/  @P0 IADD3.X R9, R3, R0, RZ, P1, !PT ;  /* 0x0000000003090210 */ /* 0x000fe20000ffe4ff */
[----:B------:R-:W-:Y:S05]  /*14760*/  IMAD R0, R216, -0x50, RZ ;  /* 0xffffffb0d8007824 */ /* 0x000fea00078e02ff */
[----:B------:R1:W-:Y:S08]  /*14770*/  @P0 LDGSTS.E.BYPASS.LTC128B.128 [R219+0x4900], [R8.64], !P4 ;  /* 0x0490000008db0fae */ /* 0x0003f0000e101d48 */
[----:B------:R-:W0:Y:S08]  /*14780*/  LDGDEPBAR ;  /* 0x00000000000079af */ /* 0x000e300000000000 */
[----:B---3--:R-:W3:Y:S01]  /*14790*/  SHFL.IDX PT, R4, R5, RZ, 0x1c1f ;  /* 0x001c1fff05047589 */ /* 0x008ee200000e0000 */
[----:B--2---:R-:W-:Y:S04]  /*147a0*/  FMUL.FTZ R2, R83, c[0x0][0x320] ;  /* 0x0000c80053027a20 */ /* 0x004fe80000410000 */
[----:B------:R5:W2:Y:S02]  /*147b0*/  MUFU.TANH R24, R2 ;  /* 0x0000000200187308 */ /* 0x000aa40000002400 */
[----:B-----5:R-:W-:Y:S04]  /*147c0*/  IADD3 R2, -R57, 0x1, R0 ;  /* 0x0000000139027810 */ /* 0x020fe80007ffe100 */
[----:B------:R-:W-:Y:S04]  /*147d0*/  IADD3 R2, -R60, R2, R62 ;  /* 0x000000023c027210 */ /* 0x000fe80007ffe13e */
[C---:B-1----:R-:W-:Y:S02]  /*147e0*/  IADD3 R6, R2.reuse, c[0x0][0x328], RZ ;  /* 0x0000ca0002067a10 */ /* 0x042fe40007ffe0ff */
[----:B------:R-:W-:Y:S02]  /*147f0*/  IADD3 R7, R2, UR4, RZ ;  /* 0x0000000402077c10 */ /* 0x000fe4000fffe0ff */
[----:B---3--:R-:W-:Y:S02]  /*14800*/  IADD3 R3, R6, R4, RZ ;  /* 0x0000000406037210 */ /* 0x008fe40007ffe0ff */
[----:B------:R-:W-:Y:S01]  /*14810*/  IADD3 R2, R4, R7, RZ ;  /* 0x0000000704027210 */ /* 0x000fe20007ffe0ff */
[----:B------:R-:W-:-:S05]  /*14820*/  @!P5 BRA `(.L_x_938) ;  /* 0x000001800000d947 */ /* 0x000fca0003800000 */
[----:B--2-4-:R-:W-:Y:S01]  /*14830*/  IADD3 R4, -R60, R62, R4 ;  /* 0x0000003e3c047210 */ /* 0x014fe20007ffe104 */
[----:B------:R-:W-:Y:S03]  /*14840*/  BSSY B0, `(.L_x_939) ;  /* 0x0000011000007945 */ /* 0x000fe60003800000 */
        /* <DEDUP_REMOVED lines=11> */
.L_x_940:
[----:B------:R-:W-:Y:S04]  /*14900*/  MOV R8, c[0x0][0x32c] ;  /* 0x0000cb0000087a02 */ /* 0x000fe80000000f00 */
[----:B------:R-:W-:Y:S11]  /*14910*/  ISETP.NE.AND P0, PT, R8, 0x1, PT ;  /* 0x000000010800780c */ /* 0x000ff60003f05270 */
[----:B------:R-:W-:Y:S02]  /*14920*/  @!UPT UIADD3 URZ, URZ, URZ, URZ ;  /* 0x0000003f3f3ff290 */ /* 0x000fe4000fffe03f */
[----:B------:R-:W-:Y:S05]  /*14930*/  @P0 IMAD.HI.U32 R8, R4, c[0x0][0x330], RZ ;  /* 0x0000cc0004080a27 */ /* 0x000fea00078e00ff */
[----:B------:R-:W-:Y:S02]  /*14940*/  @P0 SHF.R.U32.HI R4, RZ, c[0x0][0x334], R8 ;  /* 0x0000cd00ff040a19 */ /* 0x000fe40000011608 */
.L_x_941:
[----:B------:R-:W-:Y:S05]  /*14950*/  BSYNC B0 ;  /* 0x0000000000007941 */ /* 0x000fea0003800000 */
.L_x_939:
[----:B------:R-:W-:Y:S04]  /*14960*/  IMAD.IADD R8, R0, 0x1, -R57 ;  /* 0x0000000100087824 */ /* 0x000fe800078e0a39 */
[----:B------:R-:W-:Y:S05]  /*14970*/  IMAD R4, R4, c[0x0][0x32c], R8 ;  /* 0x0000cb0004047a24 */ /* 0x000fea00078e0208 */
[----:B------:R-:W-:Y:S02]  /*14980*/  IADD3 R8, R4, c[0x0][0x32c], RZ ;  /* 0x0000cb0004087a10 */ /* 0x000fe40007ffe0ff */
[----:B------:R-:W-:Y:S02]  /*14990*/  IMNMX R2, R2, R4, !PT ;  /* 0x0000000402027217 */ /* 0x000fe40007800200 */
[----:B------:R-:W-:Y:S02]  /*149a0*/  IMNMX R3, R3, R8, PT ;  /* 0x0000000803037217 */ /* 0x000fe40003800200 */
.L_x_938:
[C---:B--2-4-:R-:W-:Y:S01]  /*149b0*/  ISETP.GE.AND P0, PT, R0.reuse, 0x2, PT ;  /* 0x000000020000780c */ /* 0x054fe20003f06270 */
[----:B------:R-:W1:Y:S01]  /*149c0*/  SHFL.IDX PT, R4, R5, 0x1, 0x1c1f ;  /* 0x003c1f0005047f89 */ /* 0x000e6200000e0000 */
[----:B------:R-:W-:Y:S02]  /*149d0*/  ISETP.GE.AND P1, PT, R0, 0x1, PT ;  /* 0x000000010000780c */ /* 0x000fe40003f26270 */
[----:B------:R-:W-:Y:S02]  /*149e0*/  P2R R20, PR, RZ, 0x1 ;  /* 0x00000001ff147803 */ /* 0x000fe40000000000 */
[C---:B------:R-:W-:Y:S02]  /*149f0*/  ISETP.GT.AND P0, PT, R2.reuse, 0x1, !P0 ;  /* 0x000000010200780c */ /* 0x040fe40004704270 */
[----:B------:R-:W-:Y:S02]  /*14a00*/  P2R R21, PR, RZ, 0x2 ;  /* 0x00000002ff157803 */ /* 0x000fe40000000000 */
[----:B------:R-:W-:Y:S02]  /*14a10*/  ISETP.GT.AND P1, PT, R2, RZ, !P1 ;  /* 0x000000ff0200720c */ /* 0x000fe40004f24270 */
[C---:B------:R-:W-:Y:S02]  /*14a20*/  ISETP.LT.OR P0, PT, R3.reuse, 0x2, P0 ;  /* 0x000000020300780c */ /* 0x040fe40000701670 */
[----:B------:R-:W-:Y:S02]  /*14a30*/  ISETP.GE.AND P2, PT, R0, 0x9, PT ;  /* 0x000000090000780c */ /* 0x000fe40003f46270 */
[C---:B------:R-:W-:Y:S02]  /*14a40*/  ISETP.LT.OR P1, PT, R3.reuse, 0x1, P1 ;  /* 0x000000010300780c */ /* 0x040fe40000f21670 */
        /* <DEDUP_REMOVED lines=13> */
[C---:B------:R-:W-:Y:S02]  /*14b20*/  ISETP.LT.OR P0, PT, R3.reuse, 0x11, P0 ;  /* 0x000000110300780c */ /* 0x040fe40000701670 */
        /* <DEDUP_REMOVED lines=33> */
[C---:B------:R-:W-:Y:S02]  /*14d40*/  ISETP.GE.AND P6, PT, R0.reuse, 0x31, PT ;  /* 0x000000310000780c */ /* 0x040fe40003fc6270 */
[----:B------:R-:W-:Y:S02]  /*14d50*/  ISETP.LT.OR P0, PT, R3, 0x2a, P0 ;  /* 0x0000002a0300780c */ /* 0x000fe40000701670 */
[----:B------:R-:W-:Y:S02]  /*14d60*/  ISETP.GE.AND P5, PT, R0, 0x32, PT ;  /* 0x000000320000780c */ /* 0x000fe40003fa6270 */
[----:B------:R-:W-:Y:S02]  /*14d70*/  FSEL R155, R37, -INF , !P0 ;  /* 0xff800000259b7808 */ /* 0x000fe40004000000 */
[----:B------:R-:W-:Y:S02]  /*14d80*/  ISETP.GT.AND P0, PT, R2, 0x30, !P6 ;  /* 0x000000300200780c */ /* 0x000fe40007704270 */
[----:B------:R-:W-:Y:S02]  /*14d90*/  ISETP.GE.AND P3, PT, R0, 0x39, PT ;  /* 0x000000390000780c */ /* 0x000fe40003f66270 */
[C---:B------:R-:W-:Y:S02]  /*14da0*/  ISETP.LT.OR P0, PT, R3.reuse, 0x31, P0 ;  /* 0x000000310300780c */ /* 0x040fe40000701670 */
        /* <DEDUP_REMOVED lines=8> */
[----:B------:R-:W-:Y:S02]  /*14e30*/  ISETP.GE.AND P1, PT, R0, 0x41, PT ;  /* 0x000000410000780c */ /* 0x000fe40003f26270 */
[----:B------:R-:W-:Y:S04]  /*14e40*/  ISETP.LT.OR P0, PT, R3, 0x39, P0 ;  /* 0x000000390300780c */ /* 0x000fe80000701670 */
[----:B------:R-:W-:Y:S02]  /*14e50*/  FSEL R180, R33, -INF , !P0 ;  /* 0xff80000021b47808 */ /* 0x000fe40004000000 */
[C---:B------:R-:W-:Y:S04]  /*14e60*/  ISETP.GT.AND P0, PT, R2.reuse, 0x39, !P2 ;  /* 0x000000390200780c */ /* 0x040fe80005704270 */
[----:B------:R-:W-:Y:S04]  /*14e70*/  ISETP.LT.OR P0, PT, R3, 0x3a, P0 ;  /* 0x0000003a0300780c */ /* 0x000fe80000701670 */
[----:B------:R-:W-:Y:S02]  /*14e80*/  FSEL R181, R31, -INF , !P0 ;  /* 0xff8000001fb57808 */ /* 0x000fe40004000000 */
[----:B------:R-:W-:Y:S04]  /*14e90*/  ISETP.GT.AND P0, PT, R2, 0x40, !P1 ;  /* 0x000000400200780c */ /* 0x000fe80004f04270 */
[C---:B------:R-:W-:Y:S04]  /*14ea0*/  ISETP.LT.OR P0, PT, R3.reuse, 0x41, P0 ;  /* 0x000000410300780c */ /* 0x040fe80000701670 */
[----:B------:R-:W-:Y:S02]  /*14eb0*/  FSEL R194, R30, -INF , !P0 ;  /* 0xff8000001ec27808 */ /* 0x000fe40004000000 */
[----:B------:R-:W-:Y:S04]  /*14ec0*/  ISETP.GE.AND P0, PT, R0, 0x42, PT ;  /* 0x000000420000780c */ /* 0x000fe80003f06270 */
[----:B------:R-:W-:Y:S02]  /*14ed0*/  P2R R9, PR, RZ, 0x1 ;  /* 0x00000001ff097803 */ /* 0x000fe40000000000 */
[----:B------:R-:W-:Y:S04]  /*14ee0*/  ISETP.GT.AND P0, PT, R2, 0x41, !P0 ;  /* 0x000000410200780c */ /* 0x000fe80004704270 */
[----:B------:R-:W-:Y:S04]  /*14ef0*/  ISETP.LT.OR P0, PT, R3, 0x42, P0 ;  /* 0x000000420300780c */ /* 0x000fe80000701670 */
[----:B------:R-:W-:Y:S02]  /*14f00*/  FSEL R195, R27, -INF , !P0 ;  /* 0xff8000001bc37808 */ /* 0x000fe40004000000 */
[----:B------:R-:W-:Y:S04]  /*14f10*/  ISETP.GE.AND P0, PT, R0, 0x49, PT ;  /* 0x000000490000780c */ /* 0x000fe80003f06270 */
[----:B------:R-:W-:Y:S02]  /*14f20*/  P2R R8, PR, RZ, 0x1 ;  /* 0x00000001ff087803 */ /* 0x000fe40000000000 */
[----:B------:R-:W-:Y:S04]  /*14f30*/  ISETP.GT.AND P0, PT, R2, 0x48, !P0 ;  /* 0x000000480200780c */ /* 0x000fe80004704270 */
[C---:B------:R-:W-:Y:S04]  /*14f40*/  ISETP.LT.OR P0, PT, R3.reuse, 0x49, P0 ;  /* 0x000000490300780c */ /* 0x040fe80000701670 */
[----:B------:R-:W-:Y:S02]  /*14f50*/  FSEL R199, R22, -INF , !P0 ;  /* 0xff80000016c77808 */ /* 0x000fe40004000000 */
[----:B------:R-:W-:Y:S04]  /*14f60*/  ISETP.GE.AND P0, PT, R0, 0x4a, PT ;  /* 0x0000004a0000780c */ /* 0x000fe80003f06270 */
[----:B------:R-:W-:Y:S02]  /*14f70*/  P2R R22, PR, RZ, 0x1 ;  /* 0x00000001ff167803 */ /* 0x000fe40000000000 */
[----:B------:R-:W-:Y:S01]  /*14f80*/  ISETP.GT.AND P0, PT, R2, 0x49, !P0 ;  /* 0x000000490200780c */ /* 0x000fe20004704270 */
[--C-:B-1----:R-:W-:Y:S03]  /*14f90*/  IMAD.IADD R2, R6, 0x1, R4.reuse ;  /* 0x0000000106027824 */ /* 0x102fe600078e0204 */
[----:B------:R-:W-:Y:S01]  /*14fa0*/  ISETP.LT.OR P0, PT, R3, 0x4a, P0 ;  /* 0x0000004a0300780c */ /* 0x000fe20000701670 */
[----:B------:R-:W-:Y:S03]  /*14fb0*/  IMAD.IADD R3, R7, 0x1, R4 ;  /* 0x0000000107037824 */ /* 0x000fe600078e0204 */
[----:B------:R-:W-:Y:S02]  /*14fc0*/  FSEL R217, R23, -INF , !P0 ;  /* 0xff80000017d97808 */ /* 0x000fe40004000000 */
[----:B------:R-:W-:Y:S11]  /*14fd0*/  ISETP.GE.AND P0, PT, R68, 0x1, PT ;  /* 0x000000014400780c */ /* 0x000ff60003f06270 */
[----:B------:R-:W-:Y:S02]  /*14fe0*/  @!UPT UIADD3 URZ, URZ, URZ, URZ ;  /* 0x0000003f3f3ff290 */ /* 0x000fe4000fffe03f */
[----:B------:R-:W-:-:S05]  /*14ff0*/  @!P0 BRA `(.L_x_942) ;  /* 0x0000018000008947 */ /* 0x000fca0003800000 */
[----:B------:R-:W-:Y:S01]  /*15000*/  IADD3 R4, -R60, R62, R4 ;  /* 0x0000003e3c047210 */ /* 0x000fe20007ffe104 */
        /* <DEDUP_REMOVED lines=12> */
.L_x_944:
[----:B------:R-:W-:Y:S04]  /*150d0*/  MOV R23, c[0x0][0x32c] ;  /* 0x0000cb0000177a02 */ /* 0x000fe80000000f00 */
[----:B------:R-:W-:Y:S11]  /*150e0*/  ISETP.NE.AND P0, PT, R23, 0x1, PT ;  /* 0x000000011700780c */ /* 0x000ff60003f05270 */
[----:B------:R-:W-:Y:S02]  /*150f0*/  @!UPT UIADD3 URZ, URZ, URZ, URZ ;  /* 0x0000003f3f3ff290 */ /* 0x000fe4000fffe03f */
[----:B------:R-:W-:Y:S05]  /*15100*/  @P0 IMAD.HI.U32 R23, R4, c[0x0][0x330], RZ ;  /* 0x0000cc0004170a27 */ /* 0x000fea00078e00ff */
[----:B------:R-:W-:Y:S02]  /*15110*/  @P0 SHF.R.U32.HI R4, RZ, c[0x0][0x334], R23 ;  /* 0x0000cd00ff040a19 */ /* 0x000fe40000011617 */
.L_x_945:
[----:B------:R-:W-:Y:S05]  /*15120*/  BSYNC B0 ;  /* 0x0000000000007941 */ /* 0x000fea0003800000 */
.L_x_943:
[----:B------:R-:W-:Y:S04]  /*15130*/  IMAD.IADD R23, R0, 0x1, -R57 ;  /* 0x0000000100177824 */ /* 0x000fe800078e0a39 */
[----:B------:R-:W-:Y:S05]  /*15140*/  IMAD R4, R4, c[0x0][0x32c], R23 ;  /* 0x0000cb0004047a24 */ /* 0x000fea00078e0217 */
[----:B------:R-:W-:Y:S02]  /*15150*/  IADD3 R23, R4, c[0x0][0x32c], RZ ;  /* 0x0000cb0004177a10 */ /* 0x000fe40007ffe0ff */
[----:B------:R-:W-:Y:S02]  /*15160*/  IMNMX R3, R3, R4, !PT ;  /* 0x0000000403037217 */ /* 0x000fe40007800200 */
[----:B------:R-:W-:Y:S02]  /*15170*/  IMNMX R2, R2, R23, PT ;  /* 0x0000001702027217 */ /* 0x000fe40003800200 */
.L_x_942:
[----:B------:R-:W-:Y:S01]  /*15180*/  ISETP.NE.AND P0, PT, R20, RZ, PT ;  /* 0x000000ff1400720c */ /* 0x000fe20003f05270 */
[----:B------:R-:W1:Y:S03]  /*15190*/  SHFL.IDX PT, R4, R5, 0x2, 0x1c1f ;  /* 0x005c1f0005047f89 */ /* 0x000e6600000e0000 */
[----:B------:R-:W-:Y:S04]  /*151a0*/  ISETP.GT.AND P0, PT, R3, 0x1, !P0 ;  /* 0x000000010300780c */ /* 0x000fe80004704270 */
[C---:B------:R-:W-:Y:S04]  /*151b0*/  ISETP.LT.OR P0, PT, R2.reuse, 0x2, P0 ;  /* 0x000000020200780c */ /* 0x040fe80000701670 */
        /* <DEDUP_REMOVED lines=34> */
[C---:B------:R-:W-:Y:S04]  /*153e0*/  ISETP.GT.AND P0, PT, R3.reuse, 0x28, !P0 ;  /* 0x000000280300780c */ /* 0x040fe80004704270 */
[----:B------:R-:W-:Y:S04]  /*153f0*/  ISETP.LT.OR P0, PT, R2, 0x29, P0 ;  /* 0x000000290200780c */ /* 0x000fe80000701670 */
[----:B------:R-:W-:Y:S02]  /*15400*/  FSEL R63, R154, -INF , !P0 ;  /* 0xff8000009a3f7808 */ /* 0x000fe40004000000 */
[----:B------:R-:W-:Y:S04]  /*15410*/  ISETP.NE.AND P0, PT, R10, RZ, PT ;  /* 0x000000ff0a00720c */ /* 0x000fe80003f05270 */
        /* <DEDUP_REMOVED lines=26> */
[----:B------:R-:W-:Y:S04]  /*155c0*/  ISETP.NE.AND P0, PT, R21, RZ, PT ;  /* 0x000000ff1500720c */ /* 0x000fe80003f05270 */
        /* <DEDUP_REMOVED lines=25> */
.L_x_948:
[----:B------:R-:W-:Y:S04]  /*15760*/  MOV R23, c[0x0][0x32c] ;  /* 0x0000cb0000177a02 */ /* 0x000fe80000000f00 */
[----:B------:R-:W-:Y:S11]  /*15770*/  ISETP.NE.AND P0, PT, R23, 0x1, PT ;  /* 0x000000011700780c */ /* 0x000ff60003f05270 */
[----:B------:R-:W-:Y:S02]  /*15780*/  @!UPT UIADD3 URZ, URZ, URZ, URZ ;  /* 0x0000003f3f3ff290 */ /* 0x000fe4000fffe03f */
[----:B------:R-:W-:Y:S05]  /*15790*/  @P0 IMAD.HI.U32 R23, R4, c[0x0][0x330], RZ ;  /* 0x0000cc0004170a27 */ /* 0x000fea00078e00ff */
[----:B------:R-:W-:Y:S02]  /*157a0*/  @P0 SHF.R.U32.HI R4, RZ, c[0x0][0x334], R23 ;  /* 0x0000cd00ff040a19 */ /* 0x000fe40000011617 */
.L_x_949:
[----:B------:R-:W-:Y:S05]  /*157b0*/  BSYNC B0 ;  /* 0x0000000000007941 */ /* 0x000fea0003800000 */
.L_x_947:
[----:B------:R-:W-:Y:S04]  /*157c0*/  IMAD.IADD R23, R0, 0x1, -R57 ;  /* 0x0000000100177824 */ /* 0x000fe800078e0a39 */
[----:B------:R-:W-:Y:S05]  /*157d0*/  IMAD R4, R4, c[0x0][0x32c], R23 ;  /* 0x0000cb0004047a24 */ /* 0x000fea00078e0217 */
[----:B------:R-:W-:Y:S02]  /*157e0*/  IADD3 R23, R4, c[0x0][0x32c], RZ ;  /* 0x0000cb0004177a10 */ /* 0x000fe40007ffe0ff */
[----:B------:R-:W-:Y:S02]  /*157f0*/  IMNMX R3, R3, R4, !PT ;  /* 0x0000000403037217 */ /* 0x000fe40007800200 */
[----:B------:R-:W-:Y:S02]  /*15800*/  IMNMX R2, R2, R23, PT ;  /* 0x0000001702027217 */ /* 0x000fe40003800200 */
.L_x_946:
[----:B------:R-:W-:Y:S01]  /*15810*/  ISETP.NE.AND P0, PT, R20, RZ, PT ;  /* 0x000000ff1400720c */ /* 0x000fe20003f05270 */
[----:B------:R-:W1:Y:S03]  /*15820*/  SHFL.IDX PT, R4, R5, 0x3, 0x1c1f ;  /* 0x007c1f0005047f89 */ /* 0x000e6600000e0000 */
        /* <DEDUP_REMOVED lines=92> */
.L_x_952:
[----:B------:R-:W-:Y:S04]  /*15df0*/  MOV R5, c[0x0][0x32c] ;  /* 0x0000cb0000057a02 */ /* 0x000fe80000000f00 */
[----:B------:R-:W-:Y:S11]  /*15e00*/  ISETP.NE.AND P0, PT, R5, 0x1, PT ;  /* 0x000000010500780c */ /* 0x000ff60003f05270 */
[----:B------:R-:W-:Y:S02]  /*15e10*/  @!UPT UIADD3 URZ, URZ, URZ, URZ ;  /* 0x0000003f3f3ff290 */ /* 0x000fe4000fffe03f */
[----:B------:R-:W-:Y:S05]  /*15e20*/  @P0 IMAD.HI.U32 R5, R4, c[0x0][0x330], RZ ;  /* 0x0000cc0004050a27 */ /* 0x000fea00078e00ff */
[----:B------:R-:W-:Y:S02]  /*15e30*/  @P0 SHF.R.U32.HI R4, RZ, c[0x0][0x334], R5 ;  /* 0x0000cd00ff040a19 */ /* 0x000fe40000011605 */
.L_x_953:
[----:B------:R-:W-:Y:S05]  /*15e40*/  BSYNC B0 ;  /* 0x0000000000007941 */ /* 0x000fea0003800000 */
.L_x_951:
[----:B------:R-:W-:Y:S04]  /*15e50*/  IMAD.IADD R0, R0, 0x1, -R57 ;  /* 0x0000000100007824 */ /* 0x000fe800078e0a39 */
[----:B------:R-:W-:Y:S05]  /*15e60*/  IMAD R0, R4, c[0x0][0x32c], R0 ;  /* 0x0000cb0004007a24 */ /* 0x000fea00078e0200 */
[----:B------:R-:W-:Y:S02]  /*15e70*/  IADD3 R4, R0, c[0x0][0x32c], RZ ;  /* 0x0000cb0000047a10 */ /* 0x000fe40007ffe0ff */
[----:B------:R-:W-:Y:S02]  /*15e80*/  IMNMX R2, R2, R0, !PT ;  /* 0x0000000002027217 */ /* 0x000fe40007800200 */
[----:B------:R-:W-:Y:S02]  /*15e90*/  IMNMX R3, R3, R4, PT ;  /* 0x0000000403037217 */ /* 0x000fe40003800200 */
.L_x_950:
[----:B------:R-:W-:Y:S01]  /*15ea0*/  ISETP.NE.AND P0, PT, R21, RZ, PT ;  /* 0x000000ff1500720c */ /* 0x000fe20003f05270 */
[----:B------:R-:W-:Y:S01]  /*15eb0*/  LDSM.16.MT88.4 R52, [R202] ;  /* 0x00000000ca34783b */ /* 0x000fe20000004200 */
[----:B------:R-:W-:Y:S02]  /*15ec0*/  FMNMX.FTZ R0, R26, R84, !PT ;  /* 0x000000541a007209 */ /* 0x000fe40007810000 */
[----:B------:R-:W-:Y:S02]  /*15ed0*/  ISETP.GT.AND P0, PT, R2, RZ, !P0 ;  /* 0x000000ff0200720c */ /* 0x000fe40004704270 */
        /* <DEDUP_REMOVED lines=20> */
[C---:B------:R-:W-:Y:S02]  /*16020*/  ISETP.GT.AND P0, PT, R2.reuse, 0x9, !P0 ;  /* 0x000000090200780c */ /* 0x040fe40004704270 */
        /* <DEDUP_REMOVED lines=48> */
[----:B-1----:R-:W-:Y:S02]  /*16330*/  FMNMX.FTZ R0, R0, R6, !PT ;  /* 0x0000000600007209 */ /* 0x002fe40007810000 */
[----:B------:R-:W-:Y:S02]  /*16340*/  ISETP.GT.AND P0, PT, R2, 0x28, !P0 ;  /* 0x000000280200780c */ /* 0x000fe40004704270 */
[----:B------:R-:W-:Y:S01]  /*16350*/  FMNMX.FTZ R4, R56, R4, !PT ;  /* 0x0000000438047209 */ /* 0x000fe20007810000 */
[----:B------:R-:W1:Y:S01]  /*16360*/  SHFL.BFLY PT, R7, R0, 0x1, 0x1f ;  /* 0x0c201f0000077f89 */ /* 0x000e6200000e0000 */
        /* <DEDUP_REMOVED lines=18> */
[----:B------:R-:W-:Y:S02]  /*16490*/  ISETP.GT.AND P0, PT, R2, 0x31, !P5 ;  /* 0x000000310200780c */ /* 0x000fe40006f04270 */
[----:B------:R-:W-:Y:S02]  /*164a0*/  FMNMX.FTZ R4, R169, R4, !PT ;  /* 0x00000004a9047209 */ /* 0x000fe40007810000 */
[----:B------:R-:W-:Y:S02]  /*164b0*/  ISETP.LT.OR P0, PT, R3, 0x32, P0 ;  /* 0x000000320300780c */ /* 0x000fe40000701670 */
[----:B------:R-:W-:Y:S02]  /*164c0*/  FMNMX.FTZ R5, R48, R5, !PT ;  /* 0x0000000530057209 */ /* 0x000fe40007810000 */
[----:B------:R-:W-:Y:S02]  /*164d0*/  FMNMX.FTZ R4, R172, R4, !PT ;  /* 0x00000004ac047209 */ /* 0x000fe40007810000 */
[----:B------:R-:W-:Y:S02]  /*164e0*/  FSEL R178, R166, -INF , !P0 ;  /* 0xff800000a6b27808 */ /* 0x000fe40004000000 */
[----:B------:R-:W-:Y:S02]  /*164f0*/  ISETP.GT.AND P0, PT, R2, 0x38, !P3 ;  /* 0x000000380200780c */ /* 0x000fe40005f04270 */
[----:B------:R-:W-:Y:S02]  /*16500*/  FMNMX.FTZ R5, R156, R5, !PT ;  /* 0x000000059c057209 */ /* 0x000fe40007810000 */
[----:B-1----:R-:W-:Y:S02]  /*16510*/  FMNMX.FTZ R72, R0, R7, !PT ;  /* 0x0000000700487209 */ /* 0x002fe40007810000 */
[----:B------:R-:W-:Y:S02]  /*16520*/  FMNMX.FTZ R4, R173, R4, !PT ;  /* 0x00000004ad047209 */ /* 0x000fe40007810000 */
[----:B------:R-:W-:Y:S01]  /*16530*/  ISETP.LT.OR P0, PT, R3, 0x39, P0 ;  /* 0x000000390300780c */ /* 0x000fe20000701670 */
[----:B------:R-:W-:Y:S01]  /*16540*/  FMUL.FTZ R0, R72, c[0x0][0x2d0] ;  /* 0x0000b40048007a20 */ /* 0x000fe20000410000 */
[----:B------:R-:W-:Y:S02]  /*16550*/  FMNMX.FTZ R5, R158, R5, !PT ;  /* 0x000000059e057209 */ /* 0x000fe40007810000 */
[----:B------:R-:W-:Y:S02]  /*16560*/  FMNMX.FTZ R4, R184, R4, !PT ;  /* 0x00000004b8047209 */ /* 0x000fe40007810000 */
[----:B------:R-:W-:Y:S02]  /*16570*/  FSEL R182, R164, -INF , !P0 ;  /* 0xff800000a4b67808 */ /* 0x000fe40004000000 */
[----:B------:R-:W-:Y:S02]  /*16580*/  ISETP.GT.AND P0, PT, R2, 0x39, !P2 ;  /* 0x000000390200780c */ /* 0x000fe40005704270 */
[----:B------:R-:W-:Y:S02]  /*16590*/  FSETP.NEU.FTZ.AND P2, PT, R72, -INF , PT ;  /* 0xff8000004800780b */ /* 0x000fe40003f5d000 */
[----:B------:R-:W-:Y:S02]  /*165a0*/  FMNMX.FTZ R5, R159, R5, !PT ;  /* 0x000000059f057209 */ /* 0x000fe40007810000 */
[----:B------:R-:W-:Y:S02]  /*165b0*/  FMNMX.FTZ R4, R185, R4, !PT ;  /* 0x00000004b9047209 */ /* 0x000fe40007810000 */
[----:B------:R-:W-:Y:S02]  /*165c0*/  FSEL R74, R0, RZ, P2 ;  /* 0x000000ff004a7208 */ /* 0x000fe40001000000 */
[----:B------:R-:W-:Y:S02]  /*165d0*/  FMNMX.FTZ R5, R160, R5, !PT ;  /* 0x00000005a0057209 */ /* 0x000fe40007810000 */
[----:B------:R-:W-:Y:S01]  /*165e0*/  FMNMX.FTZ R4, R188, R4, !PT ;  /* 0x00000004bc047209 */ /* 0x000fe20007810000 */
[--C-:B------:R-:W-:Y:S01]  /*165f0*/  FFMA.FTZ R0, R26, c[0x0][0x2d0], -R74.reuse ;  /* 0x0000b4001a007a23 */ /* 0x100fe2000001084a */
[----:B------:R-:W-:Y:S02]  /*16600*/  FMNMX.FTZ R5, R170, R5, !PT ;  /* 0x00000005aa057209 */ /* 0x000fe40007810000 */
[----:B------:R-:W-:Y:S01]  /*16610*/  FMNMX.FTZ R4, R189, R4, !PT ;  /* 0x00000004bd047209 */ /* 0x000fe20007810000 */
[----:B------:R1:W-:Y:S01]  /*16620*/  MUFU.EX2 R43, R0 ;  /* 0x00000000002b7308 */ /* 0x0003e20000000800 */
[----:B------:R-:W-:Y:S02]  /*16630*/  FMNMX.FTZ R5, R171, R5, !PT ;  /* 0x00000005ab057209 */ /* 0x000fe40007810000 */
[----:B------:R-:W-:Y:S01]  /*16640*/  ISETP.LT.OR P0, PT, R3, 0x3a, P0 ;  /* 0x0000003a0300780c */ /* 0x000fe20000701670 */
[----:B------:R-:W2:Y:S01]  /*16650*/  SHFL.BFLY PT, R6, R4, 0x2, 0x1f ;  /* 0x0c401f0004067f89 */ /* 0x000ea200000e0000 */
[----:B------:R-:W-:Y:S02]  /*16660*/  FMNMX.FTZ R5, R174, R5, !PT ;  /* 0x00000005ae057209 */ /* 0x000fe40007810000 */
[----:B------:R-:W-:Y:S02]  /*16670*/  FSEL R183, R152, -INF , !P0 ;  /* 0xff80000098b77808 */ /* 0x000fe40004000000 */
[----:B------:R-:W-:Y:S02]  /*16680*/  FMNMX.FTZ R5, R177, R5, !PT ;  /* 0x00000005b1057209 */ /* 0x000fe40007810000 */
[----:B------:R-:W-:Y:S02]  /*16690*/  ISETP.GT.AND P0, PT, R2, 0x40, !P1 ;  /* 0x000000400200780c */ /* 0x000fe40004f04270 */
[----:B------:R-:W-:Y:S02]  /*166a0*/  FMNMX.FTZ R5, R186, R5, !PT ;  /* 0x00000005ba057209 */ /* 0x000fe40007810000 */
[----:B------:R-:W-:Y:S02]  /*166b0*/  ISETP.NE.AND P6, PT, R9, RZ, PT ;  /* 0x000000ff0900720c */ /* 0x000fe40003fc5270 */
[----:B------:R-:W-:Y:S02]  /*166c0*/  FMNMX.FTZ R5, R187, R5, !PT ;  /* 0x00000005bb057209 */ /* 0x000fe40007810000 */
[----:B------:R-:W-:Y:S02]  /*166d0*/  ISETP.LT.OR P0, PT, R3, 0x41, P0 ;  /* 0x000000410300780c */ /* 0x000fe40000701670 */
[----:B------:R-:W-:Y:S02]  /*166e0*/  FMNMX.FTZ R5, R190, R5, !PT ;  /* 0x00000005be057209 */ /* 0x000fe40007810000 */
[----:B------:R-:W-:Y:S01]  /*166f0*/  FSEL R179, R65, -INF , !P0 ;  /* 0xff80000041b37808 */ /* 0x000fe20004000000 */
[--C-:B-1----:R-:W-:Y:S01]  /*16700*/  FFMA.FTZ R0, R28, c[0x0][0x2d0], -R74.reuse ;  /* 0x0000b4001c007a23 */ /* 0x102fe2000001084a */
[----:B------:R-:W-:Y:S01]  /*16710*/  FMNMX.FTZ R5, R191, R5, !PT ;  /* 0x00000005bf057209 */ /* 0x000fe20007810000 */
[--C-:B------:R-:W-:Y:S01]  /*16720*/  FFMA.FTZ R28, R59, c[0x0][0x2d0], -R74.reuse ;  /* 0x0000b4003b1c7a23 */ /* 0x100fe2000001084a */
[----:B------:R-:W-:Y:S01]  /*16730*/  ISETP.GT.AND P0, PT, R2, 0x41, !P6 ;  /* 0x000000410200780c */ /* 0x000fe20007704270 */
[----:B------:R-:W1:Y:S01]  /*16740*/  MUFU.EX2 R49, R0 ;  /* 0x0000000000317308 */ /* 0x000e620000000800 */
[----:B--2---:R-:W-:Y:S02]  /*16750*/  FMNMX.FTZ R4, R4, R6, !PT ;  /* 0x0000000604047209 */ /* 0x004fe40007810000 */
[----:B------:R-:W2:Y:S01]  /*16760*/  SHFL.BFLY PT, R6, R5, 0x2, 0x1f ;  /* 0x0c401f0005067f89 */ /* 0x000ea200000e0000 */
[C---:B------:R-:W-:Y:S02]  /*16770*/  ISETP.LT.OR P0, PT, R3.reuse, 0x42, P0 ;  /* 0x000000420300780c */ /* 0x040fe40000701670 */
[----:B------:R-:W-:Y:S02]  /*16780*/  ISETP.NE.AND P5, PT, R8, RZ, PT ;  /* 0x000000ff0800720c */ /* 0x000fe40003fa5270 */
[----:B------:R-:W-:Y:S02]  /*16790*/  FSEL R166, R66, -INF , !P0 ;  /* 0xff80000042a67808 */ /* 0x000fe40004000000 */
[----:B------:R-:W-:Y:S01]  /*167a0*/  MUFU.EX2 R228, R28 ;  /* 0x0000001c00e47308 */ /* 0x000fe20000000800 */
[----:B------:R-:W3:Y:S01]  /*167b0*/  SHFL.BFLY PT, R7, R4, 0x1, 0x1f ;  /* 0x0c201f0004077f89 */ /* 0x000ee200000e0000 */
[----:B------:R-:W-:Y:S02]  /*167c0*/  ISETP.GT.AND P0, PT, R2, 0x48, !P5 ;  /* 0x000000480200780c */ /* 0x000fe40006f04270 */
[----:B------:R-:W-:Y:S02]  /*167d0*/  ISETP.NE.AND P6, PT, R22, RZ, PT ;  /* 0x000000ff1600720c */ /* 0x000fe40003fc5270 */
[C---:B------:R-:W-:Y:S02]  /*167e0*/  ISETP.LT.OR P0, PT, R3.reuse, 0x49, P0 ;  /* 0x000000490300780c */ /* 0x040fe40000701670 */
[----:B------:R-:W-:Y:S02]  /*167f0*/  ISETP.GT.AND P3, PT, R2, 0x49, !P6 ;  /* 0x000000490200780c */ /* 0x000fe40007764270 */
[----:B------:R-:W-:Y:S02]  /*16800*/  FSEL R164, R64, -INF , !P0 ;  /* 0xff80000040a47808 */ /* 0x000fe40004000000 */
[----:B------:R-:W-:Y:S01]  /*16810*/  ISETP.LT.OR P3, PT, R3, 0x4a, P3 ;  /* 0x0000004a0300780c */ /* 0x000fe20001f61670 */
[--C-:B------:R-:W-:Y:S01]  /*16820*/  FFMA.FTZ R3, R39, c[0x0][0x2d0], -R74.reuse ;  /* 0x0000b40027037a23 */ /* 0x100fe2000001084a */
[----:B-1----:R-:W-:Y:S02]  /*16830*/  F2FP.PACK_AB R76, R49, R43 ;  /* 0x0000002b314c723e */ /* 0x002fe400000000ff */
[----:B------:R-:W-:Y:S01]  /*16840*/  FSEL R73, R67, -INF , !P3 ;  /* 0xff80000043497808 */ /* 0x000fe20005800000 */
[----:B------:R1:W-:Y:S01]  /*16850*/  MUFU.EX2 R247, R3 ;  /* 0x0000000300f77308 */ /* 0x0003e20000000800 */
[----:B--2---:R-:W-:Y:S01]  /*16860*/  FMNMX.FTZ R0, R5, R6, !PT ;  /* 0x0000000605007209 */ /* 0x004fe20007810000 */
[--C-:B------:R-:W-:Y:S01]  /*16870*/  FFMA.FTZ R5, R29, c[0x0][0x2d0], -R74.reuse ;  /* 0x0000b4001d057a23 */ /* 0x100fe2000001084a */
[----:B------:R-:W-:Y:S02]  /*16880*/  FMNMX.FTZ R6, R21, R87, !PT ;  /* 0x0000005715067209 */ /* 0x000fe40007810000 */
[----:B---3--:R-:W-:Y:S05]  /*16890*/  FMNMX.FTZ R71, R4, R7, !PT ;  /* 0x0000000704477209 */ /* 0x008fea0007810000 */
[----:B------:R2:W-:Y:S01]  /*168a0*/  MUFU.EX2 R50, R5 ;  /* 0x0000000500327308 */ /* 0x0005e20000000800 */
[----:B------:R-:W3:Y:S01]  /*168b0*/  SHFL.BFLY PT, R7, R0, 0x1, 0x1f ;  /* 0x0c201f0000077f89 */ /* 0x000ee200000e0000 */
[C---:B------:R-:W-:Y:S01]  /*168c0*/  FSETP.NEU.FTZ.AND P1, PT, R71.reuse, -INF , PT ;  /* 0xff8000004700780b */ /* 0x040fe20003f3d000 */
[----:B------:R-:W-:Y:S05]  /*168d0*/  FMUL.FTZ R4, R71, c[0x0][0x2d0] ;  /* 0x0000b40047047a20 */ /* 0x000fea0000410000 */
[----:B------:R-:W-:Y:S02]  /*168e0*/  FSEL R75, R4, RZ, P1 ;  /* 0x000000ff044b7208 */ /* 0x000fe40000800000 */
[----:B------:R-:W-:Y:S04]  /*168f0*/  FMNMX.FTZ R4, R20, R6, !PT ;  /* 0x0000000614047209 */ /* 0x000fe80007810000 */
[----:B------:R-:W-:Y:S01]  /*16900*/  FMNMX.FTZ R4, R19, R4, !PT ;  /* 0x0000000413047209 */ /* 0x000fe20007810000 */
[--C-:B-1----:R-:W-:Y:S03]  /*16910*/  FFMA.FTZ R3, R35, c[0x0][0x2d0], -R75.reuse ;  /* 0x0000b40023037a23 */ /* 0x102fe6000001084b */
[----:B------:R-:W-:Y:S01]  /*16920*/  FMNMX.FTZ R4, R18, R4, !PT ;  /* 0x0000000412047209 */ /* 0x000fe20007810000 */
[----:B------:R1:W-:Y:S03]  /*16930*/  MUFU.EX2 R241, R3 ;  /* 0x0000000300f17308 */ /* 0x0003e60000000800 */
[----:B------:R-:W-:Y:S01]  /*16940*/  FMNMX.FTZ R4, R57, R4, !PT ;  /* 0x0000000439047209 */ /* 0x000fe20007810000 */
[----:B--2---:R-:W-:Y:S01]  /*16950*/  FFMA.FTZ R5, R32, c[0x0][0x2d0], -R74 ;  /* 0x0000b40020057a23 */ /* 0x004fe2000001084a */
[----:B---3--:R-:W-:Y:S01]  /*16960*/  FMNMX.FTZ R70, R0, R7, !PT ;  /* 0x0000000700467209 */ /* 0x008fe20007810000 */
[--C-:B------:R-:W-:Y:S01]  /*16970*/  FFMA.FTZ R0, R30, c[0x0][0x2d0], -R75.reuse ;  /* 0x0000b4001e007a23 */ /* 0x100fe2000001084b */
[----:B------:R-:W-:Y:S01]  /*16980*/  FMNMX.FTZ R4, R60, R4, !PT ;  /* 0x000000043c047209 */ /* 0x000fe20007810000 */
[--C-:B------:R-:W-:Y:S02]  /*16990*/  FFMA.FTZ R32, R56, c[0x0][0x2d0], -R75.reuse ;  /* 0x0000b40038207a23 */ /* 0x100fe4000001084b */
[----:B------:R2:W3:Y:S01]  /*169a0*/  MUFU.EX2 R80, R5 ;  /* 0x0000000500507308 */ /* 0x0004e20000000800 */
[----:B------:R-:W-:Y:S02]  /*169b0*/  FSETP.NEU.FTZ.AND P0, PT, R70, -INF , PT ;  /* 0xff8000004600780b */ /* 0x000fe40003f1d000 */
[----:B------:R-:W-:Y:S07]  /*169c0*/  FMNMX.FTZ R4, R62, R4, !PT ;  /* 0x000000043e047209 */ /* 0x000fee0007810000 */
[----:B------:R4:W-:Y:S01]  /*169d0*/  MUFU.EX2 R251, R0 ;  /* 0x0000000000fb7308 */ /* 0x0009e20000000800 */
[--C-:B-1----:R-:W-:Y:S09]  /*169e0*/  FFMA.FTZ R3, R36, c[0x0][0x2d0], -R75.reuse ;  /* 0x0000b40024037a23 */ /* 0x102ff2000001084b */
[----:B------:R1:W-:Y:S01]  /*169f0*/  MUFU.EX2 R243, R3 ;  /* 0x0000000300f37308 */ /* 0x0003e20000000800 */
[--C-:B--2---:R-:W-:Y:S01]  /*16a00*/  FFMA.FTZ R5, R25, c[0x0][0x2d0], -R75.reuse ;  /* 0x0000b40019057a23 */ /* 0x104fe2000001084b */
[----:B---3--:R-:W-:Y:S08]  /*16a10*/  F2FP.PACK_AB R78, R80, R50 ;  /* 0x00000032504e723e */ /* 0x008ff000000000ff */
[----:B------:R2:W-:Y:S01]  /*16a20*/  MUFU.EX2 R47, R5 ;  /* 0x00000005002f7308 */ /* 0x0005e20000000800 */
[----:B----4-:R-:W-:Y:S05]  /*16a30*/  FMUL.FTZ R0, R70, c[0x0][0x2d0] ;  /* 0x0000b40046007a20 */ /* 0x010fea0000410000 */
[----:B------:R-:W-:Y:S04]  /*16a40*/  FSEL R152, R0, RZ, P0 ;  /* 0x000000ff00987208 */ /* 0x000fe80000000000 */
[----:B------:R-:W-:Y:S01]  /*16a50*/  MUFU.EX2 R227, R32 ;  /* 0x0000002000e37308 */ /* 0x000fe20000000800 */
[--C-:B------:R-:W-:Y:S02]  /*16a60*/  FFMA.FTZ R2, R34, c[0x0][0x2d0], -R152.reuse ;  /* 0x0000b40022027a23 */ /* 0x100fe40000010898 */
[----:B------:R-:W-:Y:S02]  /*16a70*/  FFMA.FTZ R16, R46, c[0x0][0x2d0], -R152 ;  /* 0x0000b4002e107a23 */ /* 0x000fe40000010898 */
[----:B-1----:R-:W-:Y:S05]  /*16a80*/  FFMA.FTZ R3, R40, c[0x0][0x2d0], -R74 ;  /* 0x0000b40028037a23 */ /* 0x002fea000001084a */
[----:B------:R1:W-:Y:S01]  /*16a90*/  MUFU.EX2 R242, R2 ;  /* 0x0000000200f27308 */ /* 0x0003e20000000800 */
[--C-:B------:R-:W-:Y:S02]  /*16aa0*/  FFMA.FTZ R8, R42, c[0x0][0x2d0], -R152.reuse ;  /* 0x0000b4002a087a23 */ /* 0x100fe40000010898 */
[----:B------:R-:W-:Y:S02]  /*16ab0*/  FFMA.FTZ R12, R45, c[0x0][0x2d0], -R152 ;  /* 0x0000b4002d0c7a23 */ /* 0x000fe40000010898 */
[--C-:B--2---:R-:W-:Y:S02]  /*16ac0*/  FFMA.FTZ R5, R27, c[0x0][0x2d0], -R75.reuse ;  /* 0x0000b4001b057a23 */ /* 0x104fe4000001084b */
[--C-:B------:R-:W-:Y:S03]  /*16ad0*/  FFMA.FTZ R40, R61, c[0x0][0x2d0], -R74.reuse ;  /* 0x0000b4003d287a23 */ /* 0x100fe6000001084a */
[----:B------:R2:W3:Y:S10]  /*16ae0*/  MUFU.EX2 R252, R5 ;  /* 0x0000000500fc7308 */ /* 0x0004f40000000800 */
[----:B------:R-:W-:Y:S01]  /*16af0*/  MUFU.EX2 R245, R3 ;  /* 0x0000000300f57308 */ /* 0x000fe20000000800 */
[----:B-1----:R-:W-:Y:S09]  /*16b00*/  FFMA.FTZ R2, R38, c[0x0][0x2d0], -R74 ;  /* 0x0000b40026027a23 */ /* 0x002ff2000001084a */
[----:B------:R-:W-:Y:S01]  /*16b10*/  MUFU.EX2 R240, R2 ;  /* 0x0000000200f07308 */ /* 0x000fe20000000800 */
[----:B--2---:R-:W-:Y:S01]  /*16b20*/  FMNMX.FTZ R5, R154, R4, !PT ;  /* 0x000000049a057209 */ /* 0x004fe20007810000 */
[--C-:B------:R-:W-:Y:S01]  /*16b30*/  FFMA.FTZ R4, R33, c[0x0][0x2d0], -R75.reuse ;  /* 0x0000b40021047a23 */ /* 0x100fe2000001084b */
[----:B---3--:R-:W-:Y:S02]  /*16b40*/  F2FP.PACK_AB R77, R252, R47 ;  /* 0x0000002ffc4d723e */ /* 0x008fe400000000ff */
[----:B------:R-:W-:Y:S05]  /*16b50*/  FMNMX.FTZ R5, R161, R5, !PT ;  /* 0x00000005a1057209 */ /* 0x000fea0007810000 */
[----:B------:R1:W2:Y:S01]  /*16b60*/  MUFU.EX2 R250, R4 ;  /* 0x0000000400fa7308 */ /* 0x0002a20000000800 */
[----:B------:R-:W-:Y:S04]  /*16b70*/  FMNMX.FTZ R0, R162, R5, !PT ;  /* 0x00000005a2007209 */ /* 0x000fe80007810000 */
[----:B------:R-:W-:Y:S05]  /*16b80*/  FMNMX.FTZ R0, R163, R0, !PT ;  /* 0x00000000a3007209 */ /* 0x000fea0007810000 */
[----:B------:R-:W-:Y:S10]  /*16b90*/  MUFU.EX2 R233, R8 ;  /* 0x0000000800e97308 */ /* 0x000ff40000000800 */
[----:B------:R-:W-:Y:S01]  /*16ba0*/  MUFU.EX2 R232, R12 ;  /* 0x0000000c00e87308 */ /* 0x000fe20000000800 */
[--C-:B-1----:R-:W-:Y:S01]  /*16bb0*/  FFMA.FTZ R4, R23, c[0x0][0x2d0], -R152.reuse ;  /* 0x0000b40017047a23 */ /* 0x102fe20000010898 */
[----:B--2---:R-:W-:Y:S08]  /*16bc0*/  F2FP.PACK_AB R79, R250, R251 ;  /* 0x000000fbfa4f723e */ /* 0x004ff000000000ff */
[----:B------:R1:W-:Y:S10]  /*16bd0*/  MUFU.EX2 R249, R4 ;  /* 0x0000000400f97308 */ /* 0x0003f40000000800 */
[----:B------:R-:W-:Y:S10]  /*16be0*/  MUFU.EX2 R231, R16 ;  /* 0x0000001000e77308 */ /* 0x000ff40000000800 */
[----:B------:R-:W-:Y:S01]  /*16bf0*/  MUFU.EX2 R225, R40 ;  /* 0x0000002800e17308 */ /* 0x000fe20000000800 */
[----:B-1----:R-:W-:Y:S01]  /*16c00*/  FMNMX.FTZ R4, R165, R0, !PT ;  /* 0x00000000a5047209 */ /* 0x002fe20007810000 */
[----:B------:R-:W-:Y:S02]  /*16c10*/  FFMA.FTZ R0, R24, c[0x0][0x2d0], -R152 ;  /* 0x0000b40018007a23 */ /* 0x000fe40000010898 */
[----:B------:R-:W-:Y:S01]  /*16c20*/  FFMA.FTZ R24, R51, c[0x0][0x2d0], -R74 ;  /* 0x0000b40033187a23 */ /* 0x000fe2000001084a */
[----:B------:R-:W-:Y:S05]  /*16c30*/  FMNMX.FTZ R4, R167, R4, !PT ;  /* 0x00000004a7047209 */ /* 0x000fea0007810000 */
[----:B------:R1:W2:Y:S10]  /*16c40*/  MUFU.EX2 R248, R0 ;  /* 0x0000000000f87308 */ /* 0x0002b40000000800 */
[----:B------:R-:W-:Y:S01]  /*16c50*/  MUFU.EX2 R229, R24 ;  /* 0x0000001800e57308 */ /* 0x000fe20000000800 */
[----:B-1----:R-:W-:Y:S02]  /*16c60*/  FMNMX.FTZ R0, R178, R4, !PT ;  /* 0x00000004b2007209 */ /* 0x002fe40007810000 */
[----:B--2---:R-:W-:Y:S02]  /*16c70*/  F2FP.PACK_AB R64, R248, R249 ;  /* 0x000000f9f840723e */ /* 0x004fe400000000ff */
[----:B------:R-:W-:Y:S01]  /*16c80*/  FMNMX.FTZ R4, R182, R0, !PT ;  /* 0x00000000b6047209 */ /* 0x000fe20007810000 */
[----:B------:R-:W-:Y:S03]  /*16c90*/  FFMA.FTZ R0, R31, c[0x0][0x2d0], -R152 ;  /* 0x0000b4001f007a23 */ /* 0x000fe60000010898 */
[----:B------:R-:W-:Y:S01]  /*16ca0*/  FMNMX.FTZ R4, R183, R4, !PT ;  /* 0x00000004b7047209 */ /* 0x000fe20007810000 */
[----:B------:R1:W2:Y:S03]  /*16cb0*/  MUFU.EX2 R246, R0 ;  /* 0x0000000000f67308 */ /* 0x0002a60000000800 */
[----:B-1----:R-:W-:Y:S01]  /*16cc0*/  FMNMX.FTZ R0, R179, R4, !PT ;  /* 0x00000004b3007209 */ /* 0x002fe20007810000 */
[----:B------:R-:W-:Y:S01]  /*16cd0*/  FFMA.FTZ R4, R41, c[0x0][0x2d0], -R74 ;  /* 0x0000b40029047a23 */ /* 0x000fe2000001084a */
[----:B--2---:R-:W-:Y:S02]  /*16ce0*/  F2FP.PACK_AB R66, R242, R246 ;  /* 0x000000f6f242723e */ /* 0x004fe400000000ff */
[----:B------:R-:W-:Y:S03]  /*16cf0*/  FMNMX.FTZ R0, R166, R0, !PT ;  /* 0x00000000a6007209 */ /* 0x000fe60007810000 */
[----:B------:R1:W-:Y:S01]  /*16d00*/  MUFU.EX2 R244, R4 ;  /* 0x0000000400f47308 */ /* 0x0003e20000000800 */
[----:B------:R-:W-:Y:S04]  /*16d10*/  FMNMX.FTZ R0, R164, R0, !PT ;  /* 0x00000000a4007209 */ /* 0x000fe80007810000 */
[----:B------:R-:W-:Y:S05]  /*16d20*/  FMNMX.FTZ R0, R73, R0, !PT ;  /* 0x0000000049007209 */ /* 0x000fea0007810000 */
[----:B------:R-:W2:Y:S02]  /*16d30*/  SHFL.BFLY PT, R2, R0, 0x2, 0x1f ;  /* 0x0c401f0000027f89 */ /* 0x000ea400000e0000 */
[----:B--2---:R-:W-:Y:S01]  /*16d40*/  FMNMX.FTZ R3, R0, R2, !PT ;  /* 0x0000000200037209 */ /* 0x004fe20007810000 */
[----:B------:R-:W-:Y:S01]  /*16d50*/  FFMA.FTZ R2, R37, c[0x0][0x2d0], -R75 ;  /* 0x0000b40025027a23 */ /* 0x000fe2000001084b */
[----:B------:R-:W-:Y:S04]  /*16d60*/  FSEL R0, R72, RZ, P2 ;  /* 0x000000ff48007208 */ /* 0x000fe80001000000 */
[----:B------:R-:W-:Y:S01]  /*16d70*/  LDSM.16.MT88.4 R36, [R205] ;  /* 0x00000000cd24783b */ /* 0x000fe20000004200 */
[----:B------:R2:W-:Y:S01]  /*16d80*/  MUFU.EX2 R239, R2 ;  /* 0x0000000200ef7308 */ /* 0x0005e20000000800 */
[----:B------:R-:W-:Y:S04]  /*16d90*/  FADD.FTZ R0, -R0, R84 ;  /* 0x0000005400007221 */ /* 0x000fe80000010100 */
[----:B------:R-:W-:Y:S02]  /*16da0*/  FMUL.FTZ R0, R0, c[0x0][0x2d0] ;  /* 0x0000b40000007a20 */ /* 0x000fe40000410000 */
[----:B-1----:R-:W1:Y:S03]  /*16db0*/  SHFL.BFLY PT, R4, R3, 0x1, 0x1f ;  /* 0x0c201f0003047f89 */ /* 0x002e6600000e0000 */
[----:B------:R3:W4:Y:S01]  /*16dc0*/  MUFU.EX2 R69, R0 ;  /* 0x0000000000457308 */ /* 0x0007220000000800 */
[----:B--2---:R-:W-:Y:S05]  /*16dd0*/  FSEL R2, R71, RZ, P1 ;  /* 0x000000ff47027208 */ /* 0x004fea0000800000 */
[----:B------:R-:W-:Y:S01]  /*16de0*/  FADD.FTZ R2, -R2, R85 ;  /* 0x0000005502027221 */ /* 0x000fe20000010100 */
[----:B-1----:R-:W-:Y:S03]  /*16df0*/  FMNMX.FTZ R3, R3, R4, !PT ;  /* 0x0000000403037209 */ /* 0x002fe60007810000 */
[----:B------:R-:W-:Y:S01]  /*16e00*/  FMUL.FTZ R2, R2, c[0x0][0x2d0] ;  /* 0x0000b40002027a20 */ /* 0x000fe20000410000 */
[----:B---3--:R-:W-:Y:S01]  /*16e10*/  FSEL R0, R70, RZ, P0 ;  /* 0x000000ff46007208 */ /* 0x008fe20000000000 */
[----:B----4-:R-:W-:Y:S01]  /*16e20*/  FMUL.FTZ R16, R69, R100 ;  /* 0x0000006445107220 */ /* 0x010fe20000410000 */
[C---:B------:R-:W-:Y:S01]  /*16e30*/  FSETP.NEU.FTZ.AND P0, PT, R3.reuse, -INF , PT ;  /* 0xff8000000300780b */ /* 0x040fe20003f1d000 */
[----:B------:R-:W1:Y:S01]  /*16e40*/  MUFU.EX2 R68, R2 ;  /* 0x0000000200447308 */ /* 0x000e620000000800 */
[----:B------:R-:W-:Y:S02]  /*16e50*/  FMUL.FTZ R4, R3, c[0x0][0x2d0] ;  /* 0x0000b40003047a20 */ /* 0x000fe40000410000 */
[----:B------:R-:W-:Y:S02]  /*16e60*/  FADD.FTZ R0, -R0, R86 ;  /* 0x0000005600007221 */ /* 0x000fe40000010100 */
[C---:B------:R-:W-:Y:S01]  /*16e70*/  FMUL.FTZ R17, R69.reuse, R101 ;  /* 0x0000006545117220 */ /* 0x040fe20000410000 */
[----:B------:R-:W-:Y:S01]  /*16e80*/  FSEL R153, R4, RZ, P0 ;  /* 0x000000ff04997208 */ /* 0x000fe20000000000 */
[----:B------:R-:W-:Y:S02]  /*16e90*/  FMUL.FTZ R0, R0, c[0x0][0x2d0] ;  /* 0x0000b40000007a20 */ /* 0x000fe40000410000 */
[----:B------:R-:W-:Y:S02]  /*16ea0*/  FMUL.FTZ R32, R69, R116 ;  /* 0x0000007445207220 */ /* 0x000fe40000410000 */
[----:B------:R2:W3:Y:S01]  /*16eb0*/  MUFU.EX2 R2, R0 ;  /* 0x0000000000027308 */ /* 0x0004e20000000800 */
[--C-:B------:R-:W-:Y:S02]  /*16ec0*/  FFMA.FTZ R4, R18, c[0x0][0x2d0], -R153.reuse ;  /* 0x0000b40012047a23 */ /* 0x100fe40000010899 */
[--C-:B------:R-:W-:Y:S02]  /*16ed0*/  FFMA.FTZ R5, R19, c[0x0][0x2d0], -R153.reuse ;  /* 0x0000b40013057a23 */ /* 0x100fe40000010899 */
[----:B------:R-:W-:Y:S02]  /*16ee0*/  FMUL.FTZ R33, R69, R117 ;  /* 0x0000007545217220 */ /* 0x000fe40000410000 */
[--C-:B------:R-:W-:Y:S03]  /*16ef0*/  FFMA.FTZ R62, R62, c[0x0][0x2d0], -R153.reuse ;  /* 0x0000b4003e3e7a23 */ /* 0x100fe60000010899 */
[----:B------:R4:W-:Y:S01]  /*16f00*/  MUFU.EX2 R238, R4 ;  /* 0x0000000400ee7308 */ /* 0x0009e20000000800 */
[C---:B-1----:R-:W-:Y:S02]  /*16f10*/  FMUL.FTZ R6, R68.reuse, R90 ;  /* 0x0000005a44067220 */ /* 0x042fe40000410000 */
[C---:B------:R-:W-:Y:S02]  /*16f20*/  FMUL.FTZ R7, R68.reuse, R91 ;  /* 0x0000005b44077220 */ /* 0x040fe40000410000 */
[C---:B------:R-:W-:Y:S02]  /*16f30*/  FMUL.FTZ R18, R68.reuse, R102 ;  /* 0x0000006644127220 */ /* 0x040fe40000410000 */
[C---:B------:R-:W-:Y:S03]  /*16f40*/  FMUL.FTZ R19, R68.reuse, R103 ;  /* 0x0000006744137220 */ /* 0x040fe60000410000 */
[----:B------:R-:W1:Y:S01]  /*16f50*/  MUFU.EX2 R236, R5 ;  /* 0x0000000500ec7308 */ /* 0x000e620000000800 */
[C---:B------:R-:W-:Y:S01]  /*16f60*/  FMUL.FTZ R34, R68.reuse, R118 ;  /* 0x0000007644227220 */ /* 0x040fe20000410000 */
[----:B------:R-:W-:Y:S01]  /*16f70*/  LDSM.16.MT88.4 R100, [R201+0x2000] ;  /* 0x00200000c964783b */ /* 0x000fe20000004200 */
[----:B------:R-:W-:Y:S02]  /*16f80*/  FMUL.FTZ R35, R68, R119 ;  /* 0x0000007744237220 */ /* 0x000fe40000410000 */
[----:B--2---:R-:W-:Y:S02]  /*16f90*/  FFMA.FTZ R0, R21, c[0x0][0x2d0], -R153 ;  /* 0x0000b40015007a23 */ /* 0x004fe40000010899 */
[C---:B---3--:R-:W-:Y:S02]  /*16fa0*/  FMUL.FTZ R9, R2.reuse, R93 ;  /* 0x0000005d02097220 */ /* 0x048fe40000410000 */
[C---:B------:R-:W-:Y:S01]  /*16fb0*/  FMUL.FTZ R8, R2.reuse, R92 ;  /* 0x0000005c02087220 */ /* 0x040fe20000410000 */
[----:B------:R2:W-:Y:S01]  /*16fc0*/  MUFU.EX2 R234, R0 ;  /* 0x0000000000ea7308 */ /* 0x0005e20000000800 */
[C---:B------:R-:W-:Y:S01]  /*16fd0*/  FMUL.FTZ R12, R2.reuse, R96 ;  /* 0x00000060020c7220 */ /* 0x040fe20000410000 */
[----:B------:R-:W-:Y:S01]  /*16fe0*/  LDSM.16.MT88.4 R116, [R205+0x2000] ;  /* 0x00200000cd74783b */ /* 0x000fe20000004200 */
[----:B------:R-:W-:Y:S02]  /*16ff0*/  FMUL.FTZ R13, R2, R97 ;  /* 0x00000061020d7220 */ /* 0x000fe40000410000 */
        /* <DEDUP_REMOVED lines=10> */
[----:B------:R-:W-:Y:S01]  /*170a0*/  FFMA.FTZ R44, R155, c[0x0][0x2d0], -R74 ;  /* 0x0000b4009b2c7a23 */ /* 0x000fe2000001084a */
[----:B------:R-:W-:Y:S01]  /*170b0*/  MOV R113, R49 ;  /* 0x0000003100717202 */ /* 0x000fe20000000f00 */
[C---:B------:R-:W-:Y:S02]  /*170c0*/  FMUL.FTZ R40, R2.reuse, R124 ;  /* 0x0000007c02287220 */ /* 0x040fe40000410000 */
[----:B------:R1:W-:Y:S01]  /*170d0*/  MUFU.EX2 R224, R44 ;  /* 0x0000002c00e07308 */ /* 0x0003e20000000800 */
[----:B------:R-:W-:Y:S02]  /*170e0*/  FMUL.FTZ R41, R2, R125 ;  /* 0x0000007d02297220 */ /* 0x000fe40000410000 */
[----:B--2---:R-:W-:Y:S02]  /*170f0*/  FFMA.FTZ R0, R20, c[0x0][0x2d0], -R153 ;  /* 0x0000b40014007a23 */ /* 0x004fe40000010899 */
[----:B------:R-:W2:Y:S01]  /*17100*/  LDSM.16.MT88.4 R20, [R201] ;  /* 0x00000000c914783b */ /* 0x000ea20000004200 */
[----:B------:R-:W-:Y:S02]  /*17110*/  FMUL.FTZ R45, R2, R129 ;  /* 0x00000081022d7220 */ /* 0x000fe40000410000 */
[C---:B------:R-:W-:Y:S02]  /*17120*/  FMUL.FTZ R49, R69.reuse, R133 ;  /* 0x0000008545317220 */ /* 0x040fe40000410000 */
[----:B------:R4:W5:Y:S01]  /*17130*/  MUFU.EX2 R235, R0 ;  /* 0x0000000000eb7308 */ /* 0x0009620000000800 */
[C---:B------:R-:W-:Y:S02]  /*17140*/  FMUL.FTZ R50, R68.reuse, R134 ;  /* 0x0000008644327220 */ /* 0x040fe40000410000 */
[----:B---3--:R-:W-:Y:S02]  /*17150*/  FMUL.FTZ R4, R69, R88 ;  /* 0x0000005845047220 */ /* 0x008fe40000410000 */
[----:B------:R-:W-:Y:S01]  /*17160*/  LDSM.16.MT88.4 R88, [R205+0x800] ;  /* 0x00080000cd58783b */ /* 0x000fe20000004200 */
[----:B------:R-:W-:Y:S02]  /*17170*/  FMUL.FTZ R51, R68, R135 ;  /* 0x0000008744337220 */ /* 0x000fe40000410000 */
[--C-:B------:R-:W-:Y:S02]  /*17180*/  FFMA.FTZ R92, R158, c[0x0][0x2d0], -R152.reuse ;  /* 0x0000b4009e5c7a23 */ /* 0x100fe40000010898 */
[C---:B------:R-:W-:Y:S01]  /*17190*/  FMUL.FTZ R56, R2.reuse, R140 ;  /* 0x0000008c02387220 */ /* 0x040fe20000410000 */
[----:B------:R-:W-:Y:S01]  /*171a0*/  MUFU.EX2 R129, R62 ;  /* 0x0000003e00817308 */ /* 0x000fe20000000800 */
[C---:B------:R-:W-:Y:S02]  /*171b0*/  FMUL.FTZ R61, R2.reuse, R145 ;  /* 0x00000091023d7220 */ /* 0x040fe40000410000 */
[----:B-1----:R-:W-:Y:S07]  /*171c0*/  FMUL.FTZ R44, R2, R128 ;  /* 0x00000080022c7220 */ /* 0x002fee0000410000 */
[----:B------:R-:W-:Y:S01]  /*171d0*/  MUFU.EX2 R220, R92 ;  /* 0x0000005c00dc7308 */ /* 0x000fe20000000800 */
[----:B----4-:R-:W-:Y:S02]  /*171e0*/  FSEL R0, R3, RZ, P0 ;  /* 0x000000ff03007208 */ /* 0x010fe40000000000 */
[----:B-----5:R-:W-:Y:S03]  /*171f0*/  F2FP.PACK_AB R65, R235, R234 ;  /* 0x000000eaeb41723e */ /* 0x020fe600000000ff */
[----:B------:R-:W-:Y:S02]  /*17200*/  FADD.FTZ R0, -R0, R87 ;  /* 0x0000005700007221 */ /* 0x000fe40000010100 */
[----:B------:R-:W-:Y:S02]  /*17210*/  LDSM.16.MT88.4 R84, [R201+0x800] ;  /* 0x00080000c954783b */ /* 0x000fe40000004200 */
[----:B------:R-:W-:Y:S01]  /*17220*/  FMUL.FTZ R0, R0, c[0x0][0x2d0] ;  /* 0x0000b40000007a20 */ /* 0x000fe20000410000 */
[-C--:B--2---:R-:W-:Y:S05]  /*17230*/  HMMA.16816.F32 R4, R76, R20.reuse, R4 ;  /* 0x000000144c04723c */ /* 0x084fea0000001804 */
[----:B------:R-:W1:Y:S02]  /*17240*/  MUFU.EX2 R0, R0 ;  /* 0x0000000000007308 */ /* 0x000e640000000800 */
[C---:B-1----:R-:W-:Y:S02]  /*17250*/  FMUL.FTZ R10, R0.reuse, R94 ;  /* 0x0000005e000a7220 */ /* 0x042fe40000410000 */
[C---:B------:R-:W-:Y:S02]  /*17260*/  FMUL.FTZ R11, R0.reuse, R95 ;  /* 0x0000005f000b7220 */ /* 0x040fe40000410000 */
[----:B------:R-:W-:Y:S01]  /*17270*/  LDSM.16.MT88.4 R92, [R202+0x800] ;  /* 0x00080000ca5c783b */ /* 0x000fe20000004200 */
[C---:B------:R-:W-:Y:S02]  /*17280*/  FMUL.FTZ R26, R0.reuse, R110 ;  /* 0x0000006e001a7220 */ /* 0x040fe40000410000 */
[C---:B------:R-:W-:Y:S02]  /*17290*/  FMUL.FTZ R30, R0.reuse, R114 ;  /* 0x00000072001e7220 */ /* 0x040fe40000410000 */
[C---:B------:R-:W-:Y:S03]  /*172a0*/  HMMA.16816.F32 R8, R64.reuse, R20, R8 ;  /* 0x000000144008723c */ /* 0x040fe60000001808 */
[----:B------:R-:W2:Y:S01]  /*172b0*/  LDL.LU R110, [R1+0x10] ;  /* 0x00001000016e7983 */ /* 0x000ea20000300800 */
[C---:B------:R-:W-:Y:S02]  /*172c0*/  FMUL.FTZ R14, R0.reuse, R98 ;  /* 0x00000062000e7220 */ /* 0x040fe40000410000 */
[----:B------:R-:W-:Y:S01]  /*172d0*/  FMUL.FTZ R15, R0, R99 ;  /* 0x00000063000f7220 */ /* 0x000fe20000410000 */
[----:B------:R-:W3:Y:S01]  /*172e0*/  LDL.LU R108, [R1+0xc] ;  /* 0x00000c00016c7983 */ /* 0x000ee20000300800 */
[--C-:B------:R-:W-:Y:S03]  /*172f0*/  FFMA.FTZ R20, R48, c[0x0][0x2d0], -R152.reuse ;  /* 0x0000b40030147a23 */ /* 0x100fe60000010898 */
[----:B------:R-:W4:Y:S01]  /*17300*/  LDL.LU R114, [R1+0x14] ;  /* 0x0000140001727983 */ /* 0x000f220000300800 */
[----:B------:R1:W-:Y:S01]  /*17310*/  MUFU.EX2 R230, R20 ;  /* 0x0000001400e67308 */ /* 0x0003e20000000800 */
[-C--:B------:R-:W-:Y:S03]  /*17320*/  HMMA.16816.F32 R12, R64, R22.reuse, R12 ;  /* 0x00000016400c723c */ /* 0x080fe6000000180c */
[C---:B------:R-:W-:Y:S01]  /*17330*/  FMUL.FTZ R27, R0.reuse, R111 ;  /* 0x0000006f001b7220 */ /* 0x040fe20000410000 */
[----:B------:R-:W-:Y:S01]  /*17340*/  MOV R111, R43 ;  /* 0x0000002b006f7202 */ /* 0x000fe20000000f00 */
[C---:B------:R-:W-:Y:S02]  /*17350*/  FMUL.FTZ R31, R0.reuse, R115 ;  /* 0x00000073001f7220 */ /* 0x040fe40000410000 */
[C---:B------:R-:W-:Y:S01]  /*17360*/  FMUL.FTZ R42, R0.reuse, R126 ;  /* 0x0000007e002a7220 */ /* 0x040fe20000410000 */
[C---:B------:R-:W-:Y:S04]  /*17370*/  HMMA.16816.F32 R16, R76.reuse, R22, R16 ;  /* 0x000000164c10723c */ /* 0x040fe80000001810 */
[----:B------:R-:W-:Y:S02]  /*17380*/  FMUL.FTZ R21, R69, R105 ;  /* 0x0000006945157220 */ /* 0x000fe40000410000 */
[----:B------:R-:W-:Y:S02]  /*17390*/  FMUL.FTZ R43, R0, R127 ;  /* 0x0000007f002b7220 */ /* 0x000fe40000410000 */
[C---:B------:R-:W-:Y:S04]  /*173a0*/  FMUL.FTZ R22, R68.reuse, R106 ;  /* 0x0000006a44167220 */ /* 0x040fe80000410000 */
[----:B------:R-:W-:Y:S02]  /*173b0*/  FMUL.FTZ R23, R68, R107 ;  /* 0x0000006b44177220 */ /* 0x000fe40000410000 */
[--C-:B------:R-:W-:Y:S02]  /*173c0*/  FFMA.FTZ R48, R63, c[0x0][0x2d0], -R75.reuse ;  /* 0x0000b4003f307a23 */ /* 0x100fe4000001084b */
[C---:B-1----:R-:W-:Y:S02]  /*173d0*/  FMUL.FTZ R20, R69.reuse, R104 ;  /* 0x0000006845147220 */ /* 0x042fe40000410000 */
[----:B------:R1:W-:Y:S01]  /*173e0*/  MUFU.EX2 R223, R48 ;  /* 0x0000003000df7308 */ /* 0x0003e20000000800 */
[C---:B------:R-:W-:Y:S02]  /*173f0*/  FMUL.FTZ R46, R0.reuse, R130 ;  /* 0x00000082002e7220 */ /* 0x040fe40000410000 */
[C---:B------:R-:W-:Y:S02]  /*17400*/  FMUL.FTZ R47, R0.reuse, R131 ;  /* 0x00000083002f7220 */ /* 0x040fe40000410000 */
[-C--:B------:R-:W-:Y:S03]  /*17410*/  HMMA.16816.F32 R20, R76, R36.reuse, R20 ;  /* 0x000000244c14723c */ /* 0x080fe60000001814 */
[C---:B------:R-:W-:Y:S02]  /*17420*/  FMUL.FTZ R59, R0.reuse, R143 ;  /* 0x0000008f003b7220 */ /* 0x040fe40000410000 */
[C---:B------:R-:W-:Y:S02]  /*17430*/  FMUL.FTZ R62, R0.reuse, R146 ;  /* 0x00000092003e7220 */ /* 0x040fe40000410000 */
[----:B------:R-:W-:Y:S01]  /*17440*/  FMUL.FTZ R63, R0, R147 ;  /* 0x00000093003f7220 */ /* 0x000fe20000410000 */
[C---:B------:R-:W-:Y:S07]  /*17450*/  HMMA.16816.F32 R24, R64.reuse, R36, R24 ;  /* 0x000000244018723c */ /* 0x040fee0000001818 */
[----:B------:R-:W-:Y:S01]  /*17460*/  FFMA.FTZ R36, R58, c[0x0][0x2d0], -R75 ;  /* 0x0000b4003a247a23 */ /* 0x000fe2000001084b */
[-C--:B------:R-:W-:Y:S03]  /*17470*/  HMMA.16816.F32 R28, R64, R38.reuse, R28 ;  /* 0x00000026401c723c */ /* 0x080fe6000000181c */
[----:B------:R5:W-:Y:S01]  /*17480*/  MUFU.EX2 R226, R36 ;  /* 0x0000002400e27308 */ /* 0x000be20000000800 */
[C---:B------:R-:W-:Y:S02]  /*17490*/  FMUL.FTZ R37, R69.reuse, R121 ;  /* 0x0000007945257220 */ /* 0x040fe40000410000 */
[----:B------:R-:W2:Y:S01]  /*174a0*/  LDL.LU R121, [R1+0x18] ;  /* 0x0000180001797983 */ /* 0x000ea20000300800 */
[C---:B-1----:R-:W-:Y:S01]  /*174b0*/  FMUL.FTZ R48, R69.reuse, R132 ;  /* 0x0000008445307220 */ /* 0x042fe20000410000 */
[C---:B------:R-:W-:Y:S02]  /*174c0*/  HMMA.16816.F32 R32, R76.reuse, R38, R32 ;  /* 0x000000264c20723c */ /* 0x040fe40000001820 */
[----:B------:R-:W-:Y:S02]  /*174d0*/  LDSM.16.MT88.4 R132, [R202+0x2000] ;  /* 0x00200000ca84783b */ /* 0x000fe40000004200 */
[--C-:B------:R-:W-:Y:S02]  /*174e0*/  FFMA.FTZ R58, R60, c[0x0][0x2d0], -R153.reuse ;  /* 0x0000b4003c3a7a23 */ /* 0x100fe40000010899 */
[----:B------:R-:W-:Y:S02]  /*174f0*/  FMUL.FTZ R60, R2, R144 ;  /* 0x00000090023c7220 */ /* 0x000fe40000410000 */
[C---:B------:R-:W-:Y:S01]  /*17500*/  FMUL.FTZ R38, R68.reuse, R122 ;  /* 0x0000007a44267220 */ /* 0x040fe20000410000 */
[----:B------:R1:W-:Y:S03]  /*17510*/  MUFU.EX2 R130, R58 ;  /* 0x0000003a00827308 */ /* 0x0003e60000000800 */
[----:B------:R-:W-:Y:S02]  /*17520*/  FMUL.FTZ R39, R68, R123 ;  /* 0x0000007b44277220 */ /* 0x000fe40000410000 */
[----:B-----5:R-:W-:Y:S01]  /*17530*/  FMUL.FTZ R36, R69, R120 ;  /* 0x0000007845247220 */ /* 0x020fe20000410000 */
[----:B------:R-:W-:Y:S02]  /*17540*/  MOV R120, R80 ;  /* 0x0000005000787202 */ /* 0x000fe40000000f00 */
[----:B------:R-:W5:Y:S04]  /*17550*/  LDSM.16.MT88.4 R80, [R204] ;  /* 0x00000000cc50783b */ /* 0x000f680000004200 */
[-C--:B------:R-:W-:Y:S03]  /*17560*/  HMMA.16816.F32 R36, R76, R52.reuse, R36 ;  /* 0x000000344c24723c */ /* 0x080fe60000001824 */
[----:B-1----:R-:W-:Y:S05]  /*17570*/  FMUL.FTZ R58, R0, R142 ;  /* 0x0000008e003a7220 */ /* 0x002fea0000410000 */
[C---:B------:R-:W-:Y:S07]  /*17580*/  HMMA.16816.F32 R40, R64.reuse, R52, R40 ;  /* 0x000000344028723c */ /* 0x040fee0000001828 */
[--C-:B------:R-:W-:Y:S01]  /*17590*/  FFMA.FTZ R52, R57, c[0x0][0x2d0], -R153.reuse ;  /* 0x0000b40039347a23 */ /* 0x100fe20000010899 */
[-C--:B------:R-:W-:Y:S03]  /*175a0*/  HMMA.16816.F32 R44, R64, R54.reuse, R44 ;  /* 0x00000036402c723c */ /* 0x080fe6000000182c */
[----:B------:R1:W1:Y:S01]  /*175b0*/  MUFU.EX2 R124, R52 ;  /* 0x00000034007c7308 */ /* 0x0002620000000800 */
[----:B------:R-:W-:Y:S02]  /*175c0*/  FMUL.FTZ R57, R2, R141 ;  /* 0x0000008d02397220 */ /* 0x000fe40000410000 */
[C---:B------:R-:W-:Y:S02]  /*175d0*/  FMUL.FTZ R53, R69.reuse, R137 ;  /* 0x0000008945357220 */ /* 0x040fe40000410000 */
[C---:B------:R-:W-:Y:S07]  /*175e0*/  HMMA.16816.F32 R48, R76.reuse, R54, R48 ;  /* 0x000000364c30723c */ /* 0x040fee0000001830 */
[C---:B------:R-:W-:Y:S02]  /*175f0*/  FMUL.FTZ R55, R68.reuse, R139 ;  /* 0x0000008b44377220 */ /* 0x040fe40000410000 */
[----:B------:R-:W-:Y:S03]  /*17600*/  FMUL.FTZ R54, R68, R138 ;  /* 0x0000008a44367220 */ /* 0x000fe60000410000 */
[C---:B-1----:R-:W-:Y:S07]  /*17610*/  FMUL.FTZ R52, R69.reuse, R136 ;  /* 0x0000008845347220 */ /* 0x042fee0000410000 */
[-C--:B-----5:R-:W-:Y:S08]  /*17620*/  HMMA.16816.F32 R52, R76, R80.reuse, R52 ;  /* 0x000000504c34723c */ /* 0x0a0ff00000001834 */
[C---:B------:R-:W-:Y:S07]  /*17630*/  HMMA.16816.F32 R56, R64.reuse, R80, R56 ;  /* 0x000000504038723c */ /* 0x040fee0000001838 */
[----:B------:R-:W-:Y:S01]  /*17640*/  FFMA.FTZ R80, R154, c[0x0][0x2d0], -R153 ;  /* 0x0000b4009a507a23 */ /* 0x000fe20000010899 */
[-C--:B------:R-:W-:Y:S03]  /*17650*/  HMMA.16816.F32 R60, R64, R82.reuse, R60 ;  /* 0x00000052403c723c */ /* 0x080fe6000000183c */
[----:B------:R1:W5:Y:S01]  /*17660*/  MUFU.EX2 R221, R80 ;  /* 0x0000005000dd7308 */ /* 0x0003620000000800 */
        /* <DEDUP_REMOVED lines=15> */
[--C-:B-1----:R-:W-:Y:S04]  /*17760*/  FFMA.FTZ R80, R156, c[0x0][0x2d0], -R152.reuse ;  /* 0x0000b4009c507a23 */ /* 0x102fe80000010898 */
        /* <DEDUP_REMOVED lines=12> */
[----:B------:R1:W5:Y:S07]  /*17830*/  MUFU.EX2 R218, R84 ;  /* 0x0000005400da7308 */ /* 0x00036e0000000800 */
[C---:B------:R-:W-:Y:S03]  /*17840*/  HMMA.16816.F32 R32, R76.reuse, R90, R32 ;  /* 0x0000005a4c20723c */ /* 0x040fe60000001820 */
[----:B------:R3:W-:Y:S05]  /*17850*/  MUFU.EX2 R193, R88 ;  /* 0x0000005800c17308 */ /* 0x0007ea0000000800 */
[-C--:B------:R-:W-:Y:S08]  /*17860*/  HMMA.16816.F32 R36, R76, R92.reuse, R36 ;  /* 0x0000005c4c24723c */ /* 0x080ff00000001824 */
[C---:B------:R-:W-:Y:S04]  /*17870*/  HMMA.16816.F32 R40, R80.reuse, R92, R40 ;  /* 0x0000005c5028723c */ /* 0x040fe80000001828 */
[--C-:B-1----:R-:W-:Y:S03]  /*17880*/  FFMA.FTZ R84, R175, c[0x0][0x2d0], -R74.reuse ;  /* 0x0000b400af547a23 */ /* 0x102fe6000001084a */
[--C-:B------:R-:W-:Y:S01]  /*17890*/  FFMA.FTZ R92, R162, c[0x0][0x2d0], -R153.reuse ;  /* 0x0000b400a25c7a23 */ /* 0x100fe20000010899 */
[-C--:B------:R-:W-:Y:S01]  /*178a0*/  HMMA.16816.F32 R44, R80, R94.reuse, R44 ;  /* 0x0000005e502c723c */ /* 0x080fe2000000182c */
[----:B------:R1:W-:Y:S03]  /*178b0*/  MUFU.EX2 R196, R84 ;  /* 0x0000005400c47308 */ /* 0x0003e60000000800 */
[--C-:B---3--:R-:W-:Y:S04]  /*178c0*/  FFMA.FTZ R88, R180, c[0x0][0x2d0], -R74.reuse ;  /* 0x0000b400b4587a23 */ /* 0x108fe8000001084a */
[C---:B------:R-:W-:Y:S03]  /*178d0*/  HMMA.16816.F32 R48, R76.reuse, R94, R48 ;  /* 0x0000005e4c30723c */ /* 0x040fe60000001830 */
[----:B------:R3:W-:Y:S01]  /*178e0*/  MUFU.EX2 R138, R92 ;  /* 0x0000005c008a7308 */ /* 0x0007e20000000800 */
[--C-:B-1----:R-:W-:Y:S09]  /*178f0*/  FFMA.FTZ R84, R176, c[0x0][0x2d0], -R74.reuse ;  /* 0x0000b400b0547a23 */ /* 0x102ff2000001084a */
[----:B------:R1:W-:Y:S01]  /*17900*/  MUFU.EX2 R176, R88 ;  /* 0x0000005800b07308 */ /* 0x0003e20000000800 */
[----:B---3--:R-:W-:Y:S09]  /*17910*/  FFMA.FTZ R92, R163, c[0x0][0x2d0], -R153 ;  /* 0x0000b400a35c7a23 */ /* 0x008ff20000010899 */
[----:B------:R3:W-:Y:S10]  /*17920*/  MUFU.EX2 R197, R84 ;  /* 0x0000005400c57308 */ /* 0x0007f40000000800 */
[----:B------:R2:W-:Y:S01]  /*17930*/  MUFU.EX2 R137, R92 ;  /* 0x0000005c00897308 */ /* 0x0005e20000000800 */
[----:B-1----:R-:W-:Y:S09]  /*17940*/  FFMA.FTZ R88, R181, c[0x0][0x2d0], -R74 ;  /* 0x0000b400b5587a23 */ /* 0x002ff2000001084a */
[----:B------:R1:W-:Y:S01]  /*17950*/  MUFU.EX2 R180, R88 ;  /* 0x0000005800b47308 */ /* 0x0003e20000000800 */
[--C-:B---3--:R-:W-:Y:S09]  /*17960*/  FFMA.FTZ R84, R168, c[0x0][0x2d0], -R75.reuse ;  /* 0x0000b400a8547a23 */ /* 0x108ff2000001084b */
[----:B------:R3:W-:Y:S01]  /*17970*/  MUFU.EX2 R192, R84 ;  /* 0x0000005400c07308 */ /* 0x0007e20000000800 */
[--C-:B--2---:R-:W-:Y:S09]  /*17980*/  FFMA.FTZ R92, R171, c[0x0][0x2d0], -R152.reuse ;  /* 0x0000b400ab5c7a23 */ /* 0x104ff20000010898 */
[----:B------:R2:W-:Y:S01]  /*17990*/  MUFU.EX2 R142, R92 ;  /* 0x0000005c008e7308 */ /* 0x0005e20000000800 */
[----:B-1----:R-:W-:Y:S09]  /*179a0*/  FFMA.FTZ R88, R172, c[0x0][0x2d0], -R75 ;  /* 0x0000b400ac587a23 */ /* 0x002ff2000001084b */
[----:B------:R1:W-:Y:S01]  /*179b0*/  MUFU.EX2 R143, R88 ;  /* 0x00000058008f7308 */ /* 0x0003e20000000800 */
[----:B---3--:R-:W3:Y:S08]  /*179c0*/  LDSM.16.MT88.4 R84, [R204+0x800] ;  /* 0x00080000cc54783b */ /* 0x008ef00000004200 */
[----:B--2---:R-:W-:Y:S01]  /*179d0*/  LDSM.16.MT88.4 R92, [R202+0x1000] ;  /* 0x00100000ca5c783b */ /* 0x004fe20000004200 */
[--C-:B-1----:R-:W-:Y:S04]  /*179e0*/  FFMA.FTZ R88, R161, c[0x0][0x2d0], -R153.reuse ;  /* 0x0000b400a1587a23 */ /* 0x102fe80000010899 */
[----:B------:R1:W2:Y:S01]  /*179f0*/  MUFU.EX2 R139, R88 ;  /* 0x00000058008b7308 */ /* 0x0002a20000000800 */
[-C--:B---3--:R-:W-:Y:S08]  /*17a00*/  HMMA.16816.F32 R52, R76, R84.reuse, R52 ;  /* 0x000000544c34723c */ /* 0x088ff00000001834 */
[C---:B------:R-:W-:Y:S01]  /*17a10*/  HMMA.16816.F32 R56, R80.reuse, R84, R56 ;  /* 0x000000545038723c */ /* 0x040fe20000001838 */
[----:B-1----:R-:W1:Y:S06]  /*17a20*/  LDSM.16.MT88.4 R88, [R201+0x1000] ;  /* 0x00100000c958783b */ /* 0x002e6c0000004200 */
[----:B------:R-:W-:Y:S01]  /*17a30*/  FFMA.FTZ R84, R165, c[0x0][0x2d0], -R153 ;  /* 0x0000b400a5547a23 */ /* 0x000fe20000010899 */
[-C--:B------:R-:W-:Y:S03]  /*17a40*/  HMMA.16816.F32 R60, R80, R86.reuse, R60 ;  /* 0x00000056503c723c */ /* 0x080fe6000000183c */
[----:B------:R3:W3:Y:S04]  /*17a50*/  MUFU.EX2 R141, R84 ;  /* 0x00000054008d7308 */ /* 0x0006e80000000800 */
[--C-:B------:R-:W-:Y:S01]  /*17a60*/  FFMA.FTZ R80, R173, c[0x0][0x2d0], -R75.reuse ;  /* 0x0000b400ad507a23 */ /* 0x100fe2000001084b */
[----:B------:R-:W-:Y:S04]  /*17a70*/  HMMA.16816.F32 R64, R76, R86, R64 ;  /* 0x000000564c40723c */ /* 0x000fe80000001840 */
[----:B-----5:R-:W-:Y:S01]  /*17a80*/  F2FP.PACK_AB R82, R218, R198 ;  /* 0x000000c6da52723e */ /* 0x020fe200000000ff */
[----:B------:R5:W-:Y:S01]  /*17a90*/  MUFU.EX2 R175, R80 ;  /* 0x0000005000af7308 */ /* 0x000be20000000800 */
[----:B--2---:R-:W-:Y:S02]  /*17aa0*/  F2FP.PACK_AB R81, R138, R139 ;  /* 0x0000008b8a51723e */ /* 0x004fe400000000ff */
[----:B------:R-:W-:Y:S04]  /*17ab0*/  F2FP.PACK_AB R76, R228, R229 ;  /* 0x000000e5e44c723e */ /* 0x000fe800000000ff */
[----:B------:R-:W-:Y:S02]  /*17ac0*/  F2FP.PACK_AB R77, R226, R227 ;  /* 0x000000e3e24d723e */ /* 0x000fe400000000ff */
[----:B------:R-:W-:Y:S02]  /*17ad0*/  F2FP.PACK_AB R78, R224, R225 ;  /* 0x000000e1e04e723e */ /* 0x000fe400000000ff */
[----:B------:R-:W-:Y:S01]  /*17ae0*/  F2FP.PACK_AB R79, R222, R223 ;  /* 0x000000dfde4f723e */ /* 0x000fe200000000ff */
[----:B---3--:R-:W2:Y:S01]  /*17af0*/  LDSM.16.MT88.4 R84, [R205+0x1000] ;  /* 0x00100000cd54783b */ /* 0x008ea20000004200 */
[----:B------:R-:W-:Y:S05]  /*17b00*/  F2FP.PACK_AB R83, R141, R137 ;  /* 0x000000898d53723e */ /* 0x000fea00000000ff */
[-C--:B-1----:R-:W-:Y:S03]  /*17b10*/  HMMA.16816.F32 R4, R76, R88.reuse, R4 ;  /* 0x000000584c04723c */ /* 0x082fe60000001804 */
[--C-:B-----5:R-:W-:Y:S04]  /*17b20*/  FFMA.FTZ R80, R170, c[0x0][0x2d0], -R152.reuse ;  /* 0x0000b400aa507a23 */ /* 0x120fe80000010898 */
        /* <DEDUP_REMOVED lines=8> */
[C---:B------:R-:W-:Y:S04]  /*17bb0*/  HMMA.16816.F32 R24, R80.reuse, R84, R24 ;  /* 0x000000545018723c */ /* 0x040fe80000001818 */
[----:B-1----:R-:W-:Y:S03]  /*17bc0*/  FFMA.FTZ R88, R177, c[0x0][0x2d0], -R152 ;  /* 0x0000b400b1587a23 */ /* 0x002fe60000010898 */
[--C-:B------:R-:W-:Y:S01]  /*17bd0*/  FFMA.FTZ R84, R184, c[0x0][0x2d0], -R75.reuse ;  /* 0x0000b400b8547a23 */ /* 0x100fe2000001084b */
[-C--:B------:R-:W-:Y:S01]  /*17be0*/  HMMA.16816.F32 R28, R80, R86.reuse, R28 ;  /* 0x00000056501c723c */ /* 0x080fe2000000181c */
[----:B------:R1:W-:Y:S07]  /*17bf0*/  MUFU.EX2 R172, R88 ;  /* 0x0000005800ac7308 */ /* 0x0003ee0000000800 */
[C---:B------:R-:W-:Y:S03]  /*17c00*/  HMMA.16816.F32 R32, R76.reuse, R86, R32 ;  /* 0x000000564c20723c */ /* 0x040fe60000001820 */
[----:B------:R2:W-:Y:S05]  /*17c10*/  MUFU.EX2 R169, R84 ;  /* 0x0000005400a97308 */ /* 0x0005ea0000000800 */
[-C--:B------:R-:W-:Y:S08]  /*17c20*/  HMMA.16816.F32 R36, R76, R92.reuse, R36 ;  /* 0x0000005c4c24723c */ /* 0x080ff00000001824 */
[C---:B------:R-:W-:Y:S04]  /*17c30*/  HMMA.16816.F32 R40, R80.reuse, R92, R40 ;  /* 0x0000005c5028723c */ /* 0x040fe80000001828 */
[--C-:B-1----:R-:W-:Y:S04]  /*17c40*/  FFMA.FTZ R88, R194, c[0x0][0x2d0], -R74.reuse ;  /* 0x0000b400c2587a23 */ /* 0x102fe8000001084a */
[-C--:B------:R-:W-:Y:S01]  /*17c50*/  HMMA.16816.F32 R44, R80, R94.reuse, R44 ;  /* 0x0000005e502c723c */ /* 0x080fe2000000182c */
[----:B------:R1:W-:Y:S03]  /*17c60*/  MUFU.EX2 R170, R88 ;  /* 0x0000005800aa7308 */ /* 0x0003e60000000800 */
[--C-:B--2---:R-:W-:Y:S04]  /*17c70*/  FFMA.FTZ R84, R185, c[0x0][0x2d0], -R75.reuse ;  /* 0x0000b400b9547a23 */ /* 0x104fe8000001084b */
[C---:B------:R-:W-:Y:S01]  /*17c80*/  HMMA.16816.F32 R48, R76.reuse, R94, R48 ;  /* 0x0000005e4c30723c */ /* 0x040fe20000001830 */
[----:B------:R-:W-:Y:S02]  /*17c90*/  LDSM.16.MT88.4 R92, [R202+0x1800] ;  /* 0x00180000ca5c783b */ /* 0x000fe40000004200 */
[----:B------:R2:W3:Y:S01]  /*17ca0*/  MUFU.EX2 R168, R84 ;  /* 0x0000005400a87308 */ /* 0x0004e20000000800 */
[--C-:B-1----:R-:W-:Y:S09]  /*17cb0*/  FFMA.FTZ R88, R195, c[0x0][0x2d0], -R74.reuse ;  /* 0x0000b400c3587a23 */ /* 0x102ff2000001084a */
[----:B------:R1:W5:Y:S01]  /*17cc0*/  MUFU.EX2 R171, R88 ;  /* 0x0000005800ab7308 */ /* 0x0003620000000800 */
[--C-:B--2---:R-:W-:Y:S01]  /*17cd0*/  FFMA.FTZ R84, R199, c[0x0][0x2d0], -R74.reuse ;  /* 0x0000b400c7547a23 */ /* 0x104fe2000001084a */
[----:B---3--:R-:W-:Y:S01]  /*17ce0*/  F2FP.PACK_AB R149, R168, R169 ;  /* 0x000000a9a895723e */ /* 0x008fe200000000ff */
[----:B------:R-:W-:Y:S07]  /*17cf0*/  FFMA.FTZ R74, R217, c[0x0][0x2d0], -R74 ;  /* 0x0000b400d94a7a23 */ /* 0x000fee000001084a */
[----:B------:R2:W-:Y:S10]  /*17d00*/  MUFU.EX2 R165, R84 ;  /* 0x0000005400a57308 */ /* 0x0005f40000000800 */
[----:B------:R3:W3:Y:S01]  /*17d10*/  MUFU.EX2 R163, R74 ;  /* 0x0000004a00a37308 */ /* 0x0006e20000000800 */
[----:B-1----:R-:W1:Y:S01]  /*17d20*/  LDSM.16.MT88.4 R88, [R204+0x1000] ;  /* 0x00100000cc58783b */ /* 0x002e620000004200 */
[----:B-----5:R-:W-:Y:S07]  /*17d30*/  F2FP.PACK_AB R148, R171, R170 ;  /* 0x000000aaab94723e */ /* 0x020fee00000000ff */
[----:B--2---:R-:W2:Y:S01]  /*17d40*/  LDSM.16.MT88.4 R84, [R201+0x1800] ;  /* 0x00180000c954783b */ /* 0x004ea20000004200 */
[--C-:B---3--:R-:W-:Y:S01]  /*17d50*/  FFMA.FTZ R74, R188, c[0x0][0x2d0], -R75.reuse ;  /* 0x0000b400bc4a7a23 */ /* 0x108fe2000001084b */
[----:B------:R-:W-:Y:S01]  /*17d60*/  F2FP.PACK_AB R150, R163, R165 ;  /* 0x000000a5a396723e */ /* 0x000fe200000000ff */
[----:B------:R-:W-:Y:S02]  /*17d70*/  FFMA.FTZ R75, R189, c[0x0][0x2d0], -R75 ;  /* 0x0000b400bd4b7a23 */ /* 0x000fe4000001084b */
[----:B------:R3:W-:Y:S10]  /*17d80*/  MUFU.EX2 R162, R74 ;  /* 0x0000004a00a27308 */ /* 0x0007f40000000800 */
[----:B------:R-:W5:Y:S01]  /*17d90*/  MUFU.EX2 R161, R75 ;  /* 0x0000004b00a17308 */ /* 0x000f620000000800 */
[-C--:B-1----:R-:W-:Y:S08]  /*17da0*/  HMMA.16816.F32 R52, R76, R88.reuse, R52 ;  /* 0x000000584c34723c */ /* 0x082ff00000001834 */
[C---:B------:R-:W-:Y:S04]  /*17db0*/  HMMA.16816.F32 R56, R80.reuse, R88, R56 ;  /* 0x000000585038723c */ /* 0x040fe80000001838 */
[--C-:B---3--:R-:W-:Y:S04]  /*17dc0*/  FFMA.FTZ R74, R167, c[0x0][0x2d0], -R153.reuse ;  /* 0x0000b400a74a7a23 */ /* 0x108fe80000010899 */
[-C--:B------:R-:W-:Y:S01]  /*17dd0*/  HMMA.16816.F32 R60, R80, R90.reuse, R60 ;  /* 0x0000005a503c723c */ /* 0x080fe2000000183c */
[----:B------:R1:W-:Y:S03]  /*17de0*/  MUFU.EX2 R140, R74 ;  /* 0x0000004a008c7308 */ /* 0x0003e60000000800 */
[----:B-----5:R-:W-:Y:S03]  /*17df0*/  F2FP.PACK_AB R151, R161, R162 ;  /* 0x000000a2a197723e */ /* 0x020fe600000000ff */
[----:B------:R-:W-:Y:S01]  /*17e00*/  F2FP.PACK_AB R80, R142, R136 ;  /* 0x000000888e50723e */ /* 0x000fe200000000ff */
[----:B------:R-:W-:Y:S01]  /*17e10*/  HMMA.16816.F32 R64, R76, R90, R64 ;  /* 0x0000005a4c40723c */ /* 0x000fe20000001840 */
[----:B------:R-:W3:Y:S03]  /*17e20*/  LDSM.16.MT88.4 R88, [R205+0x1800] ;  /* 0x00180000cd58783b */ /* 0x000ee60000004200 */
[----:B------:R-:W-:Y:S03]  /*17e30*/  F2FP.PACK_AB R82, R172, R173 ;  /* 0x000000adac52723e */ /* 0x000fe600000000ff */
[----:B------:R-:W-:Y:S02]  /*17e40*/  F2FP.PACK_AB R76, R197, R196 ;  /* 0x000000c4c54c723e */ /* 0x000fe400000000ff */
[----:B------:R-:W-:Y:S03]  /*17e50*/  F2FP.PACK_AB R77, R193, R192 ;  /* 0x000000c0c14d723e */ /* 0x000fe600000000ff */
[----:B------:R-:W-:Y:S02]  /*17e60*/  F2FP.PACK_AB R78, R180, R176 ;  /* 0x000000b0b44e723e */ /* 0x000fe400000000ff */
[----:B------:R-:W-:Y:S01]  /*17e70*/  F2FP.PACK_AB R79, R175, R143 ;  /* 0x0000008faf4f723e */ /* 0x000fe200000000ff */
[--C-:B-1----:R-:W-:Y:S06]  /*17e80*/  FFMA.FTZ R74, R178, c[0x0][0x2d0], -R153.reuse ;  /* 0x0000b400b24a7a23 */ /* 0x102fec0000010899 */
[-C--:B--2---:R-:W-:Y:S01]  /*17e90*/  HMMA.16816.F32 R4, R76, R84.reuse, R4 ;  /* 0x000000544c04723c */ /* 0x084fe20000001804 */
        /* <DEDUP_REMOVED lines=13> */
[--C-:B-1----:R-:W-:Y:S04]  /*17f70*/  FFMA.FTZ R74, R187, c[0x0][0x2d0], -R152.reuse ;  /* 0x0000b400bb4a7a23 */ /* 0x102fe80000010898 */
[-C--:B---3--:R-:W-:Y:S01]  /*17f80*/  HMMA.16816.F32 R20, R76, R88.reuse, R20 ;  /* 0x000000584c14723c */ /* 0x088fe20000001814 */
[----:B------:R1:W3:Y:S07]  /*17f90*/  MUFU.EX2 R158, R74 ;  /* 0x0000004a009e7308 */ /* 0x0002ee0000000800 */
[C---:B------:R-:W-:Y:S08]  /*17fa0*/  HMMA.16816.F32 R24, R80.reuse, R88, R24 ;  /* 0x000000585018723c */ /* 0x040ff00000001818 */
[-C--:B------:R-:W-:Y:S08]  /*17fb0*/  HMMA.16816.F32 R28, R80, R90.reuse, R28 ;  /* 0x0000005a501c723c */ /* 0x080ff0000000181c */
[C---:B------:R-:W-:Y:S04]  /*17fc0*/  HMMA.16816.F32 R32, R76.reuse, R90, R32 ;  /* 0x0000005a4c20723c */ /* 0x040fe80000001820 */
[--C-:B-1----:R-:W-:Y:S01]  /*17fd0*/  FFMA.FTZ R74, R190, c[0x0][0x2d0], -R152.reuse ;  /* 0x0000b400be4a7a23 */ /* 0x102fe20000010898 */
[----:B---3--:R-:W-:Y:S01]  /*17fe0*/  F2FP.PACK_AB R144, R158, R160 ;  /* 0x000000a09e90723e */ /* 0x008fe200000000ff */
[----:B------:R-:W-:Y:S02]  /*17ff0*/  FFMA.FTZ R152, R191, c[0x0][0x2d0], -R152 ;  /* 0x0000b400bf987a23 */ /* 0x000fe40000010898 */
[-C--:B------:R-:W-:Y:S01]  /*18000*/  HMMA.16816.F32 R36, R76, R92.reuse, R36 ;  /* 0x0000005c4c24723c */ /* 0x080fe20000001824 */
[----:B------:R1:W-:Y:S07]  /*18010*/  MUFU.EX2 R159, R74 ;  /* 0x0000004a009f7308 */ /* 0x0003ee0000000800 */
[C---:B------:R-:W-:Y:S03]  /*18020*/  HMMA.16816.F32 R40, R80.reuse, R92, R40 ;  /* 0x0000005c5028723c */ /* 0x040fe60000001828 */
[----:B------:R-:W3:Y:S05]  /*18030*/  MUFU.EX2 R157, R152 ;  /* 0x00000098009d7308 */ /* 0x000eea0000000800 */
[-C--:B------:R-:W-:Y:S08]  /*18040*/  HMMA.16816.F32 R44, R80, R94.reuse, R44 ;  /* 0x0000005e502c723c */ /* 0x080ff0000000182c */
[C---:B------:R-:W-:Y:S04]  /*18050*/  HMMA.16816.F32 R48, R76.reuse, R94, R48 ;  /* 0x0000005e4c30723c */ /* 0x040fe80000001830 */
[--C-:B-1----:R-:W-:Y:S04]  /*18060*/  FFMA.FTZ R74, R179, c[0x0][0x2d0], -R153.reuse ;  /* 0x0000b400b34a7a23 */ /* 0x102fe80000010899 */
[----:B------:R1:W-:Y:S01]  /*18070*/  MUFU.EX2 R152, R74 ;  /* 0x0000004a00987308 */ /* 0x0003e20000000800 */
[-C--:B--2---:R-:W-:Y:S03]  /*18080*/  HMMA.16816.F32 R52, R76, R84.reuse, R52 ;  /* 0x000000544c34723c */ /* 0x084fe60000001834 */
[----:B---3--:R-:W-:Y:S05]  /*18090*/  F2FP.PACK_AB R146, R157, R159 ;  /* 0x0000009f9d92723e */ /* 0x008fea00000000ff */
[C---:B------:R-:W-:Y:S07]  /*180a0*/  HMMA.16816.F32 R56, R80.reuse, R84, R56 ;  /* 0x000000545038723c */ /* 0x040fee0000001838 */
[----:B------:R-:W-:Y:S01]  /*180b0*/  MOV R85, R71 ;  /* 0x0000004700557202 */ /* 0x000fe20000000f00 */
[-C--:B------:R-:W-:Y:S04]  /*180c0*/  HMMA.16816.F32 R60, R80, R86.reuse, R60 ;  /* 0x00000056503c723c */ /* 0x080fe8000000183c */
[----:B------:R-:W-:Y:S01]  /*180d0*/  MOV R84, R72 ;  /* 0x0000004800547202 */ /* 0x000fe20000000f00 */
[----:B-1----:R-:W-:Y:S03]  /*180e0*/  FFMA.FTZ R74, R166, c[0x0][0x2d0], -R153 ;  /* 0x0000b400a64a7a23 */ /* 0x002fe60000010899 */
[----:B------:R-:W-:Y:S01]  /*180f0*/  HMMA.16816.F32 R64, R76, R86, R64 ;  /* 0x000000564c40723c */ /* 0x000fe20000001840 */
[----:B------:R-:W1:Y:S06]  /*18100*/  MUFU.EX2 R75, R74 ;  /* 0x0000004a004b7308 */ /* 0x000e6c0000000800 */
[----:B------:R-:W-:Y:S01]  /*18110*/  MOV R86, R70 ;  /* 0x0000004600567202 */ /* 0x000fe20000000f00 */
[-C--:B------:R-:W-:Y:S05]  /*18120*/  HMMA.16816.F32 R88, R148, R100.reuse, R4 ;  /* 0x000000649458723c */ /* 0x080fea0000001804 */
[----:B------:R-:W-:Y:S02]  /*18130*/  MOV R87, R3 ;  /* 0x0000000300577202 */ /* 0x000fe40000000f00 */
[----:B------:R-:W-:Y:S02]  /*18140*/  FFMA.FTZ R4, R69, R110, R111 ;  /* 0x0000006e45047223 */ /* 0x000fe4000001006f */
[----:B------:R-:W-:Y:S03]  /*18150*/  FFMA.FTZ R6, R68, R108, R109 ;  /* 0x0000006c44067223 */ /* 0x000fe6000001006d */
[----:B----4-:R-:W-:Y:S02]  /*18160*/  FFMA.FTZ R5, R2, R114, R249 ;  /* 0x0000007202057223 */ /* 0x010fe400000100f9 */
[----:B------:R-:W-:Y:S02]  /*18170*/  FADD.FTZ R4, R113, R4 ;  /* 0x0000000471047221 */ /* 0x000fe40000010000 */
[----:B------:R-:W-:Y:S02]  /*18180*/  FADD.FTZ R2, R252, R6 ;  /* 0x00000006fc027221 */ /* 0x000fe40000010000 */
[----:B------:R-:W-:Y:S01]  /*18190*/  FADD.FTZ R5, R248, R5 ;  /* 0x00000005f8057221 */ /* 0x000fe20000010000 */
[----:B-1----:R-:W-:Y:S01]  /*181a0*/  F2FP.PACK_AB R145, R75, R152 ;  /* 0x000000984b91723e */ /* 0x002fe200000000ff */
[--C-:B------:R-:W-:Y:S02]  /*181b0*/  FFMA.FTZ R74, R164, c[0x0][0x2d0], -R153.reuse ;  /* 0x0000b400a44a7a23 */ /* 0x100fe40000010899 */
[----:B------:R-:W-:Y:S02]  /*181c0*/  FFMA.FTZ R153, R73, c[0x0][0x2d0], -R153 ;  /* 0x0000b40049997a23 */ /* 0x000fe40000010899 */
[----:B------:R-:W-:Y:S02]  /*181d0*/  FADD.FTZ R7, R112, R4 ;  /* 0x0000000470077221 */ /* 0x000fe40000010000 */
[----:B------:R-:W-:Y:S01]  /*181e0*/  FADD.FTZ R6, R251, R2 ;  /* 0x00000002fb067221 */ /* 0x000fe20000010000 */
[----:B------:R-:W-:Y:S01]  /*181f0*/  MUFU.EX2 R73, R153 ;  /* 0x0000009900497308 */ /* 0x000fe20000000800 */
[----:B------:R-:W-:Y:S02]  /*18200*/  FADD.FTZ R4, R246, R5 ;  /* 0x00000005f6047221 */ /* 0x000fe40000010000 */
[----:B------:R-:W-:Y:S02]  /*18210*/  FFMA.FTZ R2, R0, R121, R234 ;  /* 0x0000007900027223 */ /* 0x000fe400000100ea */
[----:B------:R-:W-:Y:S05]  /*18220*/  FADD.FTZ R0, R120, R7 ;  /* 0x0000000778007221 */ /* 0x000fea0000010000 */
[----:B------:R-:W1:Y:S02]  /*18230*/  MUFU.EX2 R74, R74 ;  /* 0x0000004a004a7308 */ /* 0x000e640000000800 */
[----:B-1----:R-:W-:Y:S07]  /*18240*/  F2FP.PACK_AB R147, R73, R74 ;  /* 0x0000004a4993723e */ /* 0x002fee00000000ff */
[C---:B------:R-:W-:Y:S07]  /*18250*/  HMMA.16816.F32 R92, R144.reuse, R100, R8 ;  /* 0x00000064905c723c */ /* 0x040fee0000001808 */
[----:B------:R-:W-:Y:S01]  /*18260*/  FADD.FTZ R10, R250, R6 ;  /* 0x00000006fa0a7221 */ /* 0x000fe20000010000 */
[-C--:B------:R-:W-:Y:S01]  /*18270*/  HMMA.16816.F32 R96, R144, R102.reuse, R12 ;  /* 0x000000669060723c */ /* 0x080fe2000000180c */
[----:B------:R-:W2:Y:S03]  /*18280*/  LDL R13, [R1] ;  /* 0x00000000010d7983 */ /* 0x000ea60000100800 */
        /* <DEDUP_REMOVED lines=83> */
[----:B------:R-:W-:Y:S03]  /*187c0*/  FADD.FTZ R0, R73, R0 ;  /* 0x0000000049007221 */ /* 0x000fe60000010000 */
[----:B------:R1:W-:Y:S04]  /*187d0*/  STL [R1+0x14], R2 ;  /* 0x0000140201007387 */ /* 0x0003e80000100800 */
[----:B------:R1:W-:Y:S01]  /*187e0*/  STL [R1+0x18], R0 ;  /* 0x0000180001007387 */ /* 0x0003e20000100800 */
[C---:B--2---:R-:W-:Y:S02]  /*187f0*/  ISETP.GT.AND P0, PT, R216.reuse, R13, PT ;  /* 0x0000000dd800720c */ /* 0x044fe40003f04270 */
[----:B------:R-:W-:Y:S11]  /*18800*/  IADD3 R216, R216, -0x1, RZ ;  /* 0xffffffffd8d87810 */ /* 0x000ff60007ffe0ff */
[----:B-1----:R-:W-:-:S05]  /*18810*/  @P0 BRA `(.L_x_954) ;  /* 0xffffa8f000000947 */ /* 0x002fca000383ffff */
.L_x_937:
[----:B-1----:R-:W2:Y:S04]  /*18820*/  LDL R5, [R1+0x1c] ;  /* 0x00001c0001057983 */ /* 0x002ea80000100800 */
[----:B------:R-:W3:Y:S04]  /*18830*/  LDL R0, [R1+0x48] ;  /* 0x0000480001007983 */ /* 0x000ee80000100800 */
[----:B------:R-:W4:Y:S01]  /*18840*/  LDL R2, [R1+0x20] ;  /* 0x0000200001027983 */ /* 0x000f220000100800 */
[----:B------:R-:W-:-:S05]  /*18850*/  IMAD.MOV.U32 R4, RZ, RZ, c[0x0][0x2c4] ;  /* 0x0000b100ff047624 */ /* 0x000fca00078e00ff */
[----:B------:R-:W-:Y:S01]  /*18860*/  ISETP.NE.AND P1, PT, R4, 0x1, PT ;  /* 0x000000010400780c */ /* 0x000fe20003f25270 */
[----:B--2---:R-:W-:Y:S02]  /*18870*/  IMAD.MOV.U32 R6, RZ, RZ, R5 ;  /* 0x000000ffff067224 */ /* 0x004fe400078e0005 */
[----:B------:R-:W-:Y:S01]  /*18880*/  IMAD.MOV.U32 R5, RZ, RZ, c[0x0][0x32c] ;  /* 0x0000cb00ff057624 */ /* 0x000fe200078e00ff */
[----:B---3--:R-:W-:-:S04]  /*18890*/  IADD3 R0, R0, 0x7f, RZ ;  /* 0x0000007f00007810 */ /* 0x008fc80007ffe0ff */
[----:B------:R-:W-:-:S05]  /*188a0*/  ISETP.GE.AND P0, PT, R5, 0x1, PT ;  /* 0x000000010500780c */ /* 0x000fca0003f06270 */
[----:B------:R-:W-:Y:S01]  /*188b0*/  @P1 IMAD.HI.U32 R4, R0, c[0x0][0x2c8], RZ ;  /* 0x0000b20000041a27 */ /* 0x000fe200078e00ff */
[----:B----4-:R-:W-:-:S04]  /*188c0*/  IADD3 R2, R2, 0x1, -R6 ;  /* 0x0000000102027810 */ /* 0x010fc80007ffe806 */
        /* <DEDUP_REMOVED lines=14> */
.L_x_957:
[----:B------:R-:W-:-:S04]  /*189b0*/  MOV R4, c[0x0][0x32c] ;  /* 0x0000cb0000047a02 */ /* 0x000fc80000000f00 */
[----:B------:R-:W-:-:S13]  /*189c0*/  ISETP.NE.AND P0, PT, R4, 0x1, PT ;  /* 0x000000010400780c */ /* 0x000fda0003f05270 */
[----:B------:R-:W-:-:S05]  /*189d0*/  @P0 IMAD.HI.U32 R4, R0, c[0x0][0x330], RZ ;  /* 0x0000cc0000040a27 */ /* 0x000fca00078e00ff */
[----:B------:R-:W-:Y:S02]  /*189e0*/  @P0 SHF.R.U32.HI R0, RZ, c[0x0][0x334], R4 ;  /* 0x0000cd00ff000a19 */ /* 0x000fe40000011604 */
.L_x_958:
[----:B------:R-:W-:Y:S05]  /*189f0*/  BSYNC B0 ;  /* 0x0000000000007941 */ /* 0x000fea0003800000 */
.L_x_956:
[----:B------:R-:W-:-:S05]  /*18a00*/  IMAD R0, R0, c[0x0][0x32c], RZ ;  /* 0x0000cb0000007a24 */ /* 0x000fca00078e02ff */
[----:B------:R-:W-:-:S03]  /*18a10*/  IMNMX R2, R2, R0, !PT ;  /* 0x0000000002027217 */ /* 0x000fc60007800200 */
.L_x_955:
[----:B------:R-:W2:Y:S01]  /*18a20*/  LDL R4, [R1+0x8] ;  /* 0x0000080001047983 */ /* 0x000ea20000100800 */
        /* <DEDUP_REMOVED lines=13> */
.L_x_960:
[----:B--2---:R-:W2:Y:S01]  /*18b00*/  LDL R216, [R1+0x8] ;  /* 0x0000080001d87983 */ /* 0x004ea20000100800 */
[----:B------:R-:W-:Y:S04]  /*18b10*/  DEPBAR.LE SB0, 0x0 ;  /* 0x000080000000791a */ /* 0x000fe80000000000 */
[----:B------:R-:W2:Y:S01]  /*18b20*/  LDL R3, [R1+0x40] ;  /* 0x0000400001037983 */ /* 0x000ea20000100800 */
[----:B------:R-:W-:Y:S03]  /*18b30*/  WARPSYNC 0xffffffff ;  /* 0xffffffff00007948 */ /* 0x000fe60003800000 */
[----:B------:R-:W2:Y:S06]  /*18b40*/  LDL.64 R172, [R1+0x30] ;  /* 0x0000300001ac7983 */ /* 0x000eac0000100a00 */
        /* <DEDUP_REMOVED lines=37> */
[----:B--2---:R-:W-:Y:S04]  /*18da0*/  ISETP.GT.AND P0, PT, R216, R217, PT ;  /* 0x000000d9d800720c */ /* 0x004fe80003f04270 */
[-C--:B------:R-:W-:Y:S08]  /*18db0*/  HMMA.16816.F32 R12, R164, R162.reuse, R12 ;  /* 0x000000a2a40c723c */ /* 0x080ff0000000180c */
[C---:B------:R-:W-:Y:S01]  /*18dc0*/  HMMA.16816.F32 R16, R156.reuse, R162, R16 ;  /* 0x000000a29c10723c */ /* 0x040fe20000001810 */
[----:B------:R-:W-:Y:S03]  /*18dd0*/  @!P0 MOV R174, c[0x0][0x208] ;  /* 0x0000820000ae8a02 */ /* 0x000fe60000000f00 */
[----:B------:R-:W-:Y:S01]  /*18de0*/  @!P0 SHF.R.S32.HI R0, RZ, 0x1f, R217 ;  /* 0x0000001fff008819 */ /* 0x000fe200000114d9 */
[C---:B------:R-:W-:Y:S01]  /*18df0*/  @!P0 IMAD.WIDE.U32 R160, R217.reuse, c[0x0][0x208], RZ ;  /* 0x00008200d9a08a25 */ /* 0x040fe200078e00ff */
[----:B------:R-:W-:Y:S02]  /*18e00*/  @!P0 MOV R173, R3 ;  /* 0x0000000300ad8202 */ /* 0x000fe40000000f00 */
[-C--:B------:R-:W-:Y:S04]  /*18e10*/  HMMA.16816.F32 R20, R156, R168.reuse, R20 ;  /* 0x000000a89c14723c */ /* 0x080fe80000001814 */
[----:B------:R-:W-:Y:S01]  /*18e20*/  @!P0 IMAD R0, R0, c[0x0][0x208], RZ ;  /* 0x0000820000008a24 */ /* 0x000fe200078e02ff */
[----:B------:R-:W-:Y:S01]  /*18e30*/  @!P0 SHF.L.U32 R3, R174, 0x5, RZ ;  /* 0x00000005ae038819 */ /* 0x000fe200000006ff */
[----:B------:R-:W-:Y:S02]  /*18e40*/  @!P0 IMAD.WIDE.U32 R172, R160, 0x50, R172 ;  /* 0x00000050a0ac8825 */ /* 0x000fe400078e00ac */
[C---:B------:R-:W-:Y:S04]  /*18e50*/  HMMA.16816.F32 R24, R164.reuse, R168, R24 ;  /* 0x000000a8a418723c */ /* 0x040fe80000001818 */
[----:B------:R-:W-:Y:S03]  /*18e60*/  @!P0 IMAD R0, R217, c[0x0][0x20c], R0 ;  /* 0x00008300d9008a24 */ /* 0x000fe600078e0200 */
[----:B------:R-:W-:Y:S01]  /*18e70*/  @!P0 LEA R168, P1, R172, c[0x0][0x1f8], 0x1 ;  /* 0x00007e00aca88a11 */ /* 0x000fe200078208ff */
[-C--:B------:R-:W-:Y:S01]  /*18e80*/  HMMA.16816.F32 R28, R164, R170.reuse, R28 ;  /* 0x000000aaa41c723c */ /* 0x080fe2000000181c */
[----:B------:R-:W-:Y:S03]  /*18e90*/  @!P0 MOV R169, 0x5 ;  /* 0x0000000500a98802 */ /* 0x000fe60000000f00 */
[----:B------:R-:W-:Y:S02]  /*18ea0*/  @!P0 IADD3 R0, R161, R0, RZ ;  /* 0x00000000a1008210 */ /* 0x000fe40007ffe0ff */
[----:B------:R-:W2:Y:S01]  /*18eb0*/  LDSM.16.M88.4 R160, [R213] ;  /* 0x00000000d5a0783b */ /* 0x000ea20000000200 */
[----:B------:R-:W-:Y:S01]  /*18ec0*/  @!P0 IADD3 R180, P2, R168, R3, RZ ;  /* 0x00000003a8b48210 */ /* 0x000fe20007f5e0ff */
[C---:B------:R-:W-:Y:S04]  /*18ed0*/  HMMA.16816.F32 R32, R156.reuse, R170, R32 ;  /* 0x000000aa9c20723c */ /* 0x040fe80000001820 */
[----:B------:R-:W-:Y:S04]  /*18ee0*/  @!P0 IMAD R0, R0, 0x50, RZ ;  /* 0x0000005000008824 */ /* 0x000fe800078e02ff */
[-C--:B-1----:R-:W-:Y:S04]  /*18ef0*/  HMMA.16816.F32 R36, R156, R152.reuse, R36 ;  /* 0x000000989c24723c */ /* 0x082fe80000001824 */
[----:B------:R-:W-:Y:S02]  /*18f00*/  @!P0 IADD3 R87, R173, R0, RZ ;  /* 0x00000000ad578210 */ /* 0x000fe40007ffe0ff */
[----:B------:R-:W-:Y:S02]  /*18f10*/  @!P0 SHF.L.U64.HI R0, R174, R169, c[0x0][0x20c] ;  /* 0x00008300ae008619 */ /* 0x000fe400000102a9 */
[----:B------:R-:W-:Y:S01]  /*18f20*/  @!P0 LEA.HI.X R169, R172, c[0x0][0x1fc], R87, 0x1, P1 ;  /* 0x00007f00aca98a11 */ /* 0x000fe200008f0c57 */
[C---:B------:R-:W-:Y:S01]  /*18f30*/  HMMA.16816.F32 R40, R164.reuse, R152, R40 ;  /* 0x00000098a428723c */ /* 0x040fe20000001828 */
[----:B------:R-:W1:Y:S03]  /*18f40*/  LDSM.16.M88.4 R172, [R212] ;  /* 0x00000000d4ac783b */ /* 0x000e660000000200 */
[-C--:B------:R-:W-:Y:S02]  /*18f50*/  @!P0 IADD3.X R181, R169, R0.reuse, RZ, P2, !PT ;  /* 0x00000000a9b58210 */ /* 0x080fe400017fe4ff */
[-C--:B------:R-:W-:Y:S02]  /*18f60*/  @!P0 IADD3 R178, P1, R180, R3.reuse, RZ ;  /* 0x00000003b4b28210 */ /* 0x080fe40007f3e0ff */
[-C--:B------:R-:W-:Y:S01]  /*18f70*/  HMMA.16816.F32 R44, R164, R154.reuse, R44 ;  /* 0x0000009aa42c723c */ /* 0x080fe2000000182c */
[----:B------:R-:W-:Y:S01]  /*18f80*/  @!PT LDS RZ, [RZ] ;  /* 0x00000000fffff984 */ /* 0x000fe20000000800 */
[----:B------:R-:W-:Y:S01]  /*18f90*/  @!PT LDS RZ, [RZ] ;  /* 0x00000000fffff984 */ /* 0x000fe20000000800 */
[----:B------:R-:W-:Y:S01]  /*18fa0*/  @!PT LDS RZ, [RZ] ;  /* 0x00000000fffff984 */ /* 0x000fe20000000800 */
[----:B------:R4:W-:Y:S03]  /*18fb0*/  @!P0 LDGSTS.E.BYPASS.LTC128B.128 [R219+0x100], [R168.64], !P4 ;  /* 0x00100000a8db8fae */ /* 0x0009e6000e101d48 */
[-C--:B------:R-:W-:Y:S02]  /*18fc0*/  @!P0 IADD3.X R179, R181, R0.reuse, RZ, P1, !PT ;  /* 0x00000000b5b38210 */ /* 0x080fe40000ffe4ff */
[-C--:B------:R-:W-:Y:S02]  /*18fd0*/  @!P0 IADD3 R176, P2, R178, R3.reuse, RZ ;  /* 0x00000003b2b08210 */ /* 0x080fe40007f5e0ff */
[C---:B------:R-:W-:Y:S01]  /*18fe0*/  HMMA.16816.F32 R48, R156.reuse, R154, R48 ;  /* 0x0000009a9c30723c */ /* 0x040fe20000001830 */
[----:B------:R5:W-:Y:S03]  /*18ff0*/  @!P0 LDGSTS.E.BYPASS.LTC128B.128 [R219+0x900], [R180.64], !P4 ;  /* 0x00900000b4db8fae */ /* 0x000be6000e101d48 */
[-C--:B------:R-:W-:Y:S04]  /*19000*/  @!P0 IADD3.X R177, R179, R0.reuse, RZ, P2, !PT ;  /* 0x00000000b3b18210 */ /* 0x080fe800017fe4ff */
[-C--:B--2---:R-:W-:Y:S01]  /*19010*/  HMMA.16816.F32 R52, R156, R160.reuse, R52 ;  /* 0x000000a09c34723c */ /* 0x084fe20000001834 */
[----:B------:R2:W-:Y:S07]  /*19020*/  @!P0 LDGSTS.E.BYPASS.LTC128B.128 [R219+0x1100], [R178.64], !P4 ;  /* 0x01100000b2db8fae */ /* 0x0005ee000e101d48 */
[C---:B------:R-:W-:Y:S01]  /*19030*/  HMMA.16816.F32 R56, R164.reuse, R160, R56 ;  /* 0x000000a0a438723c */ /* 0x040fe20000001838 */
[----:B------:R2:W-:Y:S03]  /*19040*/  @!P0 LDGSTS.E.BYPASS.LTC128B.128 [R219+0x1900], [R176.64], !P4 ;  /* 0x01900000b0db8fae */ /* 0x0005e6000e101d48 */
[----:B----4-:R-:W-:Y:S04]  /*19050*/  @!P0 IADD3 R168, P1, R176, R3, RZ ;  /* 0x00000003b0a88210 */ /* 0x010fe80007f3e0ff */
[----:B------:R-:W-:Y:S01]  /*19060*/  @!P0 IADD3.X R169, R177, R0, RZ, P1, !PT ;  /* 0x00000000b1a98210 */ /* 0x000fe20000ffe4ff */
[-C--:B------:R-:W-:Y:S04]  /*19070*/  HMMA.16816.F32 R60, R164, R162.reuse, R60 ;  /* 0x000000a2a43c723c */ /* 0x080fe8000000183c */
[----:B------:R4:W-:Y:S01]  /*19080*/  @!P0 LDGSTS.E.BYPASS.LTC128B.128 [R219+0x2100], [R168.64], !P4 ;  /* 0x02100000a8db8fae */ /* 0x0009e2000e101d48 */
[C---:B------:R-:W-:Y:S02]  /*19090*/  ISETP.GT.AND P0, PT, R217.reuse, R216, PT ;  /* 0x000000d8d900720c */ /* 0x040fe40003f04270 */
[----:B------:R-:W-:Y:S01]  /*190a0*/  IADD3 R216, R217, -0x1, RZ ;  /* 0xffffffffd9d87810 */ /* 0x000fe20007ffe0ff */
[C---:B------:R-:W-:Y:S04]  /*190b0*/  HMMA.16816.F32 R64, R156.reuse, R162, R64 ;  /* 0x000000a29c40723c */ /* 0x040fe80000001840 */
[----:B-----5:R-:W-:Y:S04]  /*190c0*/  LDSM.16.M88.4 R180, [R208+0x2000] ;  /* 0x00200000d0b4783b */ /* 0x020fe80000000200 */
[-C--:B-1----:R-:W-:Y:S04]  /*190d0*/  HMMA.16816.F32 R68, R156, R172.reuse, R68 ;  /* 0x000000ac9c44723c */ /* 0x082fe80000001844 */
[----:B--2---:R-:W-:Y:S04]  /*190e0*/  LDSM.16.M88.4 R176, [R206] ;  /* 0x00000000ceb0783b */ /* 0x004fe80000000200 */
[C---:B------:R-:W-:Y:S04]  /*190f0*/  HMMA.16816.F32 R72, R164.reuse, R172, R72 ;  /* 0x000000aca448723c */ /* 0x040fe80000001848 */
[----:B------:R-:W-:Y:S04]  /*19100*/  LDSM.16.M88.4 R184, [R206+0x800] ;  /* 0x00080000ceb8783b */ /* 0x000fe80000000200 */
[-C--:B------:R-:W-:Y:S04]  /*19110*/  HMMA.16816.F32 R76, R164, R174.reuse, R76 ;  /* 0x000000aea44c723c */ /* 0x080fe8000000184c */
[----:B----4-:R-:W1:Y:S04]  /*19120*/  LDSM.16.M88.4 R168, [R208] ;  /* 0x00000000d0a8783b */ /* 0x010e680000000200 */
[----:B------:R-:W-:Y:S04]  /*19130*/  HMMA.16816.F32 R80, R156, R174, R80 ;  /* 0x000000ae9c50723c */ /* 0x000fe80000001850 */
[----:B------:R-:W2:Y:S08]  /*19140*/  LDSM.16.M88.4 R152, [R206+0x1000] ;  /* 0x00100000ce98783b */ /* 0x000eb00000000200 */
[----:B------:R-:W4:Y:S08]  /*19150*/  LDSM.16.M88.4 R188, [R206+0x1800] ;  /* 0x00180000cebc783b */ /* 0x000f300000000200 */
[----:B------:R-:W5:Y:S08]  /*19160*/  LDSM.16.M88.4 R192, [R206+0x2000] ;  /* 0x00200000cec0783b */ /* 0x000f700000000200 */
[----:B------:R-:W-:Y:S01]  /*19170*/  LDSM.16.M88.4 R160, [R209] ;  /* 0x00000000d1a0783b */ /* 0x000fe20000000200 */
[-C--:B-1----:R-:W-:Y:S07]  /*19180*/  HMMA.16816.F32 R4, R168, R176.reuse, R4 ;  /* 0x000000b0a804723c */ /* 0x082fee0000001804 */
[----:B------:R-:W1:Y:S01]  /*19190*/  LDSM.16.M88.4 R196, [R203] ;  /* 0x00000000cbc4783b */ /* 0x000e620000000200 */
[C---:B------:R-:W-:Y:S07]  /*191a0*/  HMMA.16816.F32 R8, R180.reuse, R176, R8 ;  /* 0x000000b0b408723c */ /* 0x040fee0000001808 */
[----:B------:R-:W1:Y:S01]  /*191b0*/  LDSM.16.M88.4 R156, [R209+0x2000] ;  /* 0x00200000d19c783b */ /* 0x000e620000000200 */
[-C--:B------:R-:W-:Y:S07]  /*191c0*/  HMMA.16816.F32 R12, R180, R178.reuse, R12 ;  /* 0x000000b2b40c723c */ /* 0x080fee000000180c */
[----:B------:R-:W0:Y:S01]  /*191d0*/  LDGDEPBAR ;  /* 0x00000000000079af */ /* 0x000e220000000000 */
[C---:B------:R-:W-:Y:S08]  /*191e0*/  HMMA.16816.F32 R16, R168.reuse, R178, R16 ;  /* 0x000000b2a810723c */ /* 0x040ff00000001810 */
        /* <DEDUP_REMOVED lines=34> */
[----:B------:R2:W4:Y:S01]  /*19410*/  MUFU.TANH R173, R0 ;  /* 0x0000000000ad7308 */ /* 0x0005220000002400 */
[-C--:B-1----:R-:W-:Y:S08]  /*19420*/  HMMA.16816.F32 R20, R160, R4.reuse, R20 ;  /* 0x00000004a014723c */ /* 0x082ff00000001814 */
[C---:B------:R-:W-:Y:S04]  /*19430*/  HMMA.16816.F32 R24, R156.reuse, R4, R24 ;  /* 0x000000049c18723c */ /* 0x040fe80000001818 */
[----:B--2---:R-:W-:Y:S02]  /*19440*/  FMUL.FTZ R0, R9, c[0x0][0x320] ;  /* 0x0000c80009007a20 */ /* 0x004fe40000410000 */
[----:B------:R-:W1:Y:S02]  /*19450*/  LDSM.16.M88.4 R8, [R203+0x1000] ;  /* 0x00100000cb08783b */ /* 0x000e640000000200 */
[-C--:B------:R-:W-:Y:S01]  /*19460*/  HMMA.16816.F32 R28, R156, R6.reuse, R28 ;  /* 0x000000069c1c723c */ /* 0x080fe2000000181c */
[----:B------:R2:W5:Y:S07]  /*19470*/  MUFU.TANH R168, R0 ;  /* 0x0000000000a87308 */ /* 0x00056e0000002400 */
        /* <DEDUP_REMOVED lines=8> */
[----:B---3--:R-:W1:Y:S07]  /*19500*/  LDSM.16.M88.4 R4, [R203+0x1800] ;  /* 0x00180000cb04783b */ /* 0x008e6e0000000200 */
[C---:B------:R-:W-:Y:S04]  /*19510*/  HMMA.16816.F32 R40, R156.reuse, R8, R40 ;  /* 0x000000089c28723c */ /* 0x040fe80000001828 */
[----:B--2---:R-:W-:Y:S04]  /*19520*/  FMUL.FTZ R0, R13, c[0x0][0x320] ;  /* 0x0000c8000d007a20 */ /* 0x004fe80000410000 */
[-C--:B------:R-:W-:Y:S01]  /*19530*/  HMMA.16816.F32 R44, R156, R10.reuse, R44 ;  /* 0x0000000a9c2c723c */ /* 0x080fe2000000182c */
[----:B------:R2:W3:Y:S07]  /*19540*/  MUFU.TANH R155, R0 ;  /* 0x00000000009b7308 */ /* 0x0004ee0000002400 */
[C---:B------:R-:W-:Y:S08]  /*19550*/  HMMA.16816.F32 R48, R160.reuse, R10, R48 ;  /* 0x0000000aa030723c */ /* 0x040ff00000001830 */
[----:B------:R-:W-:Y:S04]  /*19560*/  FMUL.FTZ R8, R41, c[0x0][0x320] ;  /* 0x0000c80029087a20 */ /* 0x000fe80000410000 */
[----:B------:R3:W-:Y:S01]  /*19570*/  MUFU.TANH R184, R8 ;  /* 0x0000000800b87308 */ /* 0x0007e20000002400 */
[----:B----4-:R-:W-:Y:S02]  /*19580*/  FMUL.FTZ R3, R42, c[0x0][0x320] ;  /* 0x0000c8002a037a20 */ /* 0x010fe40000410000 */
[----:B--2---:R-:W-:Y:S01]  /*19590*/  FMUL.FTZ R0, R14, c[0x0][0x320] ;  /* 0x0000c8000e007a20 */ /* 0x004fe20000410000 */
[-C--:B-1----:R-:W-:Y:S06]  /*195a0*/  HMMA.16816.F32 R52, R160, R4.reuse, R52 ;  /* 0x00000004a034723c */ /* 0x082fec0000001834 */
[----:B------:R1:W-:Y:S02]  /*195b0*/  MUFU.TANH R166, R0 ;  /* 0x0000000000a67308 */ /* 0x0003e40000002400 */
[C---:B------:R-:W-:Y:S08]  /*195c0*/  HMMA.16816.F32 R56, R156.reuse, R4, R56 ;  /* 0x000000049c38723c */ /* 0x040ff00000001838 */
[----:B------:R2:W-:Y:S01]  /*195d0*/  MUFU.TANH R243, R3 ;  /* 0x0000000300f37308 */ /* 0x0005e20000002400 */
[-C--:B------:R-:W-:Y:S01]  /*195e0*/  HMMA.16816.F32 R60, R156, R6.reuse, R60 ;  /* 0x000000069c3c723c */ /* 0x080fe2000000183c */
[----:B---3--:R-:W3:Y:S01]  /*195f0*/  LDSM.16.M88.4 R8, [R203+0x2000] ;  /* 0x00200000cb08783b */ /* 0x008ee20000000200 */
        /* <DEDUP_REMOVED lines=18> */
[----:B-----5:R-:W-:Y:S02]  /*19720*/  FMNMX.FTZ R4, R168, R4, !PT ;  /* 0x00000004a8047209 */ /* 0x020fe40007810000 */
[----:B----4-:R-:W-:Y:S02]  /*19730*/  FMNMX.FTZ R3, R154, R2, !PT ;  /* 0x000000029a037209 */ /* 0x010fe40007810000 */
[----:B------:R-:W-:Y:S03]  /*19740*/  HMMA.16816.F32 R80, R160, R10, R80 ;  /* 0x0000000aa050723c */ /* 0x000fe60000001850 */
[----:B------:R-:W-:Y:S01]  /*19750*/  MUFU.TANH R157, R8 ;  /* 0x00000008009d7308 */ /* 0x000fe20000002400 */
[----:B------:R-:W-:Y:S01]  /*19760*/  FMNMX.FTZ R4, R164, R4, !PT ;  /* 0x00000004a4047209 */ /* 0x000fe20007810000 */
[----:B-1----:R-:W-:Y:S01]  /*19770*/  FMUL.FTZ R0, R17, c[0x0][0x320] ;  /* 0x0000c80011007a20 */ /* 0x002fe20000410000 */
[----:B------:R-:W-:Y:S02]  /*19780*/  FMNMX.FTZ R3, R153, R3, !PT ;  /* 0x0000000399037209 */ /* 0x000fe40007810000 */
[----:B------:R-:W-:Y:S01]  /*19790*/  FMUL.FTZ R5, R73, c[0x0][0x320] ;  /* 0x0000c80049057a20 */ /* 0x000fe20000410000 */
[----:B------:R-:W-:Y:S03]  /*197a0*/  FMNMX.FTZ R4, R155, R4, !PT ;  /* 0x000000049b047209 */ /* 0x000fe60007810000 */
        /* <DEDUP_REMOVED lines=146> */
[--C-:B------:R-:W-:Y:S02]  /*1a0d0*/  FFMA.FTZ R9, R12, c[0x0][0x2d0], -R152.reuse ;  /* 0x0000b4000c097a23 */ /* 0x100fe40000010898 */
[--C-:B------:R-:W-:Y:S02]  /*1a0e0*/  FFMA.FTZ R32, R29, c[0x0][0x2d0], -R152.reuse ;  /* 0x0000b4001d207a23 */ /* 0x100fe40000010898 */
[----:B------:R-:W-:Y:S01]  /*1a0f0*/  MUFU.EX2 R224, R9 ;  /* 0x0000000900e07308 */ /* 0x000fe20000000800 */
[--C-:B------:R-:W-:Y:S02]  /*1a100*/  FFMA.FTZ R40, R40, c[0x0][0x2d0], -R152.reuse ;  /* 0x0000b40028287a23 */ /* 0x100fe40000010898 */
[--C-:B------:R-:W-:Y:S01]  /*1a110*/  FFMA.FTZ R44, R44, c[0x0][0x2d0], -R152.reuse ;  /* 0x0000b4002c2c7a23 */ /* 0x100fe20000010898 */
        /* <DEDUP_REMOVED lines=39> */
[----:B-1----:R-:W-:Y:S01]  /*1a390*/  FMNMX.FTZ R70, R5, R8, !PT ;  /* 0x0000000805467209 */ /* 0x002fe20007810000 */
[----:B------:R-:W-:Y:S04]  /*1a3a0*/  FFMA.FTZ R5, R19, c[0x0][0x2d0], -R152 ;  /* 0x0000b40013057a23 */ /* 0x000fe80000010898 */
[----:B------:R1:W-:Y:S01]  /*1a3b0*/  MUFU.EX2 R229, R5 ;  /* 0x0000000500e57308 */ /* 0x0003e20000000800 */
[----:B----4-:R-:W-:Y:S01]  /*1a3c0*/  FMNMX.FTZ R4, R0, R7, !PT ;  /* 0x0000000700047209 */ /* 0x010fe20007810000 */
[----:B------:R-:W-:Y:S01]  /*1a3d0*/  FMUL.FTZ R7, R78, c[0x0][0x320] ;  /* 0x0000c8004e077a20 */ /* 0x000fe20000410000 */
[----:B------:R-:W-:Y:S07]  /*1a3e0*/  FMNMX.FTZ R0, R245, R6, !PT ;  /* 0x00000006f5007209 */ /* 0x000fee0007810000 */
[----:B------:R4:W5:Y:S01]  /*1a3f0*/  MUFU.TANH R74, R7 ;  /* 0x00000007004a7308 */ /* 0x0009620000002400 */
[----:B------:R-:W-:Y:S04]  /*1a400*/  FMNMX.FTZ R0, R247, R0, !PT ;  /* 0x00000000f7007209 */ /* 0x000fe80007810000 */
[----:B------:R-:W-:Y:S01]  /*1a410*/  FMNMX.FTZ R6, R188, R0, !PT ;  /* 0x00000000bc067209 */ /* 0x000fe20007810000 */
[----:B------:R-:W-:Y:S03]  /*1a420*/  FMUL.FTZ R0, R79, c[0x0][0x320] ;  /* 0x0000c8004f007a20 */ /* 0x000fe60000410000 */
[----:B------:R-:W-:Y:S01]  /*1a430*/  FMNMX.FTZ R6, R195, R6, !PT ;  /* 0x00000006c3067209 */ /* 0x000fe20007810000 */
[----:B------:R2:W2:Y:S01]  /*1a440*/  MUFU.TANH R75, R0 ;  /* 0x00000000004b7308 */ /* 0x0004a20000002400 */
[----:B-1----:R-:W-:Y:S01]  /*1a450*/  @P0 MOV R5, R221 ;  /* 0x000000dd00050202 */ /* 0x002fe20000000f00 */
[----:B----4-:R-:W1:Y:S01]  /*1a460*/  SHFL.BFLY PT, R7, R4, 0x1, 0x1f ;  /* 0x0c201f0004077f89 */ /* 0x010e6200000e0000 */
[----:B--2---:R-:W-:Y:S04]  /*1a470*/  FMNMX.FTZ R0, R156, R6, !PT ;  /* 0x000000069c007209 */ /* 0x004fe80007810000 */
[----:B------:R-:W-:Y:S01]  /*1a480*/  FMNMX.FTZ R3, R157, R0, !PT ;  /* 0x000000009d037209 */ /* 0x000fe20007810000 */
[----:B------:R-:W-:Y:S03]  /*1a490*/  FADD.FTZ R0, -R72, R2 ;  /* 0x0000000248007221 */ /* 0x000fe60000010100 */
[----:B------:R-:W-:Y:S01]  /*1a4a0*/  FMNMX.FTZ R3, R191, R3, !PT ;  /* 0x00000003bf037209 */ /* 0x000fe20007810000 */
[----:B------:R-:W-:Y:S03]  /*1a4b0*/  FMUL.FTZ R2, R0, c[0x0][0x2d0] ;  /* 0x0000b40000027a20 */ /* 0x000fe60000410000 */
[----:B---3--:R-:W-:Y:S01]  /*1a4c0*/  FMNMX.FTZ R0, R193, R3, !PT ;  /* 0x00000003c1007209 */ /* 0x008fe20007810000 */
[----:B------:R2:W3:Y:S01]  /*1a4d0*/  MUFU.EX2 R73, R2 ;  /* 0x0000000200497308 */ /* 0x0004e20000000800 */
[----:B-1----:R-:W-:Y:S01]  /*1a4e0*/  FMNMX.FTZ R71, R4, R7, !PT ;  /* 0x0000000704477209 */ /* 0x002fe20007810000 */
[----:B------:R-:W-:Y:S01]  /*1a4f0*/  FFMA.FTZ R4, R154, c[0x0][0x2d0], -R152 ;  /* 0x0000b4009a047a23 */ /* 0x000fe20000010898 */
[----:B-----5:R-:W-:Y:S01]  /*1a500*/  FMNMX.FTZ R0, R74, R0, !PT ;  /* 0x000000004a007209 */ /* 0x020fe20007810000 */
[----:B------:R-:W-:Y:S02]  /*1a510*/  FMUL.FTZ R154, R70, c[0x0][0x2d0] ;  /* 0x0000b400469a7a20 */ /* 0x000fe40000410000 */
[----:B------:R-:W-:Y:S01]  /*1a520*/  @P0 IMAD.WIDE.U32 R6, R216, c[0x0][0x1e0], RZ ;  /* 0x00007800d8060a25 */ /* 0x000fe200078e00ff */
[----:B------:R-:W-:Y:S03]  /*1a530*/  FMNMX.FTZ R0, R75, R0, !PT ;  /* 0x000000004b007209 */ /* 0x000fe60007810000 */
[----:B------:R-:W-:Y:S02]  /*1a540*/  MUFU.EX2 R236, R4 ;  /* 0x0000000400ec7308 */ /* 0x000fe40000000800 */
[----:B------:R-:W1:Y:S01]  /*1a550*/  SHFL.BFLY PT, R3, R0, 0x2, 0x1f ;  /* 0x0c401f0000037f89 */ /* 0x000e6200000e0000 */
[----:B--2---:R-:W-:Y:S02]  /*1a560*/  FADD.FTZ R2, -R71, R84 ;  /* 0x0000005447027221 */ /* 0x004fe40000010100 */
[C---:B---3--:R-:W-:Y:S02]  /*1a570*/  FMUL.FTZ R33, R73.reuse, R117 ;  /* 0x0000007549217220 */ /* 0x048fe40000410000 */
[----:B------:R-:W-:Y:S02]  /*1a580*/  FMUL.FTZ R2, R2, c[0x0][0x2d0] ;  /* 0x0000b40002027a20 */ /* 0x000fe40000410000 */
[----:B------:R-:W-:Y:S02]  /*1a590*/  FMUL.FTZ R49, R73, R133 ;  /* 0x0000008549317220 */ /* 0x000fe40000410000 */
[----:B------:R2:W3:Y:S01]  /*1a5a0*/  MUFU.EX2 R69, R2 ;  /* 0x0000000200457308 */ /* 0x0004e20000000800 */
[----:B-1----:R-:W-:Y:S01]  /*1a5b0*/  FMNMX.FTZ R0, R0, R3, !PT ;  /* 0x0000000300007209 */ /* 0x002fe20007810000 */
[--C-:B------:R-:W-:Y:S08]  /*1a5c0*/  FFMA.FTZ R3, R14, c[0x0][0x2d0], -R152.reuse ;  /* 0x0000b4000e037a23 */ /* 0x100ff00000010898 */
[----:B------:R-:W-:Y:S01]  /*1a5d0*/  MUFU.EX2 R239, R3 ;  /* 0x0000000300ef7308 */ /* 0x000fe20000000800 */
[----:B--2---:R-:W-:Y:S02]  /*1a5e0*/  FADD.FTZ R2, -R70, R85 ;  /* 0x0000005546027221 */ /* 0x004fe40000010100 */
[C---:B---3--:R-:W-:Y:S02]  /*1a5f0*/  FMUL.FTZ R19, R69.reuse, R103 ;  /* 0x0000006745137220 */ /* 0x048fe40000410000 */
[----:B------:R-:W-:Y:S02]  /*1a600*/  FMUL.FTZ R2, R2, c[0x0][0x2d0] ;  /* 0x0000b40002027a20 */ /* 0x000fe40000410000 */
[C---:B------:R-:W-:Y:S03]  /*1a610*/  FMUL.FTZ R34, R69.reuse, R118 ;  /* 0x0000007645227220 */ /* 0x040fe60000410000 */
[----:B------:R1:W2:Y:S01]  /*1a620*/  MUFU.EX2 R68, R2 ;  /* 0x0000000200447308 */ /* 0x0002a20000000800 */
[C---:B------:R-:W-:Y:S02]  /*1a630*/  FMUL.FTZ R35, R69.reuse, R119 ;  /* 0x0000007745237220 */ /* 0x040fe40000410000 */
[C---:B------:R-:W-:Y:S02]  /*1a640*/  FMUL.FTZ R50, R69.reuse, R134 ;  /* 0x0000008645327220 */ /* 0x040fe40000410000 */
[----:B------:R-:W-:Y:S02]  /*1a650*/  FMUL.FTZ R51, R69, R135 ;  /* 0x0000008745337220 */ /* 0x000fe40000410000 */
[--C-:B-1----:R-:W-:Y:S02]  /*1a660*/  FFMA.FTZ R2, R153, c[0x0][0x2d0], -R152.reuse ;  /* 0x0000b40099027a23 */ /* 0x102fe40000010898 */
[----:B------:R-:W-:Y:S02]  /*1a670*/  FMUL.FTZ R153, R71, c[0x0][0x2d0] ;  /* 0x0000b40047997a20 */ /* 0x000fe40000410000 */
[----:B------:R1:W3:Y:S01]  /*1a680*/  MUFU.EX2 R238, R2 ;  /* 0x0000000200ee7308 */ /* 0x0002e20000000800 */
[----:B--2---:R-:W-:Y:S02]  /*1a690*/  FMUL.FTZ R29, R68, R113 ;  /* 0x00000071441d7220 */ /* 0x004fe40000410000 */
[--C-:B------:R-:W-:Y:S01]  /*1a6a0*/  FFMA.FTZ R3, R169, c[0x0][0x2d0], -R153.reuse ;  /* 0x0000b400a9037a23 */ /* 0x100fe20000010899 */
[----:B------:R-:W-:Y:S01]  /*1a6b0*/  MOV R169, R220 ;  /* 0x000000dc00a97202 */ /* 0x000fe20000000f00 */
[--C-:B------:R-:W-:Y:S02]  /*1a6c0*/  FFMA.FTZ R48, R180, c[0x0][0x2d0], -R153.reuse ;  /* 0x0000b400b4307a23 */ /* 0x100fe40000010899 */
[--C-:B------:R-:W-:Y:S02]  /*1a6d0*/  FFMA.FTZ R56, R178, c[0x0][0x2d0], -R153.reuse ;  /* 0x0000b400b2387a23 */ /* 0x100fe40000010899 */
[--C-:B------:R-:W-:Y:S01]  /*1a6e0*/  FFMA.FTZ R60, R179, c[0x0][0x2d0], -R153.reuse ;  /* 0x0000b400b33c7a23 */ /* 0x100fe20000010899 */
[----:B------:R2:W-:Y:S01]  /*1a6f0*/  MUFU.EX2 R232, R3 ;  /* 0x0000000300e87308 */ /* 0x0005e20000000800 */
[C---:B------:R-:W-:Y:S02]  /*1a700*/  FMUL.FTZ R41, R68.reuse, R125 ;  /* 0x0000007d44297220 */ /* 0x040fe40000410000 */
[C---:B------:R-:W-:Y:S02]  /*1a710*/  FMUL.FTZ R45, R68.reuse, R129 ;  /* 0x00000081442d7220 */ /* 0x040fe40000410000 */
[C---:B------:R-:W-:Y:S02]  /*1a720*/  FMUL.FTZ R57, R68.reuse, R141 ;  /* 0x0000008d44397220 */ /* 0x040fe40000410000 */
[----:B------:R-:W-:Y:S03]  /*1a730*/  FMUL.FTZ R61, R68, R145 ;  /* 0x00000091443d7220 */ /* 0x000fe60000410000 */
[----:B------:R4:W-:Y:S01]  /*1a740*/  MUFU.EX2 R129, R48 ;  /* 0x0000003000817308 */ /* 0x0009e20000000800 */
[----:B-1----:R-:W-:Y:S01]  /*1a750*/  FFMA.FTZ R2, R87, c[0x0][0x2d0], -R152 ;  /* 0x0000b40057027a23 */ /* 0x002fe20000010898 */
[----:B---3--:R-:W-:Y:S08]  /*1a760*/  F2FP.PACK_AB R76, R238, R236 ;  /* 0x000000ecee4c723e */ /* 0x008ff000000000ff */
[----:B------:R1:W3:Y:S01]  /*1a770*/  MUFU.EX2 R237, R2 ;  /* 0x0000000200ed7308 */ /* 0x0002e20000000800 */
[--C-:B--2---:R-:W-:Y:S09]  /*1a780*/  FFMA.FTZ R3, R167, c[0x0][0x2d0], -R153.reuse ;  /* 0x0000b400a7037a23 */ /* 0x104ff20000010899 */
[----:B------:R2:W5:Y:S01]  /*1a790*/  MUFU.EX2 R233, R3 ;  /* 0x0000000300e97308 */ /* 0x0005620000000800 */
[----:B----4-:R-:W-:Y:S01]  /*1a7a0*/  FMUL.FTZ R48, R73, R132 ;  /* 0x0000008449307220 */ /* 0x010fe20000410000 */
[----:B-1----:R-:W1:Y:S01]  /*1a7b0*/  SHFL.BFLY PT, R2, R0, 0x1, 0x1f ;  /* 0x0c201f0000027f89 */ /* 0x002e6200000e0000 */
[----:B---3--:R-:W-:Y:S01]  /*1a7c0*/  F2FP.PACK_AB R78, R239, R237 ;  /* 0x000000edef4e723e */ /* 0x008fe200000000ff */
[--C-:B--2---:R-:W-:Y:S01]  /*1a7d0*/  FFMA.FTZ R3, R17, c[0x0][0x2d0], -R153.reuse ;  /* 0x0000b40011037a23 */ /* 0x104fe20000010899 */
[----:B-----5:R-:W-:Y:S01]  /*1a7e0*/  F2FP.PACK_AB R77, R233, R232 ;  /* 0x000000e8e94d723e */ /* 0x020fe200000000ff */
[----:B------:R-:W-:Y:S01]  /*1a7f0*/  FMUL.FTZ R17, R73, R101 ;  /* 0x0000006549117220 */ /* 0x000fe20000410000 */
[----:B------:R-:W-:Y:S03]  /*1a800*/  MOV R101, R189 ;  /* 0x000000bd00657202 */ /* 0x000fe60000000f00 */
[----:B------:R1:W-:Y:S02]  /*1a810*/  MUFU.EX2 R235, R3 ;  /* 0x0000000300eb7308 */ /* 0x0003e40000000800 */
[----:B-1----:R-:W-:Y:S01]  /*1a820*/  FMNMX.FTZ R3, R0, R2, !PT ;  /* 0x0000000200037209 */ /* 0x002fe20007810000 */
[--C-:B------:R-:W-:Y:S02]  /*1a830*/  FFMA.FTZ R2, R173, c[0x0][0x2d0], -R154.reuse ;  /* 0x0000b400ad027a23 */ /* 0x100fe4000001089a */
[----:B------:R-:W-:Y:S05]  /*1a840*/  FFMA.FTZ R0, R16, c[0x0][0x2d0], -R153 ;  /* 0x0000b40010007a23 */ /* 0x000fea0000010899 */
[----:B------:R1:W-:Y:S10]  /*1a850*/  MUFU.EX2 R226, R2 ;  /* 0x0000000200e27308 */ /* 0x0003f40000000800 */
[----:B------:R2:W3:Y:S01]  /*1a860*/  MUFU.EX2 R234, R0 ;  /* 0x0000000000ea7308 */ /* 0x0004e20000000800 */
[----:B-1----:R-:W-:Y:S09]  /*1a870*/  FFMA.FTZ R2, R168, c[0x0][0x2d0], -R154 ;  /* 0x0000b400a8027a23 */ /* 0x002ff2000001089a */
[----:B------:R1:W4:Y:S01]  /*1a880*/  MUFU.EX2 R227, R2 ;  /* 0x0000000200e37308 */ /* 0x0003220000000800 */
[----:B--2---:R-:W-:Y:S01]  /*1a890*/  FADD.FTZ R0, -R3, R86 ;  /* 0x0000005603007221 */ /* 0x004fe20000010100 */
[----:B---3--:R-:W-:Y:S03]  /*1a8a0*/  F2FP.PACK_AB R79, R234, R235 ;  /* 0x000000ebea4f723e */ /* 0x008fe600000000ff */
[----:B------:R-:W-:Y:S06]  /*1a8b0*/  FMUL.FTZ R0, R0, c[0x0][0x2d0] ;  /* 0x0000b40000007a20 */ /* 0x000fec0000410000 */
[----:B------:R-:W2:Y:S01]  /*1a8c0*/  MUFU.EX2 R0, R0 ;  /* 0x0000000000007308 */ /* 0x000ea20000000800 */
[--C-:B-1----:R-:W-:Y:S01]  /*1a8d0*/  FFMA.FTZ R2, R164, c[0x0][0x2d0], -R154.reuse ;  /* 0x0000b400a4027a23 */ /* 0x102fe2000001089a */
[----:B----4-:R-:W-:Y:S02]  /*1a8e0*/  F2FP.PACK_AB R64, R227, R226 ;  /* 0x000000e2e340723e */ /* 0x010fe400000000ff */
[----:B------:R-:W-:Y:S06]  /*1a8f0*/  MOV R164, R191 ;  /* 0x000000bf00a47202 */ /* 0x000fec0000000f00 */
[----:B------:R1:W-:Y:S10]  /*1a900*/  MUFU.EX2 R230, R2 ;  /* 0x0000000200e67308 */ /* 0x0003f40000000800 */
[----:B------:R3:W-:Y:S01]  /*1a910*/  MUFU.EX2 R191, R56 ;  /* 0x0000003800bf7308 */ /* 0x0007e20000000800 */
[C---:B--2---:R-:W-:Y:S01]  /*1a920*/  FMUL.FTZ R14, R0.reuse, R98 ;  /* 0x00000062000e7220 */ /* 0x044fe20000410000 */
[----:B------:R-:W-:Y:S01]  /*1a930*/  MOV R98, R190 ;  /* 0x000000be00627202 */ /* 0x000fe20000000f00 */
[C---:B------:R-:W-:Y:S02]  /*1a940*/  FMUL.FTZ R30, R0.reuse, R114 ;  /* 0x00000072001e7220 */ /* 0x040fe40000410000 */
[C---:B------:R-:W-:Y:S02]  /*1a950*/  FMUL.FTZ R31, R0.reuse, R115 ;  /* 0x00000073001f7220 */ /* 0x040fe40000410000 */
[C---:B------:R-:W-:Y:S03]  /*1a960*/  FMUL.FTZ R42, R0.reuse, R126 ;  /* 0x0000007e002a7220 */ /* 0x040fe60000410000 */
[----:B------:R2:W-:Y:S01]  /*1a970*/  MUFU.EX2 R190, R60 ;  /* 0x0000003c00be7308 */ /* 0x0005e20000000800 */
[C---:B------:R-:W-:Y:S02]  /*1a980*/  FMUL.FTZ R43, R0.reuse, R127 ;  /* 0x0000007f002b7220 */ /* 0x040fe40000410000 */
[C---:B------:R-:W-:Y:S02]  /*1a990*/  FMUL.FTZ R46, R0.reuse, R130 ;  /* 0x00000082002e7220 */ /* 0x040fe40000410000 */
[----:B-1----:R-:W-:Y:S01]  /*1a9a0*/  FFMA.FTZ R2, R155, c[0x0][0x2d0], -R154 ;  /* 0x0000b4009b027a23 */ /* 0x002fe2000001089a */
[----:B------:R-:W-:Y:S01]  /*1a9b0*/  MOV R155, R195 ;  /* 0x000000c3009b7202 */ /* 0x000fe20000000f00 */
[C---:B------:R-:W-:Y:S02]  /*1a9c0*/  FMUL.FTZ R47, R0.reuse, R131 ;  /* 0x00000083002f7220 */ /* 0x040fe40000410000 */
[C---:B------:R-:W-:Y:S01]  /*1a9d0*/  FMUL.FTZ R58, R0.reuse, R142 ;  /* 0x0000008e003a7220 */ /* 0x040fe20000410000 */
[----:B------:R1:W4:Y:S01]  /*1a9e0*/  MUFU.EX2 R231, R2 ;  /* 0x0000000200e77308 */ /* 0x0003220000000800 */
[C---:B------:R-:W-:Y:S02]  /*1a9f0*/  FMUL.FTZ R59, R0.reuse, R143 ;  /* 0x0000008f003b7220 */ /* 0x040fe40000410000 */
[----:B------:R-:W-:Y:S02]  /*1aa00*/  FMUL.FTZ R62, R0, R146 ;  /* 0x00000092003e7220 */ /* 0x000fe40000410000 */
[----:B---3--:R-:W-:Y:S02]  /*1aa10*/  FMUL.FTZ R56, R68, R140 ;  /* 0x0000008c44387220 */ /* 0x008fe40000410000 */
[----:B------:R-:W-:Y:S02]  /*1aa20*/  FMUL.FTZ R63, R0, R147 ;  /* 0x00000093003f7220 */ /* 0x000fe40000410000 */
[----:B--2---:R-:W-:Y:S02]  /*1aa30*/  FMUL.FTZ R60, R68, R144 ;  /* 0x00000090443c7220 */ /* 0x004fe40000410000 */
[----:B-1----:R-:W-:Y:S01]  /*1aa40*/  FMUL.FTZ R2, R3, c[0x0][0x2d0] ;  /* 0x0000b40003027a20 */ /* 0x002fe20000410000 */
[----:B----4-:R-:W-:Y:S03]  /*1aa50*/  F2FP.PACK_AB R66, R231, R230 ;  /* 0x000000e6e742723e */ /* 0x010fe600000000ff */
[--C-:B------:R-:W-:Y:S02]  /*1aa60*/  FFMA.FTZ R4, R170, c[0x0][0x2d0], -R2.reuse ;  /* 0x0000b400aa047a23 */ /* 0x100fe40000010802 */
[--C-:B------:R-:W-:Y:S01]  /*1aa70*/  FFMA.FTZ R16, R174, c[0x0][0x2d0], -R2.reuse ;  /* 0x0000b400ae107a23 */ /* 0x100fe20000010802 */
[----:B------:R-:W-:Y:S01]  /*1aa80*/  MOV R174, R196 ;  /* 0x000000c400ae7202 */ /* 0x000fe20000000f00 */
[----:B------:R1:W-:Y:S01]  /*1aa90*/  MUFU.EX2 R170, R4 ;  /* 0x0000000400aa7308 */ /* 0x0003e20000000800 */
[--C-:B------:R-:W-:Y:S02]  /*1aaa0*/  FFMA.FTZ R28, R28, c[0x0][0x2d0], -R2.reuse ;  /* 0x0000b4001c1c7a23 */ /* 0x100fe40000010802 */
[--C-:B------:R-:W-:Y:S07]  /*1aab0*/  FFMA.FTZ R74, R74, c[0x0][0x2d0], -R2.reuse ;  /* 0x0000b4004a4a7a23 */ /* 0x100fee0000010802 */
[----:B------:R2:W-:Y:S10]  /*1aac0*/  MUFU.EX2 R168, R16 ;  /* 0x0000001000a87308 */ /* 0x0005f40000000800 */
[----:B------:R3:W-:Y:S01]  /*1aad0*/  MUFU.EX2 R196, R32 ;  /* 0x0000002000c47308 */ /* 0x0007e20000000800 */
[--C-:B-1----:R-:W-:Y:S09]  /*1aae0*/  FFMA.FTZ R4, R171, c[0x0][0x2d0], -R2.reuse ;  /* 0x0000b400ab047a23 */ /* 0x102ff20000010802 */
[----:B------:R1:W4:Y:S01]  /*1aaf0*/  MUFU.EX2 R171, R4 ;  /* 0x0000000400ab7308 */ /* 0x0003220000000800 */
[C---:B--2---:R-:W-:Y:S01]  /*1ab00*/  FMUL.FTZ R16, R73.reuse, R100 ;  /* 0x0000006449107220 */ /* 0x044fe20000410000 */
[----:B------:R-:W-:Y:S01]  /*1ab10*/  MOV R100, R188 ;  /* 0x000000bc00647202 */ /* 0x000fe20000000f00 */
[----:B---3--:R-:W-:Y:S02]  /*1ab20*/  FMUL.FTZ R32, R73, R116 ;  /* 0x0000007449207220 */ /* 0x008fe40000410000 */
[--C-:B-1----:R-:W-:Y:S01]  /*1ab30*/  FFMA.FTZ R4, R166, c[0x0][0x2d0], -R2.reuse ;  /* 0x0000b400a6047a23 */ /* 0x102fe20000010802 */
[----:B----4-:R-:W-:Y:S04]  /*1ab40*/  F2FP.PACK_AB R65, R171, R170 ;  /* 0x000000aaab41723e */ /* 0x010fe800000000ff */
[----:B------:R1:W-:Y:S02]  /*1ab50*/  MUFU.EX2 R173, R4 ;  /* 0x0000000400ad7308 */ /* 0x0003e40000000800 */
[----:B-1----:R-:W-:Y:S08]  /*1ab60*/  FFMA.FTZ R4, R165, c[0x0][0x2d0], -R2 ;  /* 0x0000b400a5047a23 */ /* 0x002ff00000010802 */
[----:B------:R1:W-:Y:S10]  /*1ab70*/  MUFU.EX2 R165, R28 ;  /* 0x0000001c00a57308 */ /* 0x0003f40000000800 */
[----:B------:R2:W3:Y:S01]  /*1ab80*/  MUFU.EX2 R176, R4 ;  /* 0x0000000400b07308 */ /* 0x0004e20000000800 */
[----:B-1----:R-:W-:Y:S01]  /*1ab90*/  FMUL.FTZ R28, R68, R112 ;  /* 0x00000070441c7220 */ /* 0x002fe20000410000 */
[----:B--2---:R-:W-:Y:S02]  /*1aba0*/  @P0 SHF.R.S32.HI R4, RZ, 0x1f, R216 ;  /* 0x0000001fff040819 */ /* 0x004fe400000114d8 */
[----:B---3--:R-:W-:Y:S03]  /*1abb0*/  F2FP.PACK_AB R67, R176, R173 ;  /* 0x000000adb043723e */ /* 0x008fe600000000ff */
[----:B------:R-:W-:Y:S02]  /*1abc0*/  @P0 IMAD R8, R4, c[0x0][0x1e0], RZ ;  /* 0x0000780004080a24 */ /* 0x000fe400078e02ff */
[----:B------:R-:W-:Y:S02]  /*1abd0*/  FFMA.FTZ R4, R20, c[0x0][0x2d0], -R152 ;  /* 0x0000b40014047a23 */ /* 0x000fe40000010898 */
[----:B------:R-:W-:Y:S02]  /*1abe0*/  @P0 IMAD R8, R216, c[0x0][0x1e4], R8 ;  /* 0x00007900d8080a24 */ /* 0x000fe400078e0208 */
[----:B------:R1:W-:Y:S02]  /*1abf0*/  MUFU.EX2 R228, R4 ;  /* 0x0000000400e47308 */ /* 0x0003e40000000800 */
[----:B-1----:R-:W-:Y:S05]  /*1ac00*/  @P0 MOV R4, R222 ;  /* 0x000000de00040202 */ /* 0x002fea0000000f00 */
[----:B------:R-:W-:Y:S01]  /*1ac10*/  @P0 IMAD.WIDE.U32 R4, R6, 0x50, R4 ;  /* 0x0000005006040825 */ /* 0x000fe200078e0004 */
[----:B------:R-:W-:Y:S02]  /*1ac20*/  @P0 IADD3 R6, R7, R8, RZ ;  /* 0x0000000807060210 */ /* 0x000fe40007ffe0ff */
[----:B------:R-:W-:Y:S01]  /*1ac30*/  @P0 MOV R7, c[0x0][0x1e0] ;  /* 0x0000780000070a02 */ /* 0x000fe20000000f00 */
[----:B------:R-:W-:Y:S01]  /*1ac40*/  FFMA.FTZ R8, R13, c[0x0][0x2d0], -R152 ;  /* 0x0000b4000d087a23 */ /* 0x000fe20000010898 */
[----:B------:R-:W-:Y:S01]  /*1ac50*/  @P0 LEA R10, P1, R4, c[0x0][0x1c8], 0x1 ;  /* 0x00007200040a0a11 */ /* 0x000fe200078208ff */
[----:B------:R-:W-:Y:S01]  /*1ac60*/  @P0 IMAD R6, R6, 0x50, RZ ;  /* 0x0000005006060824 */ /* 0x000fe200078e02ff */
[----:B------:R-:W-:Y:S01]  /*1ac70*/  @P0 SHF.L.U32 R13, R7, 0x5, RZ ;  /* 0x00000005070d0819 */ /* 0x000fe200000006ff */
[----:B------:R1:W-:Y:S03]  /*1ac80*/  MUFU.EX2 R225, R8 ;  /* 0x0000000800e17308 */ /* 0x0003e60000000800 */
[----:B------:R-:W-:Y:S02]  /*1ac90*/  @P0 IADD3 R6, R5, R6, RZ ;  /* 0x0000000605060210 */ /* 0x000fe40007ffe0ff */
[----:B------:R-:W-:Y:S02]  /*1aca0*/  @P0 MOV R5, 0x5 ;  /* 0x0000000500050802 */ /* 0x000fe40000000f00 */
[----:B------:R-:W-:Y:S02]  /*1acb0*/  @P0 LEA.HI.X R11, R4, c[0x0][0x1cc], R6, 0x1, P1 ;  /* 0x00007300040b0a11 */ /* 0x000fe400008f0c06 */
[----:B------:R-:W-:Y:S01]  /*1acc0*/  @P0 SHF.L.U64.HI R12, R7, R5, c[0x0][0x1e4] ;  /* 0x00007900070c0619 */ /* 0x000fe20000010205 */
[--C-:B------:R-:W-:Y:S02]  /*1acd0*/  FFMA.FTZ R5, R21, c[0x0][0x2d0], -R153.reuse ;  /* 0x0000b40015057a23 */ /* 0x100fe40000010899 */
[----:B------:R2:W-:Y:S02]  /*1ace0*/  @P0 LDGSTS.E.BYPASS.LTC128B.128 [R219+0x2900], [R10.64], !P4 ;  /* 0x029000000adb0fae */ /* 0x0005e4000e101d48 */
[----:B------:R3:W-:Y:S01]  /*1acf0*/  MUFU.EX2 R223, R5 ;  /* 0x0000000500df7308 */ /* 0x0007e20000000800 */
[-C--:B-1----:R-:W-:Y:S04]  /*1ad00*/  @P0 IADD3 R8, P3, R10, R13.reuse, RZ ;  /* 0x0000000d0a080210 */ /* 0x082fe80007f7e0ff */
[-C--:B------:R-:W-:Y:S02]  /*1ad10*/  @P0 IADD3.X R9, R11, R12.reuse, RZ, P3, !PT ;  /* 0x0000000c0b090210 */ /* 0x080fe40001ffe4ff */
[-C--:B------:R-:W-:Y:S03]  /*1ad20*/  @P0 IADD3 R6, P1, R8, R13.reuse, RZ ;  /* 0x0000000d08060210 */ /* 0x080fe60007f3e0ff */
[----:B------:R1:W-:Y:S01]  /*1ad30*/  @P0 LDGSTS.E.BYPASS.LTC128B.128 [R219+0x3100], [R8.64], !P4 ;  /* 0x0310000008db0fae */ /* 0x0003e2000e101d48 */
[-C--:B------:R-:W-:Y:S02]  /*1ad40*/  @P0 IADD3.X R7, R9, R12.reuse, RZ, P1, !PT ;  /* 0x0000000c09070210 */ /* 0x080fe40000ffe4ff */
[-C--:B------:R-:W-:Y:S01]  /*1ad50*/  @P0 IADD3 R4, P2, R6, R13.reuse, RZ ;  /* 0x0000000d06040210 */ /* 0x080fe20007f5e0ff */
[--C-:B--2---:R-:W-:Y:S03]  /*1ad60*/  FFMA.FTZ R11, R22, c[0x0][0x2d0], -R153.reuse ;  /* 0x0000b400160b7a23 */ /* 0x104fe60000010899 */
[----:B---3--:R-:W-:Y:S01]  /*1ad70*/  @P0 IADD3.X R5, R7, R12, RZ, P2, !PT ;  /* 0x0000000c07050210 */ /* 0x008fe200017fe4ff */
[----:B------:R2:W-:Y:S01]  /*1ad80*/  @P0 LDGSTS.E.BYPASS.LTC128B.128 [R219+0x3900], [R6.64], !P4 ;  /* 0x0390000006db0fae */ /* 0x0005e2000e101d48 */
[----:B------:R-:W-:Y:S01]  /*1ad90*/  @P0 IADD3 R10, P1, R4, R13, RZ ;  /* 0x0000000d040a0210 */ /* 0x000fe20007f3e0ff */
[----:B------:R3:W-:Y:S01]  /*1ada0*/  MUFU.EX2 R222, R11 ;  /* 0x0000000b00de7308 */ /* 0x0007e20000000800 */
[C---:B------:R-:W-:Y:S01]  /*1adb0*/  FMUL.FTZ R13, R68.reuse, R97 ;  /* 0x00000061440d7220 */ /* 0x040fe20000410000 */
[----:B------:R-:W-:Y:S04]  /*1adc0*/  MOV R97, R193 ;  /* 0x000000c100617202 */ /* 0x000fe80000000f00 */
[----:B------:R4:W-:Y:S04]  /*1add0*/  @P0 LDGSTS.E.BYPASS.LTC128B.128 [R219+0x4100], [R4.64], !P4 ;  /* 0x0410000004db0fae */ /* 0x0009e8000e101d48 */
[----:B------:R5:W-:Y:S01]  /*1ade0*/  MUFU.EX2 R193, R44 ;  /* 0x0000002c00c17308 */ /* 0x000be20000000800 */
[C---:B-1----:R-:W-:Y:S02]  /*1adf0*/  FMUL.FTZ R9, R68.reuse, R93 ;  /* 0x0000005d44097220 */ /* 0x042fe40000410000 */
[----:B------:R-:W-:Y:S02]  /*1ae00*/  FMUL.FTZ R8, R68, R92 ;  /* 0x0000005c44087220 */ /* 0x000fe40000410000 */
[--C-:B------:R-:W-:Y:S01]  /*1ae10*/  FFMA.FTZ R92, R185, c[0x0][0x2d0], -R154.reuse ;  /* 0x0000b400b95c7a23 */ /* 0x100fe2000001089a */
[----:B---3--:R-:W-:Y:S01]  /*1ae20*/  @P0 IADD3.X R11, R5, R12, RZ, P1, !PT ;  /* 0x0000000c050b0210 */ /* 0x008fe20000ffe4ff */
[--C-:B--2---:R-:W-:Y:S02]  /*1ae30*/  FFMA.FTZ R6, R15, c[0x0][0x2d0], -R153.reuse ;  /* 0x0000b4000f067a23 */ /* 0x104fe40000010899 */
[----:B------:R-:W-:Y:S02]  /*1ae40*/  FMUL.FTZ R7, R69, R91 ;  /* 0x0000005b45077220 */ /* 0x000fe40000410000 */
[----:B------:R1:W-:Y:S01]  /*1ae50*/  @P0 LDGSTS.E.BYPASS.LTC128B.128 [R219+0x4900], [R10.64], !P4 ;  /* 0x049000000adb0fae */ /* 0x0003e2000e101d48 */
[----:B------:R2:W-:Y:S01]  /*1ae60*/  MUFU.EX2 R220, R6 ;  /* 0x0000000600dc7308 */ /* 0x0005e20000000800 */
[--C-:B------:R-:W-:Y:S02]  /*1ae70*/  FFMA.FTZ R12, R26, c[0x0][0x2d0], -R154.reuse ;  /* 0x0000b4001a0c7a23 */ /* 0x100fe4000001089a */
[--C-:B----4-:R-:W-:Y:S02]  /*1ae80*/  FFMA.FTZ R4, R18, c[0x0][0x2d0], -R153.reuse ;  /* 0x0000b40012047a23 */ /* 0x110fe40000010899 */
[----:B------:R-:W-:Y:S02]  /*1ae90*/  FMUL.FTZ R5, R73, R89 ;  /* 0x0000005949057220 */ /* 0x000fe40000410000 */
[----:B------:R-:W3:Y:S01]  /*1aea0*/  LDSM.16.MT88.4 R20, [R201] ;  /* 0x00000000c914783b */ /* 0x000ee20000004200 */
[C---:B------:R-:W-:Y:S01]  /*1aeb0*/  FMUL.FTZ R15, R0.reuse, R99 ;  /* 0x00000063000f7220 */ /* 0x040fe20000410000 */
[----:B------:R-:W-:Y:S01]  /*1aec0*/  MOV R99, R194 ;  /* 0x000000c200637202 */ /* 0x000fe20000000f00 */
[----:B------:R4:W-:Y:S01]  /*1aed0*/  MUFU.EX2 R221, R4 ;  /* 0x0000000400dd7308 */ /* 0x0009e20000000800 */
[C---:B------:R-:W-:Y:S01]  /*1aee0*/  FMUL.FTZ R18, R69.reuse, R102 ;  /* 0x0000006645127220 */ /* 0x040fe20000410000 */
[----:B------:R-:W-:Y:S01]  /*1aef0*/  MOV R102, R187 ;  /* 0x000000bb00667202 */ /* 0x000fe20000000f00 */
[----:B------:R-:W-:Y:S02]  /*1af00*/  FMUL.FTZ R26, R0, R110 ;  /* 0x0000006e001a7220 */ /* 0x000fe40000410000 */
[----:B------:R-:W3:Y:S01]  /*1af10*/  LDSM.16.MT88.4 R36, [R205] ;  /* 0x00000000cd24783b */ /* 0x000ee20000004200 */
[----:B-----5:R-:W-:Y:S04]  /*1af20*/  FMUL.FTZ R44, R68, R128 ;  /* 0x00000080442c7220 */ /* 0x020fe80000410000 */
[----:B------:R5:W-:Y:S03]  /*1af30*/  MUFU.EX2 R199, R12 ;  /* 0x0000000c00c77308 */ /* 0x000be60000000800 */
[----:B------:R-:W3:Y:S01]  /*1af40*/  LDSM.16.MT88.4 R52, [R202] ;  /* 0x00000000ca34783b */ /* 0x000ee20000004200 */
[----:B--2---:R-:W-:Y:S02]  /*1af50*/  FMUL.FTZ R6, R69, R90 ;  /* 0x0000005a45067220 */ /* 0x004fe40000410000 */
[C---:B-1----:R-:W-:Y:S02]  /*1af60*/  FMUL.FTZ R10, R0.reuse, R94 ;  /* 0x0000005e000a7220 */ /* 0x042fe40000410000 */
[----:B------:R-:W-:Y:S02]  /*1af70*/  FMUL.FTZ R11, R0, R95 ;  /* 0x0000005f000b7220 */ /* 0x000fe40000410000 */
[----:B------:R1:W-:Y:S01]  /*1af80*/  MUFU.EX2 R194, R40 ;  /* 0x0000002800c27308 */ /* 0x0003e20000000800 */
[----:B------:R-:W2:Y:S01]  /*1af90*/  LDSM.16.MT88.4 R80, [R204] ;  /* 0x00000000cc50783b */ /* 0x000ea20000004200 */
[--C-:B----4-:R-:W-:Y:S01]  /*1afa0*/  FFMA.FTZ R4, R172, c[0x0][0x2d0], -R154.reuse ;  /* 0x0000b400ac047a23 */ /* 0x110fe2000001089a */
[----:B------:R-:W-:Y:S06]  /*1afb0*/  MOV R172, R218 ;  /* 0x000000da00ac7202 */ /* 0x000fec0000000f00 */
[----:B------:R-:W4:Y:S01]  /*1afc0*/  LDSM.16.MT88.4 R84, [R201+0x800] ;  /* 0x00080000c954783b */ /* 0x000f220000004200 */
[----:B------:R3:W-:Y:S01]  /*1afd0*/  MUFU.EX2 R197, R4 ;  /* 0x0000000400c57308 */ /* 0x0007e20000000800 */
[C---:B-----5:R-:W-:Y:S01]  /*1afe0*/  FMUL.FTZ R12, R68.reuse, R96 ;  /* 0x00000060440c7220 */ /* 0x060fe20000410000 */
[----:B------:R-:W-:Y:S05]  /*1aff0*/  MOV R96, R192 ;  /* 0x000000c000607202 */ /* 0x000fea0000000f00 */
[----:B------:R-:W-:Y:S03]  /*1b000*/  LDSM.16.MT88.4 R116, [R205+0x2000] ;  /* 0x00200000cd74783b */ /* 0x000fe60000004200 */
[----:B------:R5:W-:Y:S01]  /*1b010*/  MUFU.EX2 R187, R92 ;  /* 0x0000005c00bb7308 */ /* 0x000be20000000800 */
[C---:B-1----:R-:W-:Y:S04]  /*1b020*/  FMUL.FTZ R40, R68.reuse, R124 ;  /* 0x0000007c44287220 */ /* 0x042fe80000410000 */
[----:B------:R-:W-:Y:S08]  /*1b030*/  LDSM.16.MT88.4 R132, [R202+0x2000] ;  /* 0x00200000ca84783b */ /* 0x000ff00000004200 */
[----:B------:R-:W0:Y:S01]  /*1b040*/  LDGDEPBAR ;  /* 0x00000000000079af */ /* 0x000e220000000000 */
[--C-:B---3--:R-:W-:Y:S02]  /*1b050*/  FFMA.FTZ R4, R25, c[0x0][0x2d0], -R154.reuse ;  /* 0x0000b40019047a23 */ /* 0x108fe4000001089a */
[----:B------:R-:W-:Y:S02]  /*1b060*/  FMUL.FTZ R25, R68, R109 ;  /* 0x0000006d44197220 */ /* 0x000fe40000410000 */
[----:B------:R1:W-:Y:S03]  /*1b070*/  MUFU.EX2 R198, R4 ;  /* 0x0000000400c67308 */ /* 0x0003e60000000800 */
[----:B-----5:R-:W-:Y:S01]  /*1b080*/  LDSM.16.MT88.4 R92, [R202+0x800] ;  /* 0x00080000ca5c783b */ /* 0x020fe20000004200 */
[----:B-1----:R-:W-:Y:S02]  /*1b090*/  FFMA.FTZ R4, R24, c[0x0][0x2d0], -R154 ;  /* 0x0000b40018047a23 */ /* 0x002fe4000001089a */
[--C-:B------:R-:W-:Y:S04]  /*1b0a0*/  FFMA.FTZ R24, R27, c[0x0][0x2d0], -R2.reuse ;  /* 0x0000b4001b187a23 */ /* 0x100fe80000010802 */
[----:B------:R1:W-:Y:S01]  /*1b0b0*/  MUFU.EX2 R218, R4 ;  /* 0x0000000400da7308 */ /* 0x0003e20000000800 */
[----:B------:R-:W-:Y:S09]  /*1b0c0*/  FMUL.FTZ R27, R0, R111 ;  /* 0x0000006f001b7220 */ /* 0x000ff20000410000 */
[----:B------:R3:W-:Y:S01]  /*1b0d0*/  MUFU.EX2 R166, R24 ;  /* 0x0000001800a67308 */ /* 0x0007e20000000800 */
[----:B-1----:R-:W-:Y:S02]  /*1b0e0*/  FMUL.FTZ R4, R73, R88 ;  /* 0x0000005849047220 */ /* 0x002fe40000410000 */
[----:B------:R-:W1:Y:S05]  /*1b0f0*/  LDSM.16.MT88.4 R88, [R205+0x800] ;  /* 0x00080000cd58783b */ /* 0x000e6a0000004200 */
[-C--:B------:R-:W-:Y:S05]  /*1b100*/  HMMA.16816.F32 R4, R76, R20.reuse, R4 ;  /* 0x000000144c04723c */ /* 0x080fea0000001804 */
[----:B---3--:R-:W-:Y:S02]  /*1b110*/  FMUL.FTZ R24, R68, R108 ;  /* 0x0000006c44187220 */ /* 0x008fe40000410000 */
[----:B------:R-:W3:Y:S01]  /*1b120*/  LDL R108, [R1+0x28] ;  /* 0x00002800016c7983 */ /* 0x000ee20000100800 */
[C---:B------:R-:W-:Y:S03]  /*1b130*/  HMMA.16816.F32 R8, R64.reuse, R20, R8 ;  /* 0x000000144008723c */ /* 0x040fe60000001808 */
[----:B------:R-:W5:Y:S04]  /*1b140*/  LDL.LU R115, [R1+0x10] ;  /* 0x0000100001737983 */ /* 0x000f680000300800 */
[----:B------:R-:W-:Y:S01]  /*1b150*/  FFMA.FTZ R20, R175, c[0x0][0x2d0], -R2 ;  /* 0x0000b400af147a23 */ /* 0x000fe20000010802 */
[-C--:B------:R-:W-:Y:S01]  /*1b160*/  HMMA.16816.F32 R12, R64, R22.reuse, R12 ;  /* 0x00000016400c723c */ /* 0x080fe2000000180c */
[----:B------:R-:W5:Y:S02]  /*1b170*/  LDL.LU R114, [R1+0xc] ;  /* 0x00000c0001727983 */ /* 0x000f640000300800 */
[----:B------:R1:W1:Y:S01]  /*1b180*/  MUFU.EX2 R167, R20 ;  /* 0x0000001400a77308 */ /* 0x0002620000000800 */
[----:B------:R-:W-:Y:S01]  /*1b190*/  FMUL.FTZ R21, R73, R105 ;  /* 0x0000006949157220 */ /* 0x000fe20000410000 */
[----:B------:R-:W5:Y:S03]  /*1b1a0*/  LDL.LU R113, [R1+0x14] ;  /* 0x0000140001717983 */ /* 0x000f660000300800 */
[C---:B------:R-:W-:Y:S01]  /*1b1b0*/  HMMA.16816.F32 R16, R76.reuse, R22, R16 ;  /* 0x000000164c10723c */ /* 0x040fe20000001810 */
[----:B------:R-:W5:Y:S06]  /*1b1c0*/  LDL.LU R112, [R1+0x18] ;  /* 0x0000180001707983 */ /* 0x000f6c0000300800 */
[C---:B------:R-:W-:Y:S02]  /*1b1d0*/  FMUL.FTZ R22, R69.reuse, R106 ;  /* 0x0000006a45167220 */ /* 0x040fe40000410000 */
[----:B------:R-:W-:Y:S03]  /*1b1e0*/  FMUL.FTZ R23, R69, R107 ;  /* 0x0000006b45177220 */ /* 0x000fe60000410000 */
[----:B-1----:R-:W-:Y:S07]  /*1b1f0*/  FMUL.FTZ R20, R73, R104 ;  /* 0x0000006849147220 */ /* 0x002fee0000410000 */
[-C--:B------:R-:W-:Y:S08]  /*1b200*/  HMMA.16816.F32 R20, R76, R36.reuse, R20 ;  /* 0x000000244c14723c */ /* 0x080ff00000001814 */
[C---:B------:R-:W-:Y:S07]  /*1b210*/  HMMA.16816.F32 R24, R64.reuse, R36, R24 ;  /* 0x000000244018723c */ /* 0x040fee0000001818 */
[----:B------:R-:W-:Y:S01]  /*1b220*/  FFMA.FTZ R36, R177, c[0x0][0x2d0], -R152 ;  /* 0x0000b400b1247a23 */ /* 0x000fe20000010898 */
[-C--:B------:R-:W-:Y:S03]  /*1b230*/  HMMA.16816.F32 R28, R64, R38.reuse, R28 ;  /* 0x00000026401c723c */ /* 0x080fe6000000181c */
[----:B------:R1:W-:Y:S01]  /*1b240*/  MUFU.EX2 R195, R36 ;  /* 0x0000002400c37308 */ /* 0x0003e20000000800 */
[----:B------:R-:W-:Y:S04]  /*1b250*/  FMUL.FTZ R37, R73, R121 ;  /* 0x0000007949257220 */ /* 0x000fe80000410000 */
[C---:B------:R-:W-:Y:S07]  /*1b260*/  HMMA.16816.F32 R32, R76.reuse, R38, R32 ;  /* 0x000000264c20723c */ /* 0x040fee0000001820 */
[C---:B------:R-:W-:Y:S02]  /*1b270*/  FMUL.FTZ R38, R69.reuse, R122 ;  /* 0x0000007a45267220 */ /* 0x040fe40000410000 */
[----:B------:R-:W-:Y:S03]  /*1b280*/  FMUL.FTZ R39, R69, R123 ;  /* 0x0000007b45277220 */ /* 0x000fe60000410000 */
[----:B-1----:R-:W-:Y:S07]  /*1b290*/  FMUL.FTZ R36, R73, R120 ;  /* 0x0000007849247220 */ /* 0x002fee0000410000 */
[-C--:B------:R-:W-:Y:S08]  /*1b2a0*/  HMMA.16816.F32 R36, R76, R52.reuse, R36 ;  /* 0x000000344c24723c */ /* 0x080ff00000001824 */
[C---:B------:R-:W-:Y:S07]  /*1b2b0*/  HMMA.16816.F32 R40, R64.reuse, R52, R40 ;  /* 0x000000344028723c */ /* 0x040fee0000001828 */
[--C-:B------:R-:W-:Y:S01]  /*1b2c0*/  FFMA.FTZ R52, R181, c[0x0][0x2d0], -R153.reuse ;  /* 0x0000b400b5347a23 */ /* 0x100fe20000010899 */
[-C--:B------:R-:W-:Y:S03]  /*1b2d0*/  HMMA.16816.F32 R44, R64, R54.reuse, R44 ;  /* 0x00000036402c723c */ /* 0x080fe6000000182c */
[----:B------:R1:W-:Y:S01]  /*1b2e0*/  MUFU.EX2 R192, R52 ;  /* 0x0000003400c07308 */ /* 0x0003e20000000800 */
[----:B------:R-:W-:Y:S04]  /*1b2f0*/  FMUL.FTZ R53, R73, R137 ;  /* 0x0000008949357220 */ /* 0x000fe80000410000 */
[C---:B------:R-:W-:Y:S07]  /*1b300*/  HMMA.16816.F32 R48, R76.reuse, R54, R48 ;  /* 0x000000364c30723c */ /* 0x040fee0000001830 */
[C---:B------:R-:W-:Y:S02]  /*1b310*/  FMUL.FTZ R54, R69.reuse, R138 ;  /* 0x0000008a45367220 */ /* 0x040fe40000410000 */
[----:B------:R-:W-:Y:S03]  /*1b320*/  FMUL.FTZ R55, R69, R139 ;  /* 0x0000008b45377220 */ /* 0x000fe60000410000 */
[----:B-1----:R-:W-:Y:S07]  /*1b330*/  FMUL.FTZ R52, R73, R136 ;  /* 0x0000008849347220 */ /* 0x002fee0000410000 */
[-C--:B--2---:R-:W-:Y:S08]  /*1b340*/  HMMA.16816.F32 R52, R76, R80.reuse, R52 ;  /* 0x000000504c34723c */ /* 0x084ff00000001834 */
[C---:B------:R-:W-:Y:S07]  /*1b350*/  HMMA.16816.F32 R56, R64.reuse, R80, R56 ;  /* 0x000000504038723c */ /* 0x040fee0000001838 */
[--C-:B------:R-:W-:Y:S01]  /*1b360*/  FFMA.FTZ R80, R182, c[0x0][0x2d0], -R154.reuse ;  /* 0x0000b400b6507a23 */ /* 0x100fe2000001089a */
[-C--:B------:R-:W-:Y:S03]  /*1b370*/  HMMA.16816.F32 R60, R64, R82.reuse, R60 ;  /* 0x00000052403c723c */ /* 0x080fe6000000183c */
[----:B------:R1:W-:Y:S01]  /*1b380*/  MUFU.EX2 R128, R80 ;  /* 0x0000005000807308 */ /* 0x0003e20000000800 */
        /* <DEDUP_REMOVED lines=14> */
[-C--:B----4-:R-:W-:Y:S03]  /*1b470*/  HMMA.16816.F32 R4, R76, R84.reuse, R4 ;  /* 0x000000544c04723c */ /* 0x090fe60000001804 */
[----:B-1----:R-:W-:Y:S04]  /*1b480*/  FFMA.FTZ R80, R183, c[0x0][0x2d0], -R154 ;  /* 0x0000b400b7507a23 */ /* 0x002fe8000001089a */
[----:B------:R1:W2:Y:S02]  /*1b490*/  MUFU.EX2 R188, R80 ;  /* 0x0000005000bc7308 */ /* 0x0002a40000000800 */
        /* <DEDUP_REMOVED lines=11> */
[----:B------:R1:W4:Y:S07]  /*1b550*/  MUFU.EX2 R137, R84 ;  /* 0x0000005400897308 */ /* 0x00032e0000000800 */
[C---:B------:R-:W-:Y:S03]  /*1b560*/  HMMA.16816.F32 R32, R76.reuse, R90, R32 ;  /* 0x0000005a4c20723c */ /* 0x040fe60000001820 */
[----:B------:R2:W-:Y:S01]  /*1b570*/  MUFU.EX2 R183, R88 ;  /* 0x0000005800b77308 */ /* 0x0005e20000000800 */
[----:B---3--:R-:W-:Y:S02]  /*1b580*/  ISETP.GT.AND P0, PT, R217, R108, PT ;  /* 0x0000006cd900720c */ /* 0x008fe40003f04270 */
[----:B------:R-:W-:Y:S02]  /*1b590*/  MOV R217, R216 ;  /* 0x000000d800d97202 */ /* 0x000fe40000000f00 */
[-C--:B------:R-:W-:Y:S08]  /*1b5a0*/  HMMA.16816.F32 R36, R76, R92.reuse, R36 ;  /* 0x0000005c4c24723c */ /* 0x080ff00000001824 */
[C---:B------:R-:W-:Y:S04]  /*1b5b0*/  HMMA.16816.F32 R40, R80.reuse, R92, R40 ;  /* 0x0000005c5028723c */ /* 0x040fe80000001828 */
[----:B-1----:R-:W-:Y:S02]  /*1b5c0*/  FFMA.FTZ R84, R245, c[0x0][0x2d0], -R2 ;  /* 0x0000b400f5547a23 */ /* 0x002fe40000010802 */
[----:B-----5:R-:W-:Y:S02]  /*1b5d0*/  FFMA.FTZ R0, R0, R112, R170 ;  /* 0x0000007000007223 */ /* 0x020fe400000100aa */
[-C--:B------:R-:W-:Y:S01]  /*1b5e0*/  HMMA.16816.F32 R44, R80, R94.reuse, R44 ;  /* 0x0000005e502c723c */ /* 0x080fe2000000182c */
[----:B------:R1:W-:Y:S03]  /*1b5f0*/  MUFU.EX2 R138, R84 ;  /* 0x00000054008a7308 */ /* 0x0003e60000000800 */
[----:B--2---:R-:W-:Y:S02]  /*1b600*/  FFMA.FTZ R88, R242, c[0x0][0x2d0], -R152 ;  /* 0x0000b400f2587a23 */ /* 0x004fe40000010898 */
[--C-:B------:R-:W-:Y:S02]  /*1b610*/  FFMA.FTZ R92, R250, c[0x0][0x2d0], -R153.reuse ;  /* 0x0000b400fa5c7a23 */ /* 0x100fe40000010899 */
[C---:B------:R-:W-:Y:S03]  /*1b620*/  HMMA.16816.F32 R48, R76.reuse, R94, R48 ;  /* 0x0000005e4c30723c */ /* 0x040fe60000001830 */
[----:B------:R2:W-:Y:S10]  /*1b630*/  MUFU.EX2 R185, R88 ;  /* 0x0000005800b97308 */ /* 0x0005f40000000800 */
[----:B------:R3:W-:Y:S01]  /*1b640*/  MUFU.EX2 R180, R92 ;  /* 0x0000005c00b47308 */ /* 0x0007e20000000800 */
[----:B-1----:R-:W-:Y:S09]  /*1b650*/  FFMA.FTZ R84, R247, c[0x0][0x2d0], -R2 ;  /* 0x0000b400f7547a23 */ /* 0x002ff20000010802 */
[----:B------:R1:W5:Y:S01]  /*1b660*/  MUFU.EX2 R136, R84 ;  /* 0x0000005400887308 */ /* 0x0003620000000800 */
[--C-:B--2---:R-:W-:Y:S09]  /*1b670*/  FFMA.FTZ R88, R186, c[0x0][0x2d0], -R152.reuse ;  /* 0x0000b400ba587a23 */ /* 0x104ff20000010898 */
[----:B------:R2:W-:Y:S01]  /*1b680*/  MUFU.EX2 R186, R88 ;  /* 0x0000005800ba7308 */ /* 0x0005e20000000800 */
[--C-:B---3--:R-:W-:Y:S09]  /*1b690*/  FFMA.FTZ R92, R244, c[0x0][0x2d0], -R153.reuse ;  /* 0x0000b400f45c7a23 */ /* 0x108ff20000010899 */
[----:B------:R3:W-:Y:S01]  /*1b6a0*/  MUFU.EX2 R181, R92 ;  /* 0x0000005c00b57308 */ /* 0x0007e20000000800 */
[----:B-1----:R-:W1:Y:S01]  /*1b6b0*/  LDSM.16.MT88.4 R84, [R204+0x800] ;  /* 0x00080000cc54783b */ /* 0x002e620000004200 */
[----:B--2---:R-:W-:Y:S08]  /*1b6c0*/  FFMA.FTZ R88, R240, c[0x0][0x2d0], -R152 ;  /* 0x0000b400f0587a23 */ /* 0x004ff00000010898 */
[----:B------:R2:W-:Y:S01]  /*1b6d0*/  MUFU.EX2 R184, R88 ;  /* 0x0000005800b87308 */ /* 0x0005e20000000800 */
[--C-:B---3--:R-:W-:Y:S09]  /*1b6e0*/  FFMA.FTZ R92, R102, c[0x0][0x2d0], -R154.reuse ;  /* 0x0000b400665c7a23 */ /* 0x108ff2000001089a */
[----:B------:R3:W-:Y:S01]  /*1b6f0*/  MUFU.EX2 R178, R92 ;  /* 0x0000005c00b27308 */ /* 0x0007e20000000800 */
[--C-:B--2---:R-:W-:Y:S01]  /*1b700*/  FFMA.FTZ R88, R249, c[0x0][0x2d0], -R153.reuse ;  /* 0x0000b400f9587a23 */ /* 0x104fe20000010899 */
[-C--:B-1----:R-:W-:Y:S08]  /*1b710*/  HMMA.16816.F32 R52, R76, R84.reuse, R52 ;  /* 0x000000544c34723c */ /* 0x082ff00000001834 */
[----:B------:R1:W-:Y:S01]  /*1b720*/  MUFU.EX2 R182, R88 ;  /* 0x0000005800b67308 */ /* 0x0003e20000000800 */
[C---:B------:R-:W-:Y:S01]  /*1b730*/  HMMA.16816.F32 R56, R80.reuse, R84, R56 ;  /* 0x000000545038723c */ /* 0x040fe20000001838 */
[----:B---3--:R-:W-:Y:S06]  /*1b740*/  LDSM.16.MT88.4 R92, [R202+0x1000] ;  /* 0x00100000ca5c783b */ /* 0x008fec0000004200 */
[--C-:B------:R-:W-:Y:S01]  /*1b750*/  FFMA.FTZ R84, R246, c[0x0][0x2d0], -R153.reuse ;  /* 0x0000b400f6547a23 */ /* 0x100fe20000010899 */
[-C--:B------:R-:W-:Y:S03]  /*1b760*/  HMMA.16816.F32 R60, R80, R86.reuse, R60 ;  /* 0x00000056503c723c */ /* 0x080fe6000000183c */
[----:B------:R2:W-:Y:S04]  /*1b770*/  MUFU.EX2 R179, R84 ;  /* 0x0000005400b37308 */ /* 0x0005e80000000800 */
[--C-:B------:R-:W-:Y:S01]  /*1b780*/  FFMA.FTZ R80, R251, c[0x0][0x2d0], -R154.reuse ;  /* 0x0000b400fb507a23 */ /* 0x100fe2000001089a */
[----:B------:R-:W-:Y:S01]  /*1b790*/  HMMA.16816.F32 R64, R76, R86, R64 ;  /* 0x000000564c40723c */ /* 0x000fe20000001840 */
[----:B-1----:R-:W1:Y:S03]  /*1b7a0*/  LDSM.16.MT88.4 R88, [R201+0x1000] ;  /* 0x00100000c958783b */ /* 0x002e660000004200 */
[----:B------:R-:W-:Y:S01]  /*1b7b0*/  F2FP.PACK_AB R82, R187, R188 ;  /* 0x000000bcbb52723e */ /* 0x000fe200000000ff */
[----:B------:R3:W-:Y:S01]  /*1b7c0*/  MUFU.EX2 R143, R80 ;  /* 0x00000050008f7308 */ /* 0x0007e20000000800 */
[----:B----4-:R-:W-:Y:S02]  /*1b7d0*/  F2FP.PACK_AB R81, R137, R139 ;  /* 0x0000008b8951723e */ /* 0x010fe400000000ff */
[----:B------:R-:W-:Y:S04]  /*1b7e0*/  F2FP.PACK_AB R76, R195, R196 ;  /* 0x000000c4c34c723e */ /* 0x000fe800000000ff */
[----:B------:R-:W-:Y:S02]  /*1b7f0*/  F2FP.PACK_AB R78, R193, R194 ;  /* 0x000000c2c14e723e */ /* 0x000fe400000000ff */
[----:B------:R-:W-:Y:S02]  /*1b800*/  F2FP.PACK_AB R77, R192, R129 ;  /* 0x00000081c04d723e */ /* 0x000fe400000000ff */
[----:B------:R-:W-:Y:S02]  /*1b810*/  F2FP.PACK_AB R79, R190, R191 ;  /* 0x000000bfbe4f723e */ /* 0x000fe400000000ff */
[----:B-----5:R-:W-:Y:S01]  /*1b820*/  F2FP.PACK_AB R83, R136, R138 ;  /* 0x0000008a8853723e */ /* 0x020fe200000000ff */
[----:B--2---:R-:W2:Y:S01]  /*1b830*/  LDSM.16.MT88.4 R84, [R205+0x1000] ;  /* 0x00100000cd54783b */ /* 0x004ea20000004200 */
[--C-:B---3--:R-:W-:Y:S04]  /*1b840*/  FFMA.FTZ R80, R252, c[0x0][0x2d0], -R154.reuse ;  /* 0x0000b400fc507a23 */ /* 0x108fe8000001089a */
[----:B------:R3:W-:Y:S01]  /*1b850*/  MUFU.EX2 R142, R80 ;  /* 0x00000050008e7308 */ /* 0x0007e20000000800 */
[-C--:B-1----:R-:W-:Y:S03]  /*1b860*/  HMMA.16816.F32 R4, R76, R88.reuse, R4 ;  /* 0x000000584c04723c */ /* 0x082fe60000001804 */
[----:B---3--:R-:W-:Y:S07]  /*1b870*/  F2FP.PACK_AB R80, R189, R128 ;  /* 0x00000080bd50723e */ /* 0x008fee00000000ff */
[C---:B------:R-:W-:Y:S07]  /*1b880*/  HMMA.16816.F32 R8, R80.reuse, R88, R8 ;  /* 0x000000585008723c */ /* 0x040fee0000001808 */
[----:B------:R-:W-:Y:S01]  /*1b890*/  FFMA.FTZ R88, R101, c[0x0][0x2d0], -R154 ;  /* 0x0000b40065587a23 */ /* 0x000fe2000001089a */
[-C--:B------:R-:W-:Y:S03]  /*1b8a0*/  HMMA.16816.F32 R12, R80, R90.reuse, R12 ;  /* 0x0000005a500c723c */ /* 0x080fe6000000180c */
[----:B------:R1:W-:Y:S01]  /*1b8b0*/  MUFU.EX2 R177, R88 ;  /* 0x0000005800b17308 */ /* 0x0003e20000000800 */
[----:B------:R-:W-:Y:S04]  /*1b8c0*/  MOV R101, R174 ;  /* 0x000000ae00657202 */ /* 0x000fe80000000f00 */
[C---:B------:R-:W-:Y:S08]  /*1b8d0*/  HMMA.16816.F32 R16, R76.reuse, R90, R16 ;  /* 0x0000005a4c10723c */ /* 0x040ff00000001810 */
[-C--:B--2---:R-:W-:Y:S08]  /*1b8e0*/  HMMA.16816.F32 R20, R76, R84.reuse, R20 ;  /* 0x000000544c14723c */ /* 0x084ff00000001814 */
[C---:B------:R-:W-:Y:S04]  /*1b8f0*/  HMMA.16816.F32 R24, R80.reuse, R84, R24 ;  /* 0x000000545018723c */ /* 0x040fe80000001818 */
[--C-:B-1----:R-:W-:Y:S01]  /*1b900*/  FFMA.FTZ R88, R100, c[0x0][0x2d0], -R2.reuse ;  /* 0x0000b40064587a23 */ /* 0x102fe20000010802 */
[----:B------:R-:W-:Y:S02]  /*1b910*/  MOV R100, R169 ;  /* 0x000000a900647202 */ /* 0x000fe40000000f00 */
[--C-:B------:R-:W-:Y:S01]  /*1b920*/  FFMA.FTZ R84, R157, c[0x0][0x2d0], -R2.reuse ;  /* 0x0000b4009d547a23 */ /* 0x100fe20000010802 */
[-C--:B------:R-:W-:Y:S01]  /*1b930*/  HMMA.16816.F32 R28, R80, R86.reuse, R28 ;  /* 0x00000056501c723c */ /* 0x080fe2000000181c */
[----:B------:R1:W-:Y:S07]  /*1b940*/  MUFU.EX2 R141, R88 ;  /* 0x00000058008d7308 */ /* 0x0003ee0000000800 */
        /* <DEDUP_REMOVED lines=8> */
[C---:B------:R-:W-:Y:S04]  /*1b9d0*/  HMMA.16816.F32 R48, R76.reuse, R94, R48 ;  /* 0x0000005e4c30723c */ /* 0x040fe80000001830 */
[----:B-1----:R-:W-:Y:S02]  /*1b9e0*/  FFMA.FTZ R88, R156, c[0x0][0x2d0], -R2 ;  /* 0x0000b4009c587a23 */ /* 0x002fe40000010802 */
[----:B------:R1:W-:Y:S10]  /*1b9f0*/  MUFU.EX2 R156, R84 ;  /* 0x00000054009c7308 */ /* 0x0003f40000000800 */
[----:B------:R2:W-:Y:S01]  /*1ba00*/  MUFU.EX2 R155, R88 ;  /* 0x00000058009b7308 */ /* 0x0005e20000000800 */
[----:B-1----:R-:W-:Y:S01]  /*1ba10*/  FFMA.FTZ R84, R99, c[0x0][0x2d0], -R152 ;  /* 0x0000b40063547a23 */ /* 0x002fe20000010898 */
[----:B------:R-:W-:Y:S02]  /*1ba20*/  MOV R99, R96 ;  /* 0x0000006000637202 */ /* 0x000fe40000000f00 */
[----:B------:R-:W-:Y:S06]  /*1ba30*/  MOV R96, R164 ;  /* 0x000000a400607202 */ /* 0x000fec0000000f00 */
[----:B------:R1:W-:Y:S01]  /*1ba40*/  MUFU.EX2 R175, R84 ;  /* 0x0000005400af7308 */ /* 0x0003e20000000800 */
[----:B------:R-:W-:Y:S01]  /*1ba50*/  FFMA.FTZ R96, R96, c[0x0][0x2d0], -R2 ;  /* 0x0000b40060607a23 */ /* 0x000fe20000010802 */
[----:B--2---:R-:W2:Y:S08]  /*1ba60*/  LDSM.16.MT88.4 R88, [R204+0x1000] ;  /* 0x00100000cc58783b */ /* 0x004eb00000004200 */
[----:B------:R3:W-:Y:S01]  /*1ba70*/  MUFU.EX2 R164, R92 ;  /* 0x0000005c00a47308 */ /* 0x0007e20000000800 */
[--C-:B-1----:R-:W-:Y:S09]  /*1ba80*/  FFMA.FTZ R84, R172, c[0x0][0x2d0], -R152.reuse ;  /* 0x0000b400ac547a23 */ /* 0x102ff20000010898 */
[----:B------:R1:W4:Y:S01]  /*1ba90*/  MUFU.EX2 R172, R84 ;  /* 0x0000005400ac7308 */ /* 0x0003220000000800 */
[--C-:B---3--:R-:W-:Y:S09]  /*1baa0*/  FFMA.FTZ R92, R162, c[0x0][0x2d0], -R153.reuse ;  /* 0x0000b400a25c7a23 */ /* 0x108ff20000010899 */
[----:B------:R3:W5:Y:S01]  /*1bab0*/  MUFU.EX2 R162, R92 ;  /* 0x0000005c00a27308 */ /* 0x0007620000000800 */
[-C--:B--2---:R-:W-:Y:S03]  /*1bac0*/  HMMA.16816.F32 R52, R76, R88.reuse, R52 ;  /* 0x000000584c34723c */ /* 0x084fe60000001834 */
[----:B-1----:R-:W-:Y:S01]  /*1bad0*/  FFMA.FTZ R84, R159, c[0x0][0x2d0], -R152 ;  /* 0x0000b4009f547a23 */ /* 0x002fe20000010898 */
[----:B----4-:R-:W-:Y:S04]  /*1bae0*/  F2FP.PACK_AB R148, R172, R175 ;  /* 0x000000afac94723e */ /* 0x010fe800000000ff */
[C---:B------:R-:W-:Y:S01]  /*1baf0*/  HMMA.16816.F32 R56, R80.reuse, R88, R56 ;  /* 0x000000585038723c */ /* 0x040fe20000001838 */
[----:B------:R1:W-:Y:S06]  /*1bb00*/  MUFU.EX2 R174, R84 ;  /* 0x0000005400ae7308 */ /* 0x0003ec0000000800 */
[--C-:B------:R-:W-:Y:S01]  /*1bb10*/  FFMA.FTZ R88, R161, c[0x0][0x2d0], -R153.reuse ;  /* 0x0000b400a1587a23 */ /* 0x100fe20000010899 */
[-C--:B------:R-:W-:Y:S03]  /*1bb20*/  HMMA.16816.F32 R60, R80, R90.reuse, R60 ;  /* 0x0000005a503c723c */ /* 0x080fe6000000183c */
[----:B------:R2:W-:Y:S01]  /*1bb30*/  MUFU.EX2 R163, R88 ;  /* 0x0000005800a37308 */ /* 0x0005e20000000800 */
[----:B---3--:R-:W-:Y:S01]  /*1bb40*/  FFMA.FTZ R92, R100, c[0x0][0x2d0], -R154 ;  /* 0x0000b400645c7a23 */ /* 0x008fe2000001089a */
[----:B-----5:R-:W-:Y:S02]  /*1bb50*/  F2FP.PACK_AB R149, R162, R164 ;  /* 0x000000a4a295723e */ /* 0x020fe400000000ff */
[----:B------:R-:W-:Y:S01]  /*1bb60*/  FFMA.FTZ R80, R160, c[0x0][0x2d0], -R153 ;  /* 0x0000b400a0507a23 */ /* 0x000fe20000010899 */
[----:B------:R-:W-:Y:S04]  /*1bb70*/  HMMA.16816.F32 R64, R76, R90, R64 ;  /* 0x0000005a4c40723c */ /* 0x000fe80000001840 */
[----:B------:R-:W-:Y:S01]  /*1bb80*/  F2FP.PACK_AB R82, R177, R178 ;  /* 0x000000b2b152723e */ /* 0x000fe200000000ff */
[----:B------:R3:W4:Y:S02]  /*1bb90*/  MUFU.EX2 R161, R80 ;  /* 0x0000005000a17308 */ /* 0x0007240000000800 */
[----:B------:R-:W-:Y:S02]  /*1bba0*/  F2FP.PACK_AB R76, R185, R183 ;  /* 0x000000b7b94c723e */ /* 0x000fe400000000ff */
[----:B------:R-:W-:Y:S03]  /*1bbb0*/  F2FP.PACK_AB R78, R184, R186 ;  /* 0x000000bab84e723e */ /* 0x000fe600000000ff */
[----:B-1----:R-:W-:Y:S01]  /*1bbc0*/  FFMA.FTZ R84, R158, c[0x0][0x2d0], -R152 ;  /* 0x0000b4009e547a23 */ /* 0x002fe20000010898 */
[----:B------:R-:W-:Y:S02]  /*1bbd0*/  F2FP.PACK_AB R77, R180, R182 ;  /* 0x000000b6b44d723e */ /* 0x000fe400000000ff */
[----:B------:R-:W-:Y:S01]  /*1bbe0*/  F2FP.PACK_AB R79, R179, R181 ;  /* 0x000000b5b34f723e */ /* 0x000fe200000000ff */
[----:B------:R1:W5:Y:S01]  /*1bbf0*/  MUFU.EX2 R169, R84 ;  /* 0x0000005400a97308 */ /* 0x0003620000000800 */
[----:B------:R-:W-:Y:S02]  /*1bc00*/  F2FP.PACK_AB R81, R140, R141 ;  /* 0x0000008d8c51723e */ /* 0x000fe400000000ff */
[----:B------:R-:W-:Y:S01]  /*1bc10*/  F2FP.PACK_AB R83, R156, R155 ;  /* 0x0000009b9c53723e */ /* 0x000fe200000000ff */
[----:B--2---:R-:W-:Y:S06]  /*1bc20*/  LDSM.16.MT88.4 R88, [R205+0x1800] ;  /* 0x00180000cd58783b */ /* 0x004fec0000004200 */
[----:B------:R2:W-:Y:S01]  /*1bc30*/  MUFU.EX2 R159, R92 ;  /* 0x0000005c009f7308 */ /* 0x0005e20000000800 */
[--C-:B---3--:R-:W-:Y:S01]  /*1bc40*/  FFMA.FTZ R80, R101, c[0x0][0x2d0], -R154.reuse ;  /* 0x0000b40065507a23 */ /* 0x108fe2000001089a */
[----:B----4-:R-:W-:Y:S01]  /*1bc50*/  F2FP.PACK_AB R151, R161, R163 ;  /* 0x000000a3a197723e */ /* 0x010fe200000000ff */
[----:B------:R-:W-:Y:S07]  /*1bc60*/  LDSM.16.MT88.4 R100, [R201+0x2000] ;  /* 0x00200000c964783b */ /* 0x000fee0000004200 */
[----:B------:R3:W4:Y:S01]  /*1bc70*/  MUFU.EX2 R160, R80 ;  /* 0x0000005000a07308 */ /* 0x0007220000000800 */
[----:B-1----:R-:W1:Y:S01]  /*1bc80*/  LDSM.16.MT88.4 R84, [R201+0x1800] ;  /* 0x00180000c954783b */ /* 0x002e620000004200 */
[----:B-----5:R-:W-:Y:S08]  /*1bc90*/  F2FP.PACK_AB R150, R169, R174 ;  /* 0x000000aea996723e */ /* 0x020ff000000000ff */
[----:B------:R-:W-:Y:S01]  /*1bca0*/  MUFU.EX2 R152, R74 ;  /* 0x0000004a00987308 */ /* 0x000fe20000000800 */
[----:B--2---:R-:W2:Y:S01]  /*1bcb0*/  LDSM.16.MT88.4 R92, [R202+0x1800] ;  /* 0x00180000ca5c783b */ /* 0x004ea20000004200 */
[----:B---3--:R-:W-:Y:S02]  /*1bcc0*/  F2FP.PACK_AB R80, R142, R143 ;  /* 0x0000008f8e50723e */ /* 0x008fe400000000ff */
[----:B----4-:R-:W-:Y:S01]  /*1bcd0*/  F2FP.PACK_AB R144, R159, R160 ;  /* 0x000000a09f90723e */ /* 0x010fe200000000ff */
[-C--:B-1----:R-:W-:Y:S08]  /*1bce0*/  HMMA.16816.F32 R4, R76, R84.reuse, R4 ;  /* 0x000000544c04723c */ /* 0x082ff00000001804 */
[C---:B------:R-:W-:Y:S07]  /*1bcf0*/  HMMA.16816.F32 R8, R80.reuse, R84, R8 ;  /* 0x000000545008723c */ /* 0x040fee0000001808 */
[--C-:B------:R-:W-:Y:S01]  /*1bd00*/  FFMA.FTZ R84, R99, c[0x0][0x2d0], -R154.reuse ;  /* 0x0000b40063547a23 */ /* 0x100fe2000001089a */
[-C--:B------:R-:W-:Y:S03]  /*1bd10*/  HMMA.16816.F32 R12, R80, R86.reuse, R12 ;  /* 0x00000056500c723c */ /* 0x080fe6000000180c */
[----:B------:R1:W-:Y:S05]  /*1bd20*/  MUFU.EX2 R158, R84 ;  /* 0x00000054009e7308 */ /* 0x0003ea0000000800 */
[C---:B------:R-:W-:Y:S08]  /*1bd30*/  HMMA.16816.F32 R16, R76.reuse, R86, R16 ;  /* 0x000000564c10723c */ /* 0x040ff00000001810 */
[-C--:B------:R-:W-:Y:S08]  /*1bd40*/  HMMA.16816.F32 R20, R76, R88.reuse, R20 ;  /* 0x000000584c14723c */ /* 0x080ff00000001814 */
[C---:B------:R-:W-:Y:S04]  /*1bd50*/  HMMA.16816.F32 R24, R80.reuse, R88, R24 ;  /* 0x000000585018723c */ /* 0x040fe80000001818 */
[----:B-1----:R-:W-:Y:S02]  /*1bd60*/  FFMA.FTZ R84, R98, c[0x0][0x2d0], -R154 ;  /* 0x0000b40062547a23 */ /* 0x002fe4000001089a */
[----:B------:R-:W-:Y:S01]  /*1bd70*/  MUFU.EX2 R154, R96 ;  /* 0x00000060009a7308 */ /* 0x000fe20000000800 */
[--C-:B------:R-:W-:Y:S01]  /*1bd80*/  FFMA.FTZ R88, R97, c[0x0][0x2d0], -R2.reuse ;  /* 0x0000b40061587a23 */ /* 0x100fe20000010802 */
[-C--:B------:R-:W-:Y:S04]  /*1bd90*/  HMMA.16816.F32 R28, R80, R90.reuse, R28 ;  /* 0x0000005a501c723c */ /* 0x080fe8000000181c */
[----:B------:R-:W-:Y:S04]  /*1bda0*/  FFMA.FTZ R2, R75, c[0x0][0x2d0], -R2 ;  /* 0x0000b4004b027a23 */ /* 0x000fe80000010802 */
[C---:B------:R-:W-:Y:S01]  /*1bdb0*/  HMMA.16816.F32 R32, R76.reuse, R90, R32 ;  /* 0x0000005a4c20723c */ /* 0x040fe20000001820 */
[----:B------:R1:W3:Y:S07]  /*1bdc0*/  MUFU.EX2 R157, R84 ;  /* 0x00000054009d7308 */ /* 0x0002ee0000000800 */
[-C--:B--2---:R-:W-:Y:S03]  /*1bdd0*/  HMMA.16816.F32 R36, R76, R92.reuse, R36 ;  /* 0x0000005c4c24723c */ /* 0x084fe60000001824 */
[----:B------:R2:W4:Y:S05]  /*1bde0*/  MUFU.EX2 R74, R2 ;  /* 0x00000002004a7308 */ /* 0x00052a0000000800 */
[C---:B------:R-:W-:Y:S05]  /*1bdf0*/  HMMA.16816.F32 R40, R80.reuse, R92, R40 ;  /* 0x0000005c5028723c */ /* 0x040fea0000001828 */
[----:B------:R-:W5:Y:S03]  /*1be00*/  MUFU.EX2 R153, R88 ;  /* 0x0000005800997308 */ /* 0x000f660000000800 */
[-C--:B------:R-:W-:Y:S01]  /*1be10*/  HMMA.16816.F32 R44, R80, R94.reuse, R44 ;  /* 0x0000005e502c723c */ /* 0x080fe2000000182c */
[----:B-1----:R-:W1:Y:S03]  /*1be20*/  LDSM.16.MT88.4 R84, [R204+0x1800] ;  /* 0x00180000cc54783b */ /* 0x002e660000004200 */
[----:B---3--:R-:W-:Y:S04]  /*1be30*/  F2FP.PACK_AB R146, R157, R158 ;  /* 0x0000009e9d92723e */ /* 0x008fe800000000ff */
[C---:B------:R-:W-:Y:S04]  /*1be40*/  HMMA.16816.F32 R48, R76.reuse, R94, R48 ;  /* 0x0000005e4c30723c */ /* 0x040fe80000001830 */
[----:B--2---:R-:W-:Y:S01]  /*1be50*/  FFMA.FTZ R2, R68, R113, R226 ;  /* 0x0000007144027223 */ /* 0x004fe200000100e2 */
[----:B----4-:R-:W-:Y:S02]  /*1be60*/  F2FP.PACK_AB R147, R74, R152 ;  /* 0x000000984a93723e */ /* 0x010fe400000000ff */
[----:B-----5:R-:W-:Y:S01]  /*1be70*/  F2FP.PACK_AB R145, R153, R154 ;  /* 0x0000009a9991723e */ /* 0x020fe200000000ff */
[-C--:B-1----:R-:W-:Y:S08]  /*1be80*/  HMMA.16816.F32 R52, R76, R84.reuse, R52 ;  /* 0x000000544c34723c */ /* 0x082ff00000001834 */
[C---:B------:R-:W-:Y:S07]  /*1be90*/  HMMA.16816.F32 R56, R80.reuse, R84, R56 ;  /* 0x000000545038723c */ /* 0x040fee0000001838 */
[----:B------:R-:W-:Y:S01]  /*1bea0*/  MOV R84, R71 ;  /* 0x0000004700547202 */ /* 0x000fe20000000f00 */
[-C--:B------:R-:W-:Y:S04]  /*1beb0*/  HMMA.16816.F32 R60, R80, R86.reuse, R60 ;  /* 0x00000056503c723c */ /* 0x080fe8000000183c */
[----:B------:R-:W-:Y:S04]  /*1bec0*/  MOV R85, R70 ;  /* 0x0000004600557202 */ /* 0x000fe80000000f00 */
[----:B------:R-:W-:Y:S07]  /*1bed0*/  HMMA.16816.F32 R64, R76, R86, R64 ;  /* 0x000000564c40723c */ /* 0x000fee0000001840 */
[----:B------:R-:W-:Y:S01]  /*1bee0*/  MOV R86, R3 ;  /* 0x0000000300567202 */ /* 0x000fe20000000f00 */
[-C--:B------:R-:W-:Y:S07]  /*1bef0*/  HMMA.16816.F32 R88, R148, R100.reuse, R4 ;  /* 0x000000649458723c */ /* 0x080fee0000001804 */
[----:B------:R-:W-:Y:S01]  /*1bf00*/  FFMA.FTZ R5, R73, R115, R236 ;  /* 0x0000007349057223 */ /* 0x000fe200000100ec */
[C---:B------:R-:W-:Y:S04]  /*1bf10*/  HMMA.16816.F32 R92, R144.reuse, R100, R8 ;  /* 0x00000064905c723c */ /* 0x040fe80000001808 */
[----:B------:R-:W-:Y:S02]  /*1bf20*/  FFMA.FTZ R4, R69, R114, R232 ;  /* 0x0000007245047223 */ /* 0x000fe400000100e8 */
        /* <DEDUP_REMOVED lines=97> */
.L_x_959:
[----:B--2---:R-:W2:Y:S02]  /*1c540*/  LDL R0, [R1+0x8] ;  /* 0x0000080001007983 */ /* 0x004ea40000100800 */
[----:B--2---:R-:W-:-:S13]  /*1c550*/  ISETP.GE.AND P0, PT, R216, R0, PT ;  /* 0x00000000d800720c */ /* 0x004fda0003f06270 */
[----:B------:R-:W-:Y:S05]  /*1c560*/  @!P0 BRA `(.L_x_961) ;  /* 0x0000575000008947 */ /* 0x000fea0003800000 */
[----:B------:R-:W-:Y:S01]  /*1c570*/  IMAD.MOV.U32 R85, RZ, RZ, R71 ;  /* 0x000000ffff557224 */ /* 0x000fe200078e0047 */
[----:B------:R-:W-:Y:S01]  /*1c580*/  MOV R87, R3 ;  /* 0x0000000300577202 */ /* 0x000fe20000000f00 */
[----:B------:R-:W-:Y:S01]  /*1c590*/  IMAD.MOV.U32 R84, RZ, RZ, R72 ;  /* 0x000000ffff547224 */ /* 0x000fe200078e0048 */
[----:B------:R-:W-:Y:S02]  /*1c5a0*/  MOV R86, R70 ;  /* 0x0000004600567202 */ /* 0x000fe40000000f00 */
.L_x_978:
        /* <DEDUP_REMOVED lines=10> */
[----:B------:R-:W-:Y:S03]  /*1c650*/  IMAD R0, R216, c[0x0][0x20c], R0 ;  /* 0x00008300d8007a24 */ /* 0x000fe600078e0200 */
        /* <DEDUP_REMOVED lines=11> */
[----:B------:R-:W2:Y:S04]  /*1c710*/  LDL R228, [R1+0x8] ;  /* 0x0000080001e47983 */ /* 0x000ea80000100800 */
        /* <DEDUP_REMOVED lines=25> */
[-C--:B------:R-:W-:Y:S05]  /*1c8b0*/  HMMA.16816.F32 R4, R156, R160.reuse, R4 ;  /* 0x000000a09c04723c */ /* 0x080fea0000001804 */
[----:B--2---:R-:W-:Y:S02]  /*1c8c0*/  MOV R3, R172 ;  /* 0x000000ac00037202 */ /* 0x004fe40000000f00 */
[----:B------:R-:W-:Y:S01]  /*1c8d0*/  MOV R172, c[0x0][0x208] ;  /* 0x0000820000ac7a02 */ /* 0x000fe20000000f00 */
[C---:B------:R-:W-:Y:S04]  /*1c8e0*/  HMMA.16816.F32 R8, R164.reuse, R160, R8 ;  /* 0x000000a0a408723c */ /* 0x040fe80000001808 */
[----:B------:R-:W-:Y:S03]  /*1c8f0*/  SHF.L.U32 R180, R172, 0x5, RZ ;  /* 0x00000005acb47819 */ /* 0x000fe600000006ff */
[----:B------:R-:W-:Y:S01]  /*1c900*/  IMAD.WIDE.U32 R160, R216, c[0x0][0x208], RZ ;  /* 0x00008200d8a07a25 */ /* 0x000fe200078e00ff */
[-C--:B------:R-:W-:Y:S04]  /*1c910*/  HMMA.16816.F32 R12, R164, R162.reuse, R12 ;  /* 0x000000a2a40c723c */ /* 0x080fe8000000180c */
[----:B------:R-:W-:Y:S01]  /*1c920*/  IADD3 R0, R161, R0, RZ ;  /* 0x00000000a1007210 */ /* 0x000fe20007ffe0ff */
[----:B------:R-:W-:Y:S03]  /*1c930*/  IMAD.WIDE.U32 R2, R160, 0x50, R2 ;  /* 0x00000050a0027825 */ /* 0x000fe600078e0002 */
[C---:B------:R-:W-:Y:S01]  /*1c940*/  HMMA.16816.F32 R16, R156.reuse, R162, R16 ;  /* 0x000000a29c10723c */ /* 0x040fe20000001810 */
[----:B------:R-:W2:Y:S03]  /*1c950*/  LDSM.16.M88.4 R160, [R213] ;  /* 0x00000000d5a0783b */ /* 0x000ea60000000200 */
[----:B------:R-:W-:Y:S01]  /*1c960*/  IMAD R0, R0, 0x50, RZ ;  /* 0x0000005000007824 */ /* 0x000fe200078e02ff */
[----:B------:R-:W-:Y:S03]  /*1c970*/  LEA R178, P0, R2, c[0x0][0x1f8], 0x1 ;  /* 0x00007e0002b27a11 */ /* 0x000fe600078008ff */
[-C--:B------:R-:W-:Y:S04]  /*1c980*/  HMMA.16816.F32 R20, R156, R168.reuse, R20 ;  /* 0x000000a89c14723c */ /* 0x080fe80000001814 */
[----:B------:R-:W-:Y:S02]  /*1c990*/  IADD3 R0, R3, R0, RZ ;  /* 0x0000000003007210 */ /* 0x000fe40007ffe0ff */
[----:B------:R-:W-:Y:S02]  /*1c9a0*/  IADD3 R176, P1, R178, R180, RZ ;  /* 0x000000b4b2b07210 */ /* 0x000fe40007f3e0ff */
[C---:B------:R-:W-:Y:S04]  /*1c9b0*/  HMMA.16816.F32 R24, R164.reuse, R168, R24 ;  /* 0x000000a8a418723c */ /* 0x040fe80000001818 */
[----:B------:R-:W-:Y:S02]  /*1c9c0*/  LEA.HI.X R179, R2, c[0x0][0x1fc], R0, 0x1, P0 ;  /* 0x00007f0002b37a11 */ /* 0x000fe400000f0c00 */
[----:B------:R-:W-:Y:S02]  /*1c9d0*/  SHF.L.U64.HI R0, R172, R217, c[0x0][0x20c] ;  /* 0x00008300ac007619 */ /* 0x000fe400000102d9 */
[-C--:B------:R-:W-:Y:S01]  /*1c9e0*/  HMMA.16816.F32 R28, R164, R170.reuse, R28 ;  /* 0x000000aaa41c723c */ /* 0x080fe2000000181c */
[----:B------:R-:W3:Y:S03]  /*1c9f0*/  LDSM.16.M88.4 R172, [R212] ;  /* 0x00000000d4ac783b */ /* 0x000ee60000000200 */
[----:B------:R-:W-:Y:S02]  /*1ca00*/  IADD3.X R177, R179, R0, RZ, P1, !PT ;  /* 0x00000000b3b17210 */ /* 0x000fe40000ffe4ff */
[----:B------:R-:W-:Y:S02]  /*1ca10*/  IADD3 R168, P0, R176, R180, RZ ;  /* 0x000000b4b0a87210 */ /* 0x000fe40007f1e0ff */
[C---:B------:R-:W-:Y:S01]  /*1ca20*/  HMMA.16816.F32 R32, R156.reuse, R170, R32 ;  /* 0x000000aa9c20723c */ /* 0x040fe20000001820 */
[----:B------:R-:W-:Y:S01]  /*1ca30*/  @!PT LDS RZ, [RZ] ;  /* 0x00000000fffff984 */ /* 0x000fe20000000800 */
[----:B------:R-:W-:Y:S01]  /*1ca40*/  @!PT LDS RZ, [RZ] ;  /* 0x00000000fffff984 */ /* 0x000fe20000000800 */
[----:B------:R-:W-:Y:S01]  /*1ca50*/  @!PT LDS RZ, [RZ] ;  /* 0x00000000fffff984 */ /* 0x000fe20000000800 */
[----:B------:R4:W-:Y:S03]  /*1ca60*/  LDGSTS.E.BYPASS.LTC128B.128 [R219+0x100], [R178.64], !P4 ;  /* 0x00100000b2db7fae */ /* 0x0009e6000e101d48 */
[----:B------:R-:W-:Y:S02]  /*1ca70*/  IADD3.X R169, R177, R0, RZ, P0, !PT ;  /* 0x00000000b1a97210 */ /* 0x000fe400007fe4ff */
[----:B------:R-:W-:Y:S02]  /*1ca80*/  IADD3 R2, P1, R168, R180, RZ ;  /* 0x000000b4a8027210 */ /* 0x000fe40007f3e0ff */
[-C--:B-1----:R-:W-:Y:S01]  /*1ca90*/  HMMA.16816.F32 R36, R156, R152.reuse, R36 ;  /* 0x000000989c24723c */ /* 0x082fe20000001824 */
[----:B------:R4:W-:Y:S03]  /*1caa0*/  LDGSTS.E.BYPASS.LTC128B.128 [R219+0x900], [R176.64], !P4 ;  /* 0x00900000b0db7fae */ /* 0x0009e6000e101d48 */
[----:B------:R-:W-:Y:S02]  /*1cab0*/  IADD3.X R3, R169, R0, RZ, P1, !PT ;  /* 0x00000000a9037210 */ /* 0x000fe40000ffe4ff */
[----:B------:R-:W-:Y:S02]  /*1cac0*/  IADD3 R170, P0, R2, R180, RZ ;  /* 0x000000b402aa7210 */ /* 0x000fe40007f1e0ff */
[C---:B------:R-:W-:Y:S01]  /*1cad0*/  HMMA.16816.F32 R40, R164.reuse, R152, R40 ;  /* 0x00000098a428723c */ /* 0x040fe20000001828 */
[----:B------:R1:W-:Y:S03]  /*1cae0*/  LDGSTS.E.BYPASS.LTC128B.128 [R219+0x1100], [R168.64], !P4 ;  /* 0x01100000a8db7fae */ /* 0x0003e6000e101d48 */
[----:B------:R-:W-:Y:S04]  /*1caf0*/  IADD3.X R171, R3, R0, RZ, P0, !PT ;  /* 0x0000000003ab7210 */ /* 0x000fe800007fe4ff */
[-C--:B------:R-:W-:Y:S01]  /*1cb00*/  HMMA.16816.F32 R44, R164, R154.reuse, R44 ;  /* 0x0000009aa42c723c */ /* 0x080fe2000000182c */
[----:B------:R5:W-:Y:S07]  /*1cb10*/  LDGSTS.E.BYPASS.LTC128B.128 [R219+0x1900], [R2.64], !P4 ;  /* 0x0190000002db7fae */ /* 0x000bee000e101d48 */
[C---:B------:R-:W-:Y:S01]  /*1cb20*/  HMMA.16816.F32 R48, R156.reuse, R154, R48 ;  /* 0x0000009a9c30723c */ /* 0x040fe20000001830 */
[----:B------:R1:W-:Y:S07]  /*1cb30*/  LDGSTS.E.BYPASS.LTC128B.128 [R219+0x2100], [R170.64], !P4 ;  /* 0x02100000aadb7fae */ /* 0x0003ee000e101d48 */
[-C--:B--2---:R-:W-:Y:S01]  /*1cb40*/  HMMA.16816.F32 R52, R156, R160.reuse, R52 ;  /* 0x000000a09c34723c */ /* 0x084fe20000001834 */
[----:B----4-:R-:W-:Y:S07]  /*1cb50*/  LDSM.16.M88.4 R176, [R206] ;  /* 0x00000000ceb0783b */ /* 0x010fee0000000200 */
[C---:B------:R-:W-:Y:S01]  /*1cb60*/  HMMA.16816.F32 R56, R164.reuse, R160, R56 ;  /* 0x000000a0a438723c */ /* 0x040fe20000001838 */
[----:B------:R-:W-:Y:S07]  /*1cb70*/  LDSM.16.M88.4 R180, [R208+0x2000] ;  /* 0x00200000d0b4783b */ /* 0x000fee0000000200 */
[-C--:B------:R-:W-:Y:S01]  /*1cb80*/  HMMA.16816.F32 R60, R164, R162.reuse, R60 ;  /* 0x000000a2a43c723c */ /* 0x080fe2000000183c */
[----:B------:R-:W-:Y:S07]  /*1cb90*/  LDSM.16.M88.4 R184, [R206+0x800] ;  /* 0x00080000ceb8783b */ /* 0x000fee0000000200 */
[C---:B------:R-:W-:Y:S01]  /*1cba0*/  HMMA.16816.F32 R64, R156.reuse, R162, R64 ;  /* 0x000000a29c40723c */ /* 0x040fe20000001840 */
[----:B-1----:R-:W1:Y:S03]  /*1cbb0*/  LDSM.16.M88.4 R168, [R208] ;  /* 0x00000000d0a8783b */ /* 0x002e660000000200 */
[----:B------:R-:W-:Y:S04]  /*1cbc0*/  ISETP.GT.AND P0, PT, R216, R228, PT ;  /* 0x000000e4d800720c */ /* 0x000fe80003f04270 */
[-C--:B---3--:R-:W-:Y:S01]  /*1cbd0*/  HMMA.16816.F32 R68, R156, R172.reuse, R68 ;  /* 0x000000ac9c44723c */ /* 0x088fe20000001844 */
[----:B------:R-:W2:Y:S07]  /*1cbe0*/  LDSM.16.M88.4 R152, [R206+0x1000] ;  /* 0x00100000ce98783b */ /* 0x000eae0000000200 */
[C---:B------:R-:W-:Y:S01]  /*1cbf0*/  HMMA.16816.F32 R72, R164.reuse, R172, R72 ;  /* 0x000000aca448723c */ /* 0x040fe20000001848 */
[----:B------:R-:W3:Y:S07]  /*1cc00*/  LDSM.16.M88.4 R188, [R206+0x1800] ;  /* 0x00180000cebc783b */ /* 0x000eee0000000200 */
[-C--:B------:R-:W-:Y:S01]  /*1cc10*/  HMMA.16816.F32 R76, R164, R174.reuse, R76 ;  /* 0x000000aea44c723c */ /* 0x080fe2000000184c */
[----:B------:R-:W4:Y:S07]  /*1cc20*/  LDSM.16.M88.4 R192, [R206+0x2000] ;  /* 0x00200000cec0783b */ /* 0x000f2e0000000200 */
[----:B------:R-:W-:Y:S01]  /*1cc30*/  HMMA.16816.F32 R80, R156, R174, R80 ;  /* 0x000000ae9c50723c */ /* 0x000fe20000001850 */
[----:B------:R-:W-:Y:S07]  /*1cc40*/  LDSM.16.M88.4 R160, [R209] ;  /* 0x00000000d1a0783b */ /* 0x000fee0000000200 */
[-C--:B-1----:R-:W-:Y:S01]  /*1cc50*/  HMMA.16816.F32 R4, R168, R176.reuse, R4 ;  /* 0x000000b0a804723c */ /* 0x082fe20000001804 */
[----:B------:R-:W1:Y:S07]  /*1cc60*/  LDSM.16.M88.4 R196, [R203] ;  /* 0x00000000cbc4783b */ /* 0x000e6e0000000200 */
[C---:B------:R-:W-:Y:S01]  /*1cc70*/  HMMA.16816.F32 R8, R180.reuse, R176, R8 ;  /* 0x000000b0b408723c */ /* 0x040fe20000001808 */
[----:B------:R-:W1:Y:S07]  /*1cc80*/  LDSM.16.M88.4 R156, [R209+0x2000] ;  /* 0x00200000d19c783b */ /* 0x000e6e0000000200 */
[-C--:B------:R-:W-:Y:S01]  /*1cc90*/  HMMA.16816.F32 R12, R180, R178.reuse, R12 ;  /* 0x000000b2b40c723c */ /* 0x080fe2000000180c */
[----:B------:R-:W0:Y:S07]  /*1cca0*/  LDGDEPBAR ;  /* 0x00000000000079af */ /* 0x000e2e0000000000 */
        /* <DEDUP_REMOVED lines=58> */
[----:B------:R-:W-:Y:S01]  /*1d050*/  FMUL.FTZ R2, R43, c[0x0][0x320] ;  /* 0x0000c8002b027a20 */ /* 0x000fe20000410000 */
[-C--:B--2---:R-:W-:Y:S03]  /*1d060*/  HMMA.16816.F32 R52, R160, R4.reuse, R52 ;  /* 0x00000004a034723c */ /* 0x084fe60000001834 */
[----:B------:R-:W2:Y:S01]  /*1d070*/  MUFU.TANH R182, R2 ;  /* 0x0000000200b67308 */ /* 0x000ea20000002400 */
[----:B------:R-:W-:Y:S01]  /*1d080*/  BAR.SYNC.DEFER_BLOCKING 0x0 ;  /* 0x0000000000007b1d */ /* 0x000fe20000010000 */
[----:B------:R-:W-:Y:S02]  /*1d090*/  FMUL.FTZ R3, R42, c[0x0][0x320] ;  /* 0x0000c8002a037a20 */ /* 0x000fe40000410000 */
[----:B-1----:R-:W-:Y:S01]  /*1d0a0*/  FMUL.FTZ R0, R14, c[0x0][0x320] ;  /* 0x0000c8000e007a20 */ /* 0x002fe20000410000 */
[C---:B------:R-:W-:Y:S05]  /*1d0b0*/  HMMA.16816.F32 R56, R156.reuse, R4, R56 ;  /* 0x000000049c38723c */ /* 0x040fea0000001838 */
[----:B------:R1:W1:Y:S02]  /*1d0c0*/  MUFU.TANH R224, R0 ;  /* 0x0000000000e07308 */ /* 0x0002640000002400 */
[----:B------:R-:W-:Y:S01]  /*1d0d0*/  IADD3 R5, R229, R230, RZ ;  /* 0x000000e6e5057210 */ /* 0x000fe20007ffe0ff */
[-C--:B------:R-:W-:Y:S01]  /*1d0e0*/  HMMA.16816.F32 R60, R156, R6.reuse, R60 ;  /* 0x000000069c3c723c */ /* 0x080fe2000000183c */
[----:B------:R-:W-:Y:S04]  /*1d0f0*/  MOV R229, c[0x0][0x2c4] ;  /* 0x0000b10000e57a02 */ /* 0x000fe80000000f00 */
[----:B------:R-:W-:Y:S02]  /*1d100*/  ISETP.NE.AND P2, PT, R229, 0x1, PT ;  /* 0x00000001e500780c */ /* 0x000fe40003f45270 */
[----:B------:R2:W2:Y:S01]  /*1d110*/  MUFU.TANH R183, R3 ;  /* 0x0000000300b77308 */ /* 0x0004a20000002400 */
[C---:B------:R-:W-:Y:S07]  /*1d120*/  HMMA.16816.F32 R64, R160.reuse, R6, R64 ;  /* 0x00000006a040723c */ /* 0x040fee0000001840 */
[----:B------:R-:W-:Y:S01]  /*1d130*/  @P0 MOV R6, R232 ;  /* 0x000000e800060202 */ /* 0x000fe20000000f00 */
[-C--:B-----5:R-:W-:Y:S04]  /*1d140*/  HMMA.16816.F32 R68, R160, R8.reuse, R68 ;  /* 0x00000008a044723c */ /* 0x0a0fe80000001844 */
[----:B-1----:R-:W-:Y:S01]  /*1d150*/  FMUL.FTZ R0, R15, c[0x0][0x320] ;  /* 0x0000c8000f007a20 */ /* 0x002fe20000410000 */
[----:B------:R-:W-:Y:S01]  /*1d160*/  @P0 MOV R7, R231 ;  /* 0x000000e700070202 */ /* 0x000fe20000000f00 */
[----:B------:R-:W-:Y:S02]  /*1d170*/  FMUL.FTZ R2, R58, c[0x0][0x320] ;  /* 0x0000c8003a027a20 */ /* 0x000fe40000410000 */
[----:B------:R1:W1:Y:S01]  /*1d180*/  MUFU.TANH R223, R0 ;  /* 0x0000000000df7308 */ /* 0x0002620000002400 */
[C---:B------:R-:W-:Y:S04]  /*1d190*/  HMMA.16816.F32 R72, R156.reuse, R8, R72 ;  /* 0x000000089c48723c */ /* 0x040fe80000001848 */
[----:B--2---:R-:W-:Y:S02]  /*1d1a0*/  FMUL.FTZ R3, R57, c[0x0][0x320] ;  /* 0x0000c80039037a20 */ /* 0x004fe40000410000 */
[----:B------:R-:W2:Y:S01]  /*1d1b0*/  LDL R57, [R1+0x24] ;  /* 0x0000240001397983 */ /* 0x000ea20000100800 */
[----:B------:R-:W-:Y:S02]  /*1d1c0*/  @P0 MOV R9, c[0x0][0x1e0] ;  /* 0x0000780000090a02 */ /* 0x000fe40000000f00 */
[----:B------:R5:W2:Y:S01]  /*1d1d0*/  MUFU.TANH R167, R2 ;  /* 0x0000000200a77308 */ /* 0x000aa20000002400 */
[-C--:B------:R-:W-:Y:S08]  /*1d1e0*/  HMMA.16816.F32 R76, R156, R10.reuse, R76 ;  /* 0x0000000a9c4c723c */ /* 0x080ff0000000184c */
[----:B------:R-:W-:Y:S04]  /*1d1f0*/  HMMA.16816.F32 R80, R160, R10, R80 ;  /* 0x0000000aa050723c */ /* 0x000fe80000001850 */
[----:B-1----:R-:W-:Y:S04]  /*1d200*/  FMUL.FTZ R0, R16, c[0x0][0x320] ;  /* 0x0000c80010007a20 */ /* 0x002fe80000410000 */
[----:B------:R1:W1:Y:S01]  /*1d210*/  MUFU.TANH R175, R0 ;  /* 0x0000000000af7308 */ /* 0x0002620000002400 */
[----:B-----5:R-:W-:Y:S07]  /*1d220*/  @P0 IADD3 R2, R216, -0x1, RZ ;  /* 0xffffffffd8020810 */ /* 0x020fee0007ffe0ff */
[----:B------:R-:W-:Y:S02]  /*1d230*/  FMUL.FTZ R4, R78, c[0x0][0x320] ;  /* 0x0000c8004e047a20 */ /* 0x000fe40000410000 */
[----:B-1----:R-:W-:Y:S04]  /*1d240*/  FMUL.FTZ R0, R17, c[0x0][0x320] ;  /* 0x0000c80011007a20 */ /* 0x002fe80000410000 */
        /* <DEDUP_REMOVED lines=76> */
[----:B-----5:R-:W-:Y:S02]  /*1d710*/  FMUL.FTZ R0, R60, c[0x0][0x320] ;  /* 0x0000c8003c007a20 */ /* 0x020fe40000410000 */
[----:B------:R-:W5:Y:S06]  /*1d720*/  LDL R60, [R1+0x1c] ;  /* 0x00001c00013c7983 */ /* 0x000f6c0000100800 */
[----:B------:R1:W1:Y:S02]  /*1d730*/  MUFU.TANH R53, R0 ;  /* 0x0000000000357308 */ /* 0x0002640000002400 */
[----:B-1----:R-:W-:Y:S08]  /*1d740*/  FMUL.FTZ R0, R61, c[0x0][0x320] ;  /* 0x0000c8003d007a20 */ /* 0x002ff00000410000 */
[----:B------:R1:W1:Y:S02]  /*1d750*/  MUFU.TANH R52, R0 ;  /* 0x0000000000347308 */ /* 0x0002640000002400 */
[----:B-1----:R-:W-:Y:S02]  /*1d760*/  FMUL.FTZ R0, R62, c[0x0][0x320] ;  /* 0x0000c8003e007a20 */ /* 0x002fe40000410000 */
[----:B------:R-:W5:Y:S06]  /*1d770*/  LDL R62, [R1+0x20] ;  /* 0x00002000013e7983 */ /* 0x000f6c0000100800 */
        /* <DEDUP_REMOVED lines=8> */
[----:B-1----:R-:W-:Y:S01]  /*1d800*/  @P0 SHF.L.U32 R4, R9, 0x5, RZ ;  /* 0x0000000509040819 */ /* 0x002fe200000006ff */
[----:B--2---:R-:W-:Y:S08]  /*1d810*/  FMUL.FTZ R0, R66, c[0x0][0x320] ;  /* 0x0000c80042007a20 */ /* 0x004ff00000410000 */
[----:B------:R1:W2:Y:S02]  /*1d820*/  MUFU.TANH R46, R0 ;  /* 0x00000000002e7308 */ /* 0x0002a40000002400 */
[----:B-1----:R-:W-:Y:S08]  /*1d830*/  FMUL.FTZ R0, R67, c[0x0][0x320] ;  /* 0x0000c80043007a20 */ /* 0x002ff00000410000 */
        /* <DEDUP_REMOVED lines=62> */
[----:B------:R1:W1:Y:S02]  /*1dc20*/  MUFU.TANH R24, R2 ;  /* 0x0000000200187308 */ /* 0x0002640000002400 */
[----:B-1----:R-:W-:Y:S04]  /*1dc30*/  IADD3 R2, -R57, 0x1, R0 ;  /* 0x0000000139027810 */ /* 0x002fe80007ffe100 */
[----:B-----5:R-:W-:Y:S04]  /*1dc40*/  IADD3 R2, -R60, R2, R62 ;  /* 0x000000023c027210 */ /* 0x020fe80007ffe13e */
[C---:B------:R-:W-:Y:S02]  /*1dc50*/  IADD3 R6, R2.reuse, c[0x0][0x328], RZ ;  /* 0x0000ca0002067a10 */ /* 0x040fe40007ffe0ff */
[----:B------:R-:W-:Y:S02]  /*1dc60*/  IADD3 R7, R2, UR4, RZ ;  /* 0x0000000402077c10 */ /* 0x000fe4000fffe0ff */
[----:B--2---:R-:W-:Y:S02]  /*1dc70*/  IADD3 R3, R6, R4, RZ ;  /* 0x0000000406037210 */ /* 0x004fe40007ffe0ff */
[----:B------:R-:W-:Y:S01]  /*1dc80*/  IADD3 R2, R4, R7, RZ ;  /* 0x0000000704027210 */ /* 0x000fe20007ffe0ff */
[----:B------:R-:W-:-:S05]  /*1dc90*/  @!P5 BRA `(.L_x_962) ;  /* 0x000001800000d947 */ /* 0x000fca0003800000 */
[----:B---34-:R-:W-:Y:S01]  /*1dca0*/  IADD3 R4, -R60, R62, R4 ;  /* 0x0000003e3c047210 */ /* 0x018fe20007ffe104 */
        /* <DEDUP_REMOVED lines=12> */
.L_x_964:
[----:B------:R-:W-:Y:S04]  /*1dd70*/  MOV R8, c[0x0][0x32c] ;  /* 0x0000cb0000087a02 */ /* 0x000fe80000000f00 */
[----:B------:R-:W-:Y:S11]  /*1dd80*/  ISETP.NE.AND P0, PT, R8, 0x1, PT ;  /* 0x000000010800780c */ /* 0x000ff60003f05270 */
[----:B------:R-:W-:Y:S02]  /*1dd90*/  @!UPT UIADD3 URZ, URZ, URZ, URZ ;  /* 0x0000003f3f3ff290 */ /* 0x000fe4000fffe03f */
[----:B------:R-:W-:Y:S05]  /*1dda0*/  @P0 IMAD.HI.U32 R8, R4, c[0x0][0x330], RZ ;  /* 0x0000cc0004080a27 */ /* 0x000fea00078e00ff */
[----:B------:R-:W-:Y:S02]  /*1ddb0*/  @P0 SHF.R.U32.HI R4, RZ, c[0x0][0x334], R8 ;  /* 0x0000cd00ff040a19 */ /* 0x000fe40000011608 */
.L_x_965:
[----:B------:R-:W-:Y:S05]  /*1ddc0*/  BSYNC B0 ;  /* 0x0000000000007941 */ /* 0x000fea0003800000 */
.L_x_963:
[----:B------:R-:W-:Y:S04]  /*1ddd0*/  IMAD.IADD R8, R0, 0x1, -R57 ;  /* 0x0000000100087824 */ /* 0x000fe800078e0a39 */
[----:B------:R-:W-:Y:S05]  /*1dde0*/  IMAD R4, R4, c[0x0][0x32c], R8 ;  /* 0x0000cb0004047a24 */ /* 0x000fea00078e0208 */
[----:B------:R-:W-:Y:S02]  /*1ddf0*/  IADD3 R8, R4, c[0x0][0x32c], RZ ;  /* 0x0000cb0004087a10 */ /* 0x000fe40007ffe0ff */
[----:B------:R-:W-:Y:S02]  /*1de00*/  IMNMX R2, R2, R4, !PT ;  /* 0x0000000402027217 */ /* 0x000fe40007800200 */
[----:B------:R-:W-:Y:S02]  /*1de10*/  IMNMX R3, R3, R8, PT ;  /* 0x0000000803037217 */ /* 0x000fe40003800200 */
.L_x_962:
[C---:B---34-:R-:W-:Y:S01]  /*1de20*/  ISETP.GE.AND P0, PT, R0.reuse, 0x2, PT ;  /* 0x000000020000780c */ /* 0x058fe20003f06270 */
        /* <DEDUP_REMOVED lines=113> */
.L_x_968:
[----:B------:R-:W-:Y:S04]  /*1e540*/  MOV R23, c[0x0][0x32c] ;  /* 0x0000cb0000177a02 */ /* 0x000fe80000000f00 */
[----:B------:R-:W-:Y:S11]  /*1e550*/  ISETP.NE.AND P0, PT, R23, 0x1, PT ;  /* 0x000000011700780c */ /* 0x000ff60003f05270 */
[----:B------:R-:W-:Y:S02]  /*1e560*/  @!UPT UIADD3 URZ, URZ, URZ, URZ ;  /* 0x0000003f3f3ff290 */ /* 0x000fe4000fffe03f */
[----:B------:R-:W-:Y:S05]  /*1e570*/  @P0 IMAD.HI.U32 R23, R4, c[0x0][0x330], RZ ;  /* 0x0000cc0004170a27 */ /* 0x000fea00078e00ff */
[----:B------:R-:W-:Y:S02]  /*1e580*/  @P0 SHF.R.U32.HI R4, RZ, c[0x0][0x334], R23 ;  /* 0x0000cd00ff040a19 */ /* 0x000fe40000011617 */
.L_x_969:
[----:B------:R-:W-:Y:S05]  /*1e590*/  BSYNC B0 ;  /* 0x0000000000007941 */ /* 0x000fea0003800000 */
.L_x_967:
[----:B------:R-:W-:Y:S04]  /*1e5a0*/  IMAD.IADD R23, R0, 0x1, -R57 ;  /* 0x0000000100177824 */ /* 0x000fe800078e0a39 */
[----:B------:R-:W-:Y:S05]  /*1e5b0*/  IMAD R4, R4, c[0x0][0x32c], R23 ;  /* 0x0000cb0004047a24 */ /* 0x000fea00078e0217 */
[----:B------:R-:W-:Y:S02]  /*1e5c0*/  IADD3 R23, R4, c[0x0][0x32c], RZ ;  /* 0x0000cb0004177a10 */ /* 0x000fe40007ffe0ff */
[----:B------:R-:W-:Y:S02]  /*1e5d0*/  IMNMX R3, R3, R4, !PT ;  /* 0x0000000403037217 */ /* 0x000fe40007800200 */
[----:B------:R-:W-:Y:S02]  /*1e5e0*/  IMNMX R2, R2, R23, PT ;  /* 0x0000001702027217 */ /* 0x000fe40003800200 */
.L_x_966:
        /* <DEDUP_REMOVED lines=94> */
.L_x_972:
[----:B------:R-:W-:Y:S04]  /*1ebd0*/  MOV R23, c[0x0][0x32c] ;  /* 0x0000cb0000177a02 */ /* 0x000fe80000000f00 */
[----:B------:R-:W-:Y:S11]  /*1ebe0*/  ISETP.NE.AND P0, PT, R23, 0x1, PT ;  /* 0x000000011700780c */ /* 0x000ff60003f05270 */
[----:B------:R-:W-:Y:S02]  /*1ebf0*/  @!UPT UIADD3 URZ, URZ, URZ, URZ ;  /* 0x0000003f3f3ff290 */ /* 0x000fe4000fffe03f */
[----:B------:R-:W-:Y:S05]  /*1ec00*/  @P0 IMAD.HI.U32 R23, R4, c[0x0][0x330], RZ ;  /* 0x0000cc0004170a27 */ /* 0x000fea00078e00ff */
[----:B------:R-:W-:Y:S02]  /*1ec10*/  @P0 SHF.R.U32.HI R4, RZ, c[0x0][0x334], R23 ;  /* 0x0000cd00ff040a19 */ /* 0x000fe40000011617 */
.L_x_973:
[----:B------:R-:W-:Y:S05]  /*1ec20*/  BSYNC B0 ;  /* 0x0000000000007941 */ /* 0x000fea0003800000 */
.L_x_971:
[----:B------:R-:W-:Y:S04]  /*1ec30*/  IMAD.IADD R23, R0, 0x1, -R57 ;  /* 0x0000000100177824 */ /* 0x000fe800078e0a39 */
[----:B------:R-:W-:Y:S05]  /*1ec40*/  IMAD R4, R4, c[0x0][0x32c], R23 ;  /* 0x0000cb0004047a24 */ /* 0x000fea00078e0217 */
[----:B------:R-:W-:Y:S02]  /*1ec50*/  IADD3 R23, R4, c[0x0][0x32c], RZ ;  /* 0x0000cb0004177a10 */ /* 0x000fe40007ffe0ff */
[----:B------:R-:W-:Y:S02]  /*1ec60*/  IMNMX R3, R3, R4, !PT ;  /* 0x0000000403037217 */ /* 0x000fe40007800200 */
[----:B------:R-:W-:Y:S02]  /*1ec70*/  IMNMX R2, R2, R23, PT ;  /* 0x0000001702027217 */ /* 0x000fe40003800200 */
.L_x_970:
        /* <DEDUP_REMOVED lines=94> */
.L_x_976:
[----:B------:R-:W-:Y:S04]  /*1f260*/  MOV R5, c[0x0][0x32c] ;  /* 0x0000cb0000057a02 */ /* 0x000fe80000000f00 */
[----:B------:R-:W-:Y:S11]  /*1f270*/  ISETP.NE.AND P0, PT, R5, 0x1, PT ;  /* 0x000000010500780c */ /* 0x000ff60003f05270 */
[----:B------:R-:W-:Y:S02]  /*1f280*/  @!UPT UIADD3 URZ, URZ, URZ, URZ ;  /* 0x0000003f3f3ff290 */ /* 0x000fe4000fffe03f */
[----:B------:R-:W-:Y:S05]  /*1f290*/  @P0 IMAD.HI.U32 R5, R4, c[0x0][0x330], RZ ;  /* 0x0000cc0004050a27 */ /* 0x000fea00078e00ff */
[----:B------:R-:W-:Y:S02]  /*1f2a0*/  @P0 SHF.R.U32.HI R4, RZ, c[0x0][0x334], R5 ;  /* 0x0000cd00ff040a19 */ /* 0x000fe40000011605 */
.L_x_977:
[----:B------:R-:W-:Y:S05]  /*1f2b0*/  BSYNC B0 ;  /* 0x0000000000007941 */ /* 0x000fea0003800000 */
.L_x_975:
[----:B------:R-:W-:Y:S04]  /*1f2c0*/  IMAD.IADD R0, R0, 0x1, -R57 ;  /* 0x0000000100007824 */ /* 0x000fe800078e0a39 */
[----:B------:R-:W-:Y:S05]  /*1f2d0*/  IMAD R0, R4, c[0x0][0x32c], R0 ;  /* 0x0000cb0004007a24 */ /* 0x000fea00078e0200 */
[----:B------:R-:W-:Y:S02]  /*1f2e0*/  IADD3 R4, R0, c[0x0][0x32c], RZ ;  /* 0x0000cb0000047a10 */ /* 0x000fe40007ffe0ff */
[----:B------:R-:W-:Y:S02]  /*1f2f0*/  IMNMX R2, R2, R0, !PT ;  /* 0x0000000002027217 */ /* 0x000fe40007800200 */
[----:B------:R-:W-:Y:S02]  /*1f300*/  IMNMX R3, R3, R4, PT ;  /* 0x0000000403037217 */ /* 0x000fe40003800200 */
.L_x_974:
        /* <DEDUP_REMOVED lines=137> */
[----:B------:R-:W-:Y:S01]  /*1fba0*/  MOV R81, R228 ;  /* 0x000000e400517202 */ /* 0x000fe20000000f00 */
[----:B------:R-:W1:Y:S01]  /*1fbb0*/  MUFU.EX2 R49, R0 ;  /* 0x0000000000317308 */ /* 0x000e620000000800 */
[----:B--2---:R-:W-:Y:S02]  /*1fbc0*/  FMNMX.FTZ R4, R4, R6, !PT ;  /* 0x0000000604047209 */ /* 0x004fe40007810000 */
[----:B------:R-:W2:Y:S01]  /*1fbd0*/  SHFL.BFLY PT, R6, R5, 0x2, 0x1f ;  /* 0x0c401f0005067f89 */ /* 0x000ea200000e0000 */
[----:B------:R-:W-:Y:S02]  /*1fbe0*/  ISETP.GT.AND P0, PT, R2, 0x41, !P6 ;  /* 0x000000410200780c */ /* 0x000fe40007704270 */
[----:B------:R-:W-:Y:S02]  /*1fbf0*/  ISETP.NE.AND P5, PT, R8, RZ, PT ;  /* 0x000000ff0800720c */ /* 0x000fe40003fa5270 */
[C---:B------:R-:W-:Y:S02]  /*1fc00*/  ISETP.LT.OR P0, PT, R3.reuse, 0x42, P0 ;  /* 0x000000420300780c */ /* 0x040fe40000701670 */
[----:B------:R-:W-:Y:S01]  /*1fc10*/  MUFU.EX2 R228, R28 ;  /* 0x0000001c00e47308 */ /* 0x000fe20000000800 */
[----:B------:R-:W3:Y:S01]  /*1fc20*/  SHFL.BFLY PT, R7, R4, 0x1, 0x1f ;  /* 0x0c201f0004077f89 */ /* 0x000ee200000e0000 */
[----:B------:R-:W-:Y:S02]  /*1fc30*/  FSEL R166, R66, -INF , !P0 ;  /* 0xff80000042a67808 */ /* 0x000fe40004000000 */
[----:B------:R-:W-:Y:S02]  /*1fc40*/  ISETP.GT.AND P0, PT, R2, 0x48, !P5 ;  /* 0x000000480200780c */ /* 0x000fe40006f04270 */
[----:B------:R-:W-:Y:S02]  /*1fc50*/  ISETP.NE.AND P6, PT, R22, RZ, PT ;  /* 0x000000ff1600720c */ /* 0x000fe40003fc5270 */
[----:B------:R-:W-:Y:S02]  /*1fc60*/  ISETP.LT.OR P0, PT, R3, 0x49, P0 ;  /* 0x000000490300780c */ /* 0x000fe40000701670 */
[----:B------:R-:W-:Y:S02]  /*1fc70*/  ISETP.GT.AND P3, PT, R2, 0x49, !P6 ;  /* 0x000000490200780c */ /* 0x000fe40007764270 */
[----:B------:R-:W-:Y:S02]  /*1fc80*/  FSEL R165, R65, -INF , !P0 ;  /* 0xff80000041a57808 */ /* 0x000fe40004000000 */
[----:B------:R-:W-:Y:S01]  /*1fc90*/  ISETP.LT.OR P3, PT, R3, 0x4a, P3 ;  /* 0x0000004a0300780c */ /* 0x000fe20001f61670 */
[--C-:B------:R-:W-:Y:S01]  /*1fca0*/  FFMA.FTZ R3, R39, c[0x0][0x2d0], -R74.reuse ;  /* 0x0000b40027037a23 */ /* 0x100fe2000001084a */
[----:B-1----:R-:W-:Y:S02]  /*1fcb0*/  F2FP.PACK_AB R76, R49, R44 ;  /* 0x0000002c314c723e */ /* 0x002fe400000000ff */
[----:B--2---:R-:W-:Y:S01]  /*1fcc0*/  FMNMX.FTZ R0, R5, R6, !PT ;  /* 0x0000000605007209 */ /* 0x004fe20007810000 */
[----:B------:R1:W-:Y:S01]  /*1fcd0*/  MUFU.EX2 R247, R3 ;  /* 0x0000000300f77308 */ /* 0x0003e20000000800 */
[--C-:B------:R-:W-:Y:S01]  /*1fce0*/  FFMA.FTZ R5, R29, c[0x0][0x2d0], -R74.reuse ;  /* 0x0000b4001d057a23 */ /* 0x100fe2000001084a */
[----:B------:R-:W-:Y:S02]  /*1fcf0*/  FMNMX.FTZ R6, R21, R87, !PT ;  /* 0x0000005715067209 */ /* 0x000fe40007810000 */
[----:B------:R-:W-:Y:S02]  /*1fd00*/  FSEL R73, R67, -INF , !P3 ;  /* 0xff80000043497808 */ /* 0x000fe40005800000 */
[----:B---3--:R-:W-:Y:S02]  /*1fd10*/  FMNMX.FTZ R71, R4, R7, !PT ;  /* 0x0000000704477209 */ /* 0x008fe40007810000 */
[----:B------:R-:W2:Y:S02]  /*1fd20*/  SHFL.BFLY PT, R7, R0, 0x1, 0x1f ;  /* 0x0c201f0000077f89 */ /* 0x000ea400000e0000 */
[----:B------:R3:W-:Y:S01]  /*1fd30*/  MUFU.EX2 R50, R5 ;  /* 0x0000000500327308 */ /* 0x0007e20000000800 */
[C---:B------:R-:W-:Y:S01]  /*1fd40*/  FMUL.FTZ R4, R71.reuse, c[0x0][0x2d0] ;  /* 0x0000b40047047a20 */ /* 0x040fe20000410000 */
[----:B------:R-:W-:Y:S04]  /*1fd50*/  FSETP.NEU.FTZ.AND P1, PT, R71, -INF , PT ;  /* 0xff8000004700780b */ /* 0x000fe80003f3d000 */
[----:B------:R-:W-:Y:S02]  /*1fd60*/  FSEL R75, R4, RZ, P1 ;  /* 0x000000ff044b7208 */ /* 0x000fe40000800000 */
[----:B------:R-:W-:Y:S04]  /*1fd70*/  FMNMX.FTZ R4, R20, R6, !PT ;  /* 0x0000000614047209 */ /* 0x000fe80007810000 */
[----:B------:R-:W-:Y:S01]  /*1fd80*/  FMNMX.FTZ R4, R19, R4, !PT ;  /* 0x0000000413047209 */ /* 0x000fe20007810000 */
[--C-:B-1----:R-:W-:Y:S03]  /*1fd90*/  FFMA.FTZ R3, R35, c[0x0][0x2d0], -R75.reuse ;  /* 0x0000b40023037a23 */ /* 0x102fe6000001084b */
[----:B------:R-:W-:Y:S01]  /*1fda0*/  FMNMX.FTZ R4, R18, R4, !PT ;  /* 0x0000000412047209 */ /* 0x000fe20007810000 */
[----:B------:R1:W-:Y:S03]  /*1fdb0*/  MUFU.EX2 R241, R3 ;  /* 0x0000000300f17308 */ /* 0x0003e60000000800 */
[----:B------:R-:W-:Y:S02]  /*1fdc0*/  FMNMX.FTZ R4, R57, R4, !PT ;  /* 0x0000000439047209 */ /* 0x000fe40007810000 */
[----:B--2---:R-:W-:Y:S01]  /*1fdd0*/  FMNMX.FTZ R70, R0, R7, !PT ;  /* 0x0000000700467209 */ /* 0x004fe20007810000 */
[--C-:B------:R-:W-:Y:S01]  /*1fde0*/  FFMA.FTZ R0, R30, c[0x0][0x2d0], -R75.reuse ;  /* 0x0000b4001e007a23 */ /* 0x100fe2000001084b */
[----:B------:R-:W-:Y:S01]  /*1fdf0*/  FMNMX.FTZ R4, R60, R4, !PT ;  /* 0x000000043c047209 */ /* 0x000fe20007810000 */
[----:B---3--:R-:W-:Y:S01]  /*1fe00*/  FFMA.FTZ R5, R32, c[0x0][0x2d0], -R74 ;  /* 0x0000b40020057a23 */ /* 0x008fe2000001084a */
[----:B------:R-:W-:Y:S01]  /*1fe10*/  FSETP.NEU.FTZ.AND P0, PT, R70, -INF , PT ;  /* 0xff8000004600780b */ /* 0x000fe20003f1d000 */
[--C-:B------:R-:W-:Y:S01]  /*1fe20*/  FFMA.FTZ R32, R56, c[0x0][0x2d0], -R75.reuse ;  /* 0x0000b40038207a23 */ /* 0x100fe2000001084b */
[----:B------:R2:W-:Y:S01]  /*1fe30*/  MUFU.EX2 R251, R0 ;  /* 0x0000000000fb7308 */ /* 0x0005e20000000800 */
[----:B------:R-:W-:Y:S09]  /*1fe40*/  FMNMX.FTZ R4, R62, R4, !PT ;  /* 0x000000043e047209 */ /* 0x000ff20007810000 */
[----:B------:R3:W4:Y:S01]  /*1fe50*/  MUFU.EX2 R80, R5 ;  /* 0x0000000500507308 */ /* 0x0007220000000800 */
[--C-:B-1----:R-:W-:Y:S09]  /*1fe60*/  FFMA.FTZ R3, R36, c[0x0][0x2d0], -R75.reuse ;  /* 0x0000b40024037a23 */ /* 0x102ff2000001084b */
[----:B------:R1:W-:Y:S01]  /*1fe70*/  MUFU.EX2 R243, R3 ;  /* 0x0000000300f37308 */ /* 0x0003e20000000800 */
[----:B--2---:R-:W-:Y:S05]  /*1fe80*/  FMUL.FTZ R0, R70, c[0x0][0x2d0] ;  /* 0x0000b40046007a20 */ /* 0x004fea0000410000 */
[----:B------:R-:W-:Y:S04]  /*1fe90*/  FSEL R152, R0, RZ, P0 ;  /* 0x000000ff00987208 */ /* 0x000fe80000000000 */
[----:B------:R-:W-:Y:S01]  /*1fea0*/  MUFU.EX2 R227, R32 ;  /* 0x0000002000e37308 */ /* 0x000fe20000000800 */
[--C-:B---3--:R-:W-:Y:S01]  /*1feb0*/  FFMA.FTZ R5, R25, c[0x0][0x2d0], -R75.reuse ;  /* 0x0000b40019057a23 */ /* 0x108fe2000001084b */
[----:B----4-:R-:W-:Y:S01]  /*1fec0*/  F2FP.PACK_AB R78, R80, R50 ;  /* 0x00000032504e723e */ /* 0x010fe200000000ff */
[--C-:B------:R-:W-:Y:S02]  /*1fed0*/  FFMA.FTZ R2, R34, c[0x0][0x2d0], -R152.reuse ;  /* 0x0000b40022027a23 */ /* 0x100fe40000010898 */
[--C-:B------:R-:W-:Y:S05]  /*1fee0*/  FFMA.FTZ R16, R46, c[0x0][0x2d0], -R152.reuse ;  /* 0x0000b4002e107a23 */ /* 0x100fea0000010898 */
[----:B------:R2:W-:Y:S01]  /*1fef0*/  MUFU.EX2 R48, R5 ;  /* 0x0000000500307308 */ /* 0x0005e20000000800 */
[--C-:B------:R-:W-:Y:S02]  /*1ff00*/  FFMA.FTZ R8, R42, c[0x0][0x2d0], -R152.reuse ;  /* 0x0000b4002a087a23 */ /* 0x100fe40000010898 */
[----:B------:R-:W-:Y:S02]  /*1ff10*/  FFMA.FTZ R12, R45, c[0x0][0x2d0], -R152 ;  /* 0x0000b4002d0c7a23 */ /* 0x000fe40000010898 */
[--C-:B-1----:R-:W-:Y:S02]  /*1ff20*/  FFMA.FTZ R3, R40, c[0x0][0x2d0], -R74.reuse ;  /* 0x0000b40028037a23 */ /* 0x102fe4000001084a */
[--C-:B------:R-:W-:Y:S03]  /*1ff30*/  FFMA.FTZ R40, R61, c[0x0][0x2d0], -R74.reuse ;  /* 0x0000b4003d287a23 */ /* 0x100fe6000001084a */
[----:B------:R1:W-:Y:S10]  /*1ff40*/  MUFU.EX2 R242, R2 ;  /* 0x0000000200f27308 */ /* 0x0003f40000000800 */
[----:B------:R-:W-:Y:S01]  /*1ff50*/  MUFU.EX2 R245, R3 ;  /* 0x0000000300f57308 */ /* 0x000fe20000000800 */
[--C-:B--2---:R-:W-:Y:S09]  /*1ff60*/  FFMA.FTZ R5, R27, c[0x0][0x2d0], -R75.reuse ;  /* 0x0000b4001b057a23 */ /* 0x104ff2000001084b */
[----:B------:R2:W3:Y:S01]  /*1ff70*/  MUFU.EX2 R252, R5 ;  /* 0x0000000500fc7308 */ /* 0x0004e20000000800 */
[----:B-1----:R-:W-:Y:S09]  /*1ff80*/  FFMA.FTZ R2, R38, c[0x0][0x2d0], -R74 ;  /* 0x0000b40026027a23 */ /* 0x002ff2000001084a */
[----:B------:R-:W-:Y:S10]  /*1ff90*/  MUFU.EX2 R240, R2 ;  /* 0x0000000200f07308 */ /* 0x000ff40000000800 */
        /* <DEDUP_REMOVED lines=77> */
[C---:B------:R-:W-:Y:S02]  /*20470*/  FMUL.FTZ R13, R2.reuse, R97 ;  /* 0x00000061020d7220 */ /* 0x040fe40000410000 */
[--C-:B----4-:R-:W-:Y:S02]  /*20480*/  FFMA.FTZ R4, R43, c[0x0][0x2d0], -R75.reuse ;  /* 0x0000b4002b047a23 */ /* 0x110fe4000001084b */
        /* <DEDUP_REMOVED lines=12> */
[C---:B------:R-:W-:Y:S01]  /*20550*/  FMUL.FTZ R41, R2.reuse, R125 ;  /* 0x0000007d02297220 */ /* 0x040fe20000410000 */
[----:B------:R1:W-:Y:S01]  /*20560*/  MUFU.EX2 R223, R48 ;  /* 0x0000003000df7308 */ /* 0x0003e20000000800 */
[----:B------:R-:W-:Y:S02]  /*20570*/  FMUL.FTZ R45, R2, R129 ;  /* 0x00000081022d7220 */ /* 0x000fe40000410000 */
[----:B--2---:R-:W-:Y:S02]  /*20580*/  FFMA.FTZ R0, R20, c[0x0][0x2d0], -R153 ;  /* 0x0000b40014007a23 */ /* 0x004fe40000010899 */
[----:B------:R-:W2:Y:S01]  /*20590*/  LDSM.16.MT88.4 R20, [R201] ;  /* 0x00000000c914783b */ /* 0x000ea20000004200 */
[C---:B------:R-:W-:Y:S02]  /*205a0*/  FMUL.FTZ R49, R69.reuse, R133 ;  /* 0x0000008545317220 */ /* 0x040fe40000410000 */
[C---:B------:R-:W-:Y:S02]  /*205b0*/  FMUL.FTZ R50, R68.reuse, R134 ;  /* 0x0000008644327220 */ /* 0x040fe40000410000 */
[----:B------:R4:W5:Y:S01]  /*205c0*/  MUFU.EX2 R235, R0 ;  /* 0x0000000000eb7308 */ /* 0x0009620000000800 */
[----:B------:R-:W-:Y:S02]  /*205d0*/  FMUL.FTZ R51, R68, R135 ;  /* 0x0000008744337220 */ /* 0x000fe40000410000 */
[C---:B---3--:R-:W-:Y:S02]  /*205e0*/  FMUL.FTZ R4, R69.reuse, R88 ;  /* 0x0000005845047220 */ /* 0x048fe40000410000 */
[----:B------:R-:W-:Y:S01]  /*205f0*/  LDSM.16.MT88.4 R88, [R205+0x800] ;  /* 0x00080000cd58783b */ /* 0x000fe20000004200 */
[--C-:B------:R-:W-:Y:S02]  /*20600*/  FFMA.FTZ R92, R158, c[0x0][0x2d0], -R152.reuse ;  /* 0x0000b4009e5c7a23 */ /* 0x100fe40000010898 */
[C---:B------:R-:W-:Y:S02]  /*20610*/  FMUL.FTZ R56, R2.reuse, R140 ;  /* 0x0000008c02387220 */ /* 0x040fe40000410000 */
[----:B------:R-:W-:Y:S01]  /*20620*/  MUFU.EX2 R220, R92 ;  /* 0x0000005c00dc7308 */ /* 0x000fe20000000800 */
[----:B------:R-:W-:Y:S02]  /*20630*/  FMUL.FTZ R61, R2, R145 ;  /* 0x00000091023d7220 */ /* 0x000fe40000410000 */
[----:B-1----:R-:W-:Y:S02]  /*20640*/  FMUL.FTZ R48, R69, R132 ;  /* 0x0000008445307220 */ /* 0x002fe40000410000 */
[----:B------:R-:W-:Y:S05]  /*20650*/  LDSM.16.MT88.4 R132, [R202+0x2000] ;  /* 0x00200000ca84783b */ /* 0x000fea0000004200 */
        /* <DEDUP_REMOVED lines=16> */
[C---:B------:R-:W-:Y:S01]  /*20760*/  FMUL.FTZ R15, R0.reuse, R99 ;  /* 0x00000063000f7220 */ /* 0x040fe20000410000 */
[----:B------:R-:W3:Y:S01]  /*20770*/  LDL.LU R108, [R1+0xc] ;  /* 0x00000c00016c7983 */ /* 0x000ee20000300800 */
[----:B------:R-:W-:Y:S03]  /*20780*/  FFMA.FTZ R20, R47, c[0x0][0x2d0], -R152 ;  /* 0x0000b4002f147a23 */ /* 0x000fe60000010898 */
[----:B------:R-:W4:Y:S01]  /*20790*/  LDL.LU R114, [R1+0x14] ;  /* 0x0000140001727983 */ /* 0x000f220000300800 */
[----:B------:R1:W-:Y:S01]  /*207a0*/  MUFU.EX2 R230, R20 ;  /* 0x0000001400e67308 */ /* 0x0003e20000000800 */
[-C--:B------:R-:W-:Y:S03]  /*207b0*/  HMMA.16816.F32 R12, R64, R22.reuse, R12 ;  /* 0x00000016400c723c */ /* 0x080fe6000000180c */
[C---:B------:R-:W-:Y:S01]  /*207c0*/  FMUL.FTZ R27, R0.reuse, R111 ;  /* 0x0000006f001b7220 */ /* 0x040fe20000410000 */
[----:B------:R-:W-:Y:S01]  /*207d0*/  MOV R111, R44 ;  /* 0x0000002c006f7202 */ /* 0x000fe20000000f00 */
[C---:B------:R-:W-:Y:S02]  /*207e0*/  FMUL.FTZ R31, R0.reuse, R115 ;  /* 0x00000073001f7220 */ /* 0x040fe40000410000 */
[----:B------:R-:W-:Y:S01]  /*207f0*/  FMUL.FTZ R42, R0, R126 ;  /* 0x0000007e002a7220 */ /* 0x000fe20000410000 */
[C---:B------:R-:W-:Y:S04]  /*20800*/  HMMA.16816.F32 R16, R76.reuse, R22, R16 ;  /* 0x000000164c10723c */ /* 0x040fe80000001810 */
[----:B------:R-:W-:Y:S02]  /*20810*/  FMUL.FTZ R21, R69, R105 ;  /* 0x0000006945157220 */ /* 0x000fe40000410000 */
[----:B------:R-:W-:Y:S02]  /*20820*/  FFMA.FTZ R44, R155, c[0x0][0x2d0], -R74 ;  /* 0x0000b4009b2c7a23 */ /* 0x000fe4000001084a */
[C---:B------:R-:W-:Y:S02]  /*20830*/  FMUL.FTZ R22, R68.reuse, R106 ;  /* 0x0000006a44167220 */ /* 0x040fe40000410000 */
[----:B------:R5:W-:Y:S02]  /*20840*/  MUFU.EX2 R224, R44 ;  /* 0x0000002c00e07308 */ /* 0x000be40000000800 */
[----:B------:R-:W-:Y:S02]  /*20850*/  FMUL.FTZ R23, R68, R107 ;  /* 0x0000006b44177220 */ /* 0x000fe40000410000 */
[C---:B------:R-:W-:Y:S02]  /*20860*/  FMUL.FTZ R43, R0.reuse, R127 ;  /* 0x0000007f002b7220 */ /* 0x040fe40000410000 */
[C---:B-1----:R-:W-:Y:S02]  /*20870*/  FMUL.FTZ R20, R69.reuse, R104 ;  /* 0x0000006845147220 */ /* 0x042fe40000410000 */
[C---:B------:R-:W-:Y:S02]  /*20880*/  FMUL.FTZ R46, R0.reuse, R130 ;  /* 0x00000082002e7220 */ /* 0x040fe40000410000 */
[C---:B------:R-:W-:Y:S02]  /*20890*/  FMUL.FTZ R47, R0.reuse, R131 ;  /* 0x00000083002f7220 */ /* 0x040fe40000410000 */
[C---:B------:R-:W-:Y:S01]  /*208a0*/  FMUL.FTZ R59, R0.reuse, R143 ;  /* 0x0000008f003b7220 */ /* 0x040fe20000410000 */
[-C--:B------:R-:W-:Y:S03]  /*208b0*/  HMMA.16816.F32 R20, R76, R36.reuse, R20 ;  /* 0x000000244c14723c */ /* 0x080fe60000001814 */
[C---:B------:R-:W-:Y:S02]  /*208c0*/  FMUL.FTZ R62, R0.reuse, R146 ;  /* 0x00000092003e7220 */ /* 0x040fe40000410000 */
[----:B------:R-:W-:Y:S03]  /*208d0*/  FMUL.FTZ R63, R0, R147 ;  /* 0x00000093003f7220 */ /* 0x000fe60000410000 */
[C---:B------:R-:W-:Y:S04]  /*208e0*/  HMMA.16816.F32 R24, R64.reuse, R36, R24 ;  /* 0x000000244018723c */ /* 0x040fe80000001818 */
[----:B-----5:R-:W-:Y:S03]  /*208f0*/  FMUL.FTZ R44, R2, R128 ;  /* 0x00000080022c7220 */ /* 0x020fe60000410000 */
[----:B------:R-:W-:Y:S01]  /*20900*/  FFMA.FTZ R36, R58, c[0x0][0x2d0], -R75 ;  /* 0x0000b4003a247a23 */ /* 0x000fe2000001084b */
[-C--:B------:R-:W-:Y:S03]  /*20910*/  HMMA.16816.F32 R28, R64, R38.reuse, R28 ;  /* 0x00000026401c723c */ /* 0x080fe6000000181c */
[----:B------:R1:W-:Y:S01]  /*20920*/  MUFU.EX2 R226, R36 ;  /* 0x0000002400e27308 */ /* 0x0003e20000000800 */
[C---:B------:R-:W-:Y:S01]  /*20930*/  FMUL.FTZ R37, R69.reuse, R121 ;  /* 0x0000007945257220 */ /* 0x040fe20000410000 */
[----:B------:R-:W-:Y:S01]  /*20940*/  MOV R121, R80 ;  /* 0x0000005000797202 */ /* 0x000fe20000000f00 */
[--C-:B------:R-:W-:Y:S02]  /*20950*/  FFMA.FTZ R58, R60, c[0x0][0x2d0], -R153.reuse ;  /* 0x0000b4003c3a7a23 */ /* 0x100fe40000010899 */
[C---:B------:R-:W-:Y:S04]  /*20960*/  HMMA.16816.F32 R32, R76.reuse, R38, R32 ;  /* 0x000000264c20723c */ /* 0x040fe80000001820 */
[----:B------:R-:W-:Y:S01]  /*20970*/  FMUL.FTZ R60, R2, R144 ;  /* 0x00000090023c7220 */ /* 0x000fe20000410000 */
[----:B------:R5:W-:Y:S02]  /*20980*/  MUFU.EX2 R130, R58 ;  /* 0x0000003a00827308 */ /* 0x000be40000000800 */
[C---:B------:R-:W-:Y:S02]  /*20990*/  FMUL.FTZ R38, R68.reuse, R122 ;  /* 0x0000007a44267220 */ /* 0x040fe40000410000 */
[----:B------:R-:W-:Y:S01]  /*209a0*/  FMUL.FTZ R39, R68, R123 ;  /* 0x0000007b44277220 */ /* 0x000fe20000410000 */
[----:B------:R-:W2:Y:S02]  /*209b0*/  LDL.LU R122, [R1+0x18] ;  /* 0x00001800017a7983 */ /* 0x000ea40000300800 */
[----:B-1----:R-:W-:Y:S01]  /*209c0*/  FMUL.FTZ R36, R69, R120 ;  /* 0x0000007845247220 */ /* 0x002fe20000410000 */
[----:B------:R-:W-:Y:S02]  /*209d0*/  MOV R120, R81 ;  /* 0x0000005100787202 */ /* 0x000fe40000000f00 */
[----:B------:R-:W1:Y:S04]  /*209e0*/  LDSM.16.MT88.4 R80, [R204] ;  /* 0x00000000cc50783b */ /* 0x000e680000004200 */
[-C--:B------:R-:W-:Y:S03]  /*209f0*/  HMMA.16816.F32 R36, R76, R52.reuse, R36 ;  /* 0x000000344c24723c */ /* 0x080fe60000001824 */
[----:B-----5:R-:W-:Y:S05]  /*20a00*/  FMUL.FTZ R58, R0, R142 ;  /* 0x0000008e003a7220 */ /* 0x020fea0000410000 */
        /* <DEDUP_REMOVED lines=9> */
[C---:B-----5:R-:W-:Y:S07]  /*20aa0*/  FMUL.FTZ R52, R69.reuse, R136 ;  /* 0x0000008845347220 */ /* 0x060fee0000410000 */
[-C--:B-1----:R-:W-:Y:S08]  /*20ab0*/  HMMA.16816.F32 R52, R76, R80.reuse, R52 ;  /* 0x000000504c34723c */ /* 0x082ff00000001834 */
        /* <DEDUP_REMOVED lines=49> */
[----:B-1----:R-:W-:Y:S01]  /*20dd0*/  FFMA.FTZ R88, R181, c[0x0][0x2d0], -R74 ;  /* 0x0000b400b5587a23 */ /* 0x002fe2000001084a */
[----:B------:R-:W-:Y:S04]  /*20de0*/  MOV R181, R120 ;  /* 0x0000007800b57202 */ /* 0x000fe80000000f00 */
[----:B------:R-:W-:Y:S04]  /*20df0*/  ISETP.GT.AND P0, PT, R216, R181, PT ;  /* 0x000000b5d800720c */ /* 0x000fe80003f04270 */
        /* <DEDUP_REMOVED lines=234> */
[----:B------:R-:W-:Y:S01]  /*21ca0*/  MOV R216, R0 ;  /* 0x0000000000d87202 */ /* 0x000fe20000000f00 */
[----:B------:R-:W-:-:S05]  /*21cb0*/  @P0 BRA `(.L_x_978) ;  /* 0xffffa8f000000947 */ /* 0x000fca000383ffff */
.L_x_961:
[----:B------:R-:W-:Y:S02]  /*21cc0*/  MOV R11, 0x1f ;  /* 0x0000001f000b7802 */ /* 0x000fe40000000f00 */
[----:B------:R-:W-:Y:S01]  /*21cd0*/  MOV R10, 0xffffffff ;  /* 0xffffffff000a7802 */ /* 0x000fe20000000f00 */
[----:B------:R-:W-:Y:S05]  /*21ce0*/  BRA.DIV ~URZ, `(.L_x_979) ;  /* 0x000052527f007947 */ /* 0x000fea000b800000 */
[----:B------:R-:W3:Y:S04]  /*21cf0*/  LDL R0, [R1+0x10] ;  /* 0x0000100001007983 */ /* 0x000ee80000100800 */
[----:B--23--:R2:W3:Y:S02]  /*21d00*/  SHFL.BFLY PT, R2, R0, 0x2, 0x1f ;  /* 0x0c401f0000027f89 */ /* 0x00c4e400000e0000 */
.L_x_1065:
[----:B--2---:R-:W2:Y:S02]  /*21d10*/  LDL.LU R0, [R1+0x10] ;  /* 0x0000100001007983 */ /* 0x004ea40000300800 */
[----:B--23--:R-:W-:Y:S01]  /*21d20*/  FADD.FTZ R2, R2, R0 ;  /* 0x0000000002027221 */ /* 0x00cfe20000010000 */
[----:B------:R-:W-:Y:S05]  /*21d30*/  BRA.DIV ~URZ, `(.L_x_980) ;  /* 0x000052627f007947 */ /* 0x000fea000b800000 */
[----:B------:R-:W2:Y:S04]  /*21d40*/  LDL.LU R8, [R1+0xc] ;  /* 0x00000c0001087983 */ /* 0x000ea80000300800 */
[----:B-1----:R-:W3:Y:S04]  /*21d50*/  LDL.LU R4, [R1+0x14] ;  /* 0x0000140001047983 */ /* 0x002ee80000300800 */
[----:B------:R-:W4:Y:S04]  /*21d60*/  LDL.LU R10, [R1+0x18] ;  /* 0x00001800010a7983 */ /* 0x000f280000300800 */
[----:B--2---:R-:W1:Y:S04]  /*21d70*/  SHFL.BFLY PT, R0, R8, 0x2, 0x1f ;  /* 0x0c401f0008007f89 */ /* 0x004e6800000e0000 */
[----:B---3--:R-:W2:Y:S04]  /*21d80*/  SHFL.BFLY PT, R6, R4, 0x2, 0x1f ;  /* 0x0c401f0004067f89 */ /* 0x008ea800000e0000 */
[----:B----4-:R-:W3:Y:S01]  /*21d90*/  SHFL.BFLY PT, R7, R10, 0x2, 0x1f ;  /* 0x0c401f000a077f89 */ /* 0x010ee200000e0000 */
[----:B-1----:R-:W-:-:S02]  /*21da0*/  FADD.FTZ R0, R0, R8 ;  /* 0x0000000800007221 */ /* 0x002fc40000010000 */
[----:B--2---:R-:W-:-:S03]  /*21db0*/  FADD.FTZ R6, R6, R4 ;  /* 0x0000000406067221 */ /* 0x004fc60000010000 */
[----:B------:R-:W1:Y:S01]  /*21dc0*/  SHFL.BFLY PT, R5, R0, 0x1, 0x1f ;  /* 0x0c201f0000057f89 */ /* 0x000e6200000e0000 */
[----:B---3--:R-:W-:-:S03]  /*21dd0*/  FADD.FTZ R7, R7, R10 ;  /* 0x0000000a07077221 */ /* 0x008fc60000010000 */
[----:B------:R-:W2:Y:S04]  /*21de0*/  SHFL.BFLY PT, R4, R2, 0x1, 0x1f ;  /* 0x0c201f0002047f89 */ /* 0x000ea800000e0000 */
[----:B------:R-:W3:Y:S04]  /*21df0*/  SHFL.BFLY PT, R8, R6, 0x1, 0x1f ;  /* 0x0c201f0006087f89 */ /* 0x000ee800000e0000 */
[----:B------:R4:W4:Y:S01]  /*21e00*/  SHFL.BFLY PT, R9, R7, 0x1, 0x1f ;  /* 0x0c201f0007097f89 */ /* 0x00092200000e0000 */
[----:B-1----:R-:W-:Y:S02]  /*21e10*/  FADD.FTZ R5, R0, R5 ;  /* 0x0000000500057221 */ /* 0x002fe40000010000 */
[----:B--2---:R-:W-:-:S02]  /*21e20*/  FADD.FTZ R2, R2, R4 ;  /* 0x0000000402027221 */ /* 0x004fc40000010000 */
[----:B---3--:R-:W-:-:S03]  /*21e30*/  FADD.FTZ R6, R6, R8 ;  /* 0x0000000806067221 */ /* 0x008fc60000010000 */
.L_x_1066:
        /* <DEDUP_REMOVED lines=42> */
[----:B------:R-:W-:Y:S01]  /*220e0*/  FMUL.FTZ R47, R2, R109 ;  /* 0x0000006d022f7220 */ /* 0x000fe20000410000 */
        /* <DEDUP_REMOVED lines=33> */
[----:B------:R-:W-:Y:S01]  /*22300*/  @P2 FFMA.FTZ R23, R5, R71, R9 ;  /* 0x0000004705172223 */ /* 0x000fe20000010009 */
[----:B------:R-:W-:Y:S01]  /*22310*/  MOV R5, 0x1 ;  /* 0x0000000100057802 */ /* 0x000fe20000000f00 */
[----:B------:R-:W-:Y:S01]  /*22320*/  @P1 FFMA.FTZ R24, R4, R70, R8 ;  /* 0x0000004604181223 */ /* 0x000fe20000010008 */
[----:B------:R-:W-:Y:S01]  /*22330*/  @P0 MOV R4, 0x3f317218 ;  /* 0x3f31721800040802 */ /* 0x000fe20000000f00 */
[----:B-1----:R-:W-:Y:S02]  /*22340*/  @P0 FMUL.FTZ R2, R2, 0.69314718246459960938 ;  /* 0x3f31721802020820 */ /* 0x002fe40000410000 */
[----:B------:R-:W-:-:S02]  /*22350*/  @P3 FMUL.FTZ R10, R10, 0.69314718246459960938 ;  /* 0x3f3172180a0a3820 */ /* 0x000fc40000410000 */
[----:B------:R-:W-:Y:S02]  /*22360*/  @P0 FMUL.FTZ R4, R4, c[0x0][0x2d0] ;  /* 0x0000b40004040a20 */ /* 0x000fe40000410000 */
[----:B------:R-:W-:Y:S02]  /*22370*/  @P3 FMUL.FTZ R6, R6, c[0x0][0x2d0] ;  /* 0x0000b40006063a20 */ /* 0x000fe40000410000 */
[--C-:B------:R-:W-:Y:S01]  /*22380*/  @P0 FFMA.FTZ R19, R4, R3, R2.reuse ;  /* 0x0000000304130223 */ /* 0x100fe20000010002 */
[----:B------:R-:W-:Y:S01]  /*22390*/  PRMT R2, R5, 0x7610, R2 ;  /* 0x0000761005027816 */ /* 0x000fe20000000002 */
[----:B------:R-:W-:Y:S02]  /*223a0*/  @P3 FFMA.FTZ R22, R6, R72, R10 ;  /* 0x0000004806163223 */ /* 0x000fe4000001000a */
        /* <DEDUP_REMOVED lines=15> */
[----:B------:R-:W-:Y:S02]  /*224a0*/  FMUL.FTZ R35, R0, R147 ;  /* 0x0000009300237220 */ /* 0x000fe40000410000 */
.L_x_850:
        /* <DEDUP_REMOVED lines=19> */
.L_x_982:
[----:B--2---:R-:W-:Y:S05]  /*225e0*/  BSYNC B0 ;  /* 0x0000000000007941 */ /* 0x004fea0003800000 */
.L_x_981:
        /* <DEDUP_REMOVED lines=11> */
[----:B------:R-:W-:Y:S01]  /*226a0*/  SHF.R.S32.HI R70, RZ, 0x1f, R0 ;  /* 0x0000001fff467819 */ /* 0x000fe20000011400 */
[----:B------:R-:W-:Y:S05]  /*226b0*/  @!P0 BRA `(.L_x_984) ;  /* 0x0000219000008947 */ /* 0x000fea0003800000 */
[----:B------:R-:W2:Y:S04]  /*226c0*/  LDL.LU R12, [R1+0x5c] ;  /* 0x00005c00010c7983 */ /* 0x000ea80000300800 */
[----:B------:R-:W3:Y:S01]  /*226d0*/  LDL R18, [R1+0x64] ;  /* 0x0000640001127983 */ /* 0x000ee20000100800 */
[CC--:B------:R-:W-:Y:S01]  /*226e0*/  LEA.HI R5, R4.reuse, R71.reuse, RZ, 0x2 ;  /* 0x0000004704057211 */ /* 0x0c0fe200078f10ff */
[----:B------:R-:W-:Y:S01]  /*226f0*/  WARPSYNC 0xffffffff ;  /* 0xffffffff00007948 */ /* 0x000fe20003800000 */
[----:B------:R-:W-:Y:S01]  /*22700*/  LEA.HI R26, R4, R71, RZ, 0x5 ;  /* 0x00000047041a7211 */ /* 0x000fe200078f28ff */
[----:B------:R-:W-:Y:S01]  /*22710*/  IMAD.MOV.U32 R11, RZ, RZ, -0x10 ;  /* 0xfffffff0ff0b7424 */ /* 0x000fe200078e00ff */
[--C-:B------:R-:W-:Y:S01]  /*22720*/  SHF.R.S32.HI R3, RZ, 0x2, R5.reuse ;  /* 0x00000002ff037819 */ /* 0x100fe20000011405 */
[----:B------:R-:W-:Y:S01]  /*22730*/  IMAD.MOV.U32 R8, RZ, RZ, 0x40 ;  /* 0x00000040ff087424 */ /* 0x000fe200078e00ff */
[----:B------:R-:W-:Y:S01]  /*22740*/  SHF.R.S32.HI R2, RZ, 0x1f, R5 ;  /* 0x0000001fff027819 */ /* 0x000fe20000011405 */
[----:B------:R-:W-:Y:S01]  /*22750*/  IMAD.MOV.U32 R14, RZ, RZ, c[0x0][0x388] ;  /* 0x0000e200ff0e7624 */ /* 0x000fe200078e00ff */
[----:B------:R-:W-:-:S02]  /*22760*/  LOP3.LUT R5, R5, 0xfffffffc, RZ, 0xc0, !PT ;  /* 0xfffffffc05057812 */ /* 0x000fc400078ec0ff */
[----:B------:R-:W-:Y:S02]  /*22770*/  LEA.HI R2, R2, R3, RZ, 0x3 ;  /* 0x0000000302027211 */ /* 0x000fe400078f18ff */
[----:B------:R-:W-:Y:S01]  /*22780*/  SHF.R.S32.HI R25, RZ, 0x5, R26 ;  /* 0x00000005ff197819 */ /* 0x000fe2000001141a */
[----:B------:R-:W-:Y:S01]  /*22790*/  IMAD.IADD R5, R71, 0x1, -R5 ;  /* 0x0000000147057824 */ /* 0x000fe200078e0a05 */
[----:B------:R-:W-:Y:S02]  /*227a0*/  LOP3.LUT R2, R2, 0xfffffff8, RZ, 0xc0, !PT ;  /* 0xfffffff802027812 */ /* 0x000fe400078ec0ff */
[----:B------:R-:W-:Y:S01]  /*227b0*/  F2FP.PACK_AB R10, R67, R66 ;  /* 0x00000042430a723e */ /* 0x000fe200000000ff */
[----:B------:R-:W-:Y:S01]  /*227c0*/  IMAD.SHL.U32 R4, R25, 0x400, RZ ;  /* 0x0000040019047824 */ /* 0x000fe200078e00ff */
[----:B------:R-:W-:Y:S01]  /*227d0*/  F2FP.PACK_AB R9, R87, R86 ;  /* 0x000000565709723e */ /* 0x000fe200000000ff */
[----:B------:R-:W-:Y:S02]  /*227e0*/  IMAD.IADD R2, R3, 0x1, -R2 ;  /* 0x0000000103027824 */ /* 0x000fe400078e0a02 */
[----:B------:R-:W-:Y:S01]  /*227f0*/  IMAD R4, R5, 0x2, R4 ;  /* 0x0000000205047824 */ /* 0x000fe200078e0204 */
[----:B------:R-:W-:Y:S01]  /*22800*/  F2FP.PACK_AB R5, R85, R84 ;  /* 0x000000545505723e */ /* 0x000fe200000000ff */
[C---:B------:R-:W-:Y:S01]  /*22810*/  IMAD.SHL.U32 R3, R2.reuse, 0x40, RZ ;  /* 0x0000004002037824 */ /* 0x040fe200078e00ff */
[C---:B------:R-:W-:Y:S01]  /*22820*/  LOP3.LUT R7, R2.reuse, 0x1, RZ, 0xc0, !PT ;  /* 0x0000000102077812 */ /* 0x040fe200078ec0ff */
[----:B------:R-:W-:Y:S01]  /*22830*/  BAR.SYNC.DEFER_BLOCKING 0x1, 0x80 ;  /* 0x0042000000007b1d */ /* 0x000fe20000010000 */
[----:B------:R-:W-:-:S02]  /*22840*/  LOP3.LUT P2, RZ, R2, 0x2, RZ, 0xc0, !PT ;  /* 0x0000000202ff7812 */ /* 0x000fc4000784c0ff */
[----:B------:R-:W-:Y:S02]  /*22850*/  LOP3.LUT R3, R3, 0x1c0, RZ, 0xc0, !PT ;  /* 0x000001c003037812 */ /* 0x000fe400078ec0ff */
[----:B------:R-:W-:Y:S02]  /*22860*/  ISETP.NE.U32.AND P1, PT, R7, 0x1, PT ;  /* 0x000000010700780c */ /* 0x000fe40003f25070 */
[----:B------:R-:W-:Y:S02]  /*22870*/  SHF.R.U32.HI R6, RZ, 0x3, R3 ;  /* 0x00000003ff067819 */ /* 0x000fe40000011603 */
[----:B------:R-:W-:Y:S02]  /*22880*/  LOP3.LUT P0, RZ, R2, 0x4, RZ, 0xc0, !PT ;  /* 0x0000000402ff7812 */ /* 0x000fe4000780c0ff */
[----:B------:R-:W-:Y:S02]  /*22890*/  LOP3.LUT R3, R6, R3, RZ, 0xfc, !PT ;  /* 0x0000000306037212 */ /* 0x000fe400078efcff */
[----:B------:R-:W-:-:S02]  /*228a0*/  SEL R11, R11, 0x10, !P1 ;  /* 0x000000100b0b7807 */ /* 0x000fc40004800000 */
[----:B------:R-:W-:Y:S01]  /*228b0*/  F2FP.PACK_AB R7, R79, R78 ;  /* 0x0000004e4f07723e */ /* 0x000fe200000000ff */
[----:B------:R-:W-:Y:S01]  /*228c0*/  IMAD.IADD R3, R4, 0x1, R3 ;  /* 0x0000000104037824 */ /* 0x000fe200078e0203 */
[----:B------:R-:W-:-:S04]  /*228d0*/  F2FP.PACK_AB R6, R105, R104 ;  /* 0x000000686906723e */ /* 0x000fc800000000ff */
[----:B------:R-:W-:Y:S02]  /*228e0*/  LEA R2, R3, 0x80, 0x1 ;  /* 0x0000008003027811 */ /* 0x000fe400078e08ff */
[----:B------:R-:W-:-:S03]  /*228f0*/  F2FP.PACK_AB R3, R103, R102 ;  /* 0x000000666703723e */ /* 0x000fc600000000ff */
[----:B------:R-:W-:Y:S01]  /*22900*/  IMAD.IADD R4, R2, 0x1, R11 ;  /* 0x0000000102047824 */ /* 0x000fe200078e020b */
[----:B------:R1:W-:Y:S04]  /*22910*/  STS [R2], R7 ;  /* 0x0000000702007388 */ /* 0x0003e80000000800 */
[----:B------:R4:W-:Y:S04]  /*22920*/  STS [R2+0x400], R6 ;  /* 0x0004000602007388 */ /* 0x0009e80000000800 */
[----:B------:R4:W-:Y:S04]  /*22930*/  STS [R4+0x400], R3 ;  /* 0x0004000304007388 */ /* 0x0009e80000000800 */
[----:B------:R4:W-:Y:S01]  /*22940*/  STS [R4], R5 ;  /* 0x0000000504007388 */ /* 0x0009e20000000800 */
[----:B-1----:R-:W-:Y:S01]  /*22950*/  F2FP.PACK_AB R7, R43, R42 ;  /* 0x0000002a2b07723e */ /* 0x002fe200000000ff */
[----:B----4-:R-:W-:Y:S01]  /*22960*/  IMAD.MOV.U32 R6, RZ, RZ, 0x20 ;  /* 0x00000020ff067424 */ /* 0x010fe200078e00ff */
[----:B------:R-:W-:-:S04]  /*22970*/  F2FP.PACK_AB R3, R39, R38 ;  /* 0x000000262703723e */ /* 0x000fc800000000ff */
[----:B------:R-:W-:Y:S02]  /*22980*/  SEL R6, R6, 0xffffffe0, !P2 ;  /* 0xffffffe006067807 */ /* 0x000fe40005000000 */
[----:B------:R-:W-:Y:S01]  /*22990*/  F2FP.PACK_AB R5, R55, R54 ;  /* 0x000000363705723e */ /* 0x000fe200000000ff */
[----:B------:R1:W-:Y:S01]  /*229a0*/  STS [R2+0x2400], R3 ;  /* 0x0024000302007388 */ /* 0x0003e20000000800 */
[----:B------:R-:W-:-:S03]  /*229b0*/  ISETP.NE.U32.AND P2, PT, RZ, c[0x0][0x500], PT ;  /* 0x00014000ff007a0c */ /* 0x000fc60003f45070 */
[----:B------:R4:W-:Y:S01]  /*229c0*/  STS [R2+0x2000], R5 ;  /* 0x0020000502007388 */ /* 0x0009e20000000800 */
[----:B------:R-:W-:-:S03]  /*229d0*/  ISETP.NE.AND.EX P2, PT, RZ, c[0x0][0x504], PT, P2 ;  /* 0x00014100ff007a0c */ /* 0x000fc60003f45320 */
[----:B------:R4:W-:Y:S04]  /*229e0*/  STS [R4+0x2000], R7 ;  /* 0x0020000704007388 */ /* 0x0009e80000000800 */
[----:B------:R4:W-:Y:S01]  /*229f0*/  STS [R4+0x2400], R10 ;  /* 0x0024000a04007388 */ /* 0x0009e20000000800 */
[----:B-1----:R-:W-:Y:S02]  /*22a00*/  SEL R3, R8, 0xffffffc0, !P0 ;  /* 0xffffffc008037807 */ /* 0x002fe40004000000 */
[----:B------:R-:W-:Y:S01]  /*22a10*/  F2FP.PACK_AB R8, R107, R106 ;  /* 0x0000006a6b08723e */ /* 0x000fe200000000ff */
[C---:B----4-:R-:W-:Y:S01]  /*22a20*/  IMAD.IADD R5, R2.reuse, 0x1, R6 ;  /* 0x0000000102057824 */ /* 0x050fe200078e0206 */
[----:B------:R-:W-:Y:S01]  /*22a30*/  ISETP.NE.U32.AND P0, PT, RZ, c[0x0][0x508], PT ;  /* 0x00014200ff007a0c */ /* 0x000fe20003f05070 */
[----:B------:R-:W-:-:S02]  /*22a40*/  IMAD.IADD R3, R2, 0x1, R3 ;  /* 0x0000000102037824 */ /* 0x000fc400078e0203 */
[----:B------:R-:W-:Y:S01]  /*22a50*/  IMAD.IADD R2, R4, 0x1, R6 ;  /* 0x0000000104027824 */ /* 0x000fe200078e0206 */
[----:B------:R-:W-:Y:S01]  /*22a60*/  F2FP.PACK_AB R7, R89, R88 ;  /* 0x000000585907723e */ /* 0x000fe200000000ff */
[----:B------:R1:W-:Y:S01]  /*22a70*/  STS [R5], R9 ;  /* 0x0000000905007388 */ /* 0x0003e20000000800 */
[----:B------:R-:W-:Y:S02]  /*22a80*/  ISETP.NE.AND.EX P1, PT, RZ, c[0x0][0x50c], PT, P0 ;  /* 0x00014300ff007a0c */ /* 0x000fe40003f25300 */
[----:B------:R-:W-:Y:S01]  /*22a90*/  F2FP.PACK_AB R4, R119, R118 ;  /* 0x000000767704723e */ /* 0x000fe200000000ff */
[----:B------:R4:W-:Y:S04]  /*22aa0*/  STS [R5+0x400], R8 ;  /* 0x0004000805007388 */ /* 0x0009e80000000800 */
[----:B------:R4:W-:Y:S04]  /*22ab0*/  STS [R2+0x400], R4 ;  /* 0x0004000402007388 */ /* 0x0009e80000000800 */
[----:B------:R4:W-:Y:S01]  /*22ac0*/  STS [R2], R7 ;  /* 0x0000000702007388 */ /* 0x0009e20000000800 */
[----:B-1----:R-:W-:-:S02]  /*22ad0*/  F2FP.PACK_AB R9, R47, R46 ;  /* 0x0000002e2f09723e */ /* 0x002fc400000000ff */
[----:B----4-:R-:W-:-:S03]  /*22ae0*/  F2FP.PACK_AB R8, R65, R64 ;  /* 0x000000404108723e */ /* 0x010fc600000000ff */
[----:B------:R-:W-:Y:S01]  /*22af0*/  STS [R5+0x2000], R9 ;  /* 0x0020000905007388 */ /* 0x000fe20000000800 */
[----:B------:R-:W-:-:S03]  /*22b00*/  F2FP.PACK_AB R4, R63, R62 ;  /* 0x0000003e3f04723e */ /* 0x000fc600000000ff */
[----:B------:R1:W-:Y:S01]  /*22b10*/  STS [R5+0x2400], R8 ;  /* 0x0024000805007388 */ /* 0x0003e20000000800 */
[----:B------:R-:W-:-:S03]  /*22b20*/  F2FP.PACK_AB R7, R49, R48 ;  /* 0x000000303107723e */ /* 0x000fc600000000ff */
[----:B------:R4:W-:Y:S04]  /*22b30*/  STS [R2+0x2400], R4 ;  /* 0x0024000402007388 */ /* 0x0009e80000000800 */
[----:B------:R4:W-:Y:S01]  /*22b40*/  STS [R2+0x2000], R7 ;  /* 0x0020000702007388 */ /* 0x0009e20000000800 */
[----:B-1----:R-:W-:Y:S02]  /*22b50*/  F2FP.PACK_AB R5, R77, R76 ;  /* 0x0000004c4d05723e */ /* 0x002fe400000000ff */
[----:B------:R-:W-:Y:S02]  /*22b60*/  F2FP.PACK_AB R8, R117, R116 ;  /* 0x000000747508723e */ /* 0x000fe400000000ff */
[----:B----4-:R-:W-:Y:S01]  /*22b70*/  F2FP.PACK_AB R4, R123, R122 ;  /* 0x0000007a7b04723e */ /* 0x010fe200000000ff */
[----:B------:R1:W-:Y:S01]  /*22b80*/  STS [R3], R5 ;  /* 0x0000000503007388 */ /* 0x0003e20000000800 */
[----:B------:R-:W-:Y:S01]  /*22b90*/  IMAD.IADD R2, R11, 0x1, R3 ;  /* 0x000000010b027824 */ /* 0x000fe200078e0203 */
[----:B------:R-:W-:-:S02]  /*22ba0*/  F2FP.PACK_AB R7, R121, R120 ;  /* 0x000000787907723e */ /* 0x000fc400000000ff */
[----:B------:R4:W-:Y:S01]  /*22bb0*/  STS [R3+0x400], R4 ;  /* 0x0004000403007388 */ /* 0x0009e20000000800 */
[----:B------:R-:W-:-:S03]  /*22bc0*/  IMAD.IADD R9, R6, 0x1, R2 ;  /* 0x0000000106097824 */ /* 0x000fc600078e0202 */
[----:B------:R4:W-:Y:S04]  /*22bd0*/  STS [R2], R8 ;  /* 0x0000000802007388 */ /* 0x0009e80000000800 */
[----:B------:R4:W-:Y:S01]  /*22be0*/  STS [R2+0x400], R7 ;  /* 0x0004000702007388 */ /* 0x0009e20000000800 */
[----:B-1----:R-:W-:Y:S02]  /*22bf0*/  F2FP.PACK_AB R5, R61, R60 ;  /* 0x0000003c3d05723e */ /* 0x002fe400000000ff */
[----:B----4-:R-:W-:-:S03]  /*22c00*/  F2FP.PACK_AB R4, R59, R58 ;  /* 0x0000003a3b04723e */ /* 0x010fc600000000ff */
[----:B------:R1:W-:Y:S01]  /*22c10*/  STS [R3+0x2000], R5 ;  /* 0x0020000503007388 */ /* 0x0003e20000000800 */
[----:B------:R-:W-:-:S03]  /*22c20*/  F2FP.PACK_AB R8, R57, R56 ;  /* 0x000000383908723e */ /* 0x000fc600000000ff */
[----:B------:R4:W-:Y:S01]  /*22c30*/  STS [R3+0x2400], R4 ;  /* 0x0024000403007388 */ /* 0x0009e20000000800 */
[----:B------:R-:W-:-:S03]  /*22c40*/  F2FP.PACK_AB R7, R53, R52 ;  /* 0x000000343507723e */ /* 0x000fc600000000ff */
[----:B------:R4:W-:Y:S04]  /*22c50*/  STS [R2+0x2000], R8 ;  /* 0x0020000802007388 */ /* 0x0009e80000000800 */
[----:B------:R4:W-:Y:S01]  /*22c60*/  STS [R2+0x2400], R7 ;  /* 0x0024000702007388 */ /* 0x0009e20000000800 */
[----:B-1----:R-:W-:Y:S01]  /*22c70*/  F2FP.PACK_AB R5, R101, R100 ;  /* 0x000000646505723e */ /* 0x002fe200000000ff */
[----:B----4-:R-:W-:Y:S01]  /*22c80*/  IMAD.IADD R3, R6, 0x1, R3 ;  /* 0x0000000106037824 */ /* 0x010fe200078e0203 */
[----:B------:R-:W-:Y:S02]  /*22c90*/  F2FP.PACK_AB R4, R91, R90 ;  /* 0x0000005a5b04723e */ /* 0x000fe400000000ff */
[----:B------:R-:W-:Y:S01]  /*22ca0*/  F2FP.PACK_AB R6, R51, R50 ;  /* 0x000000323306723e */ /* 0x000fe200000000ff */
[----:B------:R-:W-:Y:S01]  /*22cb0*/  IMAD.IADD R8, R11, 0x1, R3 ;  /* 0x000000010b087824 */ /* 0x000fe200078e0203 */
[----:B------:R1:W-:Y:S01]  /*22cc0*/  STS [R3], R5 ;  /* 0x0000000503007388 */ /* 0x0003e20000000800 */
[----:B------:R-:W-:-:S03]  /*22cd0*/  F2FP.PACK_AB R2, R75, R74 ;  /* 0x0000004a4b02723e */ /* 0x000fc600000000ff */
[----:B------:R4:W-:Y:S01]  /*22ce0*/  STS [R3+0x400], R4 ;  /* 0x0004000403007388 */ /* 0x0009e20000000800 */
[----:B-1----:R-:W-:Y:S02]  /*22cf0*/  F2FP.PACK_AB R5, R41, R40 ;  /* 0x000000282905723e */ /* 0x002fe400000000ff */
[----:B----4-:R-:W-:-:S05]  /*22d00*/  F2FP.PACK_AB R4, R69, R68 ;  /* 0x000000444504723e */ /* 0x010fca00000000ff */
[----:B------:R1:W-:Y:S04]  /*22d10*/  STS [R9], R4 ;  /* 0x0000000409007388 */ /* 0x0003e80000000800 */
[----:B------:R4:W-:Y:S04]  /*22d20*/  STS [R8+0x400], R2 ;  /* 0x0004000208007388 */ /* 0x0009e80000000800 */
[----:B------:R2:W-:Y:S04]  /*22d30*/  STS [R3+0x2000], R6 ;  /* 0x0020000603007388 */ /* 0x0005e80000000800 */
[----:B------:R3:W-:Y:S01]  /*22d40*/  STS [R3+0x2400], R5 ;  /* 0x0024000503007388 */ /* 0x0007e20000000800 */
[----:B-1----:R-:W-:-:S02]  /*22d50*/  F2FP.PACK_AB R4, R37, R36 ;  /* 0x000000242504723e */ /* 0x002fc400000000ff */
[----:B----4-:R-:W-:-:S03]  /*22d60*/  F2FP.PACK_AB R2, R35, R34 ;  /* 0x000000222302723e */ /* 0x010fc600000000ff */
[----:B------:R1:W-:Y:S01]  /*22d70*/  STS [R9+0x2000], R4 ;  /* 0x0020000409007388 */ /* 0x0003e20000000800 */
[----:B--2---:R-:W-:-:S03]  /*22d80*/  IMAD.MOV.U32 R6, RZ, RZ, 0x4 ;  /* 0x00000004ff067424 */ /* 0x004fc600078e00ff */
[----:B------:R2:W-:Y:S01]  /*22d90*/  STS [R8+0x2400], R2 ;  /* 0x0024000208007388 */ /* 0x0005e20000000800 */
[----:B---3--:R-:W-:Y:S02]  /*22da0*/  IMAD.MOV.U32 R3, RZ, RZ, RZ ;  /* 0x000000ffff037224 */ /* 0x008fe400078e00ff */
[CC--:B------:R-:W-:Y:S01]  /*22db0*/  @P1 IMAD.WIDE R10, R18.reuse, R6.reuse, c[0x0][0x508] ;  /* 0x00014200120a1625 */ /* 0x0c0fe200078e0206 */
[----:B------:R-:W-:Y:S03]  /*22dc0*/  BAR.SYNC.DEFER_BLOCKING 0x1, 0x80 ;  /* 0x0042000000007b1d */ /* 0x000fe60000010000 */
[----:B------:R-:W-:-:S03]  /*22dd0*/  IMAD.WIDE R6, R18, R6, c[0x0][0x500] ;  /* 0x0001400012067625 */ /* 0x000fc600078e0206 */
[----:B------:R2:W5:Y:S04]  /*22de0*/  @P1 LDG.E R14, [R10.64] ;  /* 0x000000080a0e1981 */ /* 0x000568000c1e1900 */
[----:B------:R2:W5:Y:S01]  /*22df0*/  @P2 LDG.E R3, [R6.64] ;  /* 0x0000000806032981 */ /* 0x000562000c1e1900 */
[----:B------:R-:W-:-:S04]  /*22e00*/  ISETP.NE.AND P0, PT, R12, RZ, PT ;  /* 0x000000ff0c00720c */ /* 0x000fc80003f05270 */
[----:B-1----:R-:W-:Y:S01]  /*22e10*/  SEL R4, R12, c[0x0][0x3d4], P0 ;  /* 0x0000f5000c047a07 */ /* 0x002fe20000000000 */
[----:B------:R-:W-:Y:S05]  /*22e20*/  @P1 BRA `(.L_x_985) ;  /* 0x0000004000001947 */ /* 0x000fea0003800000 */
[----:B------:R-:W-:Y:S05]  /*22e30*/  @!P2 BRA `(.L_x_985) ;  /* 0x000000300000a947 */ /* 0x000fea0003800000 */
[----:B--2---:R1:W2:Y:S04]  /*22e40*/  LDG.E R2, [R6.64] ;  /* 0x0000000806027981 */ /* 0x0042a8000c1e1900 */
[----:B-1----:R-:W2:Y:S02]  /*22e50*/  LDG.E R6, [R6.64+0x4] ;  /* 0x0000040806067981 */ /* 0x002ea4000c1e1900 */
[----:B--2--5:R-:W-:Y:S02]  /*22e60*/  IADD3 R14, -R2, R6, RZ ;  /* 0x00000006020e7210 */ /* 0x024fe40007ffe1ff */
.L_x_985:
[----:B------:R-:W3:Y:S04]  /*22e70*/  LDL R5, [R1+0x4c] ;  /* 0x00004c0001057983 */ /* 0x000ee80000100800 */
[----:B------:R-:W3:Y:S04]  /*22e80*/  LDL R72, [R1+0x48] ;  /* 0x0000480001487983 */ /* 0x000ee80000100800 */
[----:B------:R-:W4:Y:S04]  /*22e90*/  LDL R28, [R1+0x50] ;  /* 0x00005000011c7983 */ /* 0x000f280000100800 */
[----:B--2---:R-:W2:Y:S04]  /*22ea0*/  LDL R15, [R1+0x60] ;  /* 0x00006000010f7983 */ /* 0x004ea80000100800 */
[----:B------:R-:W2:Y:S01]  /*22eb0*/  LDL.LU R29, [R1+0x54] ;  /* 0x00005400011d7983 */ /* 0x000ea20000300800 */
[----:B------:R-:W-:Y:S01]  /*22ec0*/  IMAD.MOV.U32 R6, RZ, RZ, 0x368 ;  /* 0x00000368ff067424 */ /* 0x000fe200078e00ff */
[----:B------:R-:W-:-:S04]  /*22ed0*/  ISETP.GT.AND P2, PT, R4, 0x1, PT ;  /* 0x000000010400780c */ /* 0x000fc80003f44270 */
[----:B------:R-:W-:-:S04]  /*22ee0*/  SEL R6, R6, 0x328, P2 ;  /* 0x0000032806067807 */ /* 0x000fc80001000000 */
[----:B------:R-:W1:Y:S08]  /*22ef0*/  LDC.64 R8, c[0x0][R6+0x170] ;  /* 0x00005c0006087b82 */ /* 0x000e700000000a00 */
[----:B------:R1:W4:Y:S08]  /*22f00*/  LDC.64 R12, c[0x0][R6+0x168] ;  /* 0x00005a00060c7b82 */ /* 0x0003300000000a00 */
[----:B------:R1:W1:Y:S08]  /*22f10*/  LDC.64 R16, c[0x0][R6+0x178] ;  /* 0x00005e0006107b82 */ /* 0x0002700000000a00 */
[----:B------:R1:W1:Y:S01]  /*22f20*/  LDC.64 R20, c[0x0][R6+0x160] ;  /* 0x0000580006147b82 */ /* 0x0002620000000a00 */
[----:B------:R-:W-:Y:S01]  /*22f30*/  ISETP.NE.U32.AND P0, PT, RZ, c[0x0][0x500], PT ;  /* 0x00014000ff007a0c */ /* 0x000fe20003f05070 */
[----:B------:R-:W-:-:S03]  /*22f40*/  IMAD.MOV.U32 R2, RZ, RZ, c[0x0][0x4e8] ;  /* 0x00013a00ff027624 */ /* 0x000fc600078e00ff */
[----:B------:R-:W-:Y:S02]  /*22f50*/  ISETP.NE.AND.EX P0, PT, RZ, c[0x0][0x504], PT, P0 ;  /* 0x00014100ff007a0c */ /* 0x000fe40003f05300 */
[----:B------:R-:W-:Y:S02]  /*22f60*/  ISETP.NE.AND P5, PT, R2, 0x1, PT ;  /* 0x000000010200780c */ /* 0x000fe40003fa5270 */
[----:B------:R-:W-:Y:S02]  /*22f70*/  SHF.R.S32.HI R4, RZ, 0x1f, R18 ;  /* 0x0000001fff047819 */ /* 0x000fe40000011412 */
[----:B------:R-:W-:Y:S02]  /*22f80*/  SEL R2, R18, RZ, !P0 ;  /* 0x000000ff12027207 */ /* 0x000fe40004000000 */
[----:B-----5:R-:W-:Y:S01]  /*22f90*/  SHF.R.S32.HI R18, RZ, 0x1f, R3 ;  /* 0x0000001fff127819 */ /* 0x020fe20000011403 */
[----:B---3--:R-:W-:Y:S01]  /*22fa0*/  IMAD.IADD R7, R5, 0x1, R72 ;  /* 0x0000000105077824 */ /* 0x008fe200078e0248 */
[----:B------:R-:W-:Y:S01]  /*22fb0*/  SEL R5, R4, RZ, !P0 ;  /* 0x000000ff04057207 */ /* 0x000fe20004000000 */
[----:B-1----:R-:W-:-:S04]  /*22fc0*/  IMAD R4, R9, R2, RZ ;  /* 0x0000000209047224 */ /* 0x002fc800078e02ff */
[----:B------:R-:W-:Y:S02]  /*22fd0*/  IMAD R6, R8, R5, R4 ;  /* 0x0000000508067224 */ /* 0x000fe400078e0204 */
[----:B------:R-:W-:-:S04]  /*22fe0*/  @P5 IMAD.HI.U32 R5, R7, c[0x0][0x4ec], RZ ;  /* 0x00013b0007055a27 */ /* 0x000fc800078e00ff */
[----:B------:R-:W-:Y:S01]  /*22ff0*/  IMAD.MOV.U32 R4, RZ, RZ, R7 ;  /* 0x000000ffff047224 */ /* 0x000fe200078e0007 */
[----:B------:R-:W-:Y:S01]  /*23000*/  @P5 SHF.R.U32.HI R4, RZ, c[0x0][0x4f0], R5 ;  /* 0x00013c00ff045a19 */ /* 0x000fe20000011605 */
[----:B------:R-:W-:Y:S01]  /*23010*/  IMAD.WIDE.U32 R8, R8, R2, RZ ;  /* 0x0000000208087225 */ /* 0x000fe200078e00ff */
[----:B--2---:R-:W-:-:S03]  /*23020*/  SEL R5, R15, RZ, P2 ;  /* 0x000000ff0f057207 */ /* 0x004fc60001000000 */
[----:B----4-:R-:W-:-:S04]  /*23030*/  IMAD.WIDE.U32 R10, R12, R28, RZ ;  /* 0x0000001c0c0a7225 */ /* 0x010fc800078e00ff */
[----:B------:R-:W-:Y:S01]  /*23040*/  IMAD R12, R13, R28, RZ ;  /* 0x0000001c0d0c7224 */ /* 0x000fe200078e02ff */
[----:B------:R-:W-:Y:S01]  /*23050*/  IADD3 R15, P1, P0, R8, R10, R3 ;  /* 0x0000000a080f7210 */ /* 0x000fe2000783e003 */
[----:B------:R-:W-:Y:S02]  /*23060*/  IMAD.IADD R13, R9, 0x1, R6 ;  /* 0x00000001090d7824 */ /* 0x000fe400078e0206 */
[----:B------:R-:W-:Y:S02]  /*23070*/  IMAD.IADD R10, R11, 0x1, R12 ;  /* 0x000000010b0a7824 */ /* 0x000fe400078e020c */
[----:B------:R-:W-:Y:S02]  /*23080*/  IMAD.MOV R6, RZ, RZ, -R4 ;  /* 0x000000ffff067224 */ /* 0x000fe400078e0a04 */
[-C--:B------:R-:W-:Y:S02]  /*23090*/  IMAD R11, R17, R5.reuse, RZ ;  /* 0x00000005110b7224 */ /* 0x080fe400078e02ff */
        /* <DEDUP_REMOVED lines=8> */
[----:B------:R-:W-:Y:S02]  /*23120*/  IADD3.X R9, R6, R13, R11, P1, P0 ;  /* 0x0000000d06097210 */ /* 0x000fe40000fe040b */
[----:B------:R-:W-:Y:S01]  /*23130*/  LOP3.LUT R12, R26, 0xffffffe0, RZ, 0xc0, !PT ;  /* 0xffffffe01a0c7812 */ /* 0x000fe200078ec0ff */
[----:B------:R-:W-:-:S02]  /*23140*/  IMAD R11, R20, R10, R4 ;  /* 0x0000000a140b7224 */ /* 0x000fc400078e0204 */
[----:B------:R-:W-:Y:S01]  /*23150*/  IMAD.WIDE.U32 R4, R20, R5, R8 ;  /* 0x0000000514047225 */ /* 0x000fe200078e0008 */
[----:B------:R-:W-:-:S03]  /*23160*/  SHF.R.S32.HI R6, RZ, 0x1f, R26 ;  /* 0x0000001fff067819 */ /* 0x000fc6000001141a */
[----:B------:R-:W-:Y:S02]  /*23170*/  IMAD.IADD R8, R71, 0x1, -R12 ;  /* 0x0000000147087824 */ /* 0x000fe400078e0a0c */
[----:B------:R-:W-:Y:S01]  /*23180*/  IMAD.MOV.U32 R12, RZ, RZ, c[0x0][0x4a8] ;  /* 0x00012a00ff0c7624 */ /* 0x000fe200078e00ff */
[----:B------:R-:W-:Y:S01]  /*23190*/  LEA.HI R6, R6, R25, RZ, 0x2 ;  /* 0x0000001906067211 */ /* 0x000fe200078f10ff */
[----:B------:R-:W-:Y:S01]  /*231a0*/  IMAD.MOV.U32 R13, RZ, RZ, c[0x0][0x4ac] ;  /* 0x00012b00ff0d7624 */ /* 0x000fe200078e00ff */
[----:B------:R-:W-:Y:S02]  /*231b0*/  SHF.R.S32.HI R9, RZ, 0x1f, R8 ;  /* 0x0000001fff097819 */ /* 0x000fe40000011408 */
[----:B------:R-:W-:Y:S01]  /*231c0*/  SEL R12, R12, c[0x0][0x450], P2 ;  /* 0x000114000c0c7a07 */ /* 0x000fe20001000000 */
[----:B------:R-:W-:Y:S01]  /*231d0*/  IMAD.IADD R5, R5, 0x1, R11 ;  /* 0x0000000105057824 */ /* 0x000fe200078e020b */
[----:B------:R-:W-:Y:S02]  /*231e0*/  LOP3.LUT R10, R6, 0xffffffc, RZ, 0xc0, !PT ;  /* 0x0ffffffc060a7812 */ /* 0x000fe400078ec0ff */
[----:B------:R-:W-:-:S02]  /*231f0*/  LEA.HI R9, R9, R8, RZ, 0x2 ;  /* 0x0000000809097211 */ /* 0x000fc400078f10ff */
[----:B------:R-:W-:Y:S02]  /*23200*/  SEL R13, R13, c[0x0][0x454], P2 ;  /* 0x000115000d0d7a07 */ /* 0x000fe40001000000 */
[C---:B------:R-:W-:Y:S01]  /*23210*/  LEA R6, P0, R4.reuse, R12, 0x2 ;  /* 0x0000000c04067211 */ /* 0x040fe200078010ff */
[----:B------:R-:W-:Y:S01]  /*23220*/  IMAD.IADD R10, R25, 0x1, -R10 ;  /* 0x00000001190a7824 */ /* 0x000fe200078e0a0a */
[----:B------:R-:W-:Y:S02]  /*23230*/  SHF.R.S32.HI R9, RZ, 0x2, R9 ;  /* 0x00000002ff097819 */ /* 0x000fe40000011409 */
[----:B------:R-:W-:Y:S01]  /*23240*/  LEA.HI.X R5, R4, R13, R5, 0x2, P0 ;  /* 0x0000000d04057211 */ /* 0x000fe200000f1405 */
[----:B------:R-:W-:Y:S01]  /*23250*/  IMAD R4, R14, c[0x0][0x4e8], RZ ;  /* 0x00013a000e047a24 */ /* 0x000fe200078e02ff */
[----:B------:R-:W-:Y:S01]  /*23260*/  SHFL.IDX PT, R16, R6, RZ, 0x1c1f ;  /* 0x001c1fff06107589 */ /* 0x000fe200000e0000 */
[----:B------:R-:W-:-:S03]  /*23270*/  IMAD R9, R10, 0x10, R9 ;  /* 0x000000100a097824 */ /* 0x000fc600078e0209 */
[----:B------:R-:W1:Y:S04]  /*23280*/  SHFL.IDX PT, R17, R5, RZ, 0x1c1f ;  /* 0x001c1fff05117589 */ /* 0x000e6800000e0000 */
[----:B------:R-:W-:Y:S04]  /*23290*/  SHFL.IDX PT, R14, R6, 0x1, 0x1c1f ;  /* 0x003c1f00060e7f89 */ /* 0x000fe800000e0000 */
[----:B------:R-:W2:Y:S04]  /*232a0*/  SHFL.IDX PT, R15, R5, 0x1, 0x1c1f ;  /* 0x003c1f00050f7f89 */ /* 0x000ea800000e0000 */
[----:B------:R-:W-:Y:S04]  /*232b0*/  SHFL.IDX PT, R13, R5, 0x2, 0x1c1f ;  /* 0x005c1f00050d7f89 */ /* 0x000fe800000e0000 */
[----:B------:R3:W-:Y:S01]  /*232c0*/  SHFL.IDX PT, R11, R5, 0x3, 0x1c1f ;  /* 0x007c1f00050b7f89 */ /* 0x0007e200000e0000 */
[----:B------:R-:W-:-:S03]  /*232d0*/  LOP3.LUT P0, RZ, R8, 0x3, RZ, 0xc0, !PT ;  /* 0x0000000308ff7812 */ /* 0x000fc6000780c0ff */
[----:B------:R-:W4:Y:S01]  /*232e0*/  SHFL.IDX PT, R12, R6, 0x2, 0x1c1f ;  /* 0x005c1f00060c7f89 */ /* 0x000f2200000e0000 */
[----:B---3--:R-:W-:-:S05]  /*232f0*/  IMAD.IADD R5, R9, 0x1, R72 ;  /* 0x0000000109057824 */ /* 0x008fca00078e0248 */
[C---:B------:R-:W-:Y:S02]  /*23300*/  IADD3 R9, R5.reuse, 0x8, RZ ;  /* 0x0000000805097810 */ /* 0x040fe40007ffe0ff */
[CC--:B------:R-:W-:Y:S02]  /*23310*/  ISETP.GE.OR P4, PT, R5.reuse, R4.reuse, P0 ;  /* 0x000000040500720c */ /* 0x0c0fe40000786670 */
[----:B------:R-:W-:Y:S02]  /*23320*/  IADD3 R8, R5, 0x40, RZ ;  /* 0x0000004005087810 */ /* 0x000fe40007ffe0ff */
[-C--:B------:R-:W-:Y:S02]  /*23330*/  ISETP.GE.OR P3, PT, R9, R4.reuse, P0 ;  /* 0x000000040900720c */ /* 0x080fe40000766670 */
[CC--:B------:R-:W-:Y:S01]  /*23340*/  ISETP.GE.OR P1, PT, R8.reuse, R4.reuse, P0 ;  /* 0x000000040800720c */ /* 0x0c0fe20000726670 */
[----:B------:R3:W3:Y:S06]  /*23350*/  SHFL.IDX PT, R10, R6, 0x3, 0x1c1f ;  /* 0x007c1f00060a7f89 */ /* 0x0006ec00000e0000 */
[----:B-1----:R1:W-:Y:S04]  /*23360*/  @!P4 ST.E [R16.64], R22 ;  /* 0x000000161000c985 */ /* 0x0023e8000c101908 */
[----:B--2---:R1:W-:Y:S01]  /*23370*/  @!P3 ST.E [R14.64], R23 ;  /* 0x000000170e00b985 */ /* 0x0043e2000c101908 */
[----:B------:R-:W-:-:S03]  /*23380*/  ISETP.GE.AND P3, PT, R8, R4, PT ;  /* 0x000000040800720c */ /* 0x000fc60003f66270 */
[----:B----4-:R1:W-:Y:S01]  /*23390*/  @!P1 ST.E [R12.64], R24 ;  /* 0x000000180c009985 */ /* 0x0103e2000c101908 */
[----:B------:R-:W-:Y:S02]  /*233a0*/  LOP3.LUT R29, R29, 0xfffffffd, RZ, 0xc0, !PT ;  /* 0xfffffffd1d1d7812 */ /* 0x000fe400078ec0ff */
[----:B---3--:R-:W-:-:S04]  /*233b0*/  IADD3 R6, R5, 0x48, RZ ;  /* 0x0000004805067810 */ /* 0x008fc80007ffe0ff */
[----:B------:R-:W-:Y:S02]  /*233c0*/  ISETP.GE.AND P1, PT, R6, R4, PT ;  /* 0x000000040600720c */ /* 0x000fe40003f26270 */
[----:B------:R-:W-:-:S04]  /*233d0*/  LOP3.LUT R29, R29, 0xfffffffe, RZ, 0xc0, !PT ;  /* 0xfffffffe1d1d7812 */ /* 0x000fc800078ec0ff */
[----:B------:R-:W-:-:S07]  /*233e0*/  @P3 LOP3.LUT R29, R29, 0x1, RZ, 0xfc, !PT ;  /* 0x000000011d1d3812 */ /* 0x000fce00078efcff */
[----:B------:R-:W-:-:S05]  /*233f0*/  @P1 LOP3.LUT R29, R29, 0x2, RZ, 0xfc, !PT ;  /* 0x000000021d1d1812 */ /* 0x000fca00078efcff */
[----:B------:R1:W-:Y:S01]  /*23400*/  STL [R1+0x54], R29 ;  /* 0x0000541d01007387 */ /* 0x0003e20000100800 */
[-C--:B------:R-:W-:Y:S02]  /*23410*/  ISETP.GE.OR P0, PT, R6, R4.reuse, P0 ;  /* 0x000000040600720c */ /* 0x080fe40000706670 */
[----:B------:R-:W-:-:S11]  /*23420*/  ISETP.GE.AND P6, PT, R9, R4, PT ;  /* 0x000000040900720c */ /* 0x000fd60003fc6270 */
[----:B------:R1:W-:Y:S01]  /*23430*/  @!P0 ST.E [R10.64], R19 ;  /* 0x000000130a008985 */ /* 0x0003e2000c101908 */
[----:B------:R-:W-:Y:S01]  /*23440*/  ISETP.GE.AND P0, PT, R5, R4, PT ;  /* 0x000000040500720c */ /* 0x000fe20003f06270 */
[----:B------:R-:W-:Y:S05]  /*23450*/  @P2 BRA `(.L_x_986) ;  /* 0x000006c000002947 */ /* 0x000fea0003800000 */
[----:B------:R-:W-:Y:S01]  /*23460*/  IMAD R18, R18, c[0x0][0x3a0], RZ ;  /* 0x0000e80012127a24 */ /* 0x000fe200078e02ff */
[----:B------:R-:W-:Y:S01]  /*23470*/  IADD3 R5, R27, R72, RZ ;  /* 0x000000481b057210 */ /* 0x000fe20007ffe0ff */
[C---:B------:R-:W-:Y:S01]  /*23480*/  IMAD.WIDE.U32 R6, R3.reuse, c[0x0][0x3a0], RZ ;  /* 0x0000e80003067a25 */ /* 0x040fe200078e00ff */
[----:B------:R-:W-:Y:S01]  /*23490*/  SHF.R.S32.HI R8, RZ, 0x1f, R2 ;  /* 0x0000001fff087819 */ /* 0x000fe20000011402 */
[----:B-1----:R1:W2:Y:S02]  /*234a0*/  LDS.128 R12, [R219+0x80] ;  /* 0x00008000db0c7984 */ /* 0x0022a40000000c00 */
        /* <DEDUP_REMOVED lines=31> */
[----:B------:R-:W-:Y:S02]  /*236a0*/  IADD3 R5, R44, R72, RZ ;  /* 0x000000482c057210 */ /* 0x000fe40007ffe0ff */
[----:B------:R-:W-:Y:S01]  /*236b0*/  LEA.HI.X R6, R2, c[0x0][0x384], R3, 0x1, P0 ;  /* 0x0000e10002067a11 */ /* 0x000fe200000f0c03 */
[----:B------:R-:W-:Y:S05]  /*236c0*/  BRA.DIV ~URZ, `(.L_x_987) ;  /* 0x00003b427f007947 */ /* 0x000fea000b800000 */
[----:B--234-:R2:W3:Y:S02]  /*236d0*/  SHFL.IDX PT, R8, R6, RZ, 0x181f ;  /* 0x00181fff06087589 */ /* 0x01c4e400000e0000 */
.L_x_1067:
[----:B------:R-:W-:Y:S05]  /*236e0*/  BRA.DIV ~URZ, `(.L_x_988) ;  /* 0x00003b927f007947 */ /* 0x000fea000b800000 */
[----:B------:R4:W2:Y:S02]  /*236f0*/  SHFL.IDX PT, R2, R7, RZ, 0x181f ;  /* 0x00181fff07027589 */ /* 0x0008a400000e0000 */
.L_x_1068:
        /* <DEDUP_REMOVED lines=8> */
.L_x_1069:
[----:B------:R-:W-:-:S04]  /*23780*/  IADD3 R3, R5, 0x10, RZ ;  /* 0x0000001005037810 */ /* 0x000fc80007ffe0ff */
[----:B------:R-:W-:-:S13]  /*23790*/  ISETP.GE.OR P0, PT, R3, R4, P2 ;  /* 0x000000040300720c */ /* 0x000fda0001706670 */
[----:B--2---:R-:W-:-:S04]  /*237a0*/  @!P0 LEA R2, P1, R0, R2, 0x1 ;  /* 0x0000000200028211 */ /* 0x004fc800078208ff */
[----:B------:R-:W-:-:S05]  /*237b0*/  @!P0 LEA.HI.X R3, R0, R8, R70, 0x1, P1 ;  /* 0x0000000800038211 */ /* 0x000fca00008f0c46 */
[----:B------:R2:W-:Y:S01]  /*237c0*/  @!P0 ST.E.128 [R2.64], R16 ;  /* 0x0000001002008985 */ /* 0x0005e2000c101d08 */
[----:B------:R-:W-:Y:S05]  /*237d0*/  BRA.DIV ~URZ, `(.L_x_990) ;  /* 0x00003be27f007947 */ /* 0x000fea000b800000 */
[----:B------:R2:W3:Y:S02]  /*237e0*/  SHFL.IDX PT, R8, R6, 0x2, 0x181f ;  /* 0x00581f0006087f89 */ /* 0x0004e400000e0000 */
.L_x_1070:
[----:B------:R-:W-:Y:S05]  /*237f0*/  BRA.DIV ~URZ, `(.L_x_991) ;  /* 0x00003c327f007947 */ /* 0x000fea000b800000 */
[----:B--2---:R2:W4:Y:S02]  /*23800*/  SHFL.IDX PT, R2, R7, 0x2, 0x181f ;  /* 0x00581f0007027f89 */ /* 0x00452400000e0000 */
.L_x_1071:
        /* <DEDUP_REMOVED lines=8> */
.L_x_1072:
[----:B------:R-:W-:-:S04]  /*23890*/  IADD3 R3, R5, 0x30, RZ ;  /* 0x0000003005037810 */ /* 0x000fc80007ffe0ff */
[----:B------:R-:W-:-:S13]  /*238a0*/  ISETP.GE.OR P0, PT, R3, R4, P2 ;  /* 0x000000040300720c */ /* 0x000fda0001706670 */
[----:B---3--:R-:W-:-:S04]  /*238b0*/  @!P0 LEA R2, P1, R0, R2, 0x1 ;  /* 0x0000000200028211 */ /* 0x008fc800078208ff */
[----:B--2---:R-:W-:-:S05]  /*238c0*/  @!P0 LEA.HI.X R3, R0, R8, R70, 0x1, P1 ;  /* 0x0000000800038211 */ /* 0x004fca00008f0c46 */
[----:B-1----:R1:W-:Y:S01]  /*238d0*/  @!P0 ST.E.128 [R2.64], R24 ;  /* 0x0000001802008985 */ /* 0x0023e2000c101d08 */
[----:B------:R-:W-:Y:S05]  /*238e0*/  BRA.DIV ~URZ, `(.L_x_993) ;  /* 0x00003c827f007947 */ /* 0x000fea000b800000 */
[----:B------:R2:W3:Y:S02]  /*238f0*/  SHFL.IDX PT, R8, R6, 0x4, 0x181f ;  /* 0x00981f0006087f89 */ /* 0x0004e400000e0000 */
.L_x_1073:
[----:B------:R-:W-:Y:S05]  /*23900*/  BRA.DIV ~URZ, `(.L_x_994) ;  /* 0x00003cd27f007947 */ /* 0x000fea000b800000 */
[----:B-1----:R1:W2:Y:S02]  /*23910*/  SHFL.IDX PT, R2, R7, 0x4, 0x181f ;  /* 0x00981f0007027f89 */ /* 0x0022a400000e0000 */
.L_x_1074:
        /* <DEDUP_REMOVED lines=8> */
.L_x_1075:
[----:B------:R-:W-:-:S04]  /*239a0*/  IADD3 R3, R5, 0x50, RZ ;  /* 0x0000005005037810 */ /* 0x000fc80007ffe0ff */
[----:B------:R-:W-:-:S13]  /*239b0*/  ISETP.GE.OR P0, PT, R3, R4, P2 ;  /* 0x000000040300720c */ /* 0x000fda0001706670 */
[----:B--2---:R-:W-:-:S04]  /*239c0*/  @!P0 LEA R2, P1, R0, R2, 0x1 ;  /* 0x0000000200028211 */ /* 0x004fc800078208ff */
[----:B-1----:R-:W-:-:S05]  /*239d0*/  @!P0 LEA.HI.X R3, R0, R8, R70, 0x1, P1 ;  /* 0x0000000800038211 */ /* 0x002fca00008f0c46 */
[----:B------:R1:W-:Y:S01]  /*239e0*/  @!P0 ST.E.128 [R2.64], R32 ;  /* 0x0000002002008985 */ /* 0x0003e2000c101d08 */
[----:B------:R-:W-:Y:S05]  /*239f0*/  BRA.DIV ~URZ, `(.L_x_996) ;  /* 0x00003d227f007947 */ /* 0x000fea000b800000 */
[----:B------:R2:W1:Y:S02]  /*23a00*/  SHFL.IDX PT, R8, R6, 0x6, 0x181f ;  /* 0x00d81f0006087f89 */ /* 0x00046400000e0000 */
.L_x_1076:
[----:B------:R-:W-:Y:S05]  /*23a10*/  BRA.DIV ~URZ, `(.L_x_997) ;  /* 0x00003d727f007947 */ /* 0x000fea000b800000 */
[----:B-1----:R1:W2:Y:S02]  /*23a20*/  SHFL.IDX PT, R2, R7, 0x6, 0x181f ;  /* 0x00d81f0007027f89 */ /* 0x0022a400000e0000 */
.L_x_1077:
        /* <DEDUP_REMOVED lines=8> */
.L_x_1078:
[----:B------:R-:W-:-:S04]  /*23ab0*/  IADD3 R2, R5, 0x70, RZ ;  /* 0x0000007005027810 */ /* 0x000fc80007ffe0ff */
[----:B------:R-:W-:-:S13]  /*23ac0*/  ISETP.GE.OR P0, PT, R2, R4, P2 ;  /* 0x000000040200720c */ /* 0x000fda0001706670 */
[----:B------:R-:W-:Y:S05]  /*23ad0*/  @P0 BRA `(.L_x_999) ;  /* 0x000018d000000947 */ /* 0x000fea0003800000 */
[----:B----4-:R-:W-:-:S04]  /*23ae0*/  LEA R2, P0, R0, R3, 0x1 ;  /* 0x0000000300027211 */ /* 0x010fc800078008ff */
[----:B---3--:R-:W-:-:S05]  /*23af0*/  LEA.HI.X R3, R0, R6, R70, 0x1, P0 ;  /* 0x0000000600037211 */ /* 0x008fca00000f0c46 */
[----:B------:R3:W-:Y:S01]  /*23b00*/  ST.E.128 [R2.64], R40 ;  /* 0x0000002802007985 */ /* 0x0007e2000c101d08 */
[----:B------:R-:W-:Y:S05]  /*23b10*/  BRA `(.L_x_999) ;  /* 0x0000189000007947 */ /* 0x000fea0003800000 */
.L_x_986:
[----:B------:R-:W2:Y:S04]  /*23b20*/  LDL.LU R6, [R1+0x50] ;  /* 0x0000500001067983 */ /* 0x000ea80000300800 */
[----:B------:R-:W3:Y:S01]  /*23b30*/  LDL.LU R9, [R1+0x60] ;  /* 0x0000600001097983 */ /* 0x000ee20000300800 */
[----:B------:R-:W-:Y:S02]  /*23b40*/  IMAD R0, R18, c[0x0][0x408], RZ ;  /* 0x0001020012007a24 */ /* 0x000fe400078e02ff */
[----:B------:R-:W-:-:S04]  /*23b50*/  IMAD.WIDE.U32 R4, R3, c[0x0][0x408], RZ ;  /* 0x0001020003047a25 */ /* 0x000fc800078e00ff */
[----:B------:R-:W-:Y:S01]  /*23b60*/  IMAD R3, R3, c[0x0][0x40c], R0 ;  /* 0x0001030003037a24 */ /* 0x000fe200078e0200 */
[----:B------:R-:W-:Y:S01]  /*23b70*/  SHF.R.S32.HI R0, RZ, 0x1f, R2 ;  /* 0x0000001fff007819 */ /* 0x000fe20000011402 */
[----:B------:R-:W-:-:S03]  /*23b80*/  @P5 IMAD.HI.U32 R8, R7, c[0x0][0x4ec], RZ ;  /* 0x00013b0007085a27 */ /* 0x000fc600078e00ff */
[----:B------:R-:W-:Y:S01]  /*23b90*/  IADD3 R5, R5, R3, RZ ;  /* 0x0000000305057210 */ /* 0x000fe20007ffe0ff */
[----:B------:R-:W-:-:S04]  /*23ba0*/  IMAD R0, R0, c[0x0][0x440], RZ ;  /* 0x0001100000007a24 */ /* 0x000fc800078e02ff */
        /* <DEDUP_REMOVED lines=20> */
[----:B-1----:R-:W-:-:S04]  /*23cf0*/  LEA R19, P1, R2, c[0x0][0x400], 0x2 ;  /* 0x0001000002137a11 */ /* 0x002fc800078210ff */
[----:B------:R-:W-:-:S04]  /*23d00*/  IADD3 R4, R3, R4, RZ ;  /* 0x0000000403047210 */ /* 0x000fc80007ffe0ff */
[----:B------:R-:W-:Y:S01]  /*23d10*/  LEA.HI.X R13, R2, c[0x0][0x404], R4, 0x2, P1 ;  /* 0x00010100020d7a11 */ /* 0x000fe200008f1404 */
[----:B------:R-:W-:Y:S05]  /*23d20*/  BRA.DIV ~URZ, `(.L_x_1000) ;  /* 0x00003ba27f007947 */ /* 0x000fea000b800000 */
[----:B------:R1:W2:Y:S02]  /*23d30*/  SHFL.IDX PT, R12, R13, RZ, 0x1c1f ;  /* 0x001c1fff0d0c7589 */ /* 0x0002a400000e0000 */
.L_x_1079:
[----:B------:R-:W-:Y:S05]  /*23d40*/  BRA.DIV ~URZ, `(.L_x_1001) ;  /* 0x00003bf27f007947 */ /* 0x000fea000b800000 */
[----:B------:R3:W4:Y:S02]  /*23d50*/  SHFL.IDX PT, R2, R19, RZ, 0x1c1f ;  /* 0x001c1fff13027589 */ /* 0x00072400000e0000 */
.L_x_1080:
        /* <DEDUP_REMOVED lines=50> */
.L_x_1003:
[----:B------:R-:W-:Y:S05]  /*24080*/  BSYNC B0 ;  /* 0x0000000000007941 */ /* 0x000fea0003800000 */
.L_x_1002:
[----:B------:R-:W-:Y:S05]  /*24090*/  BRA.DIV ~URZ, `(.L_x_1004) ;  /* 0x000039127f007947 */ /* 0x000fea000b800000 */
[----:B--2---:R2:W1:Y:S04]  /*240a0*/  SHFL.IDX PT, R12, R13, 0x1, 0x1c1f ;  /* 0x003c1f000d0c7f89 */ /* 0x00446800000e0000 */
[----:B----4-:R2:W4:Y:S02]  /*240b0*/  SHFL.IDX PT, R2, R19, 0x1, 0x1c1f ;  /* 0x003c1f0013027f89 */ /* 0x01052400000e0000 */
.L_x_1081:
[----:B------:R-:W-:Y:S01]  /*240c0*/  BSSY B0, `(.L_x_1005) ;  /* 0x0000023000007945 */ /* 0x000fe20003800000 */
[----:B------:R-:W-:Y:S05]  /*240d0*/  @P6 BRA `(.L_x_1006) ;  /* 0x0000021000006947 */ /* 0x000fea0003800000 */
[----:B------:R-:W5:Y:S01]  /*240e0*/  LDL R3, [R1+0x24] ;  /* 0x0000240001037983 */ /* 0x000f620000100800 */
        /* <DEDUP_REMOVED lines=32> */
.L_x_1006:
[----:B------:R-:W-:Y:S05]  /*242f0*/  BSYNC B0 ;  /* 0x0000000000007941 */ /* 0x000fea0003800000 */
.L_x_1005:
[----:B------:R-:W-:Y:S05]  /*24300*/  BRA.DIV ~URZ, `(.L_x_1007) ;  /* 0x000037727f007947 */ /* 0x000fea000b800000 */
[----:B-1----:R1:W2:Y:S02]  /*24310*/  SHFL.IDX PT, R12, R13, 0x2, 0x1c1f ;  /* 0x005c1f000d0c7f89 */ /* 0x0022a400000e0000 */
.L_x_1082:
[----:B------:R-:W-:Y:S05]  /*24320*/  BRA.DIV ~URZ, `(.L_x_1008) ;  /* 0x000037c27f007947 */ /* 0x000fea000b800000 */
[----:B----4-:R4:W1:Y:S02]  /*24330*/  SHFL.IDX PT, R2, R19, 0x2, 0x1c1f ;  /* 0x005c1f0013027f89 */ /* 0x01086400000e0000 */
.L_x_1083:
[----:B------:R-:W5:Y:S01]  /*24340*/  LDL R3, [R1+0x54] ;  /* 0x0000540001037983 */ /* 0x000f620000100800 */
[----:B------:R-:W-:Y:S01]  /*24350*/  BSSY B0, `(.L_x_1009) ;  /* 0x0000024000007945 */ /* 0x000fe20003800000 */
[----:B-----5:R-:W-:-:S13]  /*24360*/  LOP3.LUT P0, RZ, R3, 0x1, RZ, 0xc0, !PT ;  /* 0x0000000103ff7812 */ /* 0x020fda000780c0ff */
[----:B------:R-:W-:Y:S05]  /*24370*/  @P0 BRA `(.L_x_1010) ;  /* 0x0000021000000947 */ /* 0x000fea0003800000 */
[----:B------:R-:W5:Y:S01]  /*24380*/  LDL R3, [R1+0x24] ;  /* 0x0000240001037983 */ /* 0x000f620000100800 */
        /* <DEDUP_REMOVED lines=26> */
[CC--:B-1----:R-:W-:Y:S02]  /*24530*/  @!P1 LEA R10, P5, R7.reuse, R2.reuse, 0x2 ;  /* 0x00000002070a9211 */ /* 0x0c2fe400078a10ff */
[C---:B------:R-:W-:Y:S02]  /*24540*/  @!P0 LEA R2, P4, R6.reuse, R2, 0x2 ;  /* 0x0000000206028211 */ /* 0x040fe400078810ff */
[-C--:B------:R-:W-:Y:S02]  /*24550*/  @!P1 LEA.HI.X R11, R7, R12.reuse, R26, 0x2, P5 ;  /* 0x0000000c070b9211 */ /* 0x080fe400028f141a */
[----:B------:R-:W-:-:S03]  /*24560*/  @!P0 LEA.HI.X R3, R6, R12, R27, 0x2, P4 ;  /* 0x0000000c06038211 */ /* 0x000fc600020f141b */
[----:B------:R2:W-:Y:S04]  /*24570*/  @!P1 ST.E.64 [R10.64], R50 ;  /* 0x000000320a009985 */ /* 0x0005e8000c101b08 */
[----:B------:R2:W-:Y:S02]  /*24580*/  @!P0 ST.E.64 [R2.64], R36 ;  /* 0x0000002402008985 */ /* 0x0005e4000c101b08 */
.L_x_1010:
[----:B------:R-:W-:Y:S05]  /*24590*/  BSYNC B0 ;  /* 0x0000000000007941 */ /* 0x000fea0003800000 */
.L_x_1009:
[----:B------:R-:W-:Y:S05]  /*245a0*/  BRA.DIV ~URZ, `(.L_x_1011) ;  /* 0x000035b27f007947 */ /* 0x000fea000b800000 */
[----:B--2---:R2:W3:Y:S04]  /*245b0*/  SHFL.IDX PT, R12, R13, 0x3, 0x1c1f ;  /* 0x007c1f000d0c7f89 */ /* 0x0044e800000e0000 */
[----:B-1----:R2:W1:Y:S02]  /*245c0*/  SHFL.IDX PT, R2, R19, 0x3, 0x1c1f ;  /* 0x007c1f0013027f89 */ /* 0x00246400000e0000 */
.L_x_1084:
[----:B------:R-:W5:Y:S02]  /*245d0*/  LDL R3, [R1+0x54] ;  /* 0x0000540001037983 */ /* 0x000f640000100800 */
[----:B-----5:R-:W-:-:S13]  /*245e0*/  LOP3.LUT P0, RZ, R3, 0x2, RZ, 0xc0, !PT ;  /* 0x0000000203ff7812 */ /* 0x020fda000780c0ff */
[----:B------:R-:W-:Y:S05]  /*245f0*/  @P0 BRA `(.L_x_999) ;  /* 0x00000db000000947 */ /* 0x000fea0003800000 */
[----:B------:R-:W5:Y:S01]  /*24600*/  LDL R3, [R1+0x24] ;  /* 0x0000240001037983 */ /* 0x000f620000100800 */
[----:B------:R-:W-:Y:S02]  /*24610*/  ISETP.GE.AND P4, PT, R4, c[0x0][0x3c8], PT ;  /* 0x0000f20004007a0c */ /* 0x000fe40003f86270 */
[----:B------:R-:W-:Y:S02]  /*24620*/  ISETP.GE.AND P5, PT, R9, c[0x0][0x3c8], PT ;  /* 0x0000f20009007a0c */ /* 0x000fe40003fa6270 */
[----:B------:R-:W-:Y:S02]  /*24630*/  ISETP.GE.AND P3, PT, R0, c[0x0][0x3c8], PT ;  /* 0x0000f20000007a0c */ /* 0x000fe40003f66270 */
[----:B------:R-:W-:Y:S02]  /*24640*/  ISETP.GE.AND P2, PT, R5, c[0x0][0x3c8], PT ;  /* 0x0000f20005007a0c */ /* 0x000fe40003f46270 */
[----:B-----5:R-:W-:-:S13]  /*24650*/  ISETP.GE.AND P0, PT, R3, c[0x0][0x3c8], PT ;  /* 0x0000f20003007a0c */ /* 0x020fda0003f06270 */
[----:B-1----:R-:W-:-:S04]  /*24660*/  @!P0 LEA R10, P1, R3, R2, 0x2 ;  /* 0x00000002030a8211 */ /* 0x002fc800078210ff */
[----:B---3--:R-:W-:Y:S02]  /*24670*/  @!P0 LEA.HI.X R11, R3, R12, R18, 0x2, P1 ;  /* 0x0000000c030b8211 */ /* 0x008fe400008f1412 */
[-C--:B------:R-:W-:Y:S02]  /*24680*/  @!P4 LEA R18, P6, R4, R2.reuse, 0x2 ;  /* 0x000000020412c211 */ /* 0x080fe400078c10ff */
[----:B------:R-:W-:Y:S01]  /*24690*/  ISETP.GE.AND P1, PT, R8, c[0x0][0x3c8], PT ;  /* 0x0000f20008007a0c */ /* 0x000fe20003f26270 */
[----:B------:R1:W-:Y:S01]  /*246a0*/  @!P0 ST.E.64 [R10.64], R38 ;  /* 0x000000260a008985 */ /* 0x0003e2000c101b08 */
[----:B------:R-:W-:-:S04]  /*246b0*/  @!P5 LEA R20, P0, R9, R2, 0x2 ;  /* 0x000000020914d211 */ /* 0x000fc800078010ff */
[----:B------:R-:W-:-:S05]  /*246c0*/  @!P5 LEA.HI.X R21, R9, R12, R21, 0x2, P0 ;  /* 0x0000000c0915d211 */ /* 0x000fca00000f1415 */
[----:B------:R-:W-:Y:S01]  /*246d0*/  P2R R3, PR, RZ, 0x40 ;  /* 0x00000040ff037803 */ /* 0x000fe20000000000 */
[----:B------:R3:W-:Y:S01]  /*246e0*/  @!P5 ST.E.64 [R20.64], R66 ;  /* 0x000000421400d985 */ /* 0x0007e2000c101b08 */
[C---:B------:R-:W-:Y:S02]  /*246f0*/  @!P3 LEA R16, P6, R0.reuse, R2, 0x2 ;  /* 0x000000020010b211 */ /* 0x040fe400078c10ff */
[----:B------:R-:W-:Y:S02]  /*24700*/  ISETP.NE.AND P0, PT, R3, RZ, PT ;  /* 0x000000ff0300720c */ /* 0x000fe40003f05270 */
[-C--:B------:R-:W-:Y:S02]  /*24710*/  @!P3 LEA.HI.X R17, R0, R12.reuse, R22, 0x2, P6 ;  /* 0x0000000c0011b211 */ /* 0x080fe400030f1416 */
[----:B--2-4-:R-:W-:Y:S02]  /*24720*/  @!P4 LEA.HI.X R19, R4, R12, R23, 0x2, P0 ;  /* 0x0000000c0413c211 */ /* 0x014fe400000f1417 */
[----:B------:R-:W-:-:S02]  /*24730*/  ISETP.GE.AND P0, PT, R7, c[0x0][0x3c8], PT ;  /* 0x0000f20007007a0c */ /* 0x000fc40003f06270 */
[C---:B------:R-:W-:Y:S01]  /*24740*/  @!P2 LEA R14, P6, R5.reuse, R2, 0x2 ;  /* 0x00000002050ea211 */ /* 0x040fe200078c10ff */
[----:B------:R3:W-:Y:S03]  /*24750*/  @!P4 ST.E.64 [R18.64], R64 ;  /* 0x000000401200c985 */ /* 0x0007e6000c101b08 */
[----:B------:R-:W-:Y:S01]  /*24760*/  @!P2 LEA.HI.X R15, R5, R12, R24, 0x2, P6 ;  /* 0x0000000c050fa211 */ /* 0x000fe200030f1418 */
[----:B------:R3:W-:Y:S01]  /*24770*/  @!P3 ST.E.64 [R16.64], R62 ;  /* 0x0000003e1000b985 */ /* 0x0007e2000c101b08 */
[----:B-1----:R-:W-:-:S03]  /*24780*/  @!P1 LEA R10, P6, R8, R2, 0x2 ;  /* 0x00000002080a9211 */ /* 0x002fc600078c10ff */
        /* <DEDUP_REMOVED lines=12> */
.L_x_984:
[----:B------:R-:W2:Y:S04]  /*24850*/  LDL.LU R3, [R1+0x5c] ;  /* 0x00005c0001037983 */ /* 0x000ea80000300800 */
[----:B------:R-:W3:Y:S01]  /*24860*/  LDL R8, [R1+0x64] ;  /* 0x0000640001087983 */ /* 0x000ee20000100800 */
[----:B------:R-:W-:Y:S01]  /*24870*/  ISETP.NE.U32.AND P0, PT, RZ, c[0x0][0x508], PT ;  /* 0x00014200ff007a0c */ /* 0x000fe20003f05070 */
[----:B------:R-:W-:Y:S01]  /*24880*/  IMAD.MOV.U32 R6, RZ, RZ, 0x4 ;  /* 0x00000004ff067424 */ /* 0x000fe200078e00ff */
[----:B------:R-:W-:Y:S01]  /*24890*/  ISETP.NE.U32.AND P2, PT, RZ, c[0x0][0x500], PT ;  /* 0x00014000ff007a0c */ /* 0x000fe20003f45070 */
[----:B------:R-:W-:Y:S01]  /*248a0*/  IMAD.MOV.U32 R20, RZ, RZ, c[0x0][0x388] ;  /* 0x0000e200ff147624 */ /* 0x000fe200078e00ff */
[----:B------:R-:W-:Y:S01]  /*248b0*/  ISETP.NE.AND.EX P0, PT, RZ, c[0x0][0x50c], PT, P0 ;  /* 0x00014300ff007a0c */ /* 0x000fe20003f05300 */
[----:B------:R-:W-:Y:S01]  /*248c0*/  IMAD.MOV.U32 R2, RZ, RZ, RZ ;  /* 0x000000ffff027224 */ /* 0x000fe200078e00ff */
[----:B------:R-:W-:Y:S01]  /*248d0*/  ISETP.NE.AND.EX P2, PT, RZ, c[0x0][0x504], PT, P2 ;  /* 0x00014100ff007a0c */ /* 0x000fe20003f45320 */
[----:B---3--:R-:W-:-:S10]  /*248e0*/  IMAD.WIDE R4, R8, R6, c[0x0][0x500] ;  /* 0x0001400008047625 */ /* 0x008fd400078e0206 */
[----:B------:R-:W-:Y:S02]  /*248f0*/  @P0 IMAD.WIDE R6, R8, R6, c[0x0][0x508] ;  /* 0x0001420008060625 */ /* 0x000fe400078e0206 */
        /* <DEDUP_REMOVED lines=9> */
.L_x_1012:
[----:B------:R-:W-:Y:S01]  /*24990*/  ISETP.GT.AND P0, PT, R71, 0x7f, PT ;  /* 0x0000007f4700780c */ /* 0x000fe20003f04270 */
[----:B------:R-:W-:Y:S01]  /*249a0*/  BSSY B0, `(.L_x_1013) ;  /* 0x0000038000007945 */ /* 0x000fe20003800000 */
[----:B------:R-:W-:Y:S02]  /*249b0*/  SHF.R.S32.HI R3, RZ, 0x1f, R8 ;  /* 0x0000001fff037819 */ /* 0x000fe40000011408 */
[----:B-----5:R-:W-:-:S02]  /*249c0*/  SHF.R.S32.HI R18, RZ, 0x1f, R2 ;  /* 0x0000001fff127819 */ /* 0x020fc40000011402 */
[----:B------:R-:W-:Y:S02]  /*249d0*/  SEL R10, R8, RZ, !P2 ;  /* 0x000000ff080a7207 */ /* 0x000fe40005000000 */
[----:B------:R-:W-:-:S05]  /*249e0*/  SEL R21, R3, RZ, !P2 ;  /* 0x000000ff03157207 */ /* 0x000fca0005000000 */
[----:B------:R-:W-:Y:S05]  /*249f0*/  @P0 BRA `(.L_x_1014) ;  /* 0x0000032000000947 */ /* 0x000fea0003800000 */
[----:B-1----:R-:W2:Y:S01]  /*24a00*/  LDL R4, [R1+0x48] ;  /* 0x0000480001047983 */ /* 0x002ea20000100800 */
        /* <DEDUP_REMOVED lines=49> */
.L_x_1014:
[----:B------:R-:W-:Y:S05]  /*24d20*/  BSYNC B0 ;  /* 0x0000000000007941 */ /* 0x000fea0003800000 */
.L_x_1013:
[----:B------:R-:W-:-:S13]  /*24d30*/  ISETP.GT.AND P0, PT, R19, 0x1, PT ;  /* 0x000000011300780c */ /* 0x000fda0003f04270 */
[----:B------:R-:W-:Y:S05]  /*24d40*/  @P0 BRA `(.L_x_999) ;  /* 0x0000066000000947 */ /* 0x000fea0003800000 */
[----:B------:R-:W2:Y:S04]  /*24d50*/  LDL.LU R8, [R1+0x50] ;  /* 0x0000500001087983 */ /* 0x000ea80000300800 */
[----:B------:R-:W3:Y:S01]  /*24d60*/  LDL.LU R9, [R1+0x48] ;  /* 0x0000480001097983 */ /* 0x000ee20000300800 */
[----:B-1----:R-:W-:Y:S01]  /*24d70*/  MOV R4, c[0x0][0x4e8] ;  /* 0x00013a0000047a02 */ /* 0x002fe20000000f00 */
[----:B------:R-:W-:Y:S01]  /*24d80*/  IMAD R3, R18, c[0x0][0x3a0], RZ ;  /* 0x0000e80012037a24 */ /* 0x000fe200078e02ff */
[----:B------:R-:W-:Y:S01]  /*24d90*/  ISETP.GE.AND P2, PT, R0, c[0x0][0x3c8], PT ;  /* 0x0000f20000007a0c */ /* 0x000fe20003f46270 */
[----:B------:R-:W-:Y:S01]  /*24da0*/  IMAD R6, R21, c[0x0][0x3f0], RZ ;  /* 0x0000fc0015067a24 */ /* 0x000fe200078e02ff */
[----:B------:R-:W-:Y:S01]  /*24db0*/  ISETP.NE.AND P0, PT, R4, 0x1, PT ;  /* 0x000000010400780c */ /* 0x000fe20003f05270 */
[----:B------:R-:W-:-:S04]  /*24dc0*/  IMAD.WIDE.U32 R4, R2, c[0x0][0x3a0], RZ ;  /* 0x0000e80002047a25 */ /* 0x000fc800078e00ff */
[----:B------:R-:W-:-:S05]  /*24dd0*/  IMAD R2, R2, c[0x0][0x3a4], R3 ;  /* 0x0000e90002027a24 */ /* 0x000fca00078e0203 */
[----:B------:R-:W-:-:S05]  /*24de0*/  IADD3 R5, R5, R2, RZ ;  /* 0x0000000205057210 */ /* 0x000fca0007ffe0ff */
[----:B--2---:R-:W-:Y:S01]  /*24df0*/  IMAD.WIDE.U32 R4, R8, c[0x0][0x3e8], R4 ;  /* 0x0000fa0008047a25 */ /* 0x004fe200078e0004 */
[----:B---3--:R-:W-:-:S03]  /*24e00*/  IADD3 R3, R27, R9, RZ ;  /* 0x000000091b037210 */ /* 0x008fc60007ffe0ff */
        /* <DEDUP_REMOVED lines=23> */
[----:B------:R1:W2:Y:S02]  /*24f80*/  SHFL.IDX PT, R8, R6, RZ, 0x181f ;  /* 0x00181fff06087589 */ /* 0x0002a400000e0000 */
.L_x_1085:
[----:B------:R-:W-:Y:S05]  /*24f90*/  BRA.DIV ~URZ, `(.L_x_1016) ;  /* 0x00002d027f007947 */ /* 0x000fea000b800000 */
[----:B------:R3:W4:Y:S02]  /*24fa0*/  SHFL.IDX PT, R2, R7, RZ, 0x181f ;  /* 0x00181fff07027589 */ /* 0x00072400000e0000 */
.L_x_1086:
        /* <DEDUP_REMOVED lines=8> */
.L_x_1087:
[----:B------:R-:W-:-:S04]  /*25030*/  IADD3 R3, R4, 0x10, RZ ;  /* 0x0000001004037810 */ /* 0x000fc80007ffe0ff */
[----:B------:R-:W-:-:S13]  /*25040*/  ISETP.GE.OR P0, PT, R3, R5, P2 ;  /* 0x000000050300720c */ /* 0x000fda0001706670 */
[----:B--2---:R-:W-:-:S04]  /*25050*/  @!P0 LEA R2, P1, R0, R2, 0x1 ;  /* 0x0000000200028211 */ /* 0x004fc800078208ff */
[----:B-1----:R-:W-:-:S05]  /*25060*/  @!P0 LEA.HI.X R3, R0, R8, R70, 0x1, P1 ;  /* 0x0000000800038211 */ /* 0x002fca00008f0c46 */
[----:B------:R1:W-:Y:S01]  /*25070*/  @!P0 ST.E.128 [R2.64], RZ ;  /* 0x000000ff02008985 */ /* 0x0003e2000c101d08 */
[----:B------:R-:W-:Y:S05]  /*25080*/  BRA.DIV ~URZ, `(.L_x_1018) ;  /* 0x00002d527f007947 */ /* 0x000fea000b800000 */
[----:B------:R2:W1:Y:S02]  /*25090*/  SHFL.IDX PT, R8, R6, 0x2, 0x181f ;  /* 0x00581f0006087f89 */ /* 0x00046400000e0000 */
.L_x_1088:
[----:B------:R-:W-:Y:S05]  /*250a0*/  BRA.DIV ~URZ, `(.L_x_1019) ;  /* 0x00002da27f007947 */ /* 0x000fea000b800000 */
[----:B-1----:R1:W2:Y:S02]  /*250b0*/  SHFL.IDX PT, R2, R7, 0x2, 0x181f ;  /* 0x00581f0007027f89 */ /* 0x0022a400000e0000 */
.L_x_1089:
        /* <DEDUP_REMOVED lines=8> */
.L_x_1090:
[----:B------:R-:W-:-:S04]  /*25140*/  IADD3 R3, R4, 0x30, RZ ;  /* 0x0000003004037810 */ /* 0x000fc80007ffe0ff */
[----:B------:R-:W-:-:S13]  /*25150*/  ISETP.GE.OR P0, PT, R3, R5, P2 ;  /* 0x000000050300720c */ /* 0x000fda0001706670 */
[----:B--2---:R-:W-:-:S04]  /*25160*/  @!P0 LEA R2, P1, R0, R2, 0x1 ;  /* 0x0000000200028211 */ /* 0x004fc800078208ff */
[----:B------:R-:W-:-:S05]  /*25170*/  @!P0 LEA.HI.X R3, R0, R8, R70, 0x1, P1 ;  /* 0x0000000800038211 */ /* 0x000fca00008f0c46 */
[----:B------:R2:W-:Y:S01]  /*25180*/  @!P0 ST.E.128 [R2.64], RZ ;  /* 0x000000ff02008985 */ /* 0x0005e2000c101d08 */
[----:B------:R-:W-:Y:S05]  /*25190*/  BRA.DIV ~URZ, `(.L_x_1021) ;  /* 0x00002df27f007947 */ /* 0x000fea000b800000 */
[----:B------:R1:W2:Y:S02]  /*251a0*/  SHFL.IDX PT, R8, R6, 0x4, 0x181f ;  /* 0x00981f0006087f89 */ /* 0x0002a400000e0000 */
.L_x_1091:
[----:B------:R-:W-:Y:S05]  /*251b0*/  BRA.DIV ~URZ, `(.L_x_1022) ;  /* 0x00002e427f007947 */ /* 0x000fea000b800000 */
[----:B--2---:R2:W1:Y:S02]  /*251c0*/  SHFL.IDX PT, R2, R7, 0x4, 0x181f ;  /* 0x00981f0007027f89 */ /* 0x00446400000e0000 */
.L_x_1092:
        /* <DEDUP_REMOVED lines=8> */
.L_x_1093:
[----:B------:R-:W-:-:S04]  /*25250*/  IADD3 R3, R4, 0x50, RZ ;  /* 0x0000005004037810 */ /* 0x000fc80007ffe0ff */
[----:B------:R-:W-:-:S13]  /*25260*/  ISETP.GE.OR P0, PT, R3, R5, P2 ;  /* 0x000000050300720c */ /* 0x000fda0001706670 */
[----:B---3--:R-:W-:-:S04]  /*25270*/  @!P0 LEA R2, P1, R0, R2, 0x1 ;  /* 0x0000000200028211 */ /* 0x008fc800078208ff */
[----:B--2---:R-:W-:-:S05]  /*25280*/  @!P0 LEA.HI.X R3, R0, R8, R70, 0x1, P1 ;  /* 0x0000000800038211 */ /* 0x004fca00008f0c46 */
[----:B------:R2:W-:Y:S01]  /*25290*/  @!P0 ST.E.128 [R2.64], RZ ;  /* 0x000000ff02008985 */ /* 0x0005e2000c101d08 */
[----:B------:R-:W-:Y:S05]  /*252a0*/  BRA.DIV ~URZ, `(.L_x_1024) ;  /* 0x00002e927f007947 */ /* 0x000fea000b800000 */
[----:B------:R3:W1:Y:S02]  /*252b0*/  SHFL.IDX PT, R8, R6, 0x6, 0x181f ;  /* 0x00d81f0006087f89 */ /* 0x00066400000e0000 */
.L_x_1094:
[----:B------:R-:W-:Y:S05]  /*252c0*/  BRA.DIV ~URZ, `(.L_x_1025) ;  /* 0x00002ee27f007947 */ /* 0x000fea000b800000 */
[----:B--2---:R2:W3:Y:S02]  /*252d0*/  SHFL.IDX PT, R2, R7, 0x6, 0x181f ;  /* 0x00d81f0007027f89 */ /* 0x0044e400000e0000 */
.L_x_1095:
        /* <DEDUP_REMOVED lines=8> */
.L_x_1096:
[----:B------:R-:W-:-:S04]  /*25360*/  IADD3 R4, R4, 0x70, RZ ;  /* 0x0000007004047810 */ /* 0x000fc80007ffe0ff */
[----:B------:R-:W-:-:S13]  /*25370*/  ISETP.GE.OR P0, PT, R4, R5, P2 ;  /* 0x000000050400720c */ /* 0x000fda0001706670 */
[----:B----4-:R-:W-:-:S04]  /*25380*/  @!P0 LEA R2, P1, R0, R2, 0x1 ;  /* 0x0000000200028211 */ /* 0x010fc800078208ff */
[----:B---3--:R-:W-:-:S05]  /*25390*/  @!P0 LEA.HI.X R3, R0, R6, R70, 0x1, P1 ;  /* 0x0000000600038211 */ /* 0x008fca00008f0c46 */
[----:B------:R3:W-:Y:S04]  /*253a0*/  @!P0 ST.E.128 [R2.64], RZ ;  /* 0x000000ff02008985 */ /* 0x0007e8000c101d08 */
.L_x_999:
[----:B------:R-:W-:Y:S05]  /*253b0*/  BSYNC B1 ;  /* 0x0000000000017941 */ /* 0x000fea0003800000 */
.L_x_983:
        /* <DEDUP_REMOVED lines=9> */
[----:B------:R-:W-:Y:S01]  /*25450*/  LOP3.LUT R14, R71, 0x1f, RZ, 0xc0, !PT ;  /* 0x0000001f470e7812 */ /* 0x000fe200078ec0ff */
[----:B-1----:R-:W-:-:S03]  /*25460*/  IMAD.MOV.U32 R7, RZ, RZ, RZ ;  /* 0x000000ffff077224 */ /* 0x002fc600078e00ff */
[----:B------:R-:W-:Y:S01]  /*25470*/  ISETP.NE.AND P6, PT, R14, 0x1f, PT ;  /* 0x0000001f0e00780c */ /* 0x000fe20003fc5270 */
[----:B------:R-:W-:Y:S10]  /*25480*/  BRA.DIV ~URZ, `(.L_x_1028) ;  /* 0x00002e627f007947 */ /* 0x000ff4000b800000 */
[----:B------:R1:W2:Y:S02]  /*25490*/  SHFL.IDX PT, R9, R45, RZ, 0x1f ;  /* 0x00001fff2d097589 */ /* 0x0002a400000e0000 */
.L_x_1097:
[----:B------:R-:W-:Y:S05]  /*254a0*/  BRA.DIV ~URZ, `(.L_x_1029) ;  /* 0x00002eb27f007947 */ /* 0x000fea000b800000 */
[----:B------:R3:W1:Y:S02]  /*254b0*/  SHFL.IDX PT, R8, R45, 0x1, 0x1f ;  /* 0x00201f002d087f89 */ /* 0x00066400000e0000 */
.L_x_1098:
        /* <DEDUP_REMOVED lines=19> */
.L_x_1099:
        /* <DEDUP_REMOVED lines=16> */
.L_x_1100:
[----:B----4-:R-:W-:Y:S01]  /*256f0*/  IMAD R0, R0, c[0x0][0x538], RZ ;  /* 0x00014e0000007a24 */ /* 0x010fe200078e02ff */
[----:B------:R-:W-:Y:S04]  /*25700*/  BSSY B1, `(.L_x_1032) ;  /* 0x00000ce000017945 */ /* 0x000fe80003800000 */
[----:B-1----:R-:W-:-:S04]  /*25710*/  IADD3 R8, R0, R8, RZ ;  /* 0x0000000800087210 */ /* 0x002fc80007ffe0ff */
[----:B--2---:R-:W-:-:S13]  /*25720*/  ISETP.GT.AND P0, PT, R8, R9, PT ;  /* 0x000000090800720c */ /* 0x004fda0003f04270 */
[----:B------:R-:W-:Y:S05]  /*25730*/  @P0 BRA `(.L_x_1033) ;  /* 0x0000025000000947 */ /* 0x000fea0003800000 */
.L_x_1037:
        /* <DEDUP_REMOVED lines=17> */
.L_x_1101:
        /* <DEDUP_REMOVED lines=16> */
.L_x_1102:
[----:B--2---:R-:W-:-:S05]  /*25950*/  IMAD R0, R0, c[0x0][0x538], RZ ;  /* 0x00014e0000007a24 */ /* 0x004fca00078e02ff */
[----:B------:R-:W-:-:S04]  /*25960*/  IADD3 R8, R0, R8, RZ ;  /* 0x0000000800087210 */ /* 0x000fc80007ffe0ff */
[----:B------:R-:W-:-:S13]  /*25970*/  ISETP.GT.AND P0, PT, R8, R9, PT ;  /* 0x000000090800720c */ /* 0x000fda0003f04270 */
[----:B-1----:R-:W-:Y:S05]  /*25980*/  @!P0 BRA `(.L_x_1037) ;  /* 0xfffffdb000008947 */ /* 0x002fea000383ffff */
.L_x_1033:
[----:B------:R-:W-:-:S05]  /*25990*/  IADD3 R8, -R0, R8, RZ ;  /* 0x0000000800087210 */ /* 0x000fca0007ffe1ff */
[----:B------:R-:W-:-:S05]  /*259a0*/  IMAD R0, R4, c[0x0][0x538], R8 ;  /* 0x00014e0004007a24 */ /* 0x000fca00078e0208 */
[----:B------:R-:W-:Y:S01]  /*259b0*/  ISETP.GT.AND P0, PT, R0, R9, PT ;  /* 0x000000090000720c */ /* 0x000fe20003f04270 */
[----:B------:R-:W-:-:S12]  /*259c0*/  BRA.DIV ~URZ, `(.L_x_1038) ;  /* 0x00002df27f007947 */ /* 0x000fd8000b800000 */
[----:B------:R-:W-:-:S03]  /*259d0*/  VOTE.ANY R5, PT, !P0 ;  /* 0x0000000000057806 */ /* 0x000fc600040e0100 */
.L_x_1103:
[----:B------:R-:W2:Y:S01]  /*259e0*/  LDL.LU R2, [R1+0x64] ;  /* 0x0000640001027983 */ /* 0x000ea20000300800 */
[----:B------:R-:W2:Y:S02]  /*259f0*/  POPC R0, R5 ;  /* 0x0000000500007309 */ /* 0x000ea40000000000 */
[----:B--2---:R-:W-:-:S05]  /*25a00*/  IADD3 R2, R0, R2, RZ ;  /* 0x0000000200027210 */ /* 0x004fca0007ffe0ff */
[----:B------:R1:W-:Y:S01]  /*25a10*/  STL [R1+0x64], R2 ;  /* 0x0000640201007387 */ /* 0x0003e20000100800 */
[----:B------:R-:W-:Y:S05]  /*25a20*/  BRA.DIV ~URZ, `(.L_x_1039) ;  /* 0x00002de27f007947 */ /* 0x000fea000b800000 */
[----:B------:R2:W4:Y:S04]  /*25a30*/  SHFL.IDX PT, R12, R6, R0, 0x1f ;  /* 0x00001f00060c7589 */ /* 0x00052800000e0000 */
[----:B------:R2:W1:Y:S02]  /*25a40*/  SHFL.IDX PT, R7, R7, R0, 0x1f ;  /* 0x00001f0007077589 */ /* 0x00046400000e0000 */
.L_x_1104:
[----:B------:R-:W-:Y:S01]  /*25a50*/  ISETP.NE.AND P0, PT, R5, RZ, PT ;  /* 0x000000ff0500720c */ /* 0x000fe20003f05270 */
[----:B------:R-:W-:-:S12]  /*25a60*/  BSSY B0, `(.L_x_1040) ;  /* 0x0000005000007945 */ /* 0x000fd80003800000 */
[----:B------:R-:W-:Y:S05]  /*25a70*/  @!P0 BRA `(.L_x_1041) ;  /* 0x0000003000008947 */ /* 0x000fea0003800000 */
[----:B--2---:R-:W-:Y:S01]  /*25a80*/  IADD3 R0, R0, -0x1, RZ ;  /* 0xffffffff00007810 */ /* 0x004fe20007ffe0ff */
[----:B------:R-:W-:Y:S05]  /*25a90*/  BRA.DIV ~URZ, `(.L_x_1042) ;  /* 0x00002e427f007947 */ /* 0x000fea000b800000 */
[----:B------:R2:W3:Y:S02]  /*25aa0*/  SHFL.IDX PT, R13, R4, R0, 0x1f ;  /* 0x00001f00040d7589 */ /* 0x0004e400000e0000 */
.L_x_1041:
[----:B------:R-:W-:Y:S05]  /*25ab0*/  BSYNC B0 ;  /* 0x0000000000007941 */ /* 0x000fea0003800000 */
.L_x_1040:
        /* <DEDUP_REMOVED lines=68> */
.L_x_1044:
        /* <DEDUP_REMOVED lines=68> */
.L_x_1045:
[----:B------:R-:W-:Y:S05]  /*26340*/  BSYNC B0 ;  /* 0x0000000000007941 */ /* 0x000fea0003800000 */
.L_x_1043:
[----:B------:R-:W-:-:S04]  /*26350*/  LOP3.LUT R2, RZ, R2, RZ, 0x33, !PT ;  /* 0x00000002ff027212 */ /* 0x000fc800078e33ff */
[----:B-1----:R-:W-:-:S05]  /*26360*/  IADD3 R0, R2, R12, RZ ;  /* 0x0000000c02007210 */ /* 0x002fca0007ffe0ff */
[----:B------:R1:W-:Y:S01]  /*26370*/  STL [R1+0x5c], R0 ;  /* 0x00005c0001007387 */ /* 0x0003e20000100800 */
[----:B------:R-:W-:Y:S05]  /*26380*/  BRA `(.L_x_1046) ;  /* 0x0000005000007947 */ /* 0x000fea0003800000 */
.L_x_1034:
[----:B------:R-:W-:Y:S01]  /*26390*/  MOV R0, c[0x0][0x53c] ;  /* 0x00014f0000007a02 */ /* 0x000fe20000000f00 */
[----:B------:R1:W-:Y:S04]  /*263a0*/  STL [R1+0x58], R9 ;  /* 0x0000580901007387 */ /* 0x0003e80000100800 */
[----:B------:R1:W-:Y:S04]  /*263b0*/  STL [R1+0x5c], RZ ;  /* 0x00005cff01007387 */ /* 0x0003e80000100800 */
[----:B------:R1:W-:Y:S04]  /*263c0*/  STL [R1+0x60], RZ ;  /* 0x000060ff01007387 */ /* 0x0003e80000100800 */
[----:B------:R1:W-:Y:S02]  /*263d0*/  STL [R1+0x64], R0 ;  /* 0x0000640001007387 */ /* 0x0003e40000100800 */
.L_x_1046:
[----:B------:R-:W-:Y:S05]  /*263e0*/  BSYNC B1 ;  /* 0x0000000000017941 */ /* 0x000fea0003800000 */
.L_x_1032:
        /* <DEDUP_REMOVED lines=9> */
.L_x_1027:
[----:B-1----:R-:W3:Y:S02]  /*26480*/  LDL R0, [R1+0x64] ;  /* 0x0000640001007983 */ /* 0x002ee40000100800 */
[----:B---3--:R-:W-:-:S13]  /*26490*/  ISETP.GE.AND P0, PT, R0, c[0x0][0x53c], PT ;  /* 0x00014f0000007a0c */ /* 0x008fda0003f06270 */
[----:B--2-4-:R-:W-:Y:S01]  /*264a0*/  @P0 CALL.REL.NOINC `(.L_x_1047) ;  /* 0x0000001000000944 */ /* 0x014fe20003c00000 */
[----:B------:R-:W-:Y:S05]  /*264b0*/  BRA `(.L_x_1048) ;  /* 0xfffdb22000007947 */ /* 0x000fea000383ffff */
.L_x_1047:
[----:B------:R-:W-:Y:S05]  /*264c0*/  EXIT ;  /* 0x000000000000794d */ /* 0x000fea0003800000 */
.L_x_779:
[----:B------:R-:W-:Y:S01]  /*264d0*/  IMAD.MOV.U32 R0, RZ, RZ, R5 ;  /* 0x000000ffff007224 */ /* 0x000fe200078e0005 */
[----:B------:R-:W-:Y:S02]  /*264e0*/  MOV R2, 0x1 ;  /* 0x0000000100027802 */ /* 0x000fe40000000f00 */
[----:B------:R-:W-:Y:S02]  /*264f0*/  MOV R3, 0x26510 ;  /* 0x0002651000037802 */ /* 0x000fe40000000f00 */
[----:B------:R-:W-:Y:S05]  /*26500*/  CALL.REL.NOINC `($__internal_14_$__cuda_sm70_shflsync_up_p) ;  /* 0x000024e000007944 */ /* 0x000fea0003c00000 */
[----:B------:R-:W-:Y:S01]  /*26510*/  MOV R0, R4 ;  /* 0x0000000400007202 */ /* 0x000fe20000000f00 */
[----:B------:R-:W-:Y:S05]  /*26520*/  BRA `(.L_x_1049) ;  /* 0xfffd9f3000007947 */ /* 0x000fea000383ffff */
.L_x_780:
[----:B------:R-:W-:Y:S01]  /*26530*/  IMAD.MOV.U32 R0, RZ, RZ, R5 ;  /* 0x000000ffff007224 */ /* 0x000fe200078e0005 */
[----:B------:R-:W-:Y:S02]  /*26540*/  MOV R2, 0x2 ;  /* 0x0000000200027802 */ /* 0x000fe40000000f00 */
[----:B------:R-:W-:Y:S02]  /*26550*/  MOV R3, 0x26570 ;  /* 0x0002657000037802 */ /* 0x000fe40000000f00 */
[----:B------:R-:W-:Y:S05]  /*26560*/  CALL.REL.NOINC `($__internal_14_$__cuda_sm70_shflsync_up_p) ;  /* 0x0000248000007944 */ /* 0x000fea0003c00000 */
[----:B------:R-:W-:Y:S01]  /*26570*/  SEL R0, R4, RZ, P4 ;  /* 0x000000ff04007207 */ /* 0x000fe20002000000 */
[----:B------:R-:W-:Y:S01]  /*26580*/  IMAD.MOV.U32 R2, RZ, RZ, 0x4 ;  /* 0x00000004ff027424 */ /* 0x000fe200078e00ff */
[----:B------:R-:W-:-:S03]  /*26590*/  MOV R3, 0x265c0 ;  /* 0x000265c000037802 */ /* 0x000fc60000000f00 */
[----:B------:R-:W-:Y:S02]  /*265a0*/  IMAD.IADD R0, R5, 0x1, R0 ;  /* 0x0000000105007824 */ /* 0x000fe400078e0200 */
        /* <DEDUP_REMOVED lines=13> */
[----:B------:R-:W-:Y:S02]  /*26680*/  MOV R3, 0x1f ;  /* 0x0000001f00037802 */ /* 0x000fe40000000f00 */
[----:B------:R-:W-:Y:S01]  /*26690*/  MOV R2, 0x266d0 ;  /* 0x000266d000027802 */ /* 0x000fe20000000f00 */
[----:B------:R-:W-:-:S04]  /*266a0*/  IMAD.IADD R4, R0, 0x1, R4 ;  /* 0x0000000100047824 */ /* 0x000fc800078e0204 */
[----:B------:R-:W-:Y:S02]  /*266b0*/  IMAD.MOV.U32 R11, RZ, RZ, R4 ;  /* 0x000000ffff0b7224 */ /* 0x000fe400078e0004 */
[----:B------:R-:W-:Y:S05]  /*266c0*/  CALL.REL.NOINC `($__internal_13_$__cuda_sm70_shflsync_idx_p) ;  /* 0x000022d000007944 */ /* 0x000fea0003c00000 */
[----:B------:R-:W-:Y:S01]  /*266d0*/  MOV R0, R10 ;  /* 0x0000000a00007202 */ /* 0x000fe20000000f00 */
[----:B------:R-:W-:Y:S05]  /*266e0*/  BRA `(.L_x_1050) ;  /* 0xfffd9e7000007947 */ /* 0x000fea000383ffff */
.L_x_782:
[----:B------:R-:W-:Y:S02]  /*266f0*/  SEL R0, RZ, 0x1, P0 ;  /* 0x00000001ff007807 */ /* 0x000fe40000000000 */
[----:B------:R-:W-:Y:S02]  /*26700*/  MOV R2, 0x26720 ;  /* 0x0002672000027802 */ /* 0x000fe40000000f00 */
[----:B------:R-:W-:Y:S05]  /*26710*/  CALL.REL.NOINC `($__internal_15_$__cuda_sm70_votesync_ballot) ;  /* 0x0000234000007944 */ /* 0x000fea0003c00000 */
[----:B------:R-:W-:Y:S01]  /*26720*/  MOV R6, R0 ;  /* 0x0000000000067202 */ /* 0x000fe20000000f00 */
[----:B------:R-:W-:Y:S05]  /*26730*/  BRA `(.L_x_1051) ;  /* 0xfffd9eb000007947 */ /* 0x000fea000383ffff */
.L_x_783:
[----:B------:R-:W-:Y:S01]  /*26740*/  IMAD.MOV.U32 R11, RZ, RZ, R9 ;  /* 0x000000ffff0b7224 */ /* 0x000fe200078e0009 */
[----:B------:R-:W-:Y:S01]  /*26750*/  MOV R10, R0 ;  /* 0x00000000000a7202 */ /* 0x000fe20000000f00 */
[----:B------:R-:W-:Y:S01]  /*26760*/  IMAD.MOV.U32 R3, RZ, RZ, 0x1f ;  /* 0x0000001fff037424 */ /* 0x000fe200078e00ff */
[----:B-1----:R-:W-:Y:S02]  /*26770*/  MOV R2, 0x26790 ;  /* 0x0002679000027802 */ /* 0x002fe40000000f00 */
[----:B------:R-:W-:Y:S05]  /*26780*/  CALL.REL.NOINC `($__internal_13_$__cuda_sm70_shflsync_idx_p) ;  /* 0x0000221000007944 */ /* 0x000fea0003c00000 */
[----:B------:R-:W-:Y:S01]  /*26790*/  IMAD.MOV.U32 R13, RZ, RZ, R10 ;  /* 0x000000ffff0d7224 */ /* 0x000fe200078e000a */
[----:B------:R-:W-:Y:S01]  /*267a0*/  MOV R11, R8 ;  /* 0x00000008000b7202 */ /* 0x000fe20000000f00 */
[----:B------:R-:W-:Y:S01]  /*267b0*/  IMAD.MOV.U32 R5, RZ, RZ, RZ ;  /* 0x000000ffff057224 */ /* 0x000fe200078e00ff */
[----:B------:R-:W-:Y:S01]  /*267c0*/  MOV R10, R0 ;  /* 0x00000000000a7202 */ /* 0x000fe20000000f00 */
[----:B------:R-:W-:Y:S01]  /*267d0*/  IMAD.MOV.U32 R3, RZ, RZ, 0x1f ;  /* 0x0000001fff037424 */ /* 0x000fe200078e00ff */
[----:B------:R-:W-:-:S02]  /*267e0*/  MOV R2, 0x26800 ;  /* 0x0002680000027802 */ /* 0x000fc40000000f00 */
[----:B------:R-:W-:Y:S05]  /*267f0*/  CALL.REL.NOINC `($__internal_13_$__cuda_sm70_shflsync_idx_p) ;  /* 0x000021a000007944 */ /* 0x000fea0003c00000 */
[----:B------:R-:W-:Y:S01]  /*26800*/  MOV R9, R10 ;  /* 0x0000000a00097202 */ /* 0x000fe20000000f00 */
[----:B------:R-:W-:Y:S05]  /*26810*/  BRA `(.L_x_1052) ;  /* 0xfffd9e4000007947 */ /* 0x000fea000383ffff */
.L_x_786:
[----:B------:R-:W-:Y:S01]  /*26820*/  IMAD.MOV.U32 R11, RZ, RZ, R4 ;  /* 0x000000ffff0b7224 */ /* 0x000fe200078e0004 */
[----:B------:R-:W-:-:S02]  /*26830*/  MOV R3, 0x1f ;  /* 0x0000001f00037802 */ /* 0x000fc40000000f00 */
[----:B-1----:R-:W-:Y:S02]  /*26840*/  MOV R2, 0x26860 ;  /* 0x0002686000027802 */ /* 0x002fe40000000f00 */
[----:B--234-:R-:W-:Y:S05]  /*26850*/  CALL.REL.NOINC `($__internal_13_$__cuda_sm70_shflsync_idx_p) ;  /* 0x0000214000007944 */ /* 0x01cfea0003c00000 */
[----:B------:R-:W-:Y:S01]  /*26860*/  MOV R5, R10 ;  /* 0x0000000a00057202 */ /* 0x000fe20000000f00 */
[----:B------:R-:W-:Y:S05]  /*26870*/  BRA `(.L_x_785) ;  /* 0xfffd9e4000007947 */ /* 0x000fea000383ffff */
.L_x_851:
[----:B------:R-:W-:Y:S01]  /*26880*/  IMAD.MOV.U32 R11, RZ, RZ, R5 ;  /* 0x000000ffff0b7224 */ /* 0x000fe200078e0005 */
[----:B------:R-:W-:Y:S01]  /*26890*/  MOV R10, RZ ;  /* 0x000000ff000a7202 */ /* 0x000fe20000000f00 */
[----:B------:R-:W-:Y:S01]  /*268a0*/  IMAD.MOV.U32 R3, RZ, RZ, 0x181f ;  /* 0x0000181fff037424 */ /* 0x000fe200078e00ff */
[----:B-1----:R-:W-:Y:S02]  /*268b0*/  MOV R2, 0x268d0 ;  /* 0x000268d000027802 */ /* 0x002fe40000000f00 */
[----:B-----5:R-:W-:Y:S05]  /*268c0*/  CALL.REL.NOINC `($__internal_13_$__cuda_sm70_shflsync_idx_p) ;  /* 0x000020d000007944 */ /* 0x020fea0003c00000 */
[----:B------:R-:W-:Y:S01]  /*268d0*/  MOV R7, R10 ;  /* 0x0000000a00077202 */ /* 0x000fe20000000f00 */
[----:B------:R-:W-:Y:S05]  /*268e0*/  BRA `(.L_x_1053) ;  /* 0xfffe204000007947 */ /* 0x000fea000383ffff */
.L_x_852:
[----:B------:R-:W-:Y:S01]  /*268f0*/  IMAD.MOV.U32 R11, RZ, RZ, R6 ;  /* 0x000000ffff0b7224 */ /* 0x000fe200078e0006 */
[----:B------:R-:W-:Y:S01]  /*26900*/  MOV R10, RZ ;  /* 0x000000ff000a7202 */ /* 0x000fe20000000f00 */
[----:B------:R-:W-:Y:S01]  /*26910*/  IMAD.MOV.U32 R3, RZ, RZ, 0x181f ;  /* 0x0000181fff037424 */ /* 0x000fe200078e00ff */
[----:B-1----:R-:W-:Y:S02]  /*26920*/  MOV R2, 0x26940 ;  /* 0x0002694000027802 */ /* 0x002fe40000000f00 */
[----:B--23-5:R-:W-:Y:S05]  /*26930*/  CALL.REL.NOINC `($__internal_13_$__cuda_sm70_shflsync_idx_p) ;  /* 0x0000206000007944 */ /* 0x02cfea0003c00000 */
[----:B------:R-:W-:Y:S01]  /*26940*/  MOV R2, R10 ;  /* 0x0000000a00027202 */ /* 0x000fe20000000f00 */
[----:B------:R-:W-:Y:S05]  /*26950*/  BRA `(.L_x_1054) ;  /* 0xfffe1ff000007947 */ /* 0x000fea000383ffff */
.L_x_855:
[----:B------:R-:W-:Y:S01]  /*26960*/  IMAD.MOV.U32 R11, RZ, RZ, R5 ;  /* 0x000000ffff0b7224 */ /* 0x000fe200078e0005 */
[----:B------:R-:W-:Y:S01]  /*26970*/  MOV R10, 0x1 ;  /* 0x00000001000a7802 */ /* 0x000fe20000000f00 */
[----:B--2---:R-:W-:Y:S01]  /*26980*/  IMAD.MOV.U32 R3, RZ, RZ, 0x181f ;  /* 0x0000181fff037424 */ /* 0x004fe200078e00ff */
[----:B----4-:R-:W-:-:S02]  /*26990*/  MOV R2, 0x269b0 ;  /* 0x000269b000027802 */ /* 0x010fc40000000f00 */
[----:B-1-3-5:R-:W-:Y:S05]  /*269a0*/  CALL.REL.NOINC `($__internal_13_$__cuda_sm70_shflsync_idx_p) ;  /* 0x00001ff000007944 */ /* 0x02afea0003c00000 */
[----:B------:R-:W-:Y:S01]  /*269b0*/  IMAD.MOV.U32 R7, RZ, RZ, R10 ;  /* 0x000000ffff077224 */ /* 0x000fe200078e000a */
[----:B------:R-:W-:Y:S01]  /*269c0*/  MOV R10, 0x1 ;  /* 0x00000001000a7802 */ /* 0x000fe20000000f00 */
[----:B------:R-:W-:Y:S01]  /*269d0*/  IMAD.MOV.U32 R11, RZ, RZ, R6 ;  /* 0x000000ffff0b7224 */ /* 0x000fe200078e0006 */
[----:B------:R-:W-:-:S02]  /*269e0*/  MOV R3, 0x181f ;  /* 0x0000181f00037802 */ /* 0x000fc40000000f00 */
[----:B------:R-:W-:Y:S02]  /*269f0*/  MOV R2, 0x26a10 ;  /* 0x00026a1000027802 */ /* 0x000fe40000000f00 */
[----:B------:R-:W-:Y:S05]  /*26a00*/  CALL.REL.NOINC `($__internal_13_$__cuda_sm70_shflsync_idx_p) ;  /* 0x00001f9000007944 */ /* 0x000fea0003c00000 */
[----:B------:R-:W-:Y:S01]  /*26a10*/  MOV R2, R10 ;  /* 0x0000000a00027202 */ /* 0x000fe20000000f00 */
[----:B------:R-:W-:Y:S05]  /*26a20*/  BRA `(.L_x_1055) ;  /* 0xfffe201000007947 */ /* 0x000fea000383ffff */
.L_x_858:
[----:B------:R-:W-:Y:S01]  /*26a30*/  IMAD.MOV.U32 R11, RZ, RZ, R5 ;  /* 0x000000ffff0b7224 */ /* 0x000fe200078e0005 */
[----:B------:R-:W-:Y:S01]  /*26a40*/  MOV R10, 0x2 ;  /* 0x00000002000a7802 */ /* 0x000fe20000000f00 */
[----:B-1----:R-:W-:Y:S01]  /*26a50*/  IMAD.MOV.U32 R3, RZ, RZ, 0x181f ;  /* 0x0000181fff037424 */ /* 0x002fe200078e00ff */
[----:B--2---:R-:W-:Y:S02]  /*26a60*/  MOV R2, 0x26a80 ;  /* 0x00026a8000027802 */ /* 0x004fe40000000f00 */
[----:B---3-5:R-:W-:Y:S05]  /*26a70*/  CALL.REL.NOINC `($__internal_13_$__cuda_sm70_shflsync_idx_p) ;  /* 0x00001f2000007944 */ /* 0x028fea0003c00000 */
[----:B------:R-:W-:Y:S01]  /*26a80*/  MOV R7, R10 ;  /* 0x0000000a00077202 */ /* 0x000fe20000000f00 */
[----:B------:R-:W-:Y:S05]  /*26a90*/  BRA `(.L_x_1056) ;  /* 0xfffe207000007947 */ /* 0x000fea000383ffff */
.L_x_859:
[----:B------:R-:W-:Y:S01]  /*26aa0*/  IMAD.MOV.U32 R11, RZ, RZ, R6 ;  /* 0x000000ffff0b7224 */ /* 0x000fe200078e0006 */
[----:B------:R-:W-:Y:S01]  /*26ab0*/  MOV R10, 0x2 ;  /* 0x00000002000a7802 */ /* 0x000fe20000000f00 */
[----:B------:R-:W-:Y:S01]  /*26ac0*/  IMAD.MOV.U32 R3, RZ, RZ, 0x181f ;  /* 0x0000181fff037424 */ /* 0x000fe200078e00ff */
[----:B--2---:R-:W-:Y:S02]  /*26ad0*/  MOV R2, 0x26af0 ;  /* 0x00026af000027802 */ /* 0x004fe40000000f00 */
[----:B-1-345:R-:W-:Y:S05]  /*26ae0*/  CALL.REL.NOINC `($__internal_13_$__cuda_sm70_shflsync_idx_p) ;  /* 0x00001eb000007944 */ /* 0x03afea0003c00000 */
[----:B------:R-:W-:Y:S01]  /*26af0*/  MOV R2, R10 ;  /* 0x0000000a00027202 */ /* 0x000fe20000000f00 */
[----:B------:R-:W-:Y:S05]  /*26b00*/  BRA `(.L_x_1057) ;  /* 0xfffe202000007947 */ /* 0x000fea000383ffff */
.L_x_862:
[----:B------:R-:W-:Y:S01]  /*26b10*/  IMAD.MOV.U32 R11, RZ, RZ, R5 ;  /* 0x000000ffff0b7224 */ /* 0x000fe200078e0005 */
[----:B------:R-:W-:Y:S01]  /*26b20*/  MOV R10, 0x3 ;  /* 0x00000003000a7802 */ /* 0x000fe20000000f00 */
[----:B-1----:R-:W-:Y:S01]  /*26b30*/  IMAD.MOV.U32 R3, RZ, RZ, 0x181f ;  /* 0x0000181fff037424 */ /* 0x002fe200078e00ff */
[----:B------:R-:W-:-:S02]  /*26b40*/  MOV R2, 0x26b60 ;  /* 0x00026b6000027802 */ /* 0x000fc40000000f00 */
[----:B--2345:R-:W-:Y:S05]  /*26b50*/  CALL.REL.NOINC `($__internal_13_$__cuda_sm70_shflsync_idx_p) ;  /* 0x00001e4000007944 */ /* 0x03cfea0003c00000 */
        /* <DEDUP_REMOVED lines=8> */
.L_x_865:
[----:B------:R-:W-:Y:S01]  /*26be0*/  IMAD.MOV.U32 R11, RZ, RZ, R5 ;  /* 0x000000ffff0b7224 */ /* 0x000fe200078e0005 */
[----:B------:R-:W-:Y:S01]  /*26bf0*/  MOV R10, 0x4 ;  /* 0x00000004000a7802 */ /* 0x000fe20000000f00 */
[----:B-1----:R-:W-:Y:S01]  /*26c00*/  IMAD.MOV.U32 R3, RZ, RZ, 0x181f ;  /* 0x0000181fff037424 */ /* 0x002fe200078e00ff */
[----:B------:R-:W-:Y:S02]  /*26c10*/  MOV R2, 0x26c30 ;  /* 0x00026c3000027802 */ /* 0x000fe40000000f00 */
[----:B--2345:R-:W-:Y:S05]  /*26c20*/  CALL.REL.NOINC `($__internal_13_$__cuda_sm70_shflsync_idx_p) ;  /* 0x00001d7000007944 */ /* 0x03cfea0003c00000 */
[----:B------:R-:W-:Y:S01]  /*26c30*/  MOV R7, R10 ;  /* 0x0000000a00077202 */ /* 0x000fe20000000f00 */
[----:B------:R-:W-:Y:S05]  /*26c40*/  BRA `(.L_x_1059) ;  /* 0xfffe209000007947 */ /* 0x000fea000383ffff */
.L_x_866:
[----:B------:R-:W-:Y:S01]  /*26c50*/  IMAD.MOV.U32 R11, RZ, RZ, R6 ;  /* 0x000000ffff0b7224 */ /* 0x000fe200078e0006 */
[----:B------:R-:W-:Y:S01]  /*26c60*/  MOV R10, 0x4 ;  /* 0x00000004000a7802 */ /* 0x000fe20000000f00 */
[----:B-1----:R-:W-:Y:S01]  /*26c70*/  IMAD.MOV.U32 R3, RZ, RZ, 0x181f ;  /* 0x0000181fff037424 */ /* 0x002fe200078e00ff */
[----:B------:R-:W-:Y:S02]  /*26c80*/  MOV R2, 0x26ca0 ;  /* 0x00026ca000027802 */ /* 0x000fe40000000f00 */
[----:B--2345:R-:W-:Y:S05]  /*26c90*/  CALL.REL.NOINC `($__internal_13_$__cuda_sm70_shflsync_idx_p) ;  /* 0x00001d0000007944 */ /* 0x03cfea0003c00000 */
[----:B------:R-:W-:Y:S01]  /*26ca0*/  MOV R2, R10 ;  /* 0x0000000a00027202 */ /* 0x000fe20000000f00 */
[----:B------:R-:W-:Y:S05]  /*26cb0*/  BRA `(.L_x_1060) ;  /* 0xfffe204000007947 */ /* 0x000fea000383ffff */
.L_x_869:
[----:B------:R-:W-:Y:S01]  /*26cc0*/  IMAD.MOV.U32 R11, RZ, RZ, R5 ;  /* 0x000000ffff0b7224 */ /* 0x000fe200078e0005 */
[----:B------:R-:W-:Y:S01]  /*26cd0*/  MOV R10, 0x5 ;  /* 0x00000005000a7802 */ /* 0x000fe20000000f00 */
[----:B--2---:R-:W-:Y:S01]  /*26ce0*/  IMAD.MOV.U32 R3, RZ, RZ, 0x181f ;  /* 0x0000181fff037424 */ /* 0x004fe200078e00ff */
[----:B------:R-:W-:-:S02]  /*26cf0*/  MOV R2, 0x26d10 ;  /* 0x00026d1000027802 */ /* 0x000fc40000000f00 */
[----:B-1-345:R-:W-:Y:S05]  /*26d00*/  CALL.REL.NOINC `($__internal_13_$__cuda_sm70_shflsync_idx_p) ;  /* 0x00001c9000007944 */ /* 0x03afea0003c00000 */
        /* <DEDUP_REMOVED lines=8> */
.L_x_872:
[----:B------:R-:W-:Y:S01]  /*26d90*/  IMAD.MOV.U32 R11, RZ, RZ, R5 ;  /* 0x000000ffff0b7224 */ /* 0x000fe200078e0005 */
[----:B------:R-:W-:Y:S01]  /*26da0*/  MOV R10, 0x6 ;  /* 0x00000006000a7802 */ /* 0x000fe20000000f00 */
[----:B-1----:R-:W-:Y:S01]  /*26db0*/  IMAD.MOV.U32 R3, RZ, RZ, 0x181f ;  /* 0x0000181fff037424 */ /* 0x002fe200078e00ff */
[----:B--2---:R-:W-:Y:S02]  /*26dc0*/  MOV R2, 0x26de0 ;  /* 0x00026de000027802 */ /* 0x004fe40000000f00 */
[----:B---345:R-:W-:Y:S05]  /*26dd0*/  CALL.REL.NOINC `($__internal_13_$__cuda_sm70_shflsync_idx_p) ;  /* 0x00001bc000007944 */ /* 0x038fea0003c00000 */
[----:B------:R-:W-:Y:S01]  /*26de0*/  MOV R7, R10 ;  /* 0x0000000a00077202 */ /* 0x000fe20000000f00 */
[----:B------:R-:W-:Y:S05]  /*26df0*/  BRA `(.L_x_1062) ;  /* 0xfffe20b000007947 */ /* 0x000fea000383ffff */
.L_x_873:
[----:B------:R-:W-:Y:S01]  /*26e00*/  IMAD.MOV.U32 R11, RZ, RZ, R6 ;  /* 0x000000ffff0b7224 */ /* 0x000fe200078e0006 */
[----:B------:R-:W-:Y:S01]  /*26e10*/  MOV R10, 0x6 ;  /* 0x00000006000a7802 */ /* 0x000fe20000000f00 */
[----:B------:R-:W-:Y:S01]  /*26e20*/  IMAD.MOV.U32 R3, RZ, RZ, 0x181f ;  /* 0x0000181fff037424 */ /* 0x000fe200078e00ff */
[----:B--2---:R-:W-:Y:S02]  /*26e30*/  MOV R2, 0x26e50 ;  /* 0x00026e5000027802 */ /* 0x004fe40000000f00 */
[----:B-1-345:R-:W-:Y:S05]  /*26e40*/  CALL.REL.NOINC `($__internal_13_$__cuda_sm70_shflsync_idx_p) ;  /* 0x00001b5000007944 */ /* 0x03afea0003c00000 */
[----:B------:R-:W-:Y:S01]  /*26e50*/  MOV R2, R10 ;  /* 0x0000000a00027202 */ /* 0x000fe20000000f00 */
[----:B------:R-:W-:Y:S05]  /*26e60*/  BRA `(.L_x_1063) ;  /* 0xfffe206000007947 */ /* 0x000fea000383ffff */
.L_x_876:
        /* <DEDUP_REMOVED lines=13> */
.L_x_979:
[----:B------:R3:W5:Y:S01]  /*26f40*/  LDL R0, [R1+0x10] ;  /* 0x0000100001007983 */ /* 0x0007620000100800 */
[----:B------:R-:W-:Y:S02]  /*26f50*/  MOV R8, 0x2 ;  /* 0x0000000200087802 */ /* 0x000fe40000000f00 */
[----:B-12---:R-:W-:Y:S02]  /*26f60*/  MOV R4, 0x26f80 ;  /* 0x00026f8000047802 */ /* 0x006fe40000000f00 */
[----:B---3-5:R-:W-:Y:S05]  /*26f70*/  CALL.REL.NOINC `($__internal_12_$__cuda_sm70_shflsync_bfly_p) ;  /* 0x000019d000007944 */ /* 0x028fea0003c00000 */
[----:B------:R-:W-:Y:S01]  /*26f80*/  MOV R2, R0 ;  /* 0x0000000000027202 */ /* 0x000fe20000000f00 */
[----:B------:R-:W-:Y:S05]  /*26f90*/  BRA `(.L_x_1065) ;  /* 0xffffad7000007947 */ /* 0x000fea000383ffff */
.L_x_980:
[----:B------:R-:W-:Y:S01]  /*26fa0*/  IMAD.MOV.U32 R0, RZ, RZ, R2 ;  /* 0x000000ffff007224 */ /* 0x000fe200078e0002 */
[----:B------:R-:W-:Y:S02]  /*26fb0*/  MOV R8, 0x1 ;  /* 0x0000000100087802 */ /* 0x000fe40000000f00 */
[----:B-1----:R-:W-:Y:S02]  /*26fc0*/  MOV R4, 0x26fe0 ;  /* 0x00026fe000047802 */ /* 0x002fe40000000f00 */
[----:B------:R-:W-:Y:S05]  /*26fd0*/  CALL.REL.NOINC `($__internal_12_$__cuda_sm70_shflsync_bfly_p) ;  /* 0x0000197000007944 */ /* 0x000fea0003c00000 */
[----:B------:R-:W-:Y:S02]  /*26fe0*/  FADD.FTZ R2, R2, R0 ;  /* 0x0000000002027221 */ /* 0x000fe40000010000 */
[----:B------:R1:W5:Y:S01]  /*26ff0*/  LDL R0, [R1+0xc] ;  /* 0x00000c0001007983 */ /* 0x0003620000100800 */
[----:B------:R-:W-:-:S02]  /*27000*/  MOV R8, 0x2 ;  /* 0x0000000200087802 */ /* 0x000fc40000000f00 */
[----:B------:R-:W-:Y:S02]  /*27010*/  MOV R4, 0x27030 ;  /* 0x0002703000047802 */ /* 0x000fe40000000f00 */
[----:B-1---5:R-:W-:Y:S05]  /*27020*/  CALL.REL.NOINC `($__internal_12_$__cuda_sm70_shflsync_bfly_p) ;  /* 0x0000192000007944 */ /* 0x022fea0003c00000 */
[----:B------:R-:W2:Y:S01]  /*27030*/  LDL.LU R4, [R1+0xc] ;  /* 0x00000c0001047983 */ /* 0x000ea20000300800 */
[----:B------:R-:W-:Y:S01]  /*27040*/  MOV R8, 0x1 ;  /* 0x0000000100087802 */ /* 0x000fe20000000f00 */
[----:B--2---:R-:W-:Y:S01]  /*27050*/  FADD.FTZ R5, R4, R0 ;  /* 0x0000000004057221 */ /* 0x004fe20000010000 */
[----:B------:R-:W-:-:S04]  /*27060*/  MOV R4, 0x27090 ;  /* 0x0002709000047802 */ /* 0x000fc80000000f00 */
[----:B------:R-:W-:Y:S02]  /*27070*/  MOV R0, R5 ;  /* 0x0000000500007202 */ /* 0x000fe40000000f00 */
[----:B------:R-:W-:Y:S05]  /*27080*/  CALL.REL.NOINC `($__internal_12_$__cuda_sm70_shflsync_bfly_p) ;  /* 0x000018c000007944 */ /* 0x000fea0003c00000 */
[----:B------:R-:W-:Y:S02]  /*27090*/  FADD.FTZ R5, R5, R0 ;  /* 0x0000000005057221 */ /* 0x000fe40000010000 */
[----:B------:R1:W5:Y:S01]  /*270a0*/  LDL R0, [R1+0x14] ;  /* 0x0000140001007983 */ /* 0x0003620000100800 */
[----:B------:R-:W-:Y:S02]  /*270b0*/  MOV R8, 0x2 ;  /* 0x0000000200087802 */ /* 0x000fe40000000f00 */
        /* <DEDUP_REMOVED lines=19> */
[----:B------:R-:W-:Y:S01]  /*271f0*/  MOV R9, R0 ;  /* 0x0000000000097202 */ /* 0x000fe20000000f00 */
[----:B------:R-:W-:Y:S05]  /*27200*/  BRA `(.L_x_1066) ;  /* 0xffffac3000007947 */ /* 0x000fea000383ffff */
.L_x_987:
[----:B--234-:R-:W-:Y:S01]  /*27210*/  IMAD.MOV.U32 R11, RZ, RZ, R6 ;  /* 0x000000ffff0b7224 */ /* 0x01cfe200078e0006 */
[----:B------:R-:W-:Y:S01]  /*27220*/  MOV R10, RZ ;  /* 0x000000ff000a7202 */ /* 0x000fe20000000f00 */
[----:B------:R-:W-:Y:S01]  /*27230*/  IMAD.MOV.U32 R3, RZ, RZ, 0x181f ;  /* 0x0000181fff037424 */ /* 0x000fe200078e00ff */
[----:B------:R-:W-:Y:S02]  /*27240*/  MOV R2, 0x27260 ;  /* 0x0002726000027802 */ /* 0x000fe40000000f00 */
[----:B-1----:R-:W-:Y:S05]  /*27250*/  CALL.REL.NOINC `($__internal_13_$__cuda_sm70_shflsync_idx_p) ;  /* 0x0000174000007944 */ /* 0x002fea0003c00000 */
[----:B------:R-:W-:Y:S01]  /*27260*/  MOV R8, R10 ;  /* 0x0000000a00087202 */ /* 0x000fe20000000f00 */
[----:B------:R-:W-:Y:S05]  /*27270*/  BRA `(.L_x_1067) ;  /* 0xffffc46000007947 */ /* 0x000fea000383ffff */
.L_x_988:
[----:B------:R-:W-:Y:S01]  /*27280*/  IMAD.MOV.U32 R11, RZ, RZ, R7 ;  /* 0x000000ffff0b7224 */ /* 0x000fe200078e0007 */
[----:B------:R-:W-:Y:S01]  /*27290*/  MOV R10, RZ ;  /* 0x000000ff000a7202 */ /* 0x000fe20000000f00 */
[----:B------:R-:W-:Y:S01]  /*272a0*/  IMAD.MOV.U32 R3, RZ, RZ, 0x181f ;  /* 0x0000181fff037424 */ /* 0x000fe200078e00ff */
[----:B------:R-:W-:Y:S02]  /*272b0*/  MOV R2, 0x272d0 ;  /* 0x000272d000027802 */ /* 0x000fe40000000f00 */
[----:B-123--:R-:W-:Y:S05]  /*272c0*/  CALL.REL.NOINC `($__internal_13_$__cuda_sm70_shflsync_idx_p) ;  /* 0x000016d000007944 */ /* 0x00efea0003c00000 */
[----:B------:R-:W-:Y:S01]  /*272d0*/  MOV R2, R10 ;  /* 0x0000000a00027202 */ /* 0x000fe20000000f00 */
[----:B------:R-:W-:Y:S05]  /*272e0*/  BRA `(.L_x_1068) ;  /* 0xffffc41000007947 */ /* 0x000fea000383ffff */
.L_x_989:
[----:B------:R-:W-:Y:S01]  /*272f0*/  IMAD.MOV.U32 R11, RZ, RZ, R6 ;  /* 0x000000ffff0b7224 */ /* 0x000fe200078e0006 */
[----:B------:R-:W-:Y:S01]  /*27300*/  MOV R10, 0x1 ;  /* 0x00000001000a7802 */ /* 0x000fe20000000f00 */
[----:B--2---:R-:W-:Y:S01]  /*27310*/  IMAD.MOV.U32 R3, RZ, RZ, 0x181f ;  /* 0x0000181fff037424 */ /* 0x004fe200078e00ff */
[----:B------:R-:W-:-:S02]  /*27320*/  MOV R2, 0x27340 ;  /* 0x0002734000027802 */ /* 0x000fc40000000f00 */
[----:B-1--4-:R-:W-:Y:S05]  /*27330*/  CALL.REL.NOINC `($__internal_13_$__cuda_sm70_shflsync_idx_p) ;  /* 0x0000166000007944 */ /* 0x012fea0003c00000 */
        /* <DEDUP_REMOVED lines=8> */
.L_x_990:
[----:B------:R-:W-:Y:S01]  /*273c0*/  IMAD.MOV.U32 R11, RZ, RZ, R6 ;  /* 0x000000ffff0b7224 */ /* 0x000fe200078e0006 */
[----:B------:R-:W-:Y:S01]  /*273d0*/  MOV R10, 0x2 ;  /* 0x00000002000a7802 */ /* 0x000fe20000000f00 */
[----:B--2---:R-:W-:Y:S01]  /*273e0*/  IMAD.MOV.U32 R3, RZ, RZ, 0x181f ;  /* 0x0000181fff037424 */ /* 0x004fe200078e00ff */
[----:B------:R-:W-:Y:S02]  /*273f0*/  MOV R2, 0x27410 ;  /* 0x0002741000027802 */ /* 0x000fe40000000f00 */
[----:B-1-34-:R-:W-:Y:S05]  /*27400*/  CALL.REL.NOINC `($__internal_13_$__cuda_sm70_shflsync_idx_p) ;  /* 0x0000159000007944 */ /* 0x01afea0003c00000 */
[----:B------:R-:W-:Y:S01]  /*27410*/  MOV R8, R10 ;  /* 0x0000000a00087202 */ /* 0x000fe20000000f00 */
[----:B------:R-:W-:Y:S05]  /*27420*/  BRA `(.L_x_1070) ;  /* 0xffffc3c000007947 */ /* 0x000fea000383ffff */
.L_x_991:
[----:B------:R-:W-:Y:S01]  /*27430*/  IMAD.MOV.U32 R11, RZ, RZ, R7 ;  /* 0x000000ffff0b7224 */ /* 0x000fe200078e0007 */
[----:B------:R-:W-:Y:S01]  /*27440*/  MOV R10, 0x2 ;  /* 0x00000002000a7802 */ /* 0x000fe20000000f00 */
[----:B--2---:R-:W-:Y:S01]  /*27450*/  IMAD.MOV.U32 R3, RZ, RZ, 0x181f ;  /* 0x0000181fff037424 */ /* 0x004fe200078e00ff */
[----:B------:R-:W-:Y:S02]  /*27460*/  MOV R2, 0x27480 ;  /* 0x0002748000027802 */ /* 0x000fe40000000f00 */
[----:B-1-34-:R-:W-:Y:S05]  /*27470*/  CALL.REL.NOINC `($__internal_13_$__cuda_sm70_shflsync_idx_p) ;  /* 0x0000152000007944 */ /* 0x01afea0003c00000 */
[----:B------:R-:W-:Y:S01]  /*27480*/  MOV R2, R10 ;  /* 0x0000000a00027202 */ /* 0x000fe20000000f00 */
[----:B------:R-:W-:Y:S05]  /*27490*/  BRA `(.L_x_1071) ;  /* 0xffffc37000007947 */ /* 0x000fea000383ffff */
.L_x_992:
[----:B------:R-:W-:Y:S01]  /*274a0*/  IMAD.MOV.U32 R11, RZ, RZ, R6 ;  /* 0x000000ffff0b7224 */ /* 0x000fe200078e0006 */
[----:B------:R-:W-:Y:S01]  /*274b0*/  MOV R10, 0x3 ;  /* 0x00000003000a7802 */ /* 0x000fe20000000f00 */
[----:B---3--:R-:W-:Y:S01]  /*274c0*/  IMAD.MOV.U32 R3, RZ, RZ, 0x181f ;  /* 0x0000181fff037424 */ /* 0x008fe200078e00ff */
[----:B------:R-:W-:-:S02]  /*274d0*/  MOV R2, 0x274f0 ;  /* 0x000274f000027802 */ /* 0x000fc40000000f00 */
[----:B-12---:R-:W-:Y:S05]  /*274e0*/  CALL.REL.NOINC `($__internal_13_$__cuda_sm70_shflsync_idx_p) ;  /* 0x000014b000007944 */ /* 0x006fea0003c00000 */
        /* <DEDUP_REMOVED lines=8> */
.L_x_993:
[----:B------:R-:W-:Y:S01]  /*27570*/  IMAD.MOV.U32 R11, RZ, RZ, R6 ;  /* 0x000000ffff0b7224 */ /* 0x000fe200078e0006 */
[----:B------:R-:W-:Y:S01]  /*27580*/  MOV R10, 0x4 ;  /* 0x00000004000a7802 */ /* 0x000fe20000000f00 */
[----:B-1----:R-:W-:Y:S01]  /*27590*/  IMAD.MOV.U32 R3, RZ, RZ, 0x181f ;  /* 0x0000181fff037424 */ /* 0x002fe200078e00ff */
[----:B------:R-:W-:Y:S02]  /*275a0*/  MOV R2, 0x275c0 ;  /* 0x000275c000027802 */ /* 0x000fe40000000f00 */
[----:B----4-:R-:W-:Y:S05]  /*275b0*/  CALL.REL.NOINC `($__internal_13_$__cuda_sm70_shflsync_idx_p) ;  /* 0x000013e000007944 */ /* 0x010fea0003c00000 */
[----:B------:R-:W-:Y:S01]  /*275c0*/  MOV R8, R10 ;  /* 0x0000000a00087202 */ /* 0x000fe20000000f00 */
[----:B------:R-:W-:Y:S05]  /*275d0*/  BRA `(.L_x_1073) ;  /* 0xffffc32000007947 */ /* 0x000fea000383ffff */
.L_x_994:
[----:B------:R-:W-:Y:S01]  /*275e0*/  IMAD.MOV.U32 R11, RZ, RZ, R7 ;  /* 0x000000ffff0b7224 */ /* 0x000fe200078e0007 */
[----:B------:R-:W-:Y:S01]  /*275f0*/  MOV R10, 0x4 ;  /* 0x00000004000a7802 */ /* 0x000fe20000000f00 */
[----:B-1----:R-:W-:Y:S01]  /*27600*/  IMAD.MOV.U32 R3, RZ, RZ, 0x181f ;  /* 0x0000181fff037424 */ /* 0x002fe200078e00ff */
[----:B------:R-:W-:Y:S02]  /*27610*/  MOV R2, 0x27630 ;  /* 0x0002763000027802 */ /* 0x000fe40000000f00 */
[----:B--234-:R-:W-:Y:S05]  /*27620*/  CALL.REL.NOINC `($__internal_13_$__cuda_sm70_shflsync_idx_p) ;  /* 0x0000137000007944 */ /* 0x01cfea0003c00000 */
[----:B------:R-:W-:Y:S01]  /*27630*/  MOV R2, R10 ;  /* 0x0000000a00027202 */ /* 0x000fe20000000f00 */
[----:B------:R-:W-:Y:S05]  /*27640*/  BRA `(.L_x_1074) ;  /* 0xffffc2d000007947 */ /* 0x000fea000383ffff */
.L_x_995:
        /* <DEDUP_REMOVED lines=13> */
.L_x_996:
[----:B------:R-:W-:Y:S01]  /*27720*/  IMAD.MOV.U32 R11, RZ, RZ, R6 ;  /* 0x000000ffff0b7224 */ /* 0x000fe200078e0006 */
[----:B------:R-:W-:Y:S01]  /*27730*/  MOV R10, 0x6 ;  /* 0x00000006000a7802 */ /* 0x000fe20000000f00 */
[----:B-1----:R-:W-:Y:S01]  /*27740*/  IMAD.MOV.U32 R3, RZ, RZ, 0x181f ;  /* 0x0000181fff037424 */ /* 0x002fe200078e00ff */
[----:B------:R-:W-:Y:S02]  /*27750*/  MOV R2, 0x27770 ;  /* 0x0002777000027802 */ /* 0x000fe40000000f00 */
[----:B---34-:R-:W-:Y:S05]  /*27760*/  CALL.REL.NOINC `($__internal_13_$__cuda_sm70_shflsync_idx_p) ;  /* 0x0000123000007944 */ /* 0x018fea0003c00000 */
[----:B------:R-:W-:Y:S01]  /*27770*/  MOV R8, R10 ;  /* 0x0000000a00087202 */ /* 0x000fe20000000f00 */
[----:B------:R-:W-:Y:S05]  /*27780*/  BRA `(.L_x_1076) ;  /* 0xffffc28000007947 */ /* 0x000fea000383ffff */
.L_x_997:
[----:B------:R-:W-:Y:S01]  /*27790*/  IMAD.MOV.U32 R11, RZ, RZ, R7 ;  /* 0x000000ffff0b7224 */ /* 0x000fe200078e0007 */
[----:B------:R-:W-:Y:S01]  /*277a0*/  MOV R10, 0x6 ;  /* 0x00000006000a7802 */ /* 0x000fe20000000f00 */
[----:B-1----:R-:W-:Y:S01]  /*277b0*/  IMAD.MOV.U32 R3, RZ, RZ, 0x181f ;  /* 0x0000181fff037424 */ /* 0x002fe200078e00ff */
[----:B------:R-:W-:Y:S02]  /*277c0*/  MOV R2, 0x277e0 ;  /* 0x000277e000027802 */ /* 0x000fe40000000f00 */
[----:B--234-:R-:W-:Y:S05]  /*277d0*/  CALL.REL.NOINC `($__internal_13_$__cuda_sm70_shflsync_idx_p) ;  /* 0x000011c000007944 */ /* 0x01cfea0003c00000 */
[----:B------:R-:W-:Y:S01]  /*277e0*/  MOV R2, R10 ;  /* 0x0000000a00027202 */ /* 0x000fe20000000f00 */
[----:B------:R-:W-:Y:S05]  /*277f0*/  BRA `(.L_x_1077) ;  /* 0xffffc23000007947 */ /* 0x000fea000383ffff */
.L_x_998:
[----:B------:R-:W-:Y:S01]  /*27800*/  IMAD.MOV.U32 R11, RZ, RZ, R6 ;  /* 0x000000ffff0b7224 */ /* 0x000fe200078e0006 */
[----:B------:R-:W-:Y:S01]  /*27810*/  MOV R10, 0x7 ;  /* 0x00000007000a7802 */ /* 0x000fe20000000f00 */
[----:B--2---:R-:W-:Y:S01]  /*27820*/  IMAD.MOV.U32 R3, RZ, RZ, 0x181f ;  /* 0x0000181fff037424 */ /* 0x004fe200078e00ff */
[----:B------:R-:W-:-:S02]  /*27830*/  MOV R2, 0x27850 ;  /* 0x0002785000027802 */ /* 0x000fc40000000f00 */
[----:B-1-34-:R-:W-:Y:S05]  /*27840*/  CALL.REL.NOINC `($__internal_13_$__cuda_sm70_shflsync_idx_p) ;  /* 0x0000115000007944 */ /* 0x01afea0003c00000 */
        /* <DEDUP_REMOVED lines=8> */
.L_x_1000:
[----:B------:R-:W-:Y:S01]  /*278d0*/  IMAD.MOV.U32 R11, RZ, RZ, R13 ;  /* 0x000000ffff0b7224 */ /* 0x000fe200078e000d */
[----:B------:R-:W-:Y:S01]  /*278e0*/  MOV R10, RZ ;  /* 0x000000ff000a7202 */ /* 0x000fe20000000f00 */
[----:B------:R-:W-:Y:S01]  /*278f0*/  IMAD.MOV.U32 R3, RZ, RZ, 0x1c1f ;  /* 0x00001c1fff037424 */ /* 0x000fe200078e00ff */
[----:B------:R-:W-:Y:S02]  /*27900*/  MOV R2, 0x27920 ;  /* 0x0002792000027802 */ /* 0x000fe40000000f00 */
[----:B------:R-:W-:Y:S05]  /*27910*/  CALL.REL.NOINC `($__internal_13_$__cuda_sm70_shflsync_idx_p) ;  /* 0x0000108000007944 */ /* 0x000fea0003c00000 */
[----:B------:R-:W-:Y:S01]  /*27920*/  MOV R12, R10 ;  /* 0x0000000a000c7202 */ /* 0x000fe20000000f00 */
[----:B------:R-:W-:Y:S05]  /*27930*/  BRA `(.L_x_1079) ;  /* 0xffffc40000007947 */ /* 0x000fea000383ffff */
.L_x_1001:
[----:B------:R-:W-:Y:S01]  /*27940*/  IMAD.MOV.U32 R11, RZ, RZ, R19 ;  /* 0x000000ffff0b7224 */ /* 0x000fe200078e0013 */
[----:B------:R-:W-:Y:S01]  /*27950*/  MOV R10, RZ ;  /* 0x000000ff000a7202 */ /* 0x000fe20000000f00 */
[----:B------:R-:W-:Y:S01]  /*27960*/  IMAD.MOV.U32 R3, RZ, RZ, 0x1c1f ;  /* 0x00001c1fff037424 */ /* 0x000fe200078e00ff */
[----:B------:R-:W-:Y:S02]  /*27970*/  MOV R2, 0x27990 ;  /* 0x0002799000027802 */ /* 0x000fe40000000f00 */
[----:B-12---:R-:W-:Y:S05]  /*27980*/  CALL.REL.NOINC `($__internal_13_$__cuda_sm70_shflsync_idx_p) ;  /* 0x0000101000007944 */ /* 0x006fea0003c00000 */
[----:B------:R-:W-:Y:S01]  /*27990*/  MOV R2, R10 ;  /* 0x0000000a00027202 */ /* 0x000fe20000000f00 */
[----:B------:R-:W-:Y:S05]  /*279a0*/  BRA `(.L_x_1080) ;  /* 0xffffc3b000007947 */ /* 0x000fea000383ffff */
.L_x_1004:
[----:B----4-:R-:W-:Y:S01]  /*279b0*/  IMAD.MOV.U32 R11, RZ, RZ, R13 ;  /* 0x000000ffff0b7224 */ /* 0x010fe200078e000d */
[----:B------:R-:W-:Y:S01]  /*279c0*/  MOV R10, 0x1 ;  /* 0x00000001000a7802 */ /* 0x000fe20000000f00 */
[----:B------:R-:W-:Y:S01]  /*279d0*/  IMAD.MOV.U32 R3, RZ, RZ, 0x1c1f ;  /* 0x00001c1fff037424 */ /* 0x000fe200078e00ff */
[----:B------:R-:W-:-:S02]  /*279e0*/  MOV R2, 0x27a00 ;  /* 0x00027a0000027802 */ /* 0x000fc40000000f00 */
[----:B-123--:R-:W-:Y:S05]  /*279f0*/  CALL.REL.NOINC `($__internal_13_$__cuda_sm70_shflsync_idx_p) ;  /* 0x00000fa000007944 */ /* 0x00efea0003c00000 */
        /* <DEDUP_REMOVED lines=8> */
.L_x_1007:
[----:B----4-:R-:W-:Y:S01]  /*27a80*/  IMAD.MOV.U32 R11, RZ, RZ, R13 ;  /* 0x000000ffff0b7224 */ /* 0x010fe200078e000d */
[----:B------:R-:W-:Y:S01]  /*27a90*/  MOV R10, 0x2 ;  /* 0x00000002000a7802 */ /* 0x000fe20000000f00 */
[----:B------:R-:W-:Y:S01]  /*27aa0*/  IMAD.MOV.U32 R3, RZ, RZ, 0x1c1f ;  /* 0x00001c1fff037424 */ /* 0x000fe200078e00ff */
[----:B------:R-:W-:Y:S02]  /*27ab0*/  MOV R2, 0x27ad0 ;  /* 0x00027ad000027802 */ /* 0x000fe40000000f00 */
[----:B-123--:R-:W-:Y:S05]  /*27ac0*/  CALL.REL.NOINC `($__internal_13_$__cuda_sm70_shflsync_idx_p) ;  /* 0x00000ed000007944 */ /* 0x00efea0003c00000 */
[----:B------:R-:W-:Y:S01]  /*27ad0*/  MOV R12, R10 ;  /* 0x0000000a000c7202 */ /* 0x000fe20000000f00 */
[----:B------:R-:W-:Y:S05]  /*27ae0*/  BRA `(.L_x_1082) ;  /* 0xffffc83000007947 */ /* 0x000fea000383ffff */
.L_x_1008:
[----:B----4-:R-:W-:Y:S01]  /*27af0*/  IMAD.MOV.U32 R11, RZ, RZ, R19 ;  /* 0x000000ffff0b7224 */ /* 0x010fe200078e0013 */
[----:B------:R-:W-:Y:S01]  /*27b00*/  MOV R10, 0x2 ;  /* 0x00000002000a7802 */ /* 0x000fe20000000f00 */
[----:B------:R-:W-:Y:S01]  /*27b10*/  IMAD.MOV.U32 R3, RZ, RZ, 0x1c1f ;  /* 0x00001c1fff037424 */ /* 0x000fe200078e00ff */
[----:B------:R-:W-:Y:S02]  /*27b20*/  MOV R2, 0x27b40 ;  /* 0x00027b4000027802 */ /* 0x000fe40000000f00 */
[----:B-123--:R-:W-:Y:S05]  /*27b30*/  CALL.REL.NOINC `($__internal_13_$__cuda_sm70_shflsync_idx_p) ;  /* 0x00000e6000007944 */ /* 0x00efea0003c00000 */
[----:B------:R-:W-:Y:S01]  /*27b40*/  MOV R2, R10 ;  /* 0x0000000a00027202 */ /* 0x000fe20000000f00 */
[----:B------:R-:W-:Y:S05]  /*27b50*/  BRA `(.L_x_1083) ;  /* 0xffffc7e000007947 */ /* 0x000fea000383ffff */
.L_x_1011:
[----:B--2---:R-:W-:Y:S01]  /*27b60*/  IMAD.MOV.U32 R11, RZ, RZ, R13 ;  /* 0x000000ffff0b7224 */ /* 0x004fe200078e000d */
[----:B------:R-:W-:Y:S01]  /*27b70*/  MOV R10, 0x3 ;  /* 0x00000003000a7802 */ /* 0x000fe20000000f00 */
[----:B------:R-:W-:Y:S01]  /*27b80*/  IMAD.MOV.U32 R3, RZ, RZ, 0x1c1f ;  /* 0x00001c1fff037424 */ /* 0x000fe200078e00ff */
[----:B-1----:R-:W-:-:S02]  /*27b90*/  MOV R2, 0x27bb0 ;  /* 0x00027bb000027802 */ /* 0x002fc40000000f00 */
[----:B---34-:R-:W-:Y:S05]  /*27ba0*/  CALL.REL.NOINC `($__internal_13_$__cuda_sm70_shflsync_idx_p) ;  /* 0x00000df000007944 */ /* 0x018fea0003c00000 */
        /* <DEDUP_REMOVED lines=8> */
.L_x_1015:
[----:B------:R-:W-:Y:S01]  /*27c30*/  IMAD.MOV.U32 R11, RZ, RZ, R6 ;  /* 0x000000ffff0b7224 */ /* 0x000fe200078e0006 */
[----:B------:R-:W-:Y:S01]  /*27c40*/  MOV R10, RZ ;  /* 0x000000ff000a7202 */ /* 0x000fe20000000f00 */
[----:B------:R-:W-:Y:S01]  /*27c50*/  IMAD.MOV.U32 R3, RZ, RZ, 0x181f ;  /* 0x0000181fff037424 */ /* 0x000fe200078e00ff */
[----:B------:R-:W-:Y:S02]  /*27c60*/  MOV R2, 0x27c80 ;  /* 0x00027c8000027802 */ /* 0x000fe40000000f00 */
[----:B------:R-:W-:Y:S05]  /*27c70*/  CALL.REL.NOINC `($__internal_13_$__cuda_sm70_shflsync_idx_p) ;  /* 0x00000d2000007944 */ /* 0x000fea0003c00000 */
[----:B------:R-:W-:Y:S01]  /*27c80*/  MOV R8, R10 ;  /* 0x0000000a00087202 */ /* 0x000fe20000000f00 */
[----:B------:R-:W-:Y:S05]  /*27c90*/  BRA `(.L_x_1085) ;  /* 0xffffd2f000007947 */ /* 0x000fea000383ffff */
.L_x_1016:
[----:B------:R-:W-:Y:S01]  /*27ca0*/  IMAD.MOV.U32 R11, RZ, RZ, R7 ;  /* 0x000000ffff0b7224 */ /* 0x000fe200078e0007 */
[----:B------:R-:W-:Y:S01]  /*27cb0*/  MOV R10, RZ ;  /* 0x000000ff000a7202 */ /* 0x000fe20000000f00 */
[----:B------:R-:W-:Y:S01]  /*27cc0*/  IMAD.MOV.U32 R3, RZ, RZ, 0x181f ;  /* 0x0000181fff037424 */ /* 0x000fe200078e00ff */
[----:B------:R-:W-:Y:S02]  /*27cd0*/  MOV R2, 0x27cf0 ;  /* 0x00027cf000027802 */ /* 0x000fe40000000f00 */
[----:B-12---:R-:W-:Y:S05]  /*27ce0*/  CALL.REL.NOINC `($__internal_13_$__cuda_sm70_shflsync_idx_p) ;  /* 0x00000cb000007944 */ /* 0x006fea0003c00000 */
[----:B------:R-:W-:Y:S01]  /*27cf0*/  MOV R2, R10 ;  /* 0x0000000a00027202 */ /* 0x000fe20000000f00 */
[----:B------:R-:W-:Y:S05]  /*27d00*/  BRA `(.L_x_1086) ;  /* 0xffffd2a000007947 */ /* 0x000fea000383ffff */
.L_x_1017:
[----:B------:R-:W-:Y:S01]  /*27d10*/  IMAD.MOV.U32 R11, RZ, RZ, R6 ;  /* 0x000000ffff0b7224 */ /* 0x000fe200078e0006 */
[----:B------:R-:W-:Y:S01]  /*27d20*/  MOV R10, 0x1 ;  /* 0x00000001000a7802 */ /* 0x000fe20000000f00 */
[----:B--2---:R-:W-:Y:S01]  /*27d30*/  IMAD.MOV.U32 R3, RZ, RZ, 0x181f ;  /* 0x0000181fff037424 */ /* 0x004fe200078e00ff */
[----:B------:R-:W-:-:S02]  /*27d40*/  MOV R2, 0x27d60 ;  /* 0x00027d6000027802 */ /* 0x000fc40000000f00 */
[----:B-1-3--:R-:W-:Y:S05]  /*27d50*/  CALL.REL.NOINC `($__internal_13_$__cuda_sm70_shflsync_idx_p) ;  /* 0x00000c4000007944 */ /* 0x00afea0003c00000 */
        /* <DEDUP_REMOVED lines=8> */
.L_x_1018:
[----:B------:R-:W-:Y:S01]  /*27de0*/  IMAD.MOV.U32 R11, RZ, RZ, R6 ;  /* 0x000000ffff0b7224 */ /* 0x000fe200078e0006 */
[----:B------:R-:W-:Y:S01]  /*27df0*/  MOV R10, 0x2 ;  /* 0x00000002000a7802 */ /* 0x000fe20000000f00 */
[----:B-1----:R-:W-:Y:S01]  /*27e00*/  IMAD.MOV.U32 R3, RZ, RZ, 0x181f ;  /* 0x0000181fff037424 */ /* 0x002fe200078e00ff */
[----:B------:R-:W-:Y:S02]  /*27e10*/  MOV R2, 0x27e30 ;  /* 0x00027e3000027802 */ /* 0x000fe40000000f00 */
[----:B---34-:R-:W-:Y:S05]  /*27e20*/  CALL.REL.NOINC `($__internal_13_$__cuda_sm70_shflsync_idx_p) ;  /* 0x00000b7000007944 */ /* 0x018fea0003c00000 */
[----:B------:R-:W-:Y:S01]  /*27e30*/  MOV R8, R10 ;  /* 0x0000000a00087202 */ /* 0x000fe20000000f00 */
[----:B------:R-:W-:Y:S05]  /*27e40*/  BRA `(.L_x_1088) ;  /* 0xffffd25000007947 */ /* 0x000fea000383ffff */
.L_x_1019:
[----:B------:R-:W-:Y:S01]  /*27e50*/  IMAD.MOV.U32 R11, RZ, RZ, R7 ;  /* 0x000000ffff0b7224 */ /* 0x000fe200078e0007 */
[----:B------:R-:W-:Y:S01]  /*27e60*/  MOV R10, 0x2 ;  /* 0x00000002000a7802 */ /* 0x000fe20000000f00 */
[----:B-1----:R-:W-:Y:S01]  /*27e70*/  IMAD.MOV.U32 R3, RZ, RZ, 0x181f ;  /* 0x0000181fff037424 */ /* 0x002fe200078e00ff */
[----:B------:R-:W-:Y:S02]  /*27e80*/  MOV R2, 0x27ea0 ;  /* 0x00027ea000027802 */ /* 0x000fe40000000f00 */
[----:B--234-:R-:W-:Y:S05]  /*27e90*/  CALL.REL.NOINC `($__internal_13_$__cuda_sm70_shflsync_idx_p) ;  /* 0x00000b0000007944 */ /* 0x01cfea0003c00000 */
[----:B------:R-:W-:Y:S01]  /*27ea0*/  MOV R2, R10 ;  /* 0x0000000a00027202 */ /* 0x000fe20000000f00 */
[----:B------:R-:W-:Y:S05]  /*27eb0*/  BRA `(.L_x_1089) ;  /* 0xffffd20000007947 */ /* 0x000fea000383ffff */
.L_x_1020:
        /* <DEDUP_REMOVED lines=13> */
.L_x_1021:
[----:B------:R-:W-:Y:S01]  /*27f90*/  IMAD.MOV.U32 R11, RZ, RZ, R6 ;  /* 0x000000ffff0b7224 */ /* 0x000fe200078e0006 */
[----:B------:R-:W-:Y:S01]  /*27fa0*/  MOV R10, 0x4 ;  /* 0x00000004000a7802 */ /* 0x000fe20000000f00 */
[----:B--2---:R-:W-:Y:S01]  /*27fb0*/  IMAD.MOV.U32 R3, RZ, RZ, 0x181f ;  /* 0x0000181fff037424 */ /* 0x004fe200078e00ff */
[----:B------:R-:W-:Y:S02]  /*27fc0*/  MOV R2, 0x27fe0 ;  /* 0x00027fe000027802 */ /* 0x000fe40000000f00 */
[----:B-1-34-:R-:W-:Y:S05]  /*27fd0*/  CALL.REL.NOINC `($__internal_13_$__cuda_sm70_shflsync_idx_p) ;  /* 0x000009c000007944 */ /* 0x01afea0003c00000 */
[----:B------:R-:W-:Y:S01]  /*27fe0*/  MOV R8, R10 ;  /* 0x0000000a00087202 */ /* 0x000fe20000000f00 */
[----:B------:R-:W-:Y:S05]  /*27ff0*/  BRA `(.L_x_1091) ;  /* 0xffffd1b000007947 */ /* 0x000fea000383ffff */
.L_x_1022:
[----:B------:R-:W-:Y:S01]  /*28000*/  IMAD.MOV.U32 R11, RZ, RZ, R7 ;  /* 0x000000ffff0b7224 */ /* 0x000fe200078e0007 */
[----:B------:R-:W-:Y:S01]  /*28010*/  MOV R10, 0x4 ;  /* 0x00000004000a7802 */ /* 0x000fe20000000f00 */
[----:B--2---:R-:W-:Y:S01]  /*28020*/  IMAD.MOV.U32 R3, RZ, RZ, 0x181f ;  /* 0x0000181fff037424 */ /* 0x004fe200078e00ff */
[----:B------:R-:W-:Y:S02]  /*28030*/  MOV R2, 0x28050 ;  /* 0x0002805000027802 */ /* 0x000fe40000000f00 */
[----:B-1-34-:R-:W-:Y:S05]  /*28040*/  CALL.REL.NOINC `($__internal_13_$__cuda_sm70_shflsync_idx_p) ;  /* 0x0000095000007944 */ /* 0x01afea0003c00000 */
[----:B------:R-:W-:Y:S01]  /*28050*/  MOV R2, R10 ;  /* 0x0000000a00027202 */ /* 0x000fe20000000f00 */
[----:B------:R-:W-:Y:S05]  /*28060*/  BRA `(.L_x_1092) ;  /* 0xffffd16000007947 */ /* 0x000fea000383ffff */
.L_x_1023:
[----:B------:R-:W-:Y:S01]  /*28070*/  IMAD.MOV.U32 R11, RZ, RZ, R6 ;  /* 0x000000ffff0b7224 */ /* 0x000fe200078e0006 */
[----:B------:R-:W-:Y:S01]  /*28080*/  MOV R10, 0x5 ;  /* 0x00000005000a7802 */ /* 0x000fe20000000f00 */
[----:B-1----:R-:W-:Y:S01]  /*28090*/  IMAD.MOV.U32 R3, RZ, RZ, 0x181f ;  /* 0x0000181fff037424 */ /* 0x002fe200078e00ff */
[----:B------:R-:W-:-:S02]  /*280a0*/  MOV R2, 0x280c0 ;  /* 0x000280c000027802 */ /* 0x000fc40000000f00 */
[----:B--234-:R-:W-:Y:S05]  /*280b0*/  CALL.REL.NOINC `($__internal_13_$__cuda_sm70_shflsync_idx_p) ;  /* 0x000008e000007944 */ /* 0x01cfea0003c00000 */
        /* <DEDUP_REMOVED lines=8> */
.L_x_1024:
[----:B------:R-:W-:Y:S01]  /*28140*/  IMAD.MOV.U32 R11, RZ, RZ, R6 ;  /* 0x000000ffff0b7224 */ /* 0x000fe200078e0006 */
[----:B------:R-:W-:Y:S01]  /*28150*/  MOV R10, 0x6 ;  /* 0x00000006000a7802 */ /* 0x000fe20000000f00 */
[----:B--2---:R-:W-:Y:S01]  /*28160*/  IMAD.MOV.U32 R3, RZ, RZ, 0x181f ;  /* 0x0000181fff037424 */ /* 0x004fe200078e00ff */
[----:B------:R-:W-:Y:S02]  /*28170*/  MOV R2, 0x28190 ;  /* 0x0002819000027802 */ /* 0x000fe40000000f00 */
[----:B-1--4-:R-:W-:Y:S05]  /*28180*/  CALL.REL.NOINC `($__internal_13_$__cuda_sm70_shflsync_idx_p) ;  /* 0x0000081000007944 */ /* 0x012fea0003c00000 */
[----:B------:R-:W-:Y:S01]  /*28190*/  MOV R8, R10 ;  /* 0x0000000a00087202 */ /* 0x000fe20000000f00 */
[----:B------:R-:W-:Y:S05]  /*281a0*/  BRA `(.L_x_1094) ;  /* 0xffffd11000007947 */ /* 0x000fea000383ffff */
.L_x_1025:
[----:B------:R-:W-:Y:S01]  /*281b0*/  IMAD.MOV.U32 R11, RZ, RZ, R7 ;  /* 0x000000ffff0b7224 */ /* 0x000fe200078e0007 */
[----:B------:R-:W-:Y:S01]  /*281c0*/  MOV R10, 0x6 ;  /* 0x00000006000a7802 */ /* 0x000fe20000000f00 */
[----:B--2---:R-:W-:Y:S01]  /*281d0*/  IMAD.MOV.U32 R3, RZ, RZ, 0x181f ;  /* 0x0000181fff037424 */ /* 0x004fe200078e00ff */
[----:B------:R-:W-:Y:S02]  /*281e0*/  MOV R2, 0x28200 ;  /* 0x0002820000027802 */ /* 0x000fe40000000f00 */
[----:B-1-34-:R-:W-:Y:S05]  /*281f0*/  CALL.REL.NOINC `($__internal_13_$__cuda_sm70_shflsync_idx_p) ;  /* 0x000007a000007944 */ /* 0x01afea0003c00000 */
[----:B------:R-:W-:Y:S01]  /*28200*/  MOV R2, R10 ;  /* 0x0000000a00027202 */ /* 0x000fe20000000f00 */
[----:B------:R-:W-:Y:S05]  /*28210*/  BRA `(.L_x_1095) ;  /* 0xffffd0c000007947 */ /* 0x000fea000383ffff */
.L_x_1026:
[----:B------:R-:W-:Y:S01]  /*28220*/  IMAD.MOV.U32 R11, RZ, RZ, R6 ;  /* 0x000000ffff0b7224 */ /* 0x000fe200078e0006 */
[----:B------:R-:W-:Y:S01]  /*28230*/  MOV R10, 0x7 ;  /* 0x00000007000a7802 */ /* 0x000fe20000000f00 */
[----:B-1----:R-:W-:Y:S01]  /*28240*/  IMAD.MOV.U32 R3, RZ, RZ, 0x181f ;  /* 0x0000181fff037424 */ /* 0x002fe200078e00ff */
[----:B------:R-:W-:-:S02]  /*28250*/  MOV R2, 0x28270 ;  /* 0x0002827000027802 */ /* 0x000fc40000000f00 */
[----:B--2-4-:R-:W-:Y:S05]  /*28260*/  CALL.REL.NOINC `($__internal_13_$__cuda_sm70_shflsync_idx_p) ;  /* 0x0000073000007944 */ /* 0x014fea0003c00000 */
        /* <DEDUP_REMOVED lines=8> */
.L_x_1028:
[----:B------:R-:W-:Y:S01]  /*282f0*/  IMAD.MOV.U32 R11, RZ, RZ, R45 ;  /* 0x000000ffff0b7224 */ /* 0x000fe200078e002d */
[----:B------:R-:W-:Y:S01]  /*28300*/  MOV R10, RZ ;  /* 0x000000ff000a7202 */ /* 0x000fe20000000f00 */
[----:B----4-:R-:W-:Y:S01]  /*28310*/  IMAD.MOV.U32 R3, RZ, RZ, 0x1f ;  /* 0x0000001fff037424 */ /* 0x010fe200078e00ff */
[----:B------:R-:W-:Y:S02]  /*28320*/  MOV R2, 0x28340 ;  /* 0x0002834000027802 */ /* 0x000fe40000000f00 */
[----:B------:R-:W-:Y:S05]  /*28330*/  CALL.REL.NOINC `($__internal_13_$__cuda_sm70_shflsync_idx_p) ;  /* 0x0000066000007944 */ /* 0x000fea0003c00000 */
[----:B------:R-:W-:Y:S01]  /*28340*/  MOV R9, R10 ;  /* 0x0000000a00097202 */ /* 0x000fe20000000f00 */
[----:B------:R-:W-:Y:S05]  /*28350*/  BRA `(.L_x_1097) ;  /* 0xffffd14000007947 */ /* 0x000fea000383ffff */
.L_x_1029:
[----:B------:R-:W-:Y:S01]  /*28360*/  IMAD.MOV.U32 R11, RZ, RZ, R45 ;  /* 0x000000ffff0b7224 */ /* 0x000fe200078e002d */
[----:B------:R-:W-:Y:S01]  /*28370*/  MOV R10, 0x1 ;  /* 0x00000001000a7802 */ /* 0x000fe20000000f00 */
[----:B----4-:R-:W-:Y:S01]  /*28380*/  IMAD.MOV.U32 R3, RZ, RZ, 0x1f ;  /* 0x0000001fff037424 */ /* 0x010fe200078e00ff */
[----:B------:R-:W-:Y:S02]  /*28390*/  MOV R2, 0x283b0 ;  /* 0x000283b000027802 */ /* 0x000fe40000000f00 */
[----:B-12---:R-:W-:Y:S05]  /*283a0*/  CALL.REL.NOINC `($__internal_13_$__cuda_sm70_shflsync_idx_p) ;  /* 0x000005f000007944 */ /* 0x006fea0003c00000 */
[----:B------:R-:W-:Y:S01]  /*283b0*/  MOV R8, R10 ;  /* 0x0000000a00087202 */ /* 0x000fe20000000f00 */
[----:B------:R-:W-:Y:S05]  /*283c0*/  BRA `(.L_x_1098) ;  /* 0xffffd0f000007947 */ /* 0x000fea000383ffff */
.L_x_1030:
[----:B------:R-:W-:Y:S02]  /*283d0*/  MOV R2, 0x1 ;  /* 0x0000000100027802 */ /* 0x000fe40000000f00 */
[----:B------:R-:W-:-:S02]  /*283e0*/  MOV R3, 0x28400 ;  /* 0x0002840000037802 */ /* 0x000fc40000000f00 */
[----:B-123--:R-:W-:Y:S05]  /*283f0*/  CALL.REL.NOINC `($__internal_14_$__cuda_sm70_shflsync_up_p) ;  /* 0x000005f000007944 */ /* 0x00efea0003c00000 */
[----:B------:R-:W-:Y:S05]  /*28400*/  BRA `(.L_x_1099) ;  /* 0xffffd1e000007947 */ /* 0x000fea000383ffff */
.L_x_1031:
[----:B------:R-:W-:Y:S02]  /*28410*/  MOV R2, 0x2 ;  /* 0x0000000200027802 */ /* 0x000fe40000000f00 */
[----:B------:R-:W-:-:S02]  /*28420*/  MOV R3, 0x28440 ;  /* 0x0002844000037802 */ /* 0x000fc40000000f00 */
[----:B-12---:R-:W-:Y:S05]  /*28430*/  CALL.REL.NOINC `($__internal_14_$__cuda_sm70_shflsync_up_p) ;  /* 0x000005b000007944 */ /* 0x006fea0003c00000 */
        /* <DEDUP_REMOVED lines=24> */
.L_x_1035:
[----:B------:R-:W-:Y:S02]  /*285c0*/  MOV R2, 0x1 ;  /* 0x0000000100027802 */ /* 0x000fe40000000f00 */
[----:B------:R-:W-:Y:S02]  /*285d0*/  MOV R3, 0x285f0 ;  /* 0x000285f000037802 */ /* 0x000fe40000000f00 */
[----:B------:R-:W-:Y:S05]  /*285e0*/  CALL.REL.NOINC `($__internal_14_$__cuda_sm70_shflsync_up_p) ;  /* 0x0000040000007944 */ /* 0x000fea0003c00000 */
[----:B------:R-:W-:Y:S01]  /*285f0*/  MOV R2, R4 ;  /* 0x0000000400027202 */ /* 0x000fe20000000f00 */
[----:B------:R-:W-:Y:S05]  /*28600*/  BRA `(.L_x_1101) ;  /* 0xffffd24000007947 */ /* 0x000fea000383ffff */
.L_x_1036:
        /* <DEDUP_REMOVED lines=27> */
.L_x_1038:
[----:B------:R-:W-:Y:S02]  /*287c0*/  SEL R0, RZ, 0x1, P0 ;  /* 0x00000001ff007807 */ /* 0x000fe40000000000 */
[----:B------:R-:W-:Y:S02]  /*287d0*/  MOV R2, 0x287f0 ;  /* 0x000287f000027802 */ /* 0x000fe40000000f00 */
[----:B---3--:R-:W-:Y:S05]  /*287e0*/  CALL.REL.NOINC `($__internal_15_$__cuda_sm70_votesync_ballot) ;  /* 0x0000027000007944 */ /* 0x008fea0003c00000 */
[----:B------:R-:W-:Y:S01]  /*287f0*/  MOV R5, R0 ;  /* 0x0000000000057202 */ /* 0x000fe20000000f00 */
[----:B------:R-:W-:Y:S05]  /*28800*/  BRA `(.L_x_1103) ;  /* 0xffffd1d000007947 */ /* 0x000fea000383ffff */
.L_x_1039:
[----:B------:R-:W-:Y:S01]  /*28810*/  IMAD.MOV.U32 R11, RZ, RZ, R6 ;  /* 0x000000ffff0b7224 */ /* 0x000fe200078e0006 */
[----:B------:R-:W-:Y:S01]  /*28820*/  MOV R10, R0 ;  /* 0x00000000000a7202 */ /* 0x000fe20000000f00 */
[----:B------:R-:W-:Y:S01]  /*28830*/  IMAD.MOV.U32 R3, RZ, RZ, 0x1f ;  /* 0x0000001fff037424 */ /* 0x000fe200078e00ff */
[----:B-1----:R-:W-:Y:S02]  /*28840*/  MOV R2, 0x28860 ;  /* 0x0002886000027802 */ /* 0x002fe40000000f00 */
[----:B---3--:R-:W-:Y:S05]  /*28850*/  CALL.REL.NOINC `($__internal_13_$__cuda_sm70_shflsync_idx_p) ;  /* 0x0000014000007944 */ /* 0x008fea0003c00000 */
[----:B------:R-:W-:Y:S01]  /*28860*/  IMAD.MOV.U32 R12, RZ, RZ, R10 ;  /* 0x000000ffff0c7224 */ /* 0x000fe200078e000a */
[----:B------:R-:W-:Y:S01]  /*28870*/  MOV R10, R0 ;  /* 0x00000000000a7202 */ /* 0x000fe20000000f00 */
[----:B------:R-:W-:Y:S01]  /*28880*/  IMAD.MOV.U32 R11, RZ, RZ, R7 ;  /* 0x000000ffff0b7224 */ /* 0x000fe200078e0007 */
[----:B------:R-:W-:-:S02]  /*28890*/  MOV R3, 0x1f ;  /* 0x0000001f00037802 */ /* 0x000fc40000000f00 */
[----:B------:R-:W-:Y:S02]  /*288a0*/  MOV R2, 0x288c0 ;  /* 0x000288c000027802 */ /* 0x000fe40000000f00 */
[----:B------:R-:W-:Y:S05]  /*288b0*/  CALL.REL.NOINC `($__internal_13_$__cuda_sm70_shflsync_idx_p) ;  /* 0x000000e000007944 */ /* 0x000fea0003c00000 */
[----:B------:R-:W-:Y:S01]  /*288c0*/  MOV R7, R10 ;  /* 0x0000000a00077202 */ /* 0x000fe20000000f00 */
[----:B------:R-:W-:Y:S05]  /*288d0*/  BRA `(.L_x_1104) ;  /* 0xffffd17000007947 */ /* 0x000fea000383ffff */
.L_x_1042:
[----:B------:R-:W-:Y:S01]  /*288e0*/  IMAD.MOV.U32 R11, RZ, RZ, R4 ;  /* 0x000000ffff0b7224 */ /* 0x000fe200078e0004 */
[----:B------:R-:W-:Y:S01]  /*288f0*/  MOV R10, R0 ;  /* 0x00000000000a7202 */ /* 0x000fe20000000f00 */
[----:B------:R-:W-:Y:S01]  /*28900*/  IMAD.MOV.U32 R3, RZ, RZ, 0x1f ;  /* 0x0000001fff037424 */ /* 0x000fe200078e00ff */
[----:B-1----:R-:W-:Y:S02]  /*28910*/  MOV R2, 0x28930 ;  /* 0x0002893000027802 */ /* 0x002fe40000000f00 */
[----:B---34-:R-:W-:Y:S05]  /*28920*/  CALL.REL.NOINC `($__internal_13_$__cuda_sm70_shflsync_idx_p) ;  /* 0x0000007000007944 */ /* 0x018fea0003c00000 */
[----:B------:R-:W-:Y:S01]  /*28930*/  MOV R13, R10 ;  /* 0x0000000a000d7202 */ /* 0x000fe20000000f00 */
[----:B------:R-:W-:Y:S05]  /*28940*/  BRA `(.L_x_1041) ;  /* 0xffffd16000007947 */ /* 0x000fea000383ffff */
        .weak           $__internal_12_$__cuda_sm70_shflsync_bfly_p
        .type           $__internal_12_$__cuda_sm70_shflsync_bfly_p,@function
        .size           $__internal_12_$__cuda_sm70_shflsync_bfly_p,($__internal_13_$__cuda_sm70_shflsync_idx_p - $__internal_12_$__cuda_sm70_shflsync_bfly_p)
$__internal_12_$__cuda_sm70_shflsync_bfly_p:
[----:B------:R-:W-:Y:S04]  /*28950*/  WARPSYNC R10 ;  /* 0x0000000a00007348 */ /* 0x000fe80003800000 */
[----:B------:R1:W2:Y:S01]  /*28960*/  SHFL.BFLY PT, R0, R0, R8, R11 ;  /* 0x0c00000800007389 */ /* 0x0002a200000e000b */
[----:B------:R-:W-:-:S02]  /*28970*/  MOV R9, 0x0 ;  /* 0x0000000000097802 */ /* 0x000fc40000000f00 */
[----:B-1----:R-:W-:-:S04]  /*28980*/  MOV R8, R4 ;  /* 0x0000000400087202 */ /* 0x002fc80000000f00 */
[----:B--2---:R-:W-:Y:S05]  /*28990*/  RET.REL.NODEC R8 `(_ZN7cutlass13device_kernelIN5flash19enable_sm80_to_sm89INS1_16FlashAttnFwdSm80INS1_25CollectiveMainloopFwdSm80ILi4ELi1ELb0EN4cute5tupleIJNS5_1CILi128EEENS7_ILi80EEENS7_ILi64EEEEEELi64ENS_6half_tEfNS_4arch4Sm80ELb0ELb1ELb1ELb1ELb0ELb1ELb1ELb1EEENS1_21CollectiveEpilogueFwdINS6_IJS8_SA_S9_EEENS6_IJNS7_ILi1EEESI_SI_EEESC_SE_Li128ELb1ELb1ELb1ELb0EEENS1_36VarlenDynamicPersistentTileSchedulerILi128ELi80ELi128ELi128ELb1ELb1ELb0ELb1ELb0ELb1EEEEEEEEEvNT_6ParamsE) ;  /* 0xfffd766008007950 */ /* 0x004fea0003c3ffff */
        .weak           $__internal_13_$__cuda_sm70_shflsync_idx_p
        .type           $__internal_13_$__cuda_sm70_shflsync_idx_p,@function
        .size           $__internal_13_$__cuda_sm70_shflsync_idx_p,($__internal_14_$__cuda_sm70_shflsync_up_p - $__internal_13_$__cuda_sm70_shflsync_idx_p)
$__internal_13_$__cuda_sm70_shflsync_idx_p:
[----:B------:R-:W-:-:S04]  /*289a0*/  MOV R44, 0xffffffff ;  /* 0xffffffff002c7802 */ /* 0x000fc80000000f00 */
[----:B------:R-:W-:Y:S04]  /*289b0*/  WARPSYNC R44 ;  /* 0x0000002c00007348 */ /* 0x000fe80003800000 */
[----:B------:R1:W2:Y:S02]  /*289c0*/  SHFL.IDX PT, R10, R11, R10, R3 ;  /* 0x0000000a0b0a7389 */ /* 0x0002a400000e0003 */
[----:B-1----:R-:W-:-:S04]  /*289d0*/  MOV R3, 0x0 ;  /* 0x0000000000037802 */ /* 0x002fc80000000f00 */
[----:B--2---:R-:W-:Y:S05]  /*289e0*/  RET.REL.NODEC R2 `(_ZN7cutlass13device_kernelIN5flash19enable_sm80_to_sm89INS1_16FlashAttnFwdSm80INS1_25CollectiveMainloopFwdSm80ILi4ELi1ELb0EN4cute5tupleIJNS5_1CILi128EEENS7_ILi80EEENS7_ILi64EEEEEELi64ENS_6half_tEfNS_4arch4Sm80ELb0ELb1ELb1ELb1ELb0ELb1ELb1ELb1EEENS1_21CollectiveEpilogueFwdINS6_IJS8_SA_S9_EEENS6_IJNS7_ILi1EEESI_SI_EEESC_SE_Li128ELb1ELb1ELb1ELb0EEENS1_36VarlenDynamicPersistentTileSchedulerILi128ELi80ELi128ELi128ELb1ELb1ELb0ELb1ELb0ELb1EEEEEEEEEvNT_6ParamsE) ;  /* 0xfffd761002007950 */ /* 0x004fea0003c3ffff */
        .weak           $__internal_14_$__cuda_sm70_shflsync_up_p
        .type           $__internal_14_$__cuda_sm70_shflsync_up_p,@function
        .size           $__internal_14_$__cuda_sm70_shflsync_up_p,($__internal_15_$__cuda_sm70_votesync_ballot - $__internal_14_$__cuda_sm70_shflsync_up_p)
$__internal_14_$__cuda_sm70_shflsync_up_p:
[----:B------:R-:W-:Y:S02]  /*289f0*/  IMAD.MOV.U32 R4, RZ, RZ, RZ ;  /* 0x000000ffff047224 */ /* 0x000fe400078e00ff */
[----:B------:R-:W-:-:S04]  /*28a00*/  IMAD.MOV.U32 R10, RZ, RZ, -0x1 ;  /* 0xffffffffff0a7424 */ /* 0x000fc800078e00ff */
[----:B------:R-:W-:Y:S04]  /*28a10*/  WARPSYNC R10 ;  /* 0x0000000a00007348 */ /* 0x000fe80003800000 */
[----:B------:R1:W2:Y:S02]  /*28a20*/  SHFL.UP PT, R4, R0, R2, R4 ;  /* 0x0400000200047389 */ /* 0x0002a400000e0004 */
[----:B-1----:R-:W-:Y:S02]  /*28a30*/  MOV R2, R3 ;  /* 0x0000000300027202 */ /* 0x002fe40000000f00 */
[----:B------:R-:W-:-:S04]  /*28a40*/  MOV R3, 0x0 ;  /* 0x0000000000037802 */ /* 0x000fc80000000f00 */
[----:B--2---:R-:W-:Y:S05]  /*28a50*/  RET.REL.NODEC R2 `(_ZN7cutlass13device_kernelIN5flash19enable_sm80_to_sm89INS1_16FlashAttnFwdSm80INS1_25CollectiveMainloopFwdSm80ILi4ELi1ELb0EN4cute5tupleIJNS5_1CILi128EEENS7_ILi80EEENS7_ILi64EEEEEELi64ENS_6half_tEfNS_4arch4Sm80ELb0ELb1ELb1ELb1ELb0ELb1ELb1ELb1EEENS1_21CollectiveEpilogueFwdINS6_IJS8_SA_S9_EEENS6_IJNS7_ILi1EEESI_SI_EEESC_SE_Li128ELb1ELb1ELb1ELb0EEENS1_36VarlenDynamicPersistentTileSchedulerILi128ELi80ELi128ELi128ELb1ELb1ELb0ELb1ELb0ELb1EEEEEEEEEvNT_6ParamsE) ;  /* 0xfffd75a002007950 */ /* 0x004fea0003c3ffff */
        .weak           $__internal_15_$__cuda_sm70_votesync_ballot
        .type           $__internal_15_$__cuda_sm70_votesync_ballot,@function
        .size           $__internal_15_$__cuda_sm70_votesync_ballot,(.L_x_1631 - $__internal_15_$__cuda_sm70_votesync_ballot)
$__internal_15_$__cuda_sm70_votesync_ballot:
[----:B------:R-:W-:Y:S01]  /*28a60*/  ISETP.NE.U32.AND P0, PT, R0, 0x1, PT ;  /* 0x000000010000780c */ /* 0x000fe20003f05070 */
[----:B------:R-:W-:-:S04]  /*28a70*/  IMAD.MOV.U32 R3, RZ, RZ, -0x1 ;  /* 0xffffffffff037424 */ /* 0x000fc800078e00ff */
[----:B------:R-:W-:Y:S08]  /*28a80*/  WARPSYNC R3 ;  /* 0x0000000300007348 */ /* 0x000ff00003800000 */
[----:B------:R-:W-:-:S04]  /*28a90*/  VOTE.ANY R0, PT, !P0 ;  /* 0x0000000000007806 */ /* 0x000fc800040e0100 */
[----:B------:R-:W-:Y:S01]  /*28aa0*/  LOP3.LUT R0, R0, R3, RZ, 0xc0, !PT ;  /* 0x0000000300007212 */ /* 0x000fe200078ec0ff */
[----:B------:R-:W-:-:S04]  /*28ab0*/  IMAD.MOV.U32 R3, RZ, RZ, 0x0 ;  /* 0x00000000ff037424 */ /* 0x000fc800078e00ff */
[----:B------:R-:W-:Y:S05]  /*28ac0*/  RET.REL.NODEC R2 `(_ZN7cutlass13device_kernelIN5flash19enable_sm80_to_sm89INS1_16FlashAttnFwdSm80INS1_25CollectiveMainloopFwdSm80ILi4ELi1ELb0EN4cute5tupleIJNS5_1CILi128EEENS7_ILi80EEENS7_ILi64EEEEEELi64ENS_6half_tEfNS_4arch4Sm80ELb0ELb1ELb1ELb1ELb0ELb1ELb1ELb1EEENS1_21CollectiveEpilogueFwdINS6_IJS8_SA_S9_EEENS6_IJNS7_ILi1EEESI_SI_EEESC_SE_Li128ELb1ELb1ELb1ELb0EEENS1_36VarlenDynamicPersistentTileSchedulerILi128ELi80ELi128ELi128ELb1ELb1ELb0ELb1ELb0ELb1EEEEEEEEEvNT_6ParamsE) ;  /* 0xfffd753002007950 */ /* 0x000fea0003c3ffff */
.L_x_1105:
        /* <DEDUP_REMOVED lines=11> */
.L_x_1631:


//--------------------- .text._ZN7cutlass13device_kernelIN5flash19enable_sm80_to_sm89INS1_16FlashAttnFwdSm80INS1_25CollectiveMainloopFwdSm80ILi4ELi1ELb0EN4cute5tupleIJNS5_1CILi128EEENS7_ILi112EEENS7_ILi64EEEEEELi64ENS_6half_tEfNS_4arch4Sm80ELb1ELb0ELb1ELb0ELb0ELb0ELb1ELb1EEENS1_21CollectiveEpilogueFwdINS6_IJS8_SA_S9_EEENS6_IJNS7_ILi1EEESI_SI_EEESC_SE_Li128ELb0ELb1ELb1ELb0EEENS1_30DynamicPersistentTileSchedulerILi128ELi128ELb1ELb1ELb0EEEEEEEEEvNT_6ParamsE --------------------------
	.section	.text._ZN7cutlass13device_kernelIN5flash19enable_sm80_to_sm89INS1_16FlashAttnFwdSm80INS1_25CollectiveMainloopFwdSm80ILi4ELi1ELb0EN4cute5tupleIJNS5_1CILi128EEENS7_ILi112EEENS7_ILi64EEEEEELi64ENS_6half_tEfNS_4arch4Sm80ELb1ELb0ELb1ELb0ELb0ELb0ELb1ELb1EEENS1_21CollectiveEpilogueFwdINS6_IJS8_SA_S9_EEENS6_IJNS7_ILi1EEESI_SI_EEESC_SE_Li128ELb0ELb1ELb1ELb0EEENS1_30DynamicPersistentTileSchedulerILi128ELi128ELb1ELb1ELb0EEEEEEEEEvNT_6ParamsE,"ax",@progbits
	.sectioninfo	@"SHI_REGISTERS=255"
	.align	128
.text._ZN7cutlass13device_kernelIN5flash19enable_sm80_to_sm89INS1_16FlashAttnFwdSm80INS1_25CollectiveMainloopFwdSm80ILi4ELi1ELb0EN4cute5tupleIJNS5_1CILi128EEENS7_ILi112EEENS7_ILi64EEEEEELi64ENS_6half_tEfNS_4arch4Sm80ELb1ELb0ELb1ELb0ELb0ELb0ELb1ELb1EEENS1_21CollectiveEpilogueFwdINS6_IJS8_SA_S9_EEENS6_IJNS7_ILi1EEESI_SI_EEESC_SE_Li128ELb0ELb1ELb1ELb0EEENS1_30DynamicPersistentTileSchedulerILi128ELi128ELb1ELb1ELb0EEEEEEEEEvNT_6ParamsE:
        .type           _ZN7cutlass13device_kernelIN5flash19enable_sm80_to_sm89INS1_16FlashAttnFwdSm80INS1_25CollectiveMainloopFwdSm80ILi4ELi1ELb0EN4cute5tupleIJNS5_1CILi128EEENS7_ILi112EEENS7_ILi64EEEEEELi64ENS_6half_tEfNS_4arch4Sm80ELb1ELb0ELb1ELb0ELb0ELb0ELb1ELb1EEENS1_21CollectiveEpilogueFwdINS6_IJS8_SA_S9_EEENS6_IJNS7_ILi1EEESI_SI_EEESC_SE_Li128ELb0ELb1ELb1ELb0EEENS1_30DynamicPersistentTileSchedulerILi128ELi128ELb1ELb1ELb0EEEEEEEEEvNT_6ParamsE,@function
        .size           _ZN7cutlass13device_kernelIN5flash19enable_sm80_to_sm89INS1_16FlashAttnFwdSm80INS1_25CollectiveMainloopFwdSm80ILi4ELi1ELb0EN4cute5tupleIJNS5_1CILi128EEENS7_ILi112EEENS7_ILi64EEEEEELi64ENS_6half_tEfNS_4arch4Sm80ELb1ELb0ELb1ELb0ELb0ELb0ELb1ELb1EEENS1_21CollectiveEpilogueFwdINS6_IJS8_SA_S9_EEENS6_IJNS7_ILi1EEESI_SI_EEESC_SE_Li128ELb0ELb1ELb1ELb0EEENS1_30DynamicPersistentTileSchedulerILi128ELi128ELb1ELb1ELb0EEEEEEEEEvNT_6ParamsE,(.L_x_1636 - _ZN7cutlass13device_kernelIN5flash19enable_sm80_to_sm89INS1_16FlashAttnFwdSm80INS1_25CollectiveMainloopFwdSm80ILi4ELi1ELb0EN4cute5tupleIJNS5_1CILi128EEENS7_ILi112EEENS7_ILi64EEEEEELi64ENS_6half_tEfNS_4arch4Sm80ELb1ELb0ELb1ELb0ELb0ELb0ELb1ELb1EEENS1_21CollectiveEpilogueFwdINS6_IJS8_SA_S9_EEENS6_IJNS7_ILi1EEESI_SI_EEESC_SE_Li128ELb0ELb1ELb1ELb0EEENS1_30DynamicPersistentTileSchedulerILi128ELi128ELb1ELb1ELb0EEEEEEEEEvNT_6ParamsE)
        .other          _ZN7cutlass13device_kernelIN5flash19enable_sm80_to_sm89INS1_16FlashAttnFwdSm80INS1_25CollectiveMainloopFwdSm80ILi4ELi1ELb0EN4cute5tupleIJNS5_1CILi128EEENS7_ILi112EEENS7_ILi64EEEEEELi64ENS_6half_tEfNS_4arch4Sm80ELb1ELb0ELb1ELb0ELb0ELb0ELb1ELb1EEENS1_21CollectiveEpilogueFwdINS6_IJS8_SA_S9_EEENS6_IJNS7_ILi1EEESI_SI_EEESC_SE_Li128ELb0ELb1ELb1ELb0EEENS1_30DynamicPersistentTileSchedulerILi128ELi128ELb1ELb1ELb0EEEEEEEEEvNT_6ParamsE,@"STO_CUDA_ENTRY STV_DEFAULT"
_ZN7cutlass13device_kernelIN5flash19enable_sm80_to_sm89INS1_16FlashAttnFwdSm80INS1_25CollectiveMainloopFwdSm80ILi4ELi1ELb0EN4cute5tupleIJNS5_1CILi128EEENS7_ILi112EEENS7_ILi64EEEEEELi64ENS_6half_tEfNS_4arch4Sm80ELb1ELb0ELb1ELb0ELb0ELb0ELb1ELb1EEENS1_21CollectiveEpilogueFwdINS6_IJS8_SA_S9_EEENS6_IJNS7_ILi1EEESI_SI_EEESC_SE_Li128ELb0ELb1ELb1ELb0EEENS1_30DynamicPersistentTileSchedulerILi128ELi128ELb1ELb1ELb0EEEEEEEEEvNT_6ParamsE:
[----:B------:R-:W-:-:S03]  /*0000*/  MOV R1, c[0x0][0x28] ;  /* 0x00000a0000017a02 */ /* 0x000fc60000000f00 */
[----:B------:R-:W1:Y:S01]  /*0010*/  S2R R17, SR_TID.X ;  /* 0x0000000000117919 */ /* 0x000e620000002100 */
[----:B------:R-:W-:-:S03]  /*0020*/  IADD3 R1, R1, -0x98, RZ ;  /* 0xffffff6801017810 */ /* 0x000fc60007ffe0ff */
[----:B------:R-:W2:Y:S01]  /*0030*/  S2R R16, SR_CTAID.X ;  /* 0x0000000000107919 */ /* 0x000ea20000002500 */
[----:B-1----:R-:W-:-:S05]  /*0040*/  SHF.R.U32.HI R2, RZ, 0x5, R17 ;  /* 0x00000005ff027819 */ /* 0x002fca0000011611 */
[----:B------:R-:W1:Y:S02]  /*0050*/  SHFL.IDX PT, R0, R2, RZ, 0x1f ;  /* 0x00001fff02007589 */ /* 0x000e6400000e0000 */
[----:B-1----:R-:W-:Y:S02]  /*0060*/  ISETP.GE.AND P0, PT, R0, 0x1, PT ;  /* 0x000000010000780c */ /* 0x002fe40003f06270 */
[----:B------:R1:W-:Y:S11]  /*0070*/  STL [R1+0x64], R0 ;  /* 0x0000640001007387 */ /* 0x0003f60000100800 */
[----:B------:R-:W-:Y:S06]  /*0080*/  @P0 BAR.ARV 0x4, 0x80 ;  /* 0x0102000000000b1d */ /* 0x000fec0000002000 */
[----:B--2---:R-:W-:-:S13]  /*0090*/  ISETP.GE.AND P0, PT, R16, c[0x0][0x538], PT ;  /* 0x00014e0010007a0c */ /* 0x004fda0003f06270 */
[----:B------:R-:W-:Y:S05]  /*00a0*/  @P0 EXIT ;  /* 0x000000000000094d */ /* 0x000fea0003800000 */
[----:B-1----:R-:W-:Y:S01]  /*00b0*/  SHF.R.S32.HI R15, RZ, 0x1f, R17 ;  /* 0x0000001fff0f7819 */ /* 0x002fe20000011411 */
[----:B------:R-:W-:Y:S01]  /*00c0*/  IMAD.MOV.U32 R225, RZ, RZ, 0x40 ;  /* 0x00000040ffe17424 */ /* 0x000fe200078e00ff */
[----:B------:R-:W-:Y:S01]  /*00d0*/  ULDC.64 UR8, c[0x0][0x118] ;  /* 0x0000460000087ab9 */ /* 0x000fe20000000a00 */
[----:B------:R-:W-:Y:S01]  /*00e0*/  IMAD.MOV.U32 R227, RZ, RZ, 0x20 ;  /* 0x00000020ffe37424 */ /* 0x000fe200078e00ff */
[CC--:B------:R-:W-:Y:S02]  /*00f0*/  LEA.HI R4, R15.reuse, R17.reuse, RZ, 0x4 ;  /* 0x000000110f047211 */ /* 0x0c0fe400078f20ff */
[CC--:B------:R-:W-:Y:S02]  /*0100*/  LEA.HI R12, R15.reuse, R17.reuse, RZ, 0x3 ;  /* 0x000000110f0c7211 */ /* 0x0c0fe400078f18ff */
[----:B------:R-:W-:Y:S02]  /*0110*/  LEA.HI R0, R15, R17, RZ, 0x2 ;  /* 0x000000110f007211 */ /* 0x000fe400078f10ff */
[----:B------:R-:W-:-:S02]  /*0120*/  LOP3.LUT R2, R4, 0xfffffff0, RZ, 0xc0, !PT ;  /* 0xfffffff004027812 */ /* 0x000fc400078ec0ff */
[----:B------:R-:W-:Y:S02]  /*0130*/  SHF.R.S32.HI R18, RZ, 0x3, R12 ;  /* 0x00000003ff127819 */ /* 0x000fe4000001140c */
[----:B------:R-:W-:Y:S01]  /*0140*/  LOP3.LUT R3, R12, 0xfffffff8, RZ, 0xc0, !PT ;  /* 0xfffffff80c037812 */ /* 0x000fe200078ec0ff */
[C---:B------:R-:W-:Y:S01]  /*0150*/  IMAD.IADD R2, R17.reuse, 0x1, -R2 ;  /* 0x0000000111027824 */ /* 0x040fe200078e0a02 */
[----:B------:R-:W-:Y:S01]  /*0160*/  LOP3.LUT R0, R0, 0xfffffffc, RZ, 0xc0, !PT ;  /* 0xfffffffc00007812 */ /* 0x000fe200078ec0ff */
[----:B------:R-:W-:Y:S01]  /*0170*/  IMAD.SHL.U32 R7, R18, 0x40, RZ ;  /* 0x0000004012077824 */ /* 0x000fe200078e00ff */
[----:B------:R-:W-:Y:S01]  /*0180*/  SHF.R.S32.HI R5, RZ, 0x4, R4 ;  /* 0x00000004ff057819 */ /* 0x000fe20000011404 */
[C---:B------:R-:W-:Y:S02]  /*0190*/  IMAD.IADD R9, R17.reuse, 0x1, -R3 ;  /* 0x0000000111097824 */ /* 0x040fe400078e0a03 */
[----:B------:R-:W-:Y:S01]  /*01a0*/  IMAD.IADD R3, R17, 0x1, -R0 ;  /* 0x0000000111037824 */ /* 0x000fe200078e0a00 */
[----:B------:R-:W-:Y:S01]  /*01b0*/  LEA.HI R4, R4, R5, RZ, 0x1 ;  /* 0x0000000504047211 */ /* 0x000fe200078f08ff */
[----:B------:R-:W-:Y:S01]  /*01c0*/  IMAD.SHL.U32 R10, R9, 0x8, RZ ;  /* 0x00000008090a7824 */ /* 0x000fe200078e00ff */
[----:B------:R-:W-:-:S02]  /*01d0*/  LOP3.LUT R0, R7, 0x1c0, RZ, 0xc0, !PT ;  /* 0x000001c007007812 */ /* 0x000fc400078ec0ff */
[----:B------:R-:W-:Y:S02]  /*01e0*/  LOP3.LUT R6, R4, 0xfffffffe, RZ, 0xc0, !PT ;  /* 0xfffffffe04067812 */ /* 0x000fe400078ec0ff */
[----:B------:R-:W-:Y:S01]  /*01f0*/  SHF.R.S32.HI R4, RZ, 0x1f, R2 ;  /* 0x0000001fff047819 */ /* 0x000fe20000011402 */
[----:B------:R1:W-:Y:S01]  /*0200*/  STL [R1+0x48], R10 ;  /* 0x0000480a01007387 */ /* 0x0003e20000100800 */
[----:B------:R-:W-:Y:S01]  /*0210*/  LEA.HI R8, R3, R3, RZ, 0x1 ;  /* 0x0000000303087211 */ /* 0x000fe200078f08ff */
[----:B------:R-:W-:Y:S01]  /*0220*/  IMAD.IADD R13, R5, 0x1, -R6 ;  /* 0x00000001050d7824 */ /* 0x000fe200078e0a06 */
[----:B------:R-:W-:Y:S02]  /*0230*/  SHF.R.U32.HI R7, RZ, 0x3, R0 ;  /* 0x00000003ff077819 */ /* 0x000fe40000011600 */
[----:B------:R-:W-:Y:S02]  /*0240*/  LEA.HI R11, R4, R2, RZ, 0x3 ;  /* 0x00000002040b7211 */ /* 0x000fe400078f18ff */
[----:B------:R-:W-:-:S02]  /*0250*/  LOP3.LUT R0, R0, 0x38, R10, 0xf8, !PT ;  /* 0x0000003800007812 */ /* 0x000fc400078ef80a */
[----:B------:R-:W-:Y:S02]  /*0260*/  LOP3.LUT R4, R8, 0x1ffffffe, RZ, 0xc0, !PT ;  /* 0x1ffffffe08047812 */ /* 0x000fe400078ec0ff */
[----:B------:R-:W-:-:S03]  /*0270*/  LEA.HI R5, R15, R17, RZ, 0x5 ;  /* 0x000000110f057211 */ /* 0x000fc600078f28ff */
[----:B------:R-:W-:Y:S01]  /*0280*/  IMAD.IADD R14, R3, 0x1, -R4 ;  /* 0x00000001030e7824 */ /* 0x000fe200078e0a04 */
[----:B------:R-:W-:Y:S01]  /*0290*/  SHF.R.S32.HI R230, RZ, 0x5, R5 ;  /* 0x00000005ffe67819 */ /* 0x000fe20000011405 */
[----:B------:R-:W-:Y:S01]  /*02a0*/  IMAD.SHL.U32 R3, R9, 0x40, RZ ;  /* 0x0000004009037824 */ /* 0x000fe200078e00ff */
[----:B------:R-:W-:-:S05]  /*02b0*/  LEA.HI R4, R15, R17, RZ, 0x6 ;  /* 0x000000110f047211 */ /* 0x000fca00078f30ff */
[----:B------:R-:W-:Y:S01]  /*02c0*/  IMAD.SHL.U32 R4, R4, 0x8, RZ ;  /* 0x0000000804047824 */ /* 0x000fe200078e00ff */
[----:B-1----:R-:W-:Y:S02]  /*02d0*/  LOP3.LUT R10, R0, R7, RZ, 0x3c, !PT ;  /* 0x00000007000a7212 */ /* 0x002fe400078e3cff */
[----:B------:R-:W-:Y:S02]  /*02e0*/  LOP3.LUT R0, R11, 0xfffffff8, RZ, 0xc0, !PT ;  /* 0xfffffff80b007812 */ /* 0x000fe400078ec0ff */
[----:B------:R-:W-:Y:S01]  /*02f0*/  LOP3.LUT R10, R10, 0x7ffffe00, R4, 0xf8, !PT ;  /* 0x7ffffe000a0a7812 */ /* 0x000fe200078ef804 */
[----:B------:R-:W-:Y:S02]  /*0300*/  IMAD.SHL.U32 R4, R8, 0x20, RZ ;  /* 0x0000002008047824 */ /* 0x000fe400078e00ff */
[----:B------:R-:W-:Y:S01]  /*0310*/  IMAD.IADD R7, R2, 0x1, -R0 ;  /* 0x0000000102077824 */ /* 0x000fe200078e0a00 */
[----:B------:R-:W-:Y:S01]  /*0320*/  LOP3.LUT R0, R3, 0x1c0, RZ, 0xc0, !PT ;  /* 0x000001c003007812 */ /* 0x000fe200078ec0ff */
[----:B------:R-:W-:Y:S01]  /*0330*/  IMAD.SHL.U32 R241, R10, 0x2, RZ ;  /* 0x000000020af17824 */ /* 0x000fe200078e00ff */
[----:B------:R-:W-:-:S02]  /*0340*/  SHF.R.S32.HI R2, RZ, 0x1f, R5 ;  /* 0x0000001fff027819 */ /* 0x000fc40000011405 */
[----:B------:R-:W-:Y:S02]  /*0350*/  LOP3.LUT R6, R0, 0x8, R12, 0xf8, !PT ;  /* 0x0000000800067812 */ /* 0x000fe400078ef80c */
[----:B------:R-:W-:Y:S02]  /*0360*/  SHF.R.U32.HI R3, RZ, 0x3, R0 ;  /* 0x00000003ff037819 */ /* 0x000fe40000011600 */
[----:B------:R-:W-:Y:S01]  /*0370*/  LEA.HI R0, R2, R230, RZ, 0x2 ;  /* 0x000000e602007211 */ /* 0x000fe200078f10ff */
[----:B------:R-:W-:Y:S01]  /*0380*/  IMAD.SHL.U32 R2, R13, 0x8, RZ ;  /* 0x000000080d027824 */ /* 0x000fe200078e00ff */
[----:B------:R-:W-:Y:S02]  /*0390*/  LOP3.LUT R5, R5, 0xffffffe0, RZ, 0xc0, !PT ;  /* 0xffffffe005057812 */ /* 0x000fe400078ec0ff */
[----:B------:R-:W-:Y:S01]  /*03a0*/  LOP3.LUT R12, R6, R3, RZ, 0x3c, !PT ;  /* 0x00000003060c7212 */ /* 0x000fe200078e3cff */
[----:B------:R-:W-:Y:S01]  /*03b0*/  IMAD.SHL.U32 R3, R7, 0x40, RZ ;  /* 0x0000004007037824 */ /* 0x000fe200078e00ff */
[----:B------:R-:W-:Y:S01]  /*03c0*/  LOP3.LUT R0, R0, 0xffffffc, RZ, 0xc0, !PT ;  /* 0x0ffffffc00007812 */ /* 0x000fe200078ec0ff */
[----:B------:R-:W-:Y:S01]  /*03d0*/  IMAD.IADD R17, R17, 0x1, -R5 ;  /* 0x0000000111117824 */ /* 0x000fe200078e0a05 */
[----:B------:R-:W-:-:S02]  /*03e0*/  LOP3.LUT R4, R4, 0xffffffc0, RZ, 0xc0, !PT ;  /* 0xffffffc004047812 */ /* 0x000fc400078ec0ff */
[----:B------:R-:W-:Y:S01]  /*03f0*/  LOP3.LUT P3, RZ, R7, 0x2, RZ, 0xc0, !PT ;  /* 0x0000000207ff7812 */ /* 0x000fe2000786c0ff */
[----:B------:R-:W-:Y:S01]  /*0400*/  IMAD.IADD R8, R230, 0x1, -R0 ;  /* 0x00000001e6087824 */ /* 0x000fe200078e0a00 */
[----:B------:R-:W-:Y:S01]  /*0410*/  LOP3.LUT R0, R3, 0x1c0, RZ, 0xc0, !PT ;  /* 0x000001c003007812 */ /* 0x000fe200078ec0ff */
[----:B------:R-:W-:Y:S01]  /*0420*/  IMAD.SHL.U32 R3, R11, 0x40, RZ ;  /* 0x000000400b037824 */ /* 0x000fe200078e00ff */
[----:B------:R-:W-:Y:S01]  /*0430*/  SHF.R.S32.HI R6, RZ, 0x1f, R17 ;  /* 0x0000001fff067819 */ /* 0x000fe20000011411 */
[----:B------:R-:W-:Y:S01]  /*0440*/  IMAD R4, R14, 0x8, R4 ;  /* 0x000000080e047824 */ /* 0x000fe200078e0204 */
[----:B------:R-:W-:Y:S02]  /*0450*/  LOP3.LUT R2, R0, 0x8, R2, 0xf8, !PT ;  /* 0x0000000800027812 */ /* 0x000fe400078ef802 */
[----:B------:R-:W-:Y:S02]  /*0460*/  LEA.HI R6, R6, R17, RZ, 0x2 ;  /* 0x0000001106067211 */ /* 0x000fe400078f10ff */
[----:B------:R-:W-:-:S02]  /*0470*/  SHF.R.U32.HI R0, RZ, 0x3, R0 ;  /* 0x00000003ff007819 */ /* 0x000fc40000011600 */
[----:B------:R-:W-:Y:S02]  /*0480*/  SHF.R.S32.HI R5, RZ, 0x2, R6 ;  /* 0x00000002ff057819 */ /* 0x000fe40000011406 */
[----:B------:R-:W-:Y:S01]  /*0490*/  LOP3.LUT R224, R2, R0, RZ, 0x3c, !PT ;  /* 0x0000000002e07212 */ /* 0x000fe200078e3cff */
[----:B------:R-:W-:Y:S01]  /*04a0*/  IMAD R0, R13, 0x200, R12 ;  /* 0x000002000d007824 */ /* 0x000fe200078e020c */
[----:B------:R-:W-:Y:S01]  /*04b0*/  LOP3.LUT R3, R3, 0xfffffe00, RZ, 0xc0, !PT ;  /* 0xfffffe0003037812 */ /* 0x000fe200078ec0ff */
[----:B------:R-:W-:Y:S01]  /*04c0*/  IMAD R15, R8, 0x10, R5 ;  /* 0x00000010080f7824 */ /* 0x000fe200078e0205 */
[----:B------:R-:W-:Y:S02]  /*04d0*/  LOP3.LUT R2, R6, 0x7ffffffc, RZ, 0xc0, !PT ;  /* 0x7ffffffc06027812 */ /* 0x000fe400078ec0ff */
[----:B------:R-:W-:Y:S01]  /*04e0*/  LEA R119, R0, 0x3900, 0x1 ;  /* 0x0000390000777811 */ /* 0x000fe200078e08ff */
[----:B------:R-:W-:Y:S01]  /*04f0*/  IMAD R230, R230, 0x400, R3 ;  /* 0x00000400e6e67824 */ /* 0x000fe200078e0203 */
[----:B------:R-:W-:Y:S01]  /*0500*/  STL [R1+0x68], R15 ;  /* 0x0000680f01007387 */ /* 0x000fe20000100800 */
[----:B------:R-:W-:Y:S01]  /*0510*/  IMAD R0, R9, 0x10, R18 ;  /* 0x0000001009007824 */ /* 0x000fe200078e0212 */
[----:B------:R-:W-:Y:S01]  /*0520*/  LOP3.LUT P0, RZ, R7, 0x4, RZ, 0xc0, !PT ;  /* 0x0000000407ff7812 */ /* 0x000fe2000780c0ff */
[----:B------:R-:W-:Y:S01]  /*0530*/  IMAD.IADD R2, R17, 0x1, -R2 ;  /* 0x0000000111027824 */ /* 0x000fe200078e0a02 */
[----:B------:R-:W-:Y:S01]  /*0540*/  STL [R1+0x5c], R16 ;  /* 0x00005c1001007387 */ /* 0x000fe20000100800 */
[----:B------:R-:W-:Y:S01]  /*0550*/  IMAD.IADD R230, R230, 0x1, R224 ;  /* 0x00000001e6e67824 */ /* 0x000fe200078e02e0 */
[----:B------:R-:W-:Y:S01]  /*0560*/  LOP3.LUT R224, R224, R3, RZ, 0xfc, !PT ;  /* 0x00000003e0e07212 */ /* 0x000fe200078efcff */
[----:B------:R-:W-:Y:S01]  /*0570*/  IMAD.IADD R3, R15, 0x1, R4 ;  /* 0x000000010f037824 */ /* 0x000fe200078e0204 */
[----:B------:R1:W-:Y:S01]  /*0580*/  STL [R1+0x6c], R0 ;  /* 0x00006c0001007387 */ /* 0x0003e20000100800 */
[----:B------:R-:W-:-:S02]  /*0590*/  R2P PR, R9, 0x6 ;  /* 0x0000000609007804 */ /* 0x000fc40000000000 */
[----:B------:R-:W-:Y:S01]  /*05a0*/  LEA R230, R230, 0x7100, 0x1 ;  /* 0x00007100e6e67811 */ /* 0x000fe200078e08ff */
[----:B------:R2:W-:Y:S01]  /*05b0*/  STL [R1+0x60], R3 ;  /* 0x0000600301007387 */ /* 0x0005e20000100800 */
[----:B------:R-:W-:Y:S02]  /*05c0*/  LEA R224, R224, 0x100, 0x1 ;  /* 0x00000100e0e07811 */ /* 0x000fe400078e08ff */
[C---:B------:R-:W-:Y:S02]  /*05d0*/  SEL R226, R225.reuse, 0xffffffc0, !P2 ;  /* 0xffffffc0e1e27807 */ /* 0x040fe40005000000 */
[----:B------:R-:W-:Y:S02]  /*05e0*/  SEL R225, R225, 0xffffffc0, !P0 ;  /* 0xffffffc0e1e17807 */ /* 0x000fe40004000000 */
[C---:B------:R-:W-:Y:S01]  /*05f0*/  IADD3 R234, R119.reuse, 0x20, RZ ;  /* 0x0000002077ea7810 */ /* 0x040fe20007ffe0ff */
[----:B------:R-:W-:Y:S01]  /*0600*/  IMAD.IADD R229, R119, 0x1, R226 ;  /* 0x0000000177e57824 */ /* 0x000fe200078e02e2 */
[----:B------:R-:W-:Y:S01]  /*0610*/  SEL R227, R227, 0xffffffe0, !P3 ;  /* 0xffffffe0e3e37807 */ /* 0x000fe20005800000 */
[----:B------:R-:W-:Y:S01]  /*0620*/  IMAD.IADD R231, R230, 0x1, R225 ;  /* 0x00000001e6e77824 */ /* 0x000fe200078e02e1 */
[----:B------:R-:W-:Y:S01]  /*0630*/  @P1 IADD3 R234, R119, -0x20, RZ ;  /* 0xffffffe077ea1810 */ /* 0x000fe20007ffe0ff */
[----:B------:R-:W-:-:S02]  /*0640*/  IMAD.IADD R225, R225, 0x1, R224 ;  /* 0x00000001e1e17824 */ /* 0x000fc400078e02e0 */
[----:B------:R-:W-:Y:S01]  /*0650*/  IMAD.IADD R233, R230, 0x1, R227 ;  /* 0x00000001e6e97824 */ /* 0x000fe200078e02e3 */
[C---:B------:R-:W-:Y:S01]  /*0660*/  IADD3 R240, R234.reuse, 0x800, RZ ;  /* 0x00000800eaf07810 */ /* 0x040fe20007ffe0ff */
[C---:B------:R-:W-:Y:S01]  /*0670*/  IMAD.IADD R228, R227.reuse, 0x1, R224 ;  /* 0x00000001e3e47824 */ /* 0x040fe200078e02e0 */
[C---:B------:R-:W-:Y:S01]  /*0680*/  IADD3 R239, R234.reuse, 0x1000, RZ ;  /* 0x00001000eaef7810 */ /* 0x040fe20007ffe0ff */
[C---:B------:R-:W-:Y:S01]  /*0690*/  IMAD.IADD R232, R227.reuse, 0x1, R231 ;  /* 0x00000001e3e87824 */ /* 0x040fe200078e02e7 */
[----:B------:R-:W-:Y:S01]  /*06a0*/  IADD3 R238, R234, 0x1800, RZ ;  /* 0x00001800eaee7810 */ /* 0x000fe20007ffe0ff */
[----:B------:R-:W-:Y:S01]  /*06b0*/  IMAD.IADD R226, R226, 0x1, R234 ;  /* 0x00000001e2e27824 */ /* 0x000fe200078e02ea */
[----:B------:R-:W-:Y:S01]  /*06c0*/  IADD3 R237, R234, 0x2000, RZ ;  /* 0x00002000eaed7810 */ /* 0x000fe20007ffe0ff */
[----:B-1----:R-:W-:Y:S01]  /*06d0*/  IMAD.SHL.U32 R0, R2, 0x2, RZ ;  /* 0x0000000202007824 */ /* 0x002fe200078e00ff */
[C---:B------:R-:W-:Y:S01]  /*06e0*/  IADD3 R236, R234.reuse, 0x2800, RZ ;  /* 0x00002800eaec7810 */ /* 0x040fe20007ffe0ff */
[----:B------:R-:W-:Y:S01]  /*06f0*/  IMAD.IADD R227, R227, 0x1, R225 ;  /* 0x00000001e3e37824 */ /* 0x000fe200078e02e1 */
[----:B------:R-:W-:-:S02]  /*0700*/  IADD3 R235, R234, 0x3000, RZ ;  /* 0x00003000eaeb7810 */ /* 0x000fc40007ffe0ff */
[----:B------:R2:W-:Y:S04]  /*0710*/  STL [R1+0x40], R0 ;  /* 0x0000400001007387 */ /* 0x0005e80000100800 */
.L_x_1161:
[----:B------:R-:W3:Y:S01]  /*0720*/  LDL R4, [R1+0x5c] ;  /* 0x00005c0001047983 */ /* 0x000ee20000100800 */
[----:B--2---:R-:W-:Y:S01]  /*0730*/  IMAD.MOV.U32 R0, RZ, RZ, c[0x0][0x560] ;  /* 0x00015800ff007624 */ /* 0x004fe200078e00ff */
[----:B------:R-:W-:Y:S01]  /*0740*/  YIELD ;  /* 0x0000000000007946 */ /* 0x000fe20003800000 */
[----:B------:R-:W-:Y:S03]  /*0750*/  BSSY B0, `(.L_x_1106) ;  /* 0x0000016000007945 */ /* 0x000fe60003800000 */
[----:B------:R-:W-:-:S13]  /*0760*/  ISETP.NE.AND P0, PT, R0, 0x1, PT ;  /* 0x000000010000780c */ /* 0x000fda0003f05270 */
[----:B---3--:R-:W-:Y:S01]  /*0770*/  @P0 IMAD.HI.U32 R0, R4, c[0x0][0x564], RZ ;  /* 0x0001590004000a27 */ /* 0x008fe200078e00ff */
[----:B------:R-:W-:-:S04]  /*0780*/  MOV R3, R4 ;  /* 0x0000000400037202 */ /* 0x000fc80000000f00 */
[----:B------:R-:W-:-:S04]  /*0790*/  @P0 SHF.R.U32.HI R3, RZ, c[0x0][0x568], R0 ;  /* 0x00015a00ff030a19 */ /* 0x000fc80000011600 */
[----:B------:R-:W-:Y:S01]  /*07a0*/  ISETP.GE.AND P0, PT, R3, c[0x0][0x578], PT ;  /* 0x00015e0003007a0c */ /* 0x000fe20003f06270 */
[----:B------:R-:W-:-:S04]  /*07b0*/  IMAD.MOV R2, RZ, RZ, -R3 ;  /* 0x000000ffff027224 */ /* 0x000fc800078e0a03 */
[----:B------:R-:W-:-:S08]  /*07c0*/  IMAD R2, R2, c[0x0][0x560], R4 ;  /* 0x0001580002027a24 */ /* 0x000fd000078e0204 */
[----:B------:R-:W-:Y:S05]  /*07d0*/  @!P0 BRA `(.L_x_1107) ;  /* 0x0000007000008947 */ /* 0x000fea0003800000 */
[----:B------:R-:W-:-:S04]  /*07e0*/  MOV R0, c[0x0][0x56c] ;  /* 0x00015b0000007a02 */ /* 0x000fc80000000f00 */
[----:B------:R-:W-:Y:S02]  /*07f0*/  ISETP.NE.AND P0, PT, R0, 0x1, PT ;  /* 0x000000010000780c */ /* 0x000fe40003f05270 */
[----:B------:R-:W-:-:S11]  /*0800*/  MOV R0, R2 ;  /* 0x0000000200007202 */ /* 0x000fd60000000f00 */
[----:B------:R-:W-:-:S05]  /*0810*/  @P0 IMAD.HI.U32 R4, R2, c[0x0][0x570], RZ ;  /* 0x00015c0002040a27 */ /* 0x000fca00078e00ff */
[----:B------:R-:W-:-:S05]  /*0820*/  @P0 SHF.R.U32.HI R0, RZ, c[0x0][0x574], R4 ;  /* 0x00015d00ff000a19 */ /* 0x000fca0000011604 */
[----:B------:R-:W-:Y:S01]  /*0830*/  IMAD R6, R0, c[0x0][0x56c], RZ ;  /* 0x00015b0000067a24 */ /* 0x000fe200078e02ff */
[----:B------:R-:W-:Y:S05]  /*0840*/  BRA `(.L_x_1108) ;  /* 0x0000006000007947 */ /* 0x000fea0003800000 */
.L_x_1107:
[----:B------:R-:W-:-:S04]  /*0850*/  MOV R0, c[0x0][0x554] ;  /* 0x0001550000007a02 */ /* 0x000fc80000000f00 */
[----:B------:R-:W-:Y:S02]  /*0860*/  ISETP.NE.AND P0, PT, R0, 0x1, PT ;  /* 0x000000010000780c */ /* 0x000fe40003f05270 */
[----:B------:R-:W-:-:S11]  /*0870*/  MOV R0, R2 ;  /* 0x0000000200007202 */ /* 0x000fd60000000f00 */
[----:B------:R-:W-:-:S05]  /*0880*/  @P0 IMAD.HI.U32 R4, R2, c[0x0][0x558], RZ ;  /* 0x0001560002040a27 */ /* 0x000fca00078e00ff */
[----:B------:R-:W-:-:S05]  /*0890*/  @P0 SHF.R.U32.HI R0, RZ, c[0x0][0x55c], R4 ;  /* 0x00015700ff000a19 */ /* 0x000fca0000011604 */
[----:B------:R-:W-:Y:S02]  /*08a0*/  IMAD R6, R0, c[0x0][0x554], RZ ;  /* 0x0001550000067a24 */ /* 0x000fe400078e02ff */
.L_x_1108:
[----:B------:R-:W-:Y:S05]  /*08b0*/  BSYNC B0 ;  /* 0x0000000000007941 */ /* 0x000fea0003800000 */
.L_x_1106:
[----:B------:R-:W-:Y:S01]  /*08c0*/  IMAD.MOV.U32 R4, RZ, RZ, c[0x0][0x53c] ;  /* 0x00014f00ff047624 */ /* 0x000fe200078e00ff */
[----:B------:R-:W-:Y:S01]  /*08d0*/  ULDC UR4, c[0x0][0x1d0] ;  /* 0x0000740000047ab9 */ /* 0x000fe20000000800 */
[----:B------:R-:W-:Y:S01]  /*08e0*/  IMAD.MOV.U32 R11, RZ, RZ, R0 ;  /* 0x000000ffff0b7224 */ /* 0x000fe200078e0000 */
[----:B------:R-:W-:Y:S01]  /*08f0*/  UIADD3 UR5, UR4, 0x6f, URZ ;  /* 0x0000006f04057890 */ /* 0x000fe2000fffe03f */
[----:B------:R-:W-:Y:S01]  /*0900*/  BSSY B0, `(.L_x_1109) ;  /* 0x0000048000007945 */ /* 0x000fe20003800000 */
[----:B------:R-:W-:Y:S01]  /*0910*/  ISETP.NE.AND P0, PT, R4, 0x1, PT ;  /* 0x000000010400780c */ /* 0x000fe20003f05270 */
[----:B------:R-:W-:Y:S01]  /*0920*/  UMOV UR4, URZ ;  /* 0x0000003f00047c82 */ /* 0x000fe20008000000 */
[----:B------:R-:W-:Y:S01]  /*0930*/  LOP3.LUT R4, RZ, R0, RZ, 0x33, !PT ;  /* 0x00000000ff047212 */ /* 0x000fe200078e33ff */
[----:B------:R-:W-:-:S04]  /*0940*/  UIMAD.WIDE UR4, UR5, -0x6db6db6d, UR4 ;  /* 0x92492493050478a5 */ /* 0x000fc8000f8e0204 */
[----:B------:R-:W-:-:S04]  /*0950*/  USHF.R.U32.HI UR4, URZ, 0x1f, UR5 ;  /* 0x0000001f3f047899 */ /* 0x000fc80008011605 */
[----:B------:R-:W-:Y:S02]  /*0960*/  ULEA.HI.SX32 UR4, UR5, UR4, 0x1a ;  /* 0x0000000405047291 */ /* 0x000fe4000f8fd23f */
[----:B------:R-:W-:Y:S01]  /*0970*/  @P0 IMAD.HI.U32 R5, R0, c[0x0][0x540], RZ ;  /* 0x0001500000050a27 */ /* 0x000fe200078e00ff */
[----:B------:R-:W-:-:S03]  /*0980*/  IADD3 R0, R4, c[0x0][0x53c], RZ ;  /* 0x00014f0004007a10 */ /* 0x000fc60007ffe0ff */
[----:B------:R-:W-:Y:S01]  /*0990*/  IMAD.MOV.U32 R4, RZ, RZ, c[0x0][0x2c4] ;  /* 0x0000b100ff047624 */ /* 0x000fe200078e00ff */
[----:B------:R-:W-:Y:S01]  /*09a0*/  @P0 SHF.R.U32.HI R11, RZ, c[0x0][0x544], R5 ;  /* 0x00015100ff0b0a19 */ /* 0x000fe20000011605 */
[----:B------:R-:W-:-:S03]  /*09b0*/  IMAD.MOV.U32 R5, RZ, RZ, c[0x0][0x168] ;  /* 0x00005a00ff057624 */ /* 0x000fc600078e00ff */
[----:B------:R-:W-:Y:S01]  /*09c0*/  ISETP.NE.AND P4, PT, R4, 0x1, PT ;  /* 0x000000010400780c */ /* 0x000fe20003f85270 */
[----:B------:R-:W-:Y:S01]  /*09d0*/  IMAD R0, R11, c[0x0][0x53c], R0 ;  /* 0x00014f000b007a24 */ /* 0x000fe200078e0200 */
[----:B------:R-:W-:Y:S01]  /*09e0*/  IADD3 R5, -R5, 0x70, RZ ;  /* 0x0000007005057810 */ /* 0x000fe20007ffe1ff */
[----:B------:R1:W-:Y:S03]  /*09f0*/  STL [R1+0x54], R11 ;  /* 0x0000540b01007387 */ /* 0x0003e60000100800 */
[----:B------:R-:W-:-:S04]  /*0a00*/  SHF.L.U32 R16, R0, 0x7, RZ ;  /* 0x0000000700107819 */ /* 0x000fc800000006ff */
[----:B------:R-:W-:Y:S01]  /*0a10*/  IADD3 R4, R16, 0x7f, RZ ;  /* 0x0000007f10047810 */ /* 0x000fe20007ffe0ff */
[----:B------:R1:W-:Y:S04]  /*0a20*/  STL [R1+0x58], R16 ;  /* 0x0000581001007387 */ /* 0x0003e80000100800 */
[----:B------:R-:W-:-:S05]  /*0a30*/  @P4 IMAD.HI.U32 R0, R4, c[0x0][0x2c8], RZ ;  /* 0x0000b20004004a27 */ /* 0x000fca00078e00ff */
[----:B------:R-:W-:Y:S01]  /*0a40*/  @P4 SHF.R.U32.HI R4, RZ, c[0x0][0x2cc], R0 ;  /* 0x0000b300ff044a19 */ /* 0x000fe20000011600 */
[----:B------:R-:W-:-:S03]  /*0a50*/  IMAD.MOV.U32 R0, RZ, RZ, c[0x0][0x548] ;  /* 0x00015200ff007624 */ /* 0x000fc600078e00ff */
[----:B------:R-:W-:Y:S01]  /*0a60*/  IADD3 R5, R4, c[0x0][0x1d0], R5 ;  /* 0x0000740004057a10 */ /* 0x000fe20007ffe005 */
[----:B------:R-:W-:Y:S01]  /*0a70*/  IMAD.MOV.U32 R4, RZ, RZ, RZ ;  /* 0x000000ffff047224 */ /* 0x000fe200078e00ff */
[----:B------:R-:W-:Y:S02]  /*0a80*/  ISETP.NE.AND P0, PT, R0, 0x1, PT ;  /* 0x000000010000780c */ /* 0x000fe40003f05270 */
[----:B------:R-:W-:Y:S01]  /*0a90*/  IADD3 R0, R2, -R6, RZ ;  /* 0x8000000602007210 */ /* 0x000fe20007ffe0ff */
[----:B------:R-:W-:-:S04]  /*0aa0*/  IMAD.HI R4, R5, -0x6db6db6d, R4 ;  /* 0x9249249305047827 */ /* 0x000fc800078e0204 */
[----:B------:R-:W-:Y:S01]  /*0ab0*/  IMAD R0, R3, c[0x0][0x554], R0 ;  /* 0x0001550003007a24 */ /* 0x000fe200078e0200 */
[----:B------:R-:W-:-:S03]  /*0ac0*/  SHF.R.U32.HI R6, RZ, 0x1f, R4 ;  /* 0x0000001fff067819 */ /* 0x000fc60000011604 */
[----:B------:R-:W-:Y:S01]  /*0ad0*/  IMAD.MOV.U32 R18, RZ, RZ, R0 ;  /* 0x000000ffff127224 */ /* 0x000fe200078e0000 */
[----:B------:R-:W-:Y:S01]  /*0ae0*/  LEA.HI.SX32 R6, R4, R6, 0x1a ;  /* 0x0000000604067211 */ /* 0x000fe200078fd2ff */
[----:B------:R-:W-:-:S03]  /*0af0*/  @P0 IMAD.HI.U32 R2, R0, c[0x0][0x54c], RZ ;  /* 0x0001530000020a27 */ /* 0x000fc600078e00ff */
[----:B------:R-:W-:Y:S02]  /*0b00*/  IMNMX R6, R6, UR4, PT ;  /* 0x0000000406067c17 */ /* 0x000fe4000b800200 */
[----:B------:R-:W-:Y:S01]  /*0b10*/  @P0 SHF.R.U32.HI R18, RZ, c[0x0][0x550], R2 ;  /* 0x00015400ff120a19 */ /* 0x000fe20000011602 */
[----:B------:R-:W-:Y:S01]  /*0b20*/  IMAD.MOV.U32 R2, RZ, RZ, RZ ;  /* 0x000000ffff027224 */ /* 0x000fe200078e00ff */
[----:B------:R-:W-:Y:S02]  /*0b30*/  ISETP.GE.AND P0, PT, R6, 0x1, PT ;  /* 0x000000010600780c */ /* 0x000fe40003f06270 */
[----:B------:R-:W-:Y:S01]  /*0b40*/  IADD3 R3, -R18, RZ, RZ ;  /* 0x000000ff12037210 */ /* 0x000fe20007ffe1ff */
[----:B------:R1:W-:Y:S04]  /*0b50*/  STL [R1+0x50], R18 ;  /* 0x0000501201007387 */ /* 0x0003e80000100800 */
[----:B------:R-:W-:-:S05]  /*0b60*/  IMAD R23, R3, c[0x0][0x548], R0 ;  /* 0x0001520003177a24 */ /* 0x000fca00078e0200 */
[----:B------:R1:W-:Y:S01]  /*0b70*/  STL [R1+0x44], R23 ;  /* 0x0000441701007387 */ /* 0x0003e20000100800 */
[----:B------:R-:W-:Y:S05]  /*0b80*/  @!P0 BRA `(.L_x_1110) ;  /* 0x000001f000008947 */ /* 0x000fea0003800000 */
[----:B------:R-:W-:-:S04]  /*0b90*/  SHF.R.U32.HI R0, RZ, 0x10, R11 ;  /* 0x00000010ff007819 */ /* 0x000fc8000001160b */
[----:B------:R-:W-:-:S04]  /*0ba0*/  ISETP.NE.AND P0, PT, R0, RZ, PT ;  /* 0x000000ff0000720c */ /* 0x000fc80003f05270 */
[----:B------:R-:W-:-:S04]  /*0bb0*/  SEL R0, R0, c[0x0][0x338], P0 ;  /* 0x0000ce0000007a07 */ /* 0x000fc80000000000 */
[-C--:B------:R-:W-:Y:S02]  /*0bc0*/  IABS R3, R0.reuse ;  /* 0x0000000000037213 */ /* 0x080fe40000000000 */
[----:B------:R-:W-:Y:S02]  /*0bd0*/  IADD3 R7, R0, -0x1, R6 ;  /* 0xffffffff00077810 */ /* 0x000fe40007ffe006 */
[----:B------:R-:W2:Y:S02]  /*0be0*/  I2F.RP R4, R3 ;  /* 0x0000000300047306 */ /* 0x000ea40000209400 */
[----:B------:R-:W-:Y:S02]  /*0bf0*/  IABS R10, R7 ;  /* 0x00000007000a7213 */ /* 0x000fe40000000000 */
[----:B------:R-:W-:-:S04]  /*0c00*/  LOP3.LUT R7, R7, R0, RZ, 0x3c, !PT ;  /* 0x0000000007077212 */ /* 0x000fc800078e3cff */
[----:B------:R-:W-:Y:S01]  /*0c10*/  ISETP.GE.AND P0, PT, R7, RZ, PT ;  /* 0x000000ff0700720c */ /* 0x000fe20003f06270 */
[----:B--2---:R-:W2:Y:S02]  /*0c20*/  MUFU.RCP R4, R4 ;  /* 0x0000000400047308 */ /* 0x004ea40000001000 */
[----:B--2---:R-:W-:-:S06]  /*0c30*/  IADD3 R4, R4, 0xffffffe, RZ ;  /* 0x0ffffffe04047810 */ /* 0x004fcc0007ffe0ff */
[----:B------:R-:W2:Y:S02]  /*0c40*/  F2I.FTZ.U32.TRUNC.NTZ R5, R4 ;  /* 0x0000000400057305 */ /* 0x000ea4000021f000 */
[----:B--2---:R-:W-:Y:S02]  /*0c50*/  IMAD.MOV R2, RZ, RZ, -R5 ;  /* 0x000000ffff027224 */ /* 0x004fe400078e0a05 */
        /* <DEDUP_REMOVED lines=14> */
[----:B------:R-:W-:-:S13]  /*0d40*/  ISETP.GE.U32.AND P2, PT, R4, R3, PT ;  /* 0x000000030400720c */ /* 0x000fda0003f46070 */
[----:B------:R-:W-:-:S05]  /*0d50*/  @P2 IADD3 R2, R2, 0x1, RZ ;  /* 0x0000000102022810 */ /* 0x000fca0007ffe0ff */
[----:B------:R-:W-:Y:S01]  /*0d60*/  @!P0 IMAD.MOV R2, RZ, RZ, -R2 ;  /* 0x000000ffff028224 */ /* 0x000fe200078e0a02 */
[----:B------:R-:W-:Y:S02]  /*0d70*/  @!P1 LOP3.LUT R2, RZ, R0, RZ, 0x33, !PT ;  /* 0x00000000ff029212 */ /* 0x000fe400078e33ff */
.L_x_1110:
[----:B------:R-:W-:Y:S05]  /*0d80*/  BSYNC B0 ;  /* 0x0000000000007941 */ /* 0x000fea0003800000 */
.L_x_1109:
[----:B------:R-:W-:Y:S01]  /*0d90*/  LOP3.LUT R0, R11, 0xffff, RZ, 0xc0, !PT ;  /* 0x0000ffff0b007812 */ /* 0x000fe200078ec0ff */
[----:B------:R-:W-:Y:S01]  /*0da0*/  IMAD.MOV.U32 R19, RZ, RZ, RZ ;  /* 0x000000ffff137224 */ /* 0x000fe200078e00ff */
[----:B------:R-:W-:Y:S01]  /*0db0*/  CS2R R20, SRZ ;  /* 0x0000000000147805 */ /* 0x000fe2000001ff00 */
[----:B------:R-:W-:Y:S01]  /*0dc0*/  IMAD.MOV.U32 R22, RZ, RZ, RZ ;  /* 0x000000ffff167224 */ /* 0x000fe200078e00ff */
[----:B------:R-:W-:Y:S01]  /*0dd0*/  CS2R R178, SRZ ;  /* 0x0000000000b27805 */ /* 0x000fe2000001ff00 */
[----:B------:R-:W-:Y:S01]  /*0de0*/  IMAD R3, R0, R2, RZ ;  /* 0x0000000200037224 */ /* 0x000fe200078e02ff */
[----:B------:R-:W-:Y:S01]  /*0df0*/  PRMT R0, RZ, 0x7610, R0 ;  /* 0x00007610ff007816 */ /* 0x000fe20000000000 */
        /* <DEDUP_REMOVED lines=12> */
[----:B------:R2:W-:Y:S01]  /*0ec0*/  STL [R1+0xc], R17 ;  /* 0x00000c1101007387 */ /* 0x0005e20000100800 */
        /* <DEDUP_REMOVED lines=24> */
[----:B------:R-:W3:Y:S04]  /*1050*/  LDL R5, [R1+0x6c] ;  /* 0x00006c0001057983 */ /* 0x000ee80000100800 */
[----:B------:R-:W4:Y:S04]  /*1060*/  LDL.64 R6, [R1+0x48] ;  /* 0x0000480001067983 */ /* 0x000f280000100a00 */
[----:B------:R1:W4:Y:S01]  /*1070*/  LDL.64 R24, [R1+0x48] ;  /* 0x0000480001187983 */ /* 0x0003220000100a00 */
[----:B------:R-:W-:-:S03]  /*1080*/  ISETP.NE.U32.AND P0, PT, RZ, c[0x0][0x340], PT ;  /* 0x0000d000ff007a0c */ /* 0x000fc60003f05070 */
[----:B------:R-:W5:Y:S01]  /*1090*/  S2R R4, SR_TID.X ;  /* 0x0000000000047919 */ /* 0x000f620000002100 */
[----:B------:R-:W-:-:S13]  /*10a0*/  ISETP.NE.AND.EX P0, PT, RZ, c[0x0][0x344], PT, P0 ;  /* 0x0000d100ff007a0c */ /* 0x000fda0003f05300 */
[----:B------:R-:W-:-:S05]  /*10b0*/  @P0 MOV R2, 0x4 ;  /* 0x0000000400020802 */ /* 0x000fca0000000f00 */
[----:B--2---:R-:W-:-:S05]  /*10c0*/  @P0 IMAD.WIDE R2, R18, R2, c[0x0][0x340] ;  /* 0x0000d00012020625 */ /* 0x004fca00078e0202 */
[----:B------:R2:W4:Y:S01]  /*10d0*/  @P0 LDG.E R14, [R2.64] ;  /* 0x00000008020e0981 */ /* 0x000522000c1e1900 */
[----:B-----5:R-:W-:Y:S02]  /*10e0*/  SHF.R.S32.HI R15, RZ, 0x1f, R4 ;  /* 0x0000001fff0f7819 */ /* 0x020fe40000011404 */
[----:B------:R-:W-:Y:S02]  /*10f0*/  SHF.R.S32.HI R12, RZ, 0x1f, R23 ;  /* 0x0000001fff0c7819 */ /* 0x000fe40000011417 */
[----:B------:R-:W-:Y:S02]  /*1100*/  LEA.HI R15, R15, R4, RZ, 0x3 ;  /* 0x000000040f0f7211 */ /* 0x000fe400078f18ff */
[----:B------:R-:W-:Y:S02]  /*1110*/  SHF.R.S32.HI R13, RZ, 0x1f, R18 ;  /* 0x0000001fff0d7819 */ /* 0x000fe40000011412 */
[----:B------:R-:W-:Y:S02]  /*1120*/  SHF.R.S32.HI R15, RZ, 0x3, R15 ;  /* 0x00000003ff0f7819 */ /* 0x000fe4000001140f */
[----:B------:R-:W-:Y:S01]  /*1130*/  IADD3 R92, R17, -0x1, RZ ;  /* 0xffffffff115c7810 */ /* 0x000fe20007ffe0ff */
[----:B-1----:R-:W-:Y:S01]  /*1140*/  IMAD R11, R13, c[0x0][0x1c0], RZ ;  /* 0x000070000d0b7a24 */ /* 0x002fe200078e02ff */
[----:B------:R-:W-:-:S03]  /*1150*/  SHF.R.S32.HI R9, RZ, 0x1f, R15 ;  /* 0x0000001fff097819 */ /* 0x000fc6000001140f */
[----:B------:R-:W-:Y:S02]  /*1160*/  IMAD R11, R18, c[0x0][0x1c4], R11 ;  /* 0x00007100120b7a24 */ /* 0x000fe400078e020b */
[C---:B------:R-:W-:Y:S02]  /*1170*/  IMAD R4, R9.reuse, c[0x0][0x1e0], RZ ;  /* 0x0000780009047a24 */ /* 0x040fe400078e02ff */
[----:B------:R-:W-:Y:S02]  /*1180*/  IMAD R9, R9, c[0x0][0x208], RZ ;  /* 0x0000820009097a24 */ /* 0x000fe400078e02ff */
[C---:B------:R-:W-:Y:S02]  /*1190*/  IMAD R10, R15.reuse, c[0x0][0x1e4], R4 ;  /* 0x000079000f0a7a24 */ /* 0x040fe400078e0204 */
[----:B------:R-:W-:Y:S01]  /*11a0*/  IMAD R9, R15, c[0x0][0x20c], R9 ;  /* 0x000083000f097a24 */ /* 0x000fe200078e0209 */
[----:B---3--:R-:W-:Y:S01]  /*11b0*/  IADD3 R8, R5, R16, RZ ;  /* 0x0000001005087210 */ /* 0x008fe20007ffe0ff */
[----:B------:R-:W-:-:S03]  /*11c0*/  IMAD R5, R12, c[0x0][0x1b8], RZ ;  /* 0x00006e000c057a24 */ /* 0x000fc600078e02ff */
[----:B------:R-:W-:Y:S01]  /*11d0*/  MOV R0, R8 ;  /* 0x0000000800007202 */ /* 0x000fe20000000f00 */
[----:B--2---:R-:W-:Y:S01]  /*11e0*/  @P4 IMAD.HI.U32 R2, R8, c[0x0][0x2c8], RZ ;  /* 0x0000b20008024a27 */ /* 0x004fe200078e00ff */
[----:B----4-:R-:W-:-:S03]  /*11f0*/  MOV R24, R6 ;  /* 0x0000000600187202 */ /* 0x010fc60000000f00 */
[C---:B------:R-:W-:Y:S01]  /*1200*/  IMAD R5, R23.reuse, c[0x0][0x1bc], R5 ;  /* 0x00006f0017057a24 */ /* 0x040fe200078e0205 */
[----:B------:R-:W-:Y:S01]  /*1210*/  @P4 SHF.R.U32.HI R0, RZ, c[0x0][0x2cc], R2 ;  /* 0x0000b300ff004a19 */ /* 0x000fe20000011602 */
[----:B------:R-:W-:Y:S01]  /*1220*/  IMAD.WIDE.U32 R2, R23, c[0x0][0x1b8], RZ ;  /* 0x00006e0017027a25 */ /* 0x000fe200078e00ff */
[--C-:B------:R-:W-:Y:S02]  /*1230*/  SHF.R.S32.HI R25, RZ, 0x1f, R24.reuse ;  /* 0x0000001fff197819 */ /* 0x100fe40000011418 */
[----:B------:R-:W-:Y:S02]  /*1240*/  ISETP.GE.AND P2, PT, R24, c[0x0][0x198], PT ;  /* 0x0000660018007a0c */ /* 0x000fe40003f46270 */
[----:B------:R-:W-:Y:S01]  /*1250*/  IADD3 R3, R3, R5, RZ ;  /* 0x0000000503037210 */ /* 0x000fe20007ffe0ff */
[C-C-:B------:R-:W-:Y:S01]  /*1260*/  IMAD.WIDE.U32 R4, R15.reuse, c[0x0][0x208], R24.reuse ;  /* 0x000082000f047a25 */ /* 0x140fe200078e0018 */
[----:B------:R1:W-:Y:S03]  /*1270*/  STL [R1+0x4c], R25 ;  /* 0x00004c1901007387 */ /* 0x0003e60000100800 */
[----:B------:R-:W-:Y:S01]  /*1280*/  IMAD.WIDE.U32 R6, R15, c[0x0][0x1e0], R24 ;  /* 0x000078000f067a25 */ /* 0x000fe200078e0018 */
[----:B------:R-:W-:-:S02]  /*1290*/  IADD3 R5, R5, R9, RZ ;  /* 0x0000000905057210 */ /* 0x000fc40007ffe0ff */
[----:B------:R-:W-:Y:S01]  /*12a0*/  SHF.R.S32.HI R9, RZ, 0x1f, R0 ;  /* 0x0000001fff097819 */ /* 0x000fe20000011400 */
[----:B------:R-:W-:Y:S01]  /*12b0*/  IMAD.WIDE.U32 R2, R18, c[0x0][0x1c0], R2 ;  /* 0x0000700012027a25 */ /* 0x000fe200078e0002 */
[----:B------:R-:W-:Y:S02]  /*12c0*/  IADD3 R7, R7, R10, RZ ;  /* 0x0000000a07077210 */ /* 0x000fe40007ffe0ff */
[----:B------:R-:W-:Y:S01]  /*12d0*/  IADD3 R10, -R0, RZ, RZ ;  /* 0x000000ff000a7210 */ /* 0x000fe20007ffe1ff */
[----:B------:R-:W-:Y:S01]  /*12e0*/  IMAD R9, R9, c[0x0][0x1b0], RZ ;  /* 0x00006c0009097a24 */ /* 0x000fe200078e02ff */
[----:B------:R-:W-:Y:S01]  /*12f0*/  IADD3 R3, R3, R11, RZ ;  /* 0x0000000b03037210 */ /* 0x000fe20007ffe0ff */
[C---:B------:R-:W-:Y:S02]  /*1300*/  IMAD R11, R12.reuse, c[0x0][0x1e8], RZ ;  /* 0x00007a000c0b7a24 */ /* 0x040fe400078e02ff */
[----:B------:R-:W-:Y:S02]  /*1310*/  IMAD R12, R12, c[0x0][0x210], RZ ;  /* 0x000084000c0c7a24 */ /* 0x000fe400078e02ff */
[----:B------:R-:W-:-:S02]  /*1320*/  IMAD R10, R10, c[0x0][0x2c4], R8 ;  /* 0x0000b1000a0a7a24 */ /* 0x000fc400078e0208 */
[C---:B------:R-:W-:Y:S02]  /*1330*/  IMAD R11, R23.reuse, c[0x0][0x1ec], R11 ;  /* 0x00007b00170b7a24 */ /* 0x040fe400078e020b */
[----:B------:R-:W-:-:S04]  /*1340*/  IMAD.WIDE.U32 R6, R23, c[0x0][0x1e8], R6 ;  /* 0x00007a0017067a25 */ /* 0x000fc800078e0006 */
[C---:B------:R-:W-:Y:S02]  /*1350*/  IMAD R12, R23.reuse, c[0x0][0x214], R12 ;  /* 0x00008500170c7a24 */ /* 0x040fe400078e020c */
[----:B------:R-:W-:-:S04]  /*1360*/  IMAD.WIDE.U32 R4, R23, c[0x0][0x210], R4 ;  /* 0x0000840017047a25 */ /* 0x000fc800078e0004 */
[C---:B------:R-:W-:Y:S01]  /*1370*/  IMAD R8, R0.reuse, c[0x0][0x1b4], R9 ;  /* 0x00006d0000087a24 */ /* 0x040fe200078e0209 */
[----:B------:R-:W-:Y:S01]  /*1380*/  IADD3 R9, R5, R12, RZ ;  /* 0x0000000c05097210 */ /* 0x000fe20007ffe0ff */
[----:B------:R-:W-:-:S04]  /*1390*/  IMAD.WIDE.U32 R2, R0, c[0x0][0x1b0], R2 ;  /* 0x00006c0000027a25 */ /* 0x000fc800078e0002 */
[----:B------:R-:W-:Y:S01]  /*13a0*/  IMAD.IADD R7, R7, 0x1, R11 ;  /* 0x0000000107077824 */ /* 0x000fe200078e020b */
[----:B------:R-:W-:Y:S02]  /*13b0*/  SHF.R.S32.HI R11, RZ, 0x1f, R10 ;  /* 0x0000001fff0b7819 */ /* 0x000fe4000001140a */
[----:B------:R-:W-:Y:S02]  /*13c0*/  IADD3 R5, R3, R8, RZ ;  /* 0x0000000803057210 */ /* 0x000fe40007ffe0ff */
[----:B------:R-:W-:Y:S01]  /*13d0*/  MOV R8, R4 ;  /* 0x0000000400087202 */ /* 0x000fe20000000f00 */
[----:B------:R-:W-:Y:S01]  /*13e0*/  IMAD R11, R11, c[0x0][0x1a8], RZ ;  /* 0x00006a000b0b7a24 */ /* 0x000fe200078e02ff */
[----:B------:R-:W-:Y:S02]  /*13f0*/  MOV R4, R2 ;  /* 0x0000000200047202 */ /* 0x000fe40000000f00 */
[----:B------:R-:W-:Y:S01]  /*1400*/  @P0 SHF.R.S32.HI R3, RZ, 0x1f, R14 ;  /* 0x0000001fff030819 */ /* 0x000fe2000001140e */
[C---:B------:R-:W-:Y:S01]  /*1410*/  IMAD R11, R10.reuse, c[0x0][0x1ac], R11 ;  /* 0x00006b000a0b7a24 */ /* 0x040fe200078e020b */
[----:B------:R-:W-:Y:S01]  /*1420*/  @P0 MOV R2, R14 ;  /* 0x0000000e00020202 */ /* 0x000fe20000000f00 */
[----:B------:R-:W-:Y:S01]  /*1430*/  @!P0 IMAD.MOV.U32 R2, RZ, RZ, R18 ;  /* 0x000000ffff028224 */ /* 0x000fe200078e0012 */
[----:B------:R-:W-:Y:S01]  /*1440*/  @!P0 MOV R3, R13 ;  /* 0x0000000d00038202 */ /* 0x000fe20000000f00 */
[----:B------:R-:W-:-:S04]  /*1450*/  IMAD.WIDE.U32 R4, R10, c[0x0][0x1a8], R4 ;  /* 0x00006a000a047a25 */ /* 0x000fc800078e0004 */
[----:B------:R-:W-:Y:S01]  /*1460*/  IMAD.WIDE.U32 R12, R2, c[0x0][0x1f0], R6 ;  /* 0x00007c00020c7a25 */ /* 0x000fe200078e0006 */
[----:B------:R-:W-:-:S03]  /*1470*/  IADD3 R7, R5, R11, RZ ;  /* 0x0000000b05077210 */ /* 0x000fc60007ffe0ff */
[C---:B------:R-:W-:Y:S01]  /*1480*/  IMAD R0, R3.reuse, c[0x0][0x218], RZ ;  /* 0x0000860003007a24 */ /* 0x040fe200078e02ff */
[----:B------:R1:W-:Y:S01]  /*1490*/  STL.64 [R1+0x28], R12 ;  /* 0x0000280c01007387 */ /* 0x0003e20000100a00 */
[----:B------:R-:W-:Y:S01]  /*14a0*/  IMAD R6, R3, c[0x0][0x1f0], RZ ;  /* 0x00007c0003067a24 */ /* 0x000fe200078e02ff */
[----:B------:R-:W-:Y:S01]  /*14b0*/  LEA R3, P0, R4, c[0x0][0x160], 0x1 ;  /* 0x0000580004037a11 */ /* 0x000fe200078008ff */
[----:B------:R-:W-:-:S04]  /*14c0*/  IMAD.WIDE.U32 R8, R2, c[0x0][0x218], R8 ;  /* 0x0000860002087a25 */ /* 0x000fc800078e0008 */
[C---:B------:R-:W-:Y:S01]  /*14d0*/  IMAD R5, R2.reuse, c[0x0][0x21c], R0 ;  /* 0x0000870002057a24 */ /* 0x040fe200078e0200 */
[----:B------:R1:W-:Y:S01]  /*14e0*/  STL.64 [R1+0x30], R8 ;  /* 0x0000300801007387 */ /* 0x0003e20000100a00 */
[----:B------:R-:W-:Y:S01]  /*14f0*/  IMAD R6, R2, c[0x0][0x1f4], R6 ;  /* 0x00007d0002067a24 */ /* 0x000fe200078e0206 */
[----:B------:R-:W-:Y:S02]  /*1500*/  LEA.HI.X R2, R4, c[0x0][0x164], R7, 0x1, P0 ;  /* 0x0000590004027a11 */ /* 0x000fe400000f0c07 */
[----:B------:R-:W-:Y:S02]  /*1510*/  IADD3 R4, R9, R5, RZ ;  /* 0x0000000509047210 */ /* 0x000fe40007ffe0ff */
[----:B------:R-:W-:Y:S02]  /*1520*/  IADD3 R6, R13, R6, RZ ;  /* 0x000000060d067210 */ /* 0x000fe40007ffe0ff */
[----:B------:R-:W-:Y:S01]  /*1530*/  IADD3 R0, R15, R16, RZ ;  /* 0x000000100f007210 */ /* 0x000fe20007ffe0ff */
[----:B------:R1:W-:Y:S04]  /*1540*/  STL [R1+0x3c], R4 ;  /* 0x00003c0401007387 */ /* 0x0003e80000100800 */
[----:B------:R1:W-:Y:S01]  /*1550*/  STL [R1+0x38], R6 ;  /* 0x0000380601007387 */ /* 0x0003e20000100800 */
[----:B------:R-:W-:Y:S05]  /*1560*/  BRA.DIV ~URZ, `(.L_x_1112) ;  /* 0x00014a627f007947 */ /* 0x000fea000b800000 */
[----:B------:R2:W3:Y:S02]  /*1570*/  SHFL.IDX PT, R5, R2, RZ, 0x181f ;  /* 0x00181fff02057589 */ /* 0x0004e400000e0000 */
.L_x_1162:
[----:B------:R-:W-:Y:S05]  /*1580*/  BRA.DIV ~URZ, `(.L_x_1113) ;  /* 0x00014ab27f007947 */ /* 0x000fea000b800000 */
[----:B-1----:R1:W4:Y:S02]  /*1590*/  SHFL.IDX PT, R4, R3, RZ, 0x181f ;  /* 0x00181fff03047589 */ /* 0x00232400000e0000 */
.L_x_1163:
[----:B------:R-:W-:Y:S01]  /*15a0*/  MOV R11, c[0x0][0x168] ;  /* 0x00005a00000b7a02 */ /* 0x000fe20000000f00 */
[----:B------:R-:W-:Y:S04]  /*15b0*/  BSSY B0, `(.L_x_1114) ;  /* 0x000000b000007945 */ /* 0x000fe80003800000 */
[----:B------:R-:W-:-:S05]  /*15c0*/  IMAD R11, R11, c[0x0][0x2c4], RZ ;  /* 0x0000b1000b0b7a24 */ /* 0x000fca00078e02ff */
[----:B------:R-:W-:-:S13]  /*15d0*/  ISETP.GE.AND P0, PT, R0, R11, PT ;  /* 0x0000000b0000720c */ /* 0x000fda0003f06270 */
[----:B------:R-:W-:Y:S05]  /*15e0*/  @P0 BRA `(.L_x_1115) ;  /* 0x0000007000000947 */ /* 0x000fea0003800000 */
[----:B------:R-:W5:Y:S02]  /*15f0*/  LDL.64 R6, [R1+0x48] ;  /* 0x0000480001067983 */ /* 0x000f640000100a00 */
[----:B----45:R-:W-:-:S04]  /*1600*/  LEA R4, P0, R6, R4, 0x1 ;  /* 0x0000000406047211 */ /* 0x030fc800078008ff */
[----:B---3--:R-:W-:-:S05]  /*1610*/  LEA.HI.X R5, R6, R5, R7, 0x1, P0 ;  /* 0x0000000506057211 */ /* 0x008fca00000f0c07 */
[----:B------:R-:W-:Y:S01]  /*1620*/  @!PT LDS RZ, [RZ] ;  /* 0x00000000fffff984 */ /* 0x000fe20000000800 */
[----:B------:R-:W-:Y:S01]  /*1630*/  @!PT LDS RZ, [RZ] ;  /* 0x00000000fffff984 */ /* 0x000fe20000000800 */
[----:B------:R-:W-:Y:S01]  /*1640*/  @!PT LDS RZ, [RZ] ;  /* 0x00000000fffff984 */ /* 0x000fe20000000800 */
[----:B------:R3:W-:Y:S04]  /*1650*/  LDGSTS.E.BYPASS.LTC128B.128 [R241+0x7100], [R4.64], !P2 ;  /* 0x0710000004f17fae */ /* 0x0007e8000d101d48 */
.L_x_1115:
[----:B------:R-:W-:Y:S05]  /*1660*/  BSYNC B0 ;  /* 0x0000000000007941 */ /* 0x000fea0003800000 */
.L_x_1114:
[----:B------:R-:W-:Y:S05]  /*1670*/  BRA.DIV ~URZ, `(.L_x_1116) ;  /* 0x00014a327f007947 */ /* 0x000fea000b800000 */
[----:B------:R1:W2:Y:S04]  /*1680*/  SHFL.IDX PT, R6, R2, 0x1, 0x181f ;  /* 0x00381f0002067f89 */ /* 0x0002a800000e0000 */
[----:B---34-:R1:W3:Y:S02]  /*1690*/  SHFL.IDX PT, R4, R3, 0x1, 0x181f ;  /* 0x00381f0003047f89 */ /* 0x0182e400000e0000 */
.L_x_1164:
[----:B------:R-:W-:Y:S01]  /*16a0*/  IADD3 R5, R0, 0x10, RZ ;  /* 0x0000001000057810 */ /* 0x000fe20007ffe0ff */
[----:B------:R-:W-:Y:S03]  /*16b0*/  BSSY B0, `(.L_x_1117) ;  /* 0x000000a000007945 */ /* 0x000fe60003800000 */
[----:B------:R-:W-:-:S13]  /*16c0*/  ISETP.GE.AND P0, PT, R5, R11, PT ;  /* 0x0000000b0500720c */ /* 0x000fda0003f06270 */
[----:B------:R-:W-:Y:S05]  /*16d0*/  @P0 BRA `(.L_x_1118) ;  /* 0x0000007000000947 */ /* 0x000fea0003800000 */
[----:B------:R-:W4:Y:S02]  /*16e0*/  LDL.64 R8, [R1+0x48] ;  /* 0x0000480001087983 */ /* 0x000f240000100a00 */
[----:B---34-:R-:W-:-:S04]  /*16f0*/  LEA R4, P0, R8, R4, 0x1 ;  /* 0x0000000408047211 */ /* 0x018fc800078008ff */
[----:B--2---:R-:W-:-:S05]  /*1700*/  LEA.HI.X R5, R8, R6, R9, 0x1, P0 ;  /* 0x0000000608057211 */ /* 0x004fca00000f0c09 */
[----:B------:R-:W-:Y:S01]  /*1710*/  @!PT LDS RZ, [RZ] ;  /* 0x00000000fffff984 */ /* 0x000fe20000000800 */
[----:B------:R-:W-:Y:S01]  /*1720*/  @!PT LDS RZ, [RZ] ;  /* 0x00000000fffff984 */ /* 0x000fe20000000800 */
[----:B------:R-:W-:Y:S01]  /*1730*/  @!PT LDS RZ, [RZ] ;  /* 0x00000000fffff984 */ /* 0x000fe20000000800 */
[----:B------:R2:W-:Y:S04]  /*1740*/  LDGSTS.E.BYPASS.LTC128B.128 [R241+0x7900], [R4.64], !P2 ;  /* 0x0790000004f17fae */ /* 0x0005e8000d101d48 */
.L_x_1118:
[----:B------:R-:W-:Y:S05]  /*1750*/  BSYNC B0 ;  /* 0x0000000000007941 */ /* 0x000fea0003800000 */
.L_x_1117:
[----:B------:R-:W-:Y:S05]  /*1760*/  BRA.DIV ~URZ, `(.L_x_1119) ;  /* 0x00014a127f007947 */ /* 0x000fea000b800000 */
[----:B--2---:R2:W4:Y:S02]  /*1770*/  SHFL.IDX PT, R6, R2, 0x2, 0x181f ;  /* 0x00581f0002067f89 */ /* 0x00452400000e0000 */
.L_x_1165:
[----:B------:R-:W-:Y:S05]  /*1780*/  BRA.DIV ~URZ, `(.L_x_1120) ;  /* 0x00014a627f007947 */ /* 0x000fea000b800000 */
[----:B---3--:R3:W1:Y:S02]  /*1790*/  SHFL.IDX PT, R4, R3, 0x2, 0x181f ;  /* 0x00581f0003047f89 */ /* 0x00866400000e0000 */
.L_x_1166:
[----:B------:R-:W-:Y:S01]  /*17a0*/  IADD3 R5, R0, 0x20, RZ ;  /* 0x0000002000057810 */ /* 0x000fe20007ffe0ff */
[----:B------:R-:W-:Y:S03]  /*17b0*/  BSSY B0, `(.L_x_1121) ;  /* 0x000000a000007945 */ /* 0x000fe60003800000 */
[----:B------:R-:W-:-:S13]  /*17c0*/  ISETP.GE.AND P0, PT, R5, R11, PT ;  /* 0x0000000b0500720c */ /* 0x000fda0003f06270 */
[----:B------:R-:W-:Y:S05]  /*17d0*/  @P0 BRA `(.L_x_1122) ;  /* 0x0000007000000947 */ /* 0x000fea0003800000 */
[----:B------:R-:W5:Y:S02]  /*17e0*/  LDL.64 R8, [R1+0x48] ;  /* 0x0000480001087983 */ /* 0x000f640000100a00 */
[----:B-1---5:R-:W-:-:S04]  /*17f0*/  LEA R4, P0, R8, R4, 0x1 ;  /* 0x0000000408047211 */ /* 0x022fc800078008ff */
[----:B----4-:R-:W-:-:S05]  /*1800*/  LEA.HI.X R5, R8, R6, R9, 0x1, P0 ;  /* 0x0000000608057211 */ /* 0x010fca00000f0c09 */
[----:B------:R-:W-:Y:S01]  /*1810*/  @!PT LDS RZ, [RZ] ;  /* 0x00000000fffff984 */ /* 0x000fe20000000800 */
[----:B------:R-:W-:Y:S01]  /*1820*/  @!PT LDS RZ, [RZ] ;  /* 0x00000000fffff984 */ /* 0x000fe20000000800 */
[----:B------:R-:W-:Y:S01]  /*1830*/  @!PT LDS RZ, [RZ] ;  /* 0x00000000fffff984 */ /* 0x000fe20000000800 */
[----:B------:R1:W-:Y:S04]  /*1840*/  LDGSTS.E.BYPASS.LTC128B.128 [R241+0x8100], [R4.64], !P2 ;  /* 0x0810000004f17fae */ /* 0x0003e8000d101d48 */
.L_x_1122:
[----:B------:R-:W-:Y:S05]  /*1850*/  BSYNC B0 ;  /* 0x0000000000007941 */ /* 0x000fea0003800000 */
.L_x_1121:
[----:B------:R-:W-:Y:S05]  /*1860*/  BRA.DIV ~URZ, `(.L_x_1123) ;  /* 0x000149f27f007947 */ /* 0x000fea000b800000 */
[----:B----4-:R4:W2:Y:S04]  /*1870*/  SHFL.IDX PT, R6, R2, 0x3, 0x181f ;  /* 0x00781f0002067f89 */ /* 0x0108a800000e0000 */
[----:B-1----:R4:W1:Y:S02]  /*1880*/  SHFL.IDX PT, R4, R3, 0x3, 0x181f ;  /* 0x00781f0003047f89 */ /* 0x00286400000e0000 */
.L_x_1167:
        /* <DEDUP_REMOVED lines=11> */
.L_x_1125:
[----:B------:R-:W-:Y:S05]  /*1940*/  BSYNC B0 ;  /* 0x0000000000007941 */ /* 0x000fea0003800000 */
.L_x_1124:
[----:B------:R-:W-:Y:S05]  /*1950*/  BRA.DIV ~URZ, `(.L_x_1126) ;  /* 0x000149d27f007947 */ /* 0x000fea000b800000 */
[----:B--2---:R2:W3:Y:S02]  /*1960*/  SHFL.IDX PT, R6, R2, 0x4, 0x181f ;  /* 0x00981f0002067f89 */ /* 0x0044e400000e0000 */
.L_x_1168:
[----:B------:R-:W-:Y:S05]  /*1970*/  BRA.DIV ~URZ, `(.L_x_1127) ;  /* 0x00014a227f007947 */ /* 0x000fea000b800000 */
[----:B-1----:R1:W2:Y:S02]  /*1980*/  SHFL.IDX PT, R4, R3, 0x4, 0x181f ;  /* 0x00981f0003047f89 */ /* 0x0022a400000e0000 */
.L_x_1169:
[----:B------:R-:W-:Y:S01]  /*1990*/  IADD3 R5, R0, 0x40, RZ ;  /* 0x0000004000057810 */ /* 0x000fe20007ffe0ff */
[----:B------:R-:W-:Y:S03]  /*19a0*/  BSSY B0, `(.L_x_1128) ;  /* 0x000000a000007945 */ /* 0x000fe60003800000 */
[----:B------:R-:W-:-:S13]  /*19b0*/  ISETP.GE.AND P0, PT, R5, R11, PT ;  /* 0x0000000b0500720c */ /* 0x000fda0003f06270 */
[----:B------:R-:W-:Y:S05]  /*19c0*/  @P0 BRA `(.L_x_1129) ;  /* 0x0000007000000947 */ /* 0x000fea0003800000 */
[----:B------:R-:W5:Y:S02]  /*19d0*/  LDL.64 R8, [R1+0x48] ;  /* 0x0000480001087983 */ /* 0x000f640000100a00 */
[----:B--2--5:R-:W-:-:S04]  /*19e0*/  LEA R4, P0, R8, R4, 0x1 ;  /* 0x0000000408047211 */ /* 0x024fc800078008ff */
[----:B---3--:R-:W-:-:S05]  /*19f0*/  LEA.HI.X R5, R8, R6, R9, 0x1, P0 ;  /* 0x0000000608057211 */ /* 0x008fca00000f0c09 */
[----:B------:R-:W-:Y:S01]  /*1a00*/  @!PT LDS RZ, [RZ] ;  /* 0x00000000fffff984 */ /* 0x000fe20000000800 */
[----:B------:R-:W-:Y:S01]  /*1a10*/  @!PT LDS RZ, [RZ] ;  /* 0x00000000fffff984 */ /* 0x000fe20000000800 */
[----:B------:R-:W-:Y:S01]  /*1a20*/  @!PT LDS RZ, [RZ] ;  /* 0x00000000fffff984 */ /* 0x000fe20000000800 */
[----:B------:R2:W-:Y:S04]  /*1a30*/  LDGSTS.E.BYPASS.LTC128B.128 [R241+0x9100], [R4.64], !P2 ;  /* 0x0910000004f17fae */ /* 0x0005e8000d101d48 */
.L_x_1129:
[----:B------:R-:W-:Y:S05]  /*1a40*/  BSYNC B0 ;  /* 0x0000000000007941 */ /* 0x000fea0003800000 */
.L_x_1128:
[----:B------:R-:W-:Y:S05]  /*1a50*/  BRA.DIV ~URZ, `(.L_x_1130) ;  /* 0x000149b27f007947 */ /* 0x000fea000b800000 */
[----:B---3--:R3:W1:Y:S04]  /*1a60*/  SHFL.IDX PT, R6, R2, 0x5, 0x181f ;  /* 0x00b81f0002067f89 */ /* 0x00866800000e0000 */
[----:B--2---:R3:W2:Y:S02]  /*1a70*/  SHFL.IDX PT, R4, R3, 0x5, 0x181f ;  /* 0x00b81f0003047f89 */ /* 0x0046a400000e0000 */
.L_x_1170:
[----:B------:R-:W-:Y:S01]  /*1a80*/  IADD3 R5, R0, 0x50, RZ ;  /* 0x0000005000057810 */ /* 0x000fe20007ffe0ff */
[----:B------:R-:W-:Y:S03]  /*1a90*/  BSSY B0, `(.L_x_1131) ;  /* 0x000000a000007945 */ /* 0x000fe60003800000 */
[----:B------:R-:W-:-:S13]  /*1aa0*/  ISETP.GE.AND P0, PT, R5, R11, PT ;  /* 0x0000000b0500720c */ /* 0x000fda0003f06270 */
[----:B------:R-:W-:Y:S05]  /*1ab0*/  @P0 BRA `(.L_x_1132) ;  /* 0x0000007000000947 */ /* 0x000fea0003800000 */
[----:B------:R-:W5:Y:S02]  /*1ac0*/  LDL.64 R8, [R1+0x48] ;  /* 0x0000480001087983 */ /* 0x000f640000100a00 */
[----:B--2--5:R-:W-:-:S04]  /*1ad0*/  LEA R4, P0, R8, R4, 0x1 ;  /* 0x0000000408047211 */ /* 0x024fc800078008ff */
[----:B-1----:R-:W-:-:S05]  /*1ae0*/  LEA.HI.X R5, R8, R6, R9, 0x1, P0 ;  /* 0x0000000608057211 */ /* 0x002fca00000f0c09 */
[----:B------:R-:W-:Y:S01]  /*1af0*/  @!PT LDS RZ, [RZ] ;  /* 0x00000000fffff984 */ /* 0x000fe20000000800 */
[----:B------:R-:W-:Y:S01]  /*1b00*/  @!PT LDS RZ, [RZ] ;  /* 0x00000000fffff984 */ /* 0x000fe20000000800 */
[----:B------:R-:W-:Y:S01]  /*1b10*/  @!PT LDS RZ, [RZ] ;  /* 0x00000000fffff984 */ /* 0x000fe20000000800 */
[----:B------:R1:W-:Y:S04]  /*1b20*/  LDGSTS.E.BYPASS.LTC128B.128 [R241+0x9900], [R4.64], !P2 ;  /* 0x0990000004f17fae */ /* 0x0003e8000d101d48 */
.L_x_1132:
[----:B------:R-:W-:Y:S05]  /*1b30*/  BSYNC B0 ;  /* 0x0000000000007941 */ /* 0x000fea0003800000 */
.L_x_1131:
[----:B------:R-:W-:Y:S05]  /*1b40*/  BRA.DIV ~URZ, `(.L_x_1133) ;  /* 0x000149927f007947 */ /* 0x000fea000b800000 */
[----:B-1----:R1:W3:Y:S02]  /*1b50*/  SHFL.IDX PT, R6, R2, 0x6, 0x181f ;  /* 0x00d81f0002067f89 */ /* 0x0022e400000e0000 */
.L_x_1171:
[----:B------:R-:W-:Y:S05]  /*1b60*/  BRA.DIV ~URZ, `(.L_x_1134) ;  /* 0x000149e27f007947 */ /* 0x000fea000b800000 */
[----:B--2---:R2:W1:Y:S02]  /*1b70*/  SHFL.IDX PT, R4, R3, 0x6, 0x181f ;  /* 0x00d81f0003047f89 */ /* 0x00446400000e0000 */
.L_x_1172:
        /* <DEDUP_REMOVED lines=11> */
.L_x_1136:
[----:B------:R-:W-:Y:S05]  /*1c30*/  BSYNC B0 ;  /* 0x0000000000007941 */ /* 0x000fea0003800000 */
.L_x_1135:
[----:B------:R-:W-:Y:S05]  /*1c40*/  BRA.DIV ~URZ, `(.L_x_1137) ;  /* 0x000149727f007947 */ /* 0x000fea000b800000 */
[----:B-1----:R1:W2:Y:S04]  /*1c50*/  SHFL.IDX PT, R4, R2, 0x7, 0x181f ;  /* 0x00f81f0002047f89 */ /* 0x0022a800000e0000 */
[----:B--234-:R-:W2:Y:S02]  /*1c60*/  SHFL.IDX PT, R3, R3, 0x7, 0x181f ;  /* 0x00f81f0003037f89 */ /* 0x01cea400000e0000 */
.L_x_1173:
[----:B------:R-:W3:Y:S01]  /*1c70*/  LDL.64 R18, [R1+0x48] ;  /* 0x0000480001127983 */ /* 0x000ee20000100a00 */
[----:B------:R-:W-:-:S04]  /*1c80*/  IADD3 R0, R0, 0x70, RZ ;  /* 0x0000007000007810 */ /* 0x000fc80007ffe0ff */
[----:B------:R-:W-:-:S13]  /*1c90*/  ISETP.GE.AND P1, PT, R0, R11, PT ;  /* 0x0000000b0000720c */ /* 0x000fda0003f26270 */
[C---:B-123--:R-:W-:Y:S02]  /*1ca0*/  @!P1 LEA R2, P0, R18.reuse, R3, 0x1 ;  /* 0x0000000312029211 */ /* 0x04efe400078008ff */
[C---:B------:R-:W-:Y:S02]  /*1cb0*/  ISETP.GE.AND P6, PT, R18.reuse, c[0x0][0x1d4], PT ;  /* 0x0000750012007a0c */ /* 0x040fe40003fc6270 */
[----:B------:R-:W-:-:S05]  /*1cc0*/  @!P1 LEA.HI.X R3, R18, R4, R19, 0x1, P0 ;  /* 0x0000000412039211 */ /* 0x000fca00000f0c13 */
[----:B------:R-:W-:Y:S01]  /*1cd0*/  @!PT LDS RZ, [RZ] ;  /* 0x00000000fffff984 */ /* 0x000fe20000000800 */
[----:B------:R-:W-:Y:S01]  /*1ce0*/  @!PT LDS RZ, [RZ] ;  /* 0x00000000fffff984 */ /* 0x000fe20000000800 */
[----:B------:R-:W-:Y:S01]  /*1cf0*/  @!PT LDS RZ, [RZ] ;  /* 0x00000000fffff984 */ /* 0x000fe20000000800 */
[----:B------:R1:W-:Y:S04]  /*1d00*/  @!P1 LDGSTS.E.BYPASS.LTC128B.128 [R241+0xa900], [R2.64], !P2 ;  /* 0x0a90000002f19fae */ /* 0x0003e8000d101d48 */
[----:B------:R-:W0:Y:S01]  /*1d10*/  LDGDEPBAR ;  /* 0x00000000000079af */ /* 0x000e220000000000 */
[----:B------:R-:W-:Y:S02]  /*1d20*/  WARPSYNC 0xffffffff ;  /* 0xffffffff00007948 */ /* 0x000fe40003800000 */
[----:B------:R-:W2:Y:S04]  /*1d30*/  LDL R204, [R1+0xc] ;  /* 0x00000c0001cc7983 */ /* 0x000ea80000100800 */
[----:B------:R-:W3:Y:S04]  /*1d40*/  LDL R5, [R1+0x38] ;  /* 0x0000380001057983 */ /* 0x000ee80000100800 */
[----:B------:R-:W4:Y:S04]  /*1d50*/  LDL.64 R6, [R1+0x28] ;  /* 0x0000280001067983 */ /* 0x000f280000100a00 */
[----:B------:R-:W5:Y:S04]  /*1d60*/  LDL R22, [R1+0x3c] ;  /* 0x00003c0001167983 */ /* 0x000f680000100800 */
[----:B------:R-:W5:Y:S04]  /*1d70*/  LDL.64 R20, [R1+0x30] ;  /* 0x0000300001147983 */ /* 0x000f680000100a00 */
[----:B------:R-:W1:Y:S01]  /*1d80*/  S2R R9, SR_TID.X ;  /* 0x0000000000097919 */ /* 0x000e620000002100 */
[----:B------:R-:W-:-:S02]  /*1d90*/  MOV R93, 0xffffff90 ;  /* 0xffffff90005d7802 */ /* 0x000fc40000000f00 */
[----:B------:R-:W-:Y:S01]  /*1da0*/  SHF.R.S32.HI R10, RZ, 0x1f, R92 ;  /* 0x0000001fff0a7819 */ /* 0x000fe2000001145c */
[----:B-1----:R-:W-:Y:S01]  /*1db0*/  IMAD.WIDE.U32 R2, R92, c[0x0][0x1e0], RZ ;  /* 0x000078005c027a25 */ /* 0x002fe200078e00ff */
[----:B------:R-:W-:Y:S01]  /*1dc0*/  MOV R179, c[0x0][0x1e0] ;  /* 0x0000780000b37a02 */ /* 0x000fe20000000f00 */
[----:B------:R-:W-:Y:S01]  /*1dd0*/  ULDC.64 UR4, c[0x0][0x208] ;  /* 0x0000820000047ab9 */ /* 0x000fe20000000a00 */
[----:B------:R-:W-:Y:S01]  /*1de0*/  MOV R180, c[0x0][0x1e4] ;  /* 0x0000790000b47a02 */ /* 0x000fe20000000f00 */
[----:B------:R-:W-:Y:S01]  /*1df0*/  IMAD R0, R10, c[0x0][0x1e0], RZ ;  /* 0x000078000a007a24 */ /* 0x000fe200078e02ff */
[----:B------:R-:W-:Y:S01]  /*1e00*/  UMOV UR6, 0x5 ;  /* 0x0000000500067882 */ /* 0x000fe20000000000 */
[----:B------:R-:W5:Y:S01]  /*1e10*/  LDL R181, [R1+0x20] ;  /* 0x0000200001b57983 */ /* 0x000f620000100800 */
[----:B------:R-:W-:-:S04]  /*1e20*/  SHF.R.S32.HI R8, RZ, 0x1f, R9 ;  /* 0x0000001fff087819 */ /* 0x000fc80000011409 */
[----:B------:R-:W-:-:S04]  /*1e30*/  LEA.HI R8, R8, R9, RZ, 0x3 ;  /* 0x0000000908087211 */ /* 0x000fc800078f18ff */
[----:B------:R-:W-:Y:S01]  /*1e40*/  SHF.R.S32.HI R8, RZ, 0x3, R8 ;  /* 0x00000003ff087819 */ /* 0x000fe20000011408 */
[----:B------:R-:W-:-:S05]  /*1e50*/  IMAD R0, R92, c[0x0][0x1e4], R0 ;  /* 0x000079005c007a24 */ /* 0x000fca00078e0200 */
[----:B------:R-:W-:-:S05]  /*1e60*/  IADD3 R0, R3, R0, RZ ;  /* 0x0000000003007210 */ /* 0x000fca0007ffe0ff */
[----:B------:R-:W-:Y:S02]  /*1e70*/  IMAD R0, R0, 0x70, RZ ;  /* 0x0000007000007824 */ /* 0x000fe400078e02ff */
[----:B------:R-:W-:Y:S01]  /*1e80*/  IMAD.WIDE.U32 R12, R179, 0x20, RZ ;  /* 0x00000020b30c7825 */ /* 0x000fe200078e00ff */
[----:B------:R-:W-:Y:S02]  /*1e90*/  USHF.L.U32 UR7, UR4, 0x5, URZ ;  /* 0x0000000504077899 */ /* 0x000fe4000800063f */
[----:B------:R-:W-:Y:S01]  /*1ea0*/  USHF.L.U64.HI UR5, UR4, UR6, UR5 ;  /* 0x0000000604057299 */ /* 0x000fe20008010205 */
[----:B------:R-:W-:Y:S01]  /*1eb0*/  BAR.SYNC.DEFER_BLOCKING 0x0 ;  /* 0x0000000000007b1d */ /* 0x000fe20000010000 */
[----:B--2---:R-:W-:-:S05]  /*1ec0*/  IMAD R93, R204, R93, 0x70 ;  /* 0x00000070cc5d7424 */ /* 0x004fca00078e025d */
[----:B------:R-:W-:-:S04]  /*1ed0*/  IADD3 R16, R93, c[0x0][0x1d0], -R8 ;  /* 0x000074005d107a10 */ /* 0x000fc80007ffe808 */
[C---:B------:R-:W-:Y:S02]  /*1ee0*/  ISETP.GE.AND P3, PT, R16.reuse, 0x1, PT ;  /* 0x000000011000780c */ /* 0x040fe40003f66270 */
[----:B------:R-:W-:Y:S02]  /*1ef0*/  ISETP.GE.AND P2, PT, R16, 0x11, PT ;  /* 0x000000111000780c */ /* 0x000fe40003f46270 */
[----:B----4-:R-:W-:Y:S02]  /*1f00*/  MOV R94, R6 ;  /* 0x00000006005e7202 */ /* 0x010fe40000000f00 */
[----:B---3--:R-:W-:-:S05]  /*1f10*/  MOV R95, R5 ;  /* 0x00000005005f7202 */ /* 0x008fca0000000f00 */
[----:B------:R-:W-:Y:S01]  /*1f20*/  IMAD.WIDE.U32 R2, R2, 0x70, R94 ;  /* 0x0000007002027825 */ /* 0x000fe200078e005e */
[----:B------:R-:W-:-:S04]  /*1f30*/  ISETP.GE.AND P0, PT, R16, 0x21, PT ;  /* 0x000000211000780c */ /* 0x000fc80003f06270 */
[C---:B------:R-:W-:Y:S02]  /*1f40*/  @P3 LEA R6, P5, R2.reuse, c[0x0][0x1c8], 0x1 ;  /* 0x0000720002063a11 */ /* 0x040fe400078a08ff */
[----:B------:R-:W-:Y:S02]  /*1f50*/  IADD3 R3, R3, R0, RZ ;  /* 0x0000000003037210 */ /* 0x000fe40007ffe0ff */
[C---:B------:R-:W-:Y:S02]  /*1f60*/  @P2 LEA R0, P1, R179.reuse, R2, 0x4 ;  /* 0x00000002b3002211 */ /* 0x040fe400078220ff */
[----:B------:R-:W-:Y:S02]  /*1f70*/  @P3 LEA.HI.X R7, R2, c[0x0][0x1cc], R3, 0x1, P5 ;  /* 0x0000730002073a11 */ /* 0x000fe400028f0c03 */
[C---:B------:R-:W-:Y:S02]  /*1f80*/  @P2 LEA R4, P5, R0.reuse, c[0x0][0x1c8], 0x1 ;  /* 0x0000720000042a11 */ /* 0x040fe400078a08ff */
[----:B------:R-:W-:Y:S01]  /*1f90*/  @P2 LEA.HI.X R5, R179, R3, R180, 0x4, P1 ;  /* 0x00000003b3052211 */ /* 0x000fe200008f24b4 */
[----:B------:R-:W-:Y:S01]  /*1fa0*/  @!PT LDS RZ, [RZ] ;  /* 0x00000000fffff984 */ /* 0x000fe20000000800 */
[----:B------:R-:W-:Y:S01]  /*1fb0*/  @!PT LDS RZ, [RZ] ;  /* 0x00000000fffff984 */ /* 0x000fe20000000800 */
[----:B------:R-:W-:Y:S01]  /*1fc0*/  @!PT LDS RZ, [RZ] ;  /* 0x00000000fffff984 */ /* 0x000fe20000000800 */
[----:B------:R1:W-:Y:S03]  /*1fd0*/  @P3 LDGSTS.E.BYPASS.LTC128B.128 [R241+0x3900], [R6.64], !P6 ;  /* 0x0390000006f13fae */ /* 0x0003e6000f101d48 */
[----:B------:R-:W-:-:S02]  /*1fe0*/  @P2 LEA.HI.X R5, R0, c[0x0][0x1cc], R5, 0x1, P5 ;  /* 0x0000730000052a11 */ /* 0x000fc400028f0c05 */
[----:B------:R-:W-:Y:S02]  /*1ff0*/  ISETP.GE.AND P5, PT, R16, 0x31, PT ;  /* 0x000000311000780c */ /* 0x000fe40003fa6270 */
[----:B------:R-:W-:Y:S01]  /*2000*/  SHF.L.U32 R8, R180, 0x5, RZ ;  /* 0x00000005b4087819 */ /* 0x000fe200000006ff */
[----:B------:R2:W-:Y:S01]  /*2010*/  @P2 LDGSTS.E.BYPASS.LTC128B.128 [R241+0x4100], [R4.64], !P6 ;  /* 0x0410000004f12fae */ /* 0x0005e2000f101d48 */
[----:B------:R-:W-:-:S04]  /*2020*/  @P0 IADD3 R9, P1, R2, R12, RZ ;  /* 0x0000000c02090210 */ /* 0x000fc80007f3e0ff */
[----:B------:R-:W-:Y:S02]  /*2030*/  @P0 IADD3.X R0, R3, R13, R8, P1, !PT ;  /* 0x0000000d03000210 */ /* 0x000fe40000ffe408 */
[C---:B------:R-:W-:Y:S02]  /*2040*/  @P0 LEA R8, P1, R9.reuse, c[0x0][0x1c8], 0x1 ;  /* 0x0000720009080a11 */ /* 0x040fe400078208ff */
[C---:B------:R-:W-:Y:S02]  /*2050*/  ISETP.GE.AND P3, PT, R16.reuse, 0x41, PT ;  /* 0x000000411000780c */ /* 0x040fe40003f66270 */
[----:B------:R-:W-:Y:S02]  /*2060*/  ISETP.GE.AND P2, PT, R16, 0x51, PT ;  /* 0x000000511000780c */ /* 0x000fe40003f46270 */
[----:B------:R-:W-:Y:S01]  /*2070*/  @P0 LEA.HI.X R9, R9, c[0x0][0x1cc], R0, 0x1, P1 ;  /* 0x0000730009090a11 */ /* 0x000fe200008f0c00 */
[----:B------:R-:W-:-:S04]  /*2080*/  @P5 IMAD R0, R180, 0x30, RZ ;  /* 0x00000030b4005824 */ /* 0x000fc800078e02ff */
[----:B------:R3:W-:Y:S01]  /*2090*/  @P0 LDGSTS.E.BYPASS.LTC128B.128 [R241+0x4900], [R8.64], !P6 ;  /* 0x0490000008f10fae */ /* 0x0007e2000f101d48 */
[----:B------:R-:W-:Y:S01]  /*20a0*/  ISETP.GE.AND P1, PT, R16, 0x61, PT ;  /* 0x000000611000780c */ /* 0x000fe20003f26270 */
[----:B--2---:R-:W-:-:S05]  /*20b0*/  @P5 IMAD.WIDE.U32 R4, R179, 0x30, R2 ;  /* 0x00000030b3045825 */ /* 0x004fca00078e0002 */
[----:B------:R-:W-:Y:S02]  /*20c0*/  @P5 IADD3 R0, R5, R0, RZ ;  /* 0x0000000005005210 */ /* 0x000fe40007ffe0ff */
[C---:B------:R-:W-:Y:S02]  /*20d0*/  @P5 LEA R14, P0, R4.reuse, c[0x0][0x1c8], 0x1 ;  /* 0x00007200040e5a11 */ /* 0x040fe400078008ff */
[-C--:B-1----:R-:W-:Y:S02]  /*20e0*/  @P2 MOV R6, R2.reuse ;  /* 0x0000000200062202 */ /* 0x082fe40000000f00 */
[----:B------:R-:W-:Y:S02]  /*20f0*/  @P5 LEA.HI.X R15, R4, c[0x0][0x1cc], R0, 0x1, P0 ;  /* 0x00007300040f5a11 */ /* 0x000fe400000f0c00 */
[C---:B------:R-:W-:Y:S02]  /*2100*/  @P3 LEA R0, P0, R179.reuse, R2, 0x6 ;  /* 0x00000002b3003211 */ /* 0x040fe400078030ff */
[-C--:B------:R-:W-:Y:S01]  /*2110*/  @P2 MOV R7, R3.reuse ;  /* 0x0000000300072202 */ /* 0x080fe20000000f00 */
[C---:B------:R-:W-:Y:S01]  /*2120*/  @P2 IMAD R5, R180.reuse, 0x50, RZ ;  /* 0x00000050b4052824 */ /* 0x040fe200078e02ff */
[C---:B------:R-:W-:Y:S01]  /*2130*/  @P3 LEA.HI.X R4, R179.reuse, R3, R180, 0x6, P0 ;  /* 0x00000003b3043211 */ /* 0x040fe200000f34b4 */
[----:B------:R-:W-:Y:S01]  /*2140*/  @P1 IMAD R17, R180, 0x60, RZ ;  /* 0x00000060b4111824 */ /* 0x000fe200078e02ff */
[C---:B------:R-:W-:Y:S01]  /*2150*/  @P3 LEA R12, P0, R0.reuse, c[0x0][0x1c8], 0x1 ;  /* 0x00007200000c3a11 */ /* 0x040fe200078008ff */
[----:B------:R-:W-:Y:S01]  /*2160*/  @P2 IMAD.WIDE.U32 R6, R179, 0x50, R6 ;  /* 0x00000050b3062825 */ /* 0x000fe200078e0006 */
[----:B------:R1:W-:Y:S02]  /*2170*/  @P5 LDGSTS.E.BYPASS.LTC128B.128 [R241+0x5100], [R14.64], !P6 ;  /* 0x051000000ef15fae */ /* 0x0003e4000f101d48 */
[----:B------:R-:W-:Y:S01]  /*2180*/  @P3 LEA.HI.X R13, R0, c[0x0][0x1cc], R4, 0x1, P0 ;  /* 0x00007300000d3a11 */ /* 0x000fe200000f0c04 */
[----:B------:R-:W-:Y:S01]  /*2190*/  IMAD R0, R10, c[0x0][0x208], RZ ;  /* 0x000082000a007a24 */ /* 0x000fe200078e02ff */
[----:B------:R-:W-:Y:S01]  /*21a0*/  @P2 IADD3 R7, R7, R5, RZ ;  /* 0x0000000507072210 */ /* 0x000fe20007ffe0ff */
[----:B------:R-:W-:Y:S01]  /*21b0*/  @P1 IMAD.WIDE.U32 R4, R179, 0x60, R2 ;  /* 0x00000060b3041825 */ /* 0x000fe200078e0002 */
[C---:B------:R-:W-:Y:S01]  /*21c0*/  @P2 LEA R10, P0, R6.reuse, c[0x0][0x1c8], 0x1 ;  /* 0x00007200060a2a11 */ /* 0x040fe200078008ff */
[----:B------:R2:W-:Y:S03]  /*21d0*/  @P3 LDGSTS.E.BYPASS.LTC128B.128 [R241+0x5900], [R12.64], !P6 ;  /* 0x059000000cf13fae */ /* 0x0005e6000f101d48 */
[----:B------:R-:W-:-:S02]  /*21e0*/  @P2 LEA.HI.X R11, R6, c[0x0][0x1cc], R7, 0x1, P0 ;  /* 0x00007300060b2a11 */ /* 0x000fc400000f0c07 */
[----:B------:R-:W-:Y:S02]  /*21f0*/  @P1 IADD3 R5, R5, R17, RZ ;  /* 0x0000001105051210 */ /* 0x000fe40007ffe0ff */
[C---:B------:R-:W-:Y:S01]  /*2200*/  @P1 LEA R6, P0, R4.reuse, c[0x0][0x1c8], 0x1 ;  /* 0x0000720004061a11 */ /* 0x040fe200078008ff */
[----:B------:R4:W-:Y:S03]  /*2210*/  @P2 LDGSTS.E.BYPASS.LTC128B.128 [R241+0x6100], [R10.64], !P6 ;  /* 0x061000000af12fae */ /* 0x0009e6000f101d48 */
[----:B------:R-:W-:-:S05]  /*2220*/  @P1 LEA.HI.X R7, R4, c[0x0][0x1cc], R5, 0x1, P0 ;  /* 0x0000730004071a11 */ /* 0x000fca00000f0c05 */
[----:B------:R1:W-:Y:S04]  /*2230*/  @P1 LDGSTS.E.BYPASS.LTC128B.128 [R241+0x6900], [R6.64], !P6 ;  /* 0x0690000006f11fae */ /* 0x0003e8000f101d48 */
[----:B------:R-:W0:Y:S01]  /*2240*/  LDGDEPBAR ;  /* 0x00000000000079af */ /* 0x000e220000000000 */
[----:B---3--:R-:W-:-:S04]  /*2250*/  IMAD.WIDE.U32 R8, R92, c[0x0][0x208], RZ ;  /* 0x000082005c087a25 */ /* 0x008fc800078e00ff */
[----:B------:R-:W-:Y:S01]  /*2260*/  IMAD R0, R92, c[0x0][0x20c], R0 ;  /* 0x000083005c007a24 */ /* 0x000fe200078e0200 */
[----:B-----5:R-:W-:Y:S02]  /*2270*/  MOV R2, R20 ;  /* 0x0000001400027202 */ /* 0x020fe40000000f00 */
[----:B------:R-:W-:Y:S01]  /*2280*/  MOV R3, R22 ;  /* 0x0000001600037202 */ /* 0x000fe20000000f00 */
[----:B------:R-:W-:-:S04]  /*2290*/  DEPBAR.LE SB0, 0x1 ;  /* 0x000080400000791a */ /* 0x000fc80000000000 */
[----:B------:R-:W-:-:S04]  /*22a0*/  DEPBAR.LE SB0, 0x0 ;  /* 0x000080000000791a */ /* 0x000fc80000000000 */
[----:B------:R-:W-:Y:S01]  /*22b0*/  BAR.SYNC.DEFER_BLOCKING 0x0 ;  /* 0x0000000000007b1d */ /* 0x000fe20000010000 */
[----:B------:R-:W-:Y:S01]  /*22c0*/  IADD3 R0, R9, R0, RZ ;  /* 0x0000000009007210 */ /* 0x000fe20007ffe0ff */
[----:B------:R-:W-:-:S04]  /*22d0*/  IMAD.WIDE.U32 R2, R8, 0x70, R2 ;  /* 0x0000007008027825 */ /* 0x000fc800078e0002 */
[----:B------:R-:W-:Y:S01]  /*22e0*/  IMAD R0, R0, 0x70, RZ ;  /* 0x0000007000007824 */ /* 0x000fe200078e02ff */
[----:B--2---:R-:W-:-:S04]  /*22f0*/  LEA R12, P1, R2, c[0x0][0x1f8], 0x1 ;  /* 0x00007e00020c7a11 */ /* 0x004fc800078208ff */
[----:B------:R-:W-:Y:S02]  /*2300*/  IADD3 R0, R3, R0, RZ ;  /* 0x0000000003007210 */ /* 0x000fe40007ffe0ff */
[----:B----4-:R-:W-:Y:S02]  /*2310*/  IADD3 R10, P0, R12, UR7, RZ ;  /* 0x000000070c0a7c10 */ /* 0x010fe4000ff1e0ff */
[----:B------:R-:W-:Y:S02]  /*2320*/  LEA.HI.X R13, R2, c[0x0][0x1fc], R0, 0x1, P1 ;  /* 0x00007f00020d7a11 */ /* 0x000fe400008f0c00 */
[----:B------:R-:W-:Y:S01]  /*2330*/  IADD3 R8, P2, R10, UR7, RZ ;  /* 0x000000070a087c10 */ /* 0x000fe2000ff5e0ff */
[----:B------:R-:W-:Y:S04]  /*2340*/  LDSM.16.M88.4 R32, [R230] ;  /* 0x00000000e620783b */ /* 0x000fe80000000200 */
[----:B------:R-:W2:Y:S01]  /*2350*/  LDSM.16.M88.4 R44, [R119] ;  /* 0x00000000772c783b */ /* 0x000ea20000000200 */
[----:B------:R-:W-:-:S02]  /*2360*/  IADD3.X R11, R13, UR5, RZ, P0, !PT ;  /* 0x000000050d0b7c10 */ /* 0x000fc400087fe4ff */
[----:B-1----:R-:W-:Y:S01]  /*2370*/  IADD3 R6, P1, R8, UR7, RZ ;  /* 0x0000000708067c10 */ /* 0x002fe2000ff3e0ff */
[----:B------:R-:W1:Y:S01]  /*2380*/  LDSM.16.M88.4 R28, [R230+0x2000] ;  /* 0x00200000e61c783b */ /* 0x000e620000000200 */
[----:B------:R-:W-:-:S03]  /*2390*/  IADD3.X R9, R11, UR5, RZ, P2, !PT ;  /* 0x000000050b097c10 */ /* 0x000fc600097fe4ff */
[----:B------:R-:W-:Y:S01]  /*23a0*/  LDSM.16.M88.4 R24, [R233] ;  /* 0x00000000e918783b */ /* 0x000fe20000000200 */
[----:B------:R-:W-:Y:S02]  /*23b0*/  IADD3.X R7, R9, UR5, RZ, P1, !PT ;  /* 0x0000000509077c10 */ /* 0x000fe40008ffe4ff */
[----:B------:R-:W-:Y:S01]  /*23c0*/  ISETP.GE.AND P1, PT, R18, c[0x0][0x1d4], PT ;  /* 0x0000750012007a0c */ /* 0x000fe20003f26270 */
[----:B------:R-:W3:Y:S01]  /*23d0*/  LDSM.16.M88.4 R48, [R234] ;  /* 0x00000000ea30783b */ /* 0x000ee20000000200 */
[----:B------:R-:W-:Y:S02]  /*23e0*/  IADD3 R4, P0, R6, UR7, RZ ;  /* 0x0000000706047c10 */ /* 0x000fe4000ff1e0ff */
[C---:B------:R-:W-:Y:S01]  /*23f0*/  ISETP.LT.OR P3, PT, R16.reuse, 0x1, P1 ;  /* 0x000000011000780c */ /* 0x040fe20000f61670 */
[----:B------:R-:W-:Y:S01]  /*2400*/  LDSM.16.M88.4 R72, [R119+0x800] ;  /* 0x000800007748783b */ /* 0x000fe20000000200 */
[C---:B------:R-:W-:Y:S02]  /*2410*/  ISETP.LT.OR P2, PT, R16.reuse, 0x11, P1 ;  /* 0x000000111000780c */ /* 0x040fe40000f41670 */
[----:B------:R-:W-:Y:S01]  /*2420*/  IADD3.X R5, R7, UR5, RZ, P0, !PT ;  /* 0x0000000507057c10 */ /* 0x000fe200087fe4ff */
[----:B------:R-:W-:Y:S01]  /*2430*/  LDSM.16.M88.4 R84, [R119+0x1000] ;  /* 0x001000007754783b */ /* 0x000fe20000000200 */
[----:B------:R-:W-:-:S02]  /*2440*/  ISETP.LT.OR P0, PT, R16, 0x21, P1 ;  /* 0x000000211000780c */ /* 0x000fc40000f01670 */
[----:B------:R-:W-:Y:S01]  /*2450*/  IADD3 R2, P5, R4, UR7, RZ ;  /* 0x0000000704027c10 */ /* 0x000fe2000ffbe0ff */
[----:B------:R-:W-:Y:S03]  /*2460*/  LDSM.16.M88.4 R96, [R119+0x1800] ;  /* 0x001800007760783b */ /* 0x000fe60000000200 */
[----:B------:R-:W-:Y:S01]  /*2470*/  IADD3.X R3, R5, UR5, RZ, P5, !PT ;  /* 0x0000000505037c10 */ /* 0x000fe2000affe4ff */
[----:B------:R-:W-:Y:S01]  /*2480*/  LDSM.16.M88.4 R104, [R119+0x2000] ;  /* 0x002000007768783b */ /* 0x000fe20000000200 */
[----:B------:R-:W-:-:S03]  /*2490*/  ISETP.LT.OR P5, PT, R16, 0x31, P1 ;  /* 0x000000311000780c */ /* 0x000fc60000fa1670 */
[----:B------:R-:W-:Y:S04]  /*24a0*/  LDSM.16.M88.4 R112, [R119+0x2800] ;  /* 0x002800007770783b */ /* 0x000fe80000000200 */
[----:B------:R-:W-:Y:S04]  /*24b0*/  LDSM.16.M88.4 R124, [R119+0x3000] ;  /* 0x00300000777c783b */ /* 0x000fe80000000200 */
[----:B------:R-:W4:Y:S04]  /*24c0*/  LDSM.16.M88.4 R20, [R233+0x2000] ;  /* 0x00200000e914783b */ /* 0x000f280000000200 */
[----:B------:R-:W-:Y:S04]  /*24d0*/  LDSM.16.M88.4 R80, [R240] ;  /* 0x00000000f050783b */ /* 0x000fe80000000200 */
[----:B------:R-:W-:Y:S04]  /*24e0*/  LDSM.16.M88.4 R88, [R239] ;  /* 0x00000000ef58783b */ /* 0x000fe80000000200 */
[----:B------:R-:W-:Y:S04]  /*24f0*/  LDSM.16.M88.4 R100, [R238] ;  /* 0x00000000ee64783b */ /* 0x000fe80000000200 */
[----:B------:R-:W-:Y:S04]  /*2500*/  LDSM.16.M88.4 R108, [R237] ;  /* 0x00000000ed6c783b */ /* 0x000fe80000000200 */
[----:B------:R-:W-:Y:S04]  /*2510*/  LDSM.16.M88.4 R120, [R236] ;  /* 0x00000000ec78783b */ /* 0x000fe80000000200 */
[----:B------:R-:W-:Y:S04]  /*2520*/  LDSM.16.M88.4 R128, [R235] ;  /* 0x00000000eb80783b */ /* 0x000fe80000000200 */
        /* <DEDUP_REMOVED lines=8> */
[----:B------:R1:W-:Y:S04]  /*25b0*/  LDGSTS.E.BYPASS.LTC128B.128 [R241+0x1100], [R8.64], !P0 ;  /* 0x0110000008f17fae */ /* 0x0003e8000c101d48 */
[----:B------:R3:W-:Y:S04]  /*25c0*/  LDGSTS.E.BYPASS.LTC128B.128 [R241+0x1900], [R6.64], !P5 ;  /* 0x0190000006f17fae */ /* 0x0007e8000e901d48 */
[----:B------:R3:W-:Y:S04]  /*25d0*/  LDGSTS.E.BYPASS.LTC128B.128 [R241+0x2100], [R4.64], !P3 ;  /* 0x0210000004f17fae */ /* 0x0007e8000d901d48 */
[----:B------:R3:W-:Y:S01]  /*25e0*/  LDGSTS.E.BYPASS.LTC128B.128 [R241+0x2900], [R2.64], !P2 ;  /* 0x0290000002f17fae */ /* 0x0007e2000d101d48 */
[----:B--2---:R-:W-:Y:S01]  /*25f0*/  HMMA.16816.F32 R12, R32, R44, RZ ;  /* 0x0000002c200c723c */ /* 0x004fe200000018ff */
[----:B-1----:R-:W-:-:S04]  /*2600*/  IADD3 R8, P0, R2, UR7, RZ ;  /* 0x0000000702087c10 */ /* 0x002fc8000ff1e0ff */
[----:B------:R-:W-:-:S05]  /*2610*/  IADD3.X R9, R3, UR5, RZ, P0, !PT ;  /* 0x0000000503097c10 */ /* 0x000fca00087fe4ff */
[----:B------:R5:W-:Y:S04]  /*2620*/  LDGSTS.E.BYPASS.LTC128B.128 [R241+0x3100], [R8.64], !P1 ;  /* 0x0310000008f17fae */ /* 0x000be8000c901d48 */
[----:B------:R-:W-:Y:S04]  /*2630*/  LDSM.16.M88.4 R36, [R229] ;  /* 0x00000000e524783b */ /* 0x000fe80000000200 */
[----:B------:R-:W1:Y:S01]  /*2640*/  LDSM.16.M88.4 R16, [R231] ;  /* 0x00000000e710783b */ /* 0x000e620000000200 */
[----:B------:R-:W-:Y:S03]  /*2650*/  HMMA.16816.F32 R52, R28, R44, RZ ;  /* 0x0000002c1c34723c */ /* 0x000fe600000018ff */
[----:B------:R-:W-:Y:S04]  /*2660*/  LDSM.16.M88.4 R40, [R226] ;  /* 0x00000000e228783b */ /* 0x000fe80000000200 */
[----:B---3--:R-:W-:Y:S01]  /*2670*/  LDSM.16.M88.4 R4, [R232+0x2000] ;  /* 0x00200000e804783b */ /* 0x008fe20000000200 */
[----:B------:R-:W-:Y:S03]  /*2680*/  HMMA.16816.F32 R56, R24, R48, R12 ;  /* 0x000000301838723c */ /* 0x000fe6000000180c */
[----:B------:R-:W2:Y:S04]  /*2690*/  LDSM.16.M88.4 R12, [R231+0x2000] ;  /* 0x00200000e70c783b */ /* 0x000ea80000000200 */
[----:B------:R-:W0:Y:S04]  /*26a0*/  LDGDEPBAR ;  /* 0x00000000000079af */ /* 0x000e280000000000 */
[----:B-----5:R-:W3:Y:S01]  /*26b0*/  LDSM.16.M88.4 R8, [R232] ;  /* 0x00000000e808783b */ /* 0x020ee20000000200 */
[----:B------:R-:W-:Y:S08]  /*26c0*/  HMMA.16816.F32 R64, R32, R46, RZ ;  /* 0x0000002e2040723c */ /* 0x000ff000000018ff */
[----:B----4-:R-:W-:Y:S08]  /*26d0*/  HMMA.16816.F32 R52, R20, R48, R52 ;  /* 0x000000301434723c */ /* 0x010ff00000001834 */
[----:B-1----:R-:W-:Y:S08]  /*26e0*/  HMMA.16816.F32 R60, R16, R36, R56 ;  /* 0x00000024103c723c */ /* 0x002ff00000001838 */
[----:B------:R-:W-:Y:S08]  /*26f0*/  HMMA.16816.F32 R56, R28, R46, RZ ;  /* 0x0000002e1c38723c */ /* 0x000ff000000018ff */
[----:B--2---:R-:W-:Y:S08]  /*2700*/  HMMA.16816.F32 R44, R12, R36, R52 ;  /* 0x000000240c2c723c */ /* 0x004ff00000001834 */
[----:B------:R-:W-:Y:S08]  /*2710*/  HMMA.16816.F32 R52, R24, R50, R64 ;  /* 0x000000321834723c */ /* 0x000ff00000001840 */
[----:B---3--:R-:W-:Y:S08]  /*2720*/  HMMA.16816.F32 R64, R8, R40, R60 ;  /* 0x000000280840723c */ /* 0x008ff0000000183c */
        /* <DEDUP_REMOVED lines=149> */
[----:B-1----:R-:W-:-:S07]  /*3080*/  FMUL.FTZ R0, R69, c[0x0][0x320] ;  /* 0x0000c80045007a20 */ /* 0x002fce0000410000 */
[----:B------:R-:W-:Y:S01]  /*3090*/  HMMA.16816.F32 R52, R28, R104, RZ ;  /* 0x000000681c34723c */ /* 0x000fe200000018ff */
        /* <DEDUP_REMOVED lines=12> */
[----:B------:R-:W-:Y:S01]  /*3160*/  HMMA.16816.F32 R52, R32, R106, RZ ;  /* 0x0000006a2034723c */ /* 0x000fe200000018ff */
[----:B-1----:R-:W-:-:S06]  /*3170*/  FMUL.FTZ R0, R66, c[0x0][0x320] ;  /* 0x0000c80042007a20 */ /* 0x002fcc0000410000 */
[----:B------:R1:W1:Y:S02]  /*3180*/  MUFU.TANH R103, R0 ;  /* 0x0000000000677308 */ /* 0x0002640000002400 */
[----:B-1----:R-:W-:Y:S02]  /*3190*/  FMUL.FTZ R0, R67, c[0x0][0x320] ;  /* 0x0000c80043007a20 */ /* 0x002fe40000410000 */
[----:B------:R-:W-:Y:S01]  /*31a0*/  HMMA.16816.F32 R64, R8, R38, R44 ;  /* 0x000000260840723c */ /* 0x000fe2000000182c */
[----:B------:R-:W1:Y:S03]  /*31b0*/  LDSM.16.M88.4 R44, [R226+0x2000] ;  /* 0x00200000e22c783b */ /* 0x000e660000000200 */
[----:B------:R2:W1:Y:S02]  /*31c0*/  MUFU.TANH R102, R0 ;  /* 0x0000000000667308 */ /* 0x0004640000002400 */
[----:B--2---:R-:W-:-:S06]  /*31d0*/  FMUL.FTZ R0, R72, c[0x0][0x320] ;  /* 0x0000c80048007a20 */ /* 0x004fcc0000410000 */
[----:B------:R2:W1:Y:S01]  /*31e0*/  MUFU.TANH R150, R0 ;  /* 0x0000000000967308 */ /* 0x0004620000002400 */
[----:B------:R-:W-:Y:S08]  /*31f0*/  HMMA.16816.F32 R68, R4, R38, R60 ;  /* 0x000000260444723c */ /* 0x000ff0000000183c */
[----:B-----5:R-:W-:Y:S01]  /*3200*/  HMMA.16816.F32 R56, R16, R40, R56 ;  /* 0x000000281038723c */ /* 0x020fe20000001838 */
[----:B--2---:R-:W-:-:S07]  /*3210*/  FMUL.FTZ R0, R73, c[0x0][0x320] ;  /* 0x0000c80049007a20 */ /* 0x004fce0000410000 */
[----:B------:R-:W-:Y:S01]  /*3220*/  HMMA.16816.F32 R60, R28, R106, RZ ;  /* 0x0000006a1c3c723c */ /* 0x000fe200000018ff */
[----:B------:R2:W1:Y:S07]  /*3230*/  MUFU.TANH R151, R0 ;  /* 0x0000000000977308 */ /* 0x00046e0000002400 */
        /* <DEDUP_REMOVED lines=10> */
[----:B------:R2:W2:Y:S01]  /*32e0*/  MUFU.TANH R91, R0 ;  /* 0x00000000005b7308 */ /* 0x0004a20000002400 */
[----:B-1----:R-:W-:Y:S01]  /*32f0*/  HMMA.16816.F32 R72, R4, R44, R36 ;  /* 0x0000002c0448723c */ /* 0x002fe20000001824 */
[----:B--2---:R-:W-:-:S06]  /*3300*/  FMUL.FTZ R0, R66, c[0x0][0x320] ;  /* 0x0000c80042007a20 */ /* 0x004fcc0000410000 */
[----:B------:R1:W2:Y:S01]  /*3310*/  MUFU.TANH R101, R0 ;  /* 0x0000000000657308 */ /* 0x0002a20000002400 */
[----:B------:R-:W-:Y:S01]  /*3320*/  HMMA.16816.F32 R36, R16, R42, R48 ;  /* 0x0000002a1024723c */ /* 0x000fe20000001830 */
[----:B------:R-:W5:Y:S01]  /*3330*/  LDSM.16.M88.4 R48, [R229+0x2800] ;  /* 0x00280000e530783b */ /* 0x000f620000000200 */
[----:B-1----:R-:W-:-:S06]  /*3340*/  FMUL.FTZ R0, R67, c[0x0][0x320] ;  /* 0x0000c80043007a20 */ /* 0x002fcc0000410000 */
[----:B------:R-:W-:Y:S08]  /*3350*/  HMMA.16816.F32 R64, R8, R44, R56 ;  /* 0x0000002c0840723c */ /* 0x000ff00000001838 */
[----:B------:R-:W-:Y:S01]  /*3360*/  HMMA.16816.F32 R56, R32, R112, RZ ;  /* 0x000000702038723c */ /* 0x000fe200000018ff */
[----:B------:R1:W1:Y:S02]  /*3370*/  MUFU.TANH R100, R0 ;  /* 0x0000000000647308 */ /* 0x0002640000002400 */
[----:B-1----:R-:W-:-:S06]  /*3380*/  FMUL.FTZ R0, R68, c[0x0][0x320] ;  /* 0x0000c80044007a20 */ /* 0x002fcc0000410000 */
[----:B------:R1:W1:Y:S01]  /*3390*/  MUFU.TANH R90, R0 ;  /* 0x00000000005a7308 */ /* 0x0002620000002400 */
[----:B------:R-:W-:Y:S08]  /*33a0*/  HMMA.16816.F32 R52, R28, R112, RZ ;  /* 0x000000701c34723c */ /* 0x000ff000000018ff */
        /* <DEDUP_REMOVED lines=13> */
[----:B------:R-:W-:Y:S08]  /*3480*/  HMMA.16816.F32 R68, R4, R46, R60 ;  /* 0x0000002e0444723c */ /* 0x000ff0000000183c */
[----:B-----5:R-:W-:Y:S01]  /*3490*/  HMMA.16816.F32 R52, R16, R48, R56 ;  /* 0x000000301034723c */ /* 0x020fe20000001838 */
[----:B-1----:R-:W-:-:S04]  /*34a0*/  FMUL.FTZ R0, R66, c[0x0][0x320] ;  /* 0x0000c80042007a20 */ /* 0x002fc80000410000 */
[----:B------:R1:W1:Y:S03]  /*34b0*/  MUFU.TANH R145, R0 ;  /* 0x0000000000917308 */ /* 0x0002660000002400 */
[----:B------:R-:W-:Y:S01]  /*34c0*/  HMMA.16816.F32 R56, R28, R114, RZ ;  /* 0x000000721c38723c */ /* 0x000fe200000018ff */
[----:B-1----:R-:W-:-:S07]  /*34d0*/  FMUL.FTZ R0, R67, c[0x0][0x320] ;  /* 0x0000c80043007a20 */ /* 0x002fce0000410000 */
[----:B------:R-:W-:Y:S01]  /*34e0*/  HMMA.16816.F32 R64, R8, R46, R36 ;  /* 0x0000002e0840723c */ /* 0x000fe20000001824 */
[----:B------:R-:W1:Y:S07]  /*34f0*/  LDSM.16.M88.4 R36, [R226+0x2800] ;  /* 0x00280000e224783b */ /* 0x000e6e0000000200 */
[----:B------:R-:W-:Y:S01]  /*3500*/  HMMA.16816.F32 R44, R32, R114, RZ ;  /* 0x00000072202c723c */ /* 0x000fe200000018ff */
[----:B------:R5:W1:Y:S07]  /*3510*/  MUFU.TANH R153, R0 ;  /* 0x0000000000997308 */ /* 0x000a6e0000002400 */
[-C--:B------:R-:W-:Y:S01]  /*3520*/  HMMA.16816.F32 R60, R20, R122.reuse, R56 ;  /* 0x0000007a143c723c */ /* 0x080fe20000001838 */
[----:B-----5:R-:W-:Y:S11]  /*3530*/  FMUL.FTZ R0, R72, c[0x0][0x320] ;  /* 0x0000c80048007a20 */ /* 0x020ff60000410000 */
[----:B------:R-:W-:Y:S04]  /*3540*/  @!UPT UIADD3 URZ, URZ, URZ, URZ ;  /* 0x0000003f3f3ff290 */ /* 0x000fe8000fffe03f */
[----:B------:R-:W-:Y:S01]  /*3550*/  HMMA.16816.F32 R44, R24, R122, R44 ;  /* 0x0000007a182c723c */ /* 0x000fe2000000182c */
[----:B------:R5:W1:Y:S02]  /*3560*/  MUFU.TANH R82, R0 ;  /* 0x0000000000527308 */ /* 0x000a640000002400 */
[----:B-----5:R-:W-:-:S06]  /*3570*/  FMUL.FTZ R0, R73, c[0x0][0x320] ;  /* 0x0000c80049007a20 */ /* 0x020fcc0000410000 */
[----:B------:R5:W1:Y:S01]  /*3580*/  MUFU.TANH R81, R0 ;  /* 0x0000000000517308 */ /* 0x000a620000002400 */
[----:B------:R-:W-:Y:S01]  /*3590*/  HMMA.16816.F32 R40, R12, R48, R40 ;  /* 0x000000300c28723c */ /* 0x000fe20000001828 */
[----:B-----5:R-:W-:-:S06]  /*35a0*/  FMUL.FTZ R0, R74, c[0x0][0x320] ;  /* 0x0000c8004a007a20 */ /* 0x020fcc0000410000 */
[----:B------:R5:W1:Y:S07]  /*35b0*/  MUFU.TANH R85, R0 ;  /* 0x0000000000557308 */ /* 0x000a6e0000002400 */
[-C--:B------:R-:W-:Y:S08]  /*35c0*/  HMMA.16816.F32 R44, R16, R50.reuse, R44 ;  /* 0x00000032102c723c */ /* 0x080ff0000000182c */
[----:B------:R-:W-:Y:S01]  /*35d0*/  HMMA.16816.F32 R48, R12, R50, R60 ;  /* 0x000000320c30723c */ /* 0x000fe2000000183c */
[----:B-----5:R-:W-:-:S04]  /*35e0*/  FMUL.FTZ R0, R75, c[0x0][0x320] ;  /* 0x0000c8004b007a20 */ /* 0x020fc80000410000 */
[----:B------:R5:W1:Y:S02]  /*35f0*/  MUFU.TANH R86, R0 ;  /* 0x0000000000567308 */ /* 0x000a640000002400 */
[----:B-----5:R-:W-:-:S06]  /*3600*/  FMUL.FTZ R0, R64, c[0x0][0x320] ;  /* 0x0000c80040007a20 */ /* 0x020fcc0000410000 */
[----:B------:R5:W1:Y:S02]  /*3610*/  MUFU.TANH R79, R0 ;  /* 0x00000000004f7308 */ /* 0x000a640000002400 */
[----:B-----5:R-:W-:-:S06]  /*3620*/  FMUL.FTZ R0, R65, c[0x0][0x320] ;  /* 0x0000c80041007a20 */ /* 0x020fcc0000410000 */
[----:B------:R5:W1:Y:S01]  /*3630*/  MUFU.TANH R78, R0 ;  /* 0x00000000004e7308 */ /* 0x000a620000002400 */
[----:B------:R-:W-:Y:S01]  /*3640*/  HMMA.16816.F32 R56, R32, R124, RZ ;  /* 0x0000007c2038723c */ /* 0x000fe200000018ff */
[----:B-----5:R-:W-:-:S06]  /*3650*/  FMUL.FTZ R0, R66, c[0x0][0x320] ;  /* 0x0000c80042007a20 */ /* 0x020fcc0000410000 */
[----:B------:R5:W1:Y:S01]  /*3660*/  MUFU.TANH R155, R0 ;  /* 0x00000000009b7308 */ /* 0x000a620000002400 */
[----:B------:R-:W-:Y:S01]  /*3670*/  HMMA.16816.F32 R32, R32, R126, RZ ;  /* 0x0000007e2020723c */ /* 0x000fe200000018ff */
[----:B-----5:R-:W-:-:S07]  /*3680*/  FMUL.FTZ R0, R67, c[0x0][0x320] ;  /* 0x0000c80043007a20 */ /* 0x020fce0000410000 */
[----:B-1----:R-:W-:Y:S01]  /*3690*/  HMMA.16816.F32 R64, R8, R36, R52 ;  /* 0x000000240840723c */ /* 0x002fe20000001834 */
[----:B------:R1:W1:Y:S07]  /*36a0*/  MUFU.TANH R156, R0 ;  /* 0x00000000009c7308 */ /* 0x00026e0000002400 */
[----:B------:R-:W-:Y:S01]  /*36b0*/  HMMA.16816.F32 R52, R28, R124, RZ ;  /* 0x0000007c1c34723c */ /* 0x000fe200000018ff */
[----:B-1----:R-:W-:-:S07]  /*36c0*/  FMUL.FTZ R0, R68, c[0x0][0x320] ;  /* 0x0000c80044007a20 */ /* 0x002fce0000410000 */
[----:B------:R-:W-:Y:S01]  /*36d0*/  HMMA.16816.F32 R60, R4, R38, R48 ;  /* 0x00000026043c723c */ /* 0x000fe20000001830 */
[----:B------:R1:W1:Y:S07]  /*36e0*/  MUFU.TANH R77, R0 ;  /* 0x00000000004d7308 */ /* 0x00026e0000002400 */
[----:B------:R-:W-:Y:S01]  /*36f0*/  HMMA.16816.F32 R48, R28, R126, RZ ;  /* 0x0000007e1c30723c */ /* 0x000fe200000018ff */
[----:B-1----:R-:W-:-:S07]  /*3700*/  FMUL.FTZ R0, R69, c[0x0][0x320] ;  /* 0x0000c80045007a20 */ /* 0x002fce0000410000 */
[----:B------:R-:W-:Y:S01]  /*3710*/  HMMA.16816.F32 R72, R4, R36, R40 ;  /* 0x000000240448723c */ /* 0x000fe20000001828 */
[----:B------:R-:W1:Y:S01]  /*3720*/  LDSM.16.M88.4 R40, [R229+0x3000] ;  /* 0x00300000e528783b */ /* 0x000e620000000200 */
[----:B------:R5:W1:Y:S02]  /*3730*/  MUFU.TANH R76, R0 ;  /* 0x00000000004c7308 */ /* 0x000a640000002400 */
[----:B-----5:R-:W-:-:S06]  /*3740*/  FMUL.FTZ R0, R70, c[0x0][0x320] ;  /* 0x0000c80046007a20 */ /* 0x020fcc0000410000 */
[----:B------:R5:W1:Y:S01]  /*3750*/  MUFU.TANH R80, R0 ;  /* 0x0000000000507308 */ /* 0x000a620000002400 */
[----:B------:R-:W-:Y:S01]  /*3760*/  HMMA.16816.F32 R56, R24, R128, R56 ;  /* 0x000000801838723c */ /* 0x000fe20000001838 */
[----:B-----5:R-:W-:-:S06]  /*3770*/  FMUL.FTZ R0, R71, c[0x0][0x320] ;  /* 0x0000c80047007a20 */ /* 0x020fcc0000410000 */
[----:B------:R5:W1:Y:S01]  /*3780*/  MUFU.TANH R71, R0 ;  /* 0x0000000000477308 */ /* 0x000a620000002400 */
[----:B------:R-:W-:Y:S01]  /*3790*/  HMMA.16816.F32 R52, R20, R128, R52 ;  /* 0x000000801434723c */ /* 0x000fe20000001834 */
[----:B-----5:R-:W-:-:S06]  /*37a0*/  FMUL.FTZ R0, R64, c[0x0][0x320] ;  /* 0x0000c80040007a20 */ /* 0x020fcc0000410000 */
[----:B------:R5:W1:Y:S01]  /*37b0*/  MUFU.TANH R70, R0 ;  /* 0x0000000000467308 */ /* 0x000a620000002400 */
[-C--:B------:R-:W-:Y:S08]  /*37c0*/  HMMA.16816.F32 R24, R24, R130.reuse, R32 ;  /* 0x000000821818723c */ /* 0x080ff00000001820 */
[----:B------:R-:W-:Y:S01]  /*37d0*/  HMMA.16816.F32 R32, R20, R130, R48 ;  /* 0x000000821420723c */ /* 0x000fe20000001830 */
[----:B-----5:R-:W-:-:S04]  /*37e0*/  FMUL.FTZ R0, R65, c[0x0][0x320] ;  /* 0x0000c80041007a20 */ /* 0x020fc80000410000 */
[----:B------:R5:W1:Y:S02]  /*37f0*/  MUFU.TANH R69, R0 ;  /* 0x0000000000457308 */ /* 0x000a640000002400 */
[----:B-----5:R-:W-:-:S06]  /*3800*/  FMUL.FTZ R0, R66, c[0x0][0x320] ;  /* 0x0000c80042007a20 */ /* 0x020fcc0000410000 */
[----:B------:R5:W1:Y:S02]  /*3810*/  MUFU.TANH R174, R0 ;  /* 0x0000000000ae7308 */ /* 0x000a640000002400 */
[----:B-----5:R-:W-:Y:S02]  /*3820*/  FMUL.FTZ R0, R67, c[0x0][0x320] ;  /* 0x0000c80043007a20 */ /* 0x020fe40000410000 */
[----:B------:R-:W-:Y:S01]  /*3830*/  HMMA.16816.F32 R64, R8, R38, R44 ;  /* 0x000000260840723c */ /* 0x000fe2000000182c */
[----:B------:R-:W5:Y:S07]  /*3840*/  LDSM.16.M88.4 R44, [R226+0x3000] ;  /* 0x00300000e22c783b */ /* 0x000f6e0000000200 */
[----:B-1----:R-:W-:Y:S01]  /*3850*/  HMMA.16816.F32 R28, R12, R40, R52 ;  /* 0x000000280c1c723c */ /* 0x002fe20000001834 */
[----:B------:R-:W-:Y:S01]  /*3860*/  FMUL.FTZ R73, R73, c[0x0][0x320] ;  /* 0x0000c80049497a20 */ /* 0x000fe20000410000 */
[----:B------:R1:W1:Y:S01]  /*3870*/  MUFU.TANH R173, R0 ;  /* 0x0000000000ad7308 */ /* 0x0002620000002400 */
[----:B------:R-:W-:Y:S01]  /*3880*/  FMUL.FTZ R74, R74, c[0x0][0x320] ;  /* 0x0000c8004a4a7a20 */ /* 0x000fe20000410000 */
[----:B------:R-:W-:Y:S01]  /*3890*/  ISETP.GT.AND P0, PT, R92, R181, PT ;  /* 0x000000b55c00720c */ /* 0x000fe20003f04270 */
[----:B------:R-:W-:Y:S01]  /*38a0*/  FMUL.FTZ R75, R75, c[0x0][0x320] ;  /* 0x0000c8004b4b7a20 */ /* 0x000fe20000410000 */
[----:B------:R-:W-:-:S04]  /*38b0*/  DEPBAR.LE SB0, 0x0 ;  /* 0x000080000000791a */ /* 0x000fc80000000000 */
[C---:B------:R-:W-:Y:S08]  /*38c0*/  HMMA.16816.F32 R36, R16.reuse, R40, R56 ;  /* 0x000000281024723c */ /* 0x040ff00000001838 */
[-C--:B------:R-:W-:Y:S08]  /*38d0*/  HMMA.16816.F32 R16, R16, R42.reuse, R24 ;  /* 0x0000002a1010723c */ /* 0x080ff00000001818 */
[----:B------:R-:W-:Y:S08]  /*38e0*/  HMMA.16816.F32 R12, R12, R42, R32 ;  /* 0x0000002a0c0c723c */ /* 0x000ff00000001820 */
[-C--:B-----5:R-:W-:Y:S08]  /*38f0*/  HMMA.16816.F32 R36, R8, R44.reuse, R36 ;  /* 0x0000002c0824723c */ /* 0x0a0ff00000001824 */
[----:B------:R-:W-:Y:S08]  /*3900*/  HMMA.16816.F32 R20, R4, R44, R28 ;  /* 0x0000002c0414723c */ /* 0x000ff0000000181c */
[-C--:B------:R-:W-:Y:S08]  /*3910*/  HMMA.16816.F32 R8, R8, R46.reuse, R16 ;  /* 0x0000002e0808723c */ /* 0x080ff00000001810 */
[----:B------:R-:W-:Y:S01]  /*3920*/  HMMA.16816.F32 R4, R4, R46, R12 ;  /* 0x0000002e0404723c */ /* 0x000fe2000000180c */
[----:B------:R-:W-:-:S02]  /*3930*/  FMUL.FTZ R64, R64, c[0x0][0x320] ;  /* 0x0000c80040407a20 */ /* 0x000fc40000410000 */
[----:B------:R-:W-:Y:S02]  /*3940*/  FMUL.FTZ R65, R65, c[0x0][0x320] ;  /* 0x0000c80041417a20 */ /* 0x000fe40000410000 */
[----:B------:R-:W-:Y:S02]  /*3950*/  FMUL.FTZ R66, R66, c[0x0][0x320] ;  /* 0x0000c80042427a20 */ /* 0x000fe40000410000 */
[----:B------:R-:W-:Y:S02]  /*3960*/  FMUL.FTZ R67, R67, c[0x0][0x320] ;  /* 0x0000c80043437a20 */ /* 0x000fe40000410000 */
[----:B------:R-:W-:Y:S02]  /*3970*/  FMUL.FTZ R60, R60, c[0x0][0x320] ;  /* 0x0000c8003c3c7a20 */ /* 0x000fe40000410000 */
[----:B------:R-:W-:Y:S02]  /*3980*/  FMUL.FTZ R61, R61, c[0x0][0x320] ;  /* 0x0000c8003d3d7a20 */ /* 0x000fe40000410000 */
        /* <DEDUP_REMOVED lines=8> */
[----:B-1----:R-:W-:Y:S02]  /*3a10*/  FMUL.FTZ R0, R72, c[0x0][0x320] ;  /* 0x0000c80048007a20 */ /* 0x002fe40000410000 */
        /* <DEDUP_REMOVED lines=9> */
[----:B------:R-:W-:Y:S01]  /*3ab0*/  FMUL.FTZ R7, R7, c[0x0][0x320] ;  /* 0x0000c80007077a20 */ /* 0x000fe20000410000 */
[----:B------:R1:W1:Y:S08]  /*3ac0*/  MUFU.TANH R68, R0 ;  /* 0x0000000000447308 */ /* 0x0002700000002400 */
        /* <DEDUP_REMOVED lines=17> */
[----:B------:R1:W1:Y:S08]  /*3be0*/  MUFU.TANH R28, R22 ;  /* 0x00000016001c7308 */ /* 0x0002700000002400 */
        /* <DEDUP_REMOVED lines=8> */
[----:B------:R1:W1:Y:S01]  /*3c70*/  MUFU.TANH R27, R7 ;  /* 0x00000007001b7308 */ /* 0x0002620000002400 */
[----:B------:R-:W-:Y:S01]  /*3c80*/  BSSY B0, `(.L_x_1138) ;  /* 0x0000026000007945 */ /* 0x000fe20003800000 */
[----:B------:R-:W-:Y:S06]  /*3c90*/  BAR.SYNC.DEFER_BLOCKING 0x0 ;  /* 0x0000000000007b1d */ /* 0x000fec0000010000 */
[----:B------:R-:W-:Y:S05]  /*3ca0*/  @!P0 BRA `(.L_x_1139) ;  /* 0x0000023000008947 */ /* 0x000fea0003800000 */
[----:B-1234-:R-:W-:Y:S01]  /*3cb0*/  IADD3 R0, R204, -0x2, RZ ;  /* 0xfffffffecc007810 */ /* 0x01efe20007ffe0ff */
[C---:B------:R-:W-:Y:S01]  /*3cc0*/  IMAD.SHL.U32 R19, R179.reuse, 0x20, RZ ;  /* 0x00000020b3137824 */ /* 0x040fe200078e00ff */
[----:B------:R-:W-:-:S02]  /*3cd0*/  SHF.L.U64.HI R14, R179, 0x5, R180 ;  /* 0x00000005b30e7819 */ /* 0x000fc400000102b4 */
[----:B------:R-:W-:-:S05]  /*3ce0*/  SHF.R.S32.HI R2, RZ, 0x1f, R0 ;  /* 0x0000001fff027819 */ /* 0x000fca0000011400 */
[----:B------:R-:W-:Y:S02]  /*3cf0*/  IMAD R4, R2, c[0x0][0x1e0], RZ ;  /* 0x0000780002047a24 */ /* 0x000fe400078e02ff */
[----:B------:R-:W-:-:S04]  /*3d00*/  IMAD.WIDE.U32 R2, R0, c[0x0][0x1e0], RZ ;  /* 0x0000780000027a25 */ /* 0x000fc800078e00ff */
[----:B------:R-:W-:-:S04]  /*3d10*/  IMAD R0, R0, c[0x0][0x1e4], R4 ;  /* 0x0000790000007a24 */ /* 0x000fc800078e0204 */
[----:B------:R-:W-:Y:S02]  /*3d20*/  IMAD.IADD R0, R3, 0x1, R0 ;  /* 0x0000000103007824 */ /* 0x000fe400078e0200 */
[----:B------:R-:W-:-:S04]  /*3d30*/  IMAD.WIDE.U32 R2, R2, 0x70, R94 ;  /* 0x0000007002027825 */ /* 0x000fc800078e005e */
[----:B------:R-:W-:Y:S01]  /*3d40*/  IMAD R0, R0, 0x70, RZ ;  /* 0x0000007000007824 */ /* 0x000fe200078e02ff */
[----:B------:R-:W-:-:S03]  /*3d50*/  LEA R12, P0, R2, c[0x0][0x1c8], 0x1 ;  /* 0x00007200020c7a11 */ /* 0x000fc600078008ff */
[----:B------:R-:W-:Y:S01]  /*3d60*/  IMAD.IADD R0, R3, 0x1, R0 ;  /* 0x0000000103007824 */ /* 0x000fe200078e0200 */
[----:B------:R-:W-:-:S04]  /*3d70*/  IADD3 R10, P1, R19, R12, RZ ;  /* 0x0000000c130a7210 */ /* 0x000fc80007f3e0ff */
[----:B------:R-:W-:Y:S02]  /*3d80*/  LEA.HI.X R13, R2, c[0x0][0x1cc], R0, 0x1, P0 ;  /* 0x00007300020d7a11 */ /* 0x000fe400000f0c00 */
[----:B------:R-:W-:Y:S02]  /*3d90*/  IADD3 R8, P0, R10, R19, RZ ;  /* 0x000000130a087210 */ /* 0x000fe40007f1e0ff */
[----:B------:R-:W-:Y:S01]  /*3da0*/  IADD3.X R11, R14, R13, RZ, P1, !PT ;  /* 0x0000000d0e0b7210 */ /* 0x000fe20000ffe4ff */
[----:B------:R-:W-:Y:S01]  /*3db0*/  @!PT LDS RZ, [RZ] ;  /* 0x00000000fffff984 */ /* 0x000fe20000000800 */
[----:B------:R-:W-:Y:S01]  /*3dc0*/  @!PT LDS RZ, [RZ] ;  /* 0x00000000fffff984 */ /* 0x000fe20000000800 */
[----:B------:R-:W-:Y:S01]  /*3dd0*/  @!PT LDS RZ, [RZ] ;  /* 0x00000000fffff984 */ /* 0x000fe20000000800 */
[----:B------:R1:W-:Y:S01]  /*3de0*/  LDGSTS.E.BYPASS.LTC128B.128 [R241+0x3900], [R12.64], !P6 ;  /* 0x039000000cf17fae */ /* 0x0003e2000f101d48 */
[----:B------:R-:W-:-:S03]  /*3df0*/  IADD3 R6, P1, R8, R19, RZ ;  /* 0x0000001308067210 */ /* 0x000fc60007f3e0ff */
[--C-:B------:R-:W-:Y:S01]  /*3e00*/  IMAD.X R9, R11, 0x1, R14.reuse, P0 ;  /* 0x000000010b097824 */ /* 0x100fe200000e060e */
[-C--:B------:R-:W-:Y:S01]  /*3e10*/  IADD3 R4, P0, R6, R19.reuse, RZ ;  /* 0x0000001306047210 */ /* 0x080fe20007f1e0ff */
[----:B------:R2:W-:Y:S02]  /*3e20*/  LDGSTS.E.BYPASS.LTC128B.128 [R241+0x4100], [R10.64], !P6 ;  /* 0x041000000af17fae */ /* 0x0005e4000f101d48 */
[--C-:B------:R-:W-:Y:S01]  /*3e30*/  IMAD.X R7, R9, 0x1, R14.reuse, P1 ;  /* 0x0000000109077824 */ /* 0x100fe200008e060e */
[-C--:B------:R-:W-:Y:S01]  /*3e40*/  IADD3 R2, P1, R4, R19.reuse, RZ ;  /* 0x0000001304027210 */ /* 0x080fe20007f3e0ff */
[----:B------:R2:W-:Y:S03]  /*3e50*/  LDGSTS.E.BYPASS.LTC128B.128 [R241+0x4900], [R8.64], !P6 ;  /* 0x0490000008f17fae */ /* 0x0005e6000f101d48 */
[----:B------:R-:W-:Y:S01]  /*3e60*/  IADD3.X R5, R7, R14, RZ, P0, !PT ;  /* 0x0000000e07057210 */ /* 0x000fe200007fe4ff */
[----:B------:R2:W-:Y:S04]  /*3e70*/  LDGSTS.E.BYPASS.LTC128B.128 [R241+0x5100], [R6.64], !P6 ;  /* 0x0510000006f17fae */ /* 0x0005e8000f101d48 */
[----:B------:R-:W-:Y:S01]  /*3e80*/  IMAD.X R3, R5, 0x1, R14, P1 ;  /* 0x0000000105037824 */ /* 0x000fe200008e060e */
[----:B------:R2:W-:Y:S04]  /*3e90*/  LDGSTS.E.BYPASS.LTC128B.128 [R241+0x5900], [R4.64], !P6 ;  /* 0x0590000004f17fae */ /* 0x0005e8000f101d48 */
[----:B------:R2:W-:Y:S01]  /*3ea0*/  LDGSTS.E.BYPASS.LTC128B.128 [R241+0x6100], [R2.64], !P6 ;  /* 0x0610000002f17fae */ /* 0x0005e2000f101d48 */
[----:B-1----:R-:W-:-:S04]  /*3eb0*/  IADD3 R12, P0, R2, R19, RZ ;  /* 0x00000013020c7210 */ /* 0x002fc80007f1e0ff */
[----:B------:R-:W-:-:S05]  /*3ec0*/  IADD3.X R13, R3, R14, RZ, P0, !PT ;  /* 0x0000000e030d7210 */ /* 0x000fca00007fe4ff */
[----:B------:R2:W-:Y:S04]  /*3ed0*/  LDGSTS.E.BYPASS.LTC128B.128 [R241+0x6900], [R12.64], !P6 ;  /* 0x069000000cf17fae */ /* 0x0005e8000f101d48 */
.L_x_1139:
[----:B--234-:R-:W-:Y:S05]  /*3ee0*/  BSYNC B0 ;  /* 0x0000000000007941 */ /* 0x01cfea0003800000 */
.L_x_1138:
[----:B------:R-:W2:Y:S04]  /*3ef0*/  LDL R2, [R1+0x58] ;  /* 0x0000580001027983 */ /* 0x000ea80000100800 */
[----:B-1----:R-:W2:Y:S04]  /*3f00*/  LDL R0, [R1+0x60] ;  /* 0x0000600001007983 */ /* 0x002ea80000100800 */
[----:B------:R-:W3:Y:S04]  /*3f10*/  LDL R8, [R1+0x40] ;  /* 0x0000400001087983 */ /* 0x000ee80000100800 */
        /* <DEDUP_REMOVED lines=10> */
[----:B------:R-:W-:Y:S04]  /*3fc0*/  LDSM.16.MT88.4 R48, [R225] ;  /* 0x00000000e130783b */ /* 0x000fe80000004200 */
[----:B------:R-:W-:Y:S04]  /*3fd0*/  LDSM.16.MT88.4 R56, [R227] ;  /* 0x00000000e338783b */ /* 0x000fe80000004200 */
[----:B------:R-:W-:Y:S04]  /*3fe0*/  LDSM.16.MT88.4 R52, [R224+0x800] ;  /* 0x00080000e034783b */ /* 0x000fe80000004200 */
[----:B------:R-:W-:Y:S04]  /*3ff0*/  LDSM.16.MT88.4 R40, [R225+0x800] ;  /* 0x00080000e128783b */ /* 0x000fe80000004200 */
[----:B------:R-:W-:Y:S04]  /*4000*/  LDSM.16.MT88.4 R44, [R228+0x800] ;  /* 0x00080000e42c783b */ /* 0x000fe80000004200 */
[----:B------:R-:W0:Y:S01]  /*4010*/  LDGDEPBAR ;  /* 0x00000000000079af */ /* 0x000e220000000000 */
[----:B--2---:R-:W-:-:S04]  /*4020*/  IMAD.IADD R2, R0, 0x1, R2 ;  /* 0x0000000100027824 */ /* 0x004fc800078e0202 */
[----:B------:R-:W-:Y:S01]  /*4030*/  @P4 IMAD.HI.U32 R0, R2, c[0x0][0x2c8], RZ ;  /* 0x0000b20002004a27 */ /* 0x000fe200078e00ff */
[----:B------:R-:W-:Y:S03]  /*4040*/  STL [R1+0x8], R2 ;  /* 0x0000080201007387 */ /* 0x000fe60000100800 */
[----:B------:R-:W-:Y:S01]  /*4050*/  IMAD.MOV.U32 R6, RZ, RZ, R2 ;  /* 0x000000ffff067224 */ /* 0x000fe200078e0002 */
[----:B------:R-:W-:Y:S02]  /*4060*/  @P4 SHF.R.U32.HI R6, RZ, c[0x0][0x2cc], R0 ;  /* 0x0000b300ff064a19 */ /* 0x000fe40000011600 */
[----:B------:R-:W-:-:S03]  /*4070*/  IADD3 R0, R93, c[0x0][0x1d0], RZ ;  /* 0x000074005d007a10 */ /* 0x000fc60007ffe0ff */
[----:B------:R-:W1:Y:S01]  /*4080*/  SHFL.IDX PT, R2, R6, RZ, 0x1c1f ;  /* 0x001c1fff06027589 */ /* 0x000e6200000e0000 */
[----:B---3--:R-:W-:Y:S01]  /*4090*/  IADD3 R3, -R8, 0x1, R0 ;  /* 0x0000000108037810 */ /* 0x008fe20007ffe100 */
[----:B------:R-:W-:Y:S02]  /*40a0*/  IMAD.IADD R8, R0, 0x1, -R8 ;  /* 0x0000000100087824 */ /* 0x000fe400078e0a08 */
[----:B------:R-:W2:Y:S01]  /*40b0*/  SHFL.IDX PT, R4, R6, 0x2, 0x1c1f ;  /* 0x005c1f0006047f89 */ /* 0x000ea200000e0000 */
[----:B------:R-:W-:-:S03]  /*40c0*/  IADD3 R7, R3, -c[0x0][0x168], RZ ;  /* 0x80005a0003077a10 */ /* 0x000fc60007ffe0ff */
[----:B------:R-:W3:Y:S04]  /*40d0*/  SHFL.IDX PT, R5, R6, 0x3, 0x1c1f ;  /* 0x007c1f0006057f89 */ /* 0x000ee800000e0000 */
[----:B------:R-:W-:Y:S01]  /*40e0*/  SHFL.IDX PT, R6, R6, 0x1, 0x1c1f ;  /* 0x003c1f0006067f89 */ /* 0x000fe200000e0000 */
[C---:B-1----:R-:W-:Y:S02]  /*40f0*/  IMAD.IADD R0, R7.reuse, 0x1, R2 ;  /* 0x0000000107007824 */ /* 0x042fe400078e0202 */
[----:B--2---:R-:W-:-:S03]  /*4100*/  IMAD.IADD R2, R7, 0x1, R4 ;  /* 0x0000000107027824 */ /* 0x004fc600078e0204 */
[----:B------:R-:W-:Y:S01]  /*4110*/  IMNMX R0, R8, R0, PT ;  /* 0x0000000008007217 */ /* 0x000fe20003800200 */
[----:B---3--:R-:W-:-:S03]  /*4120*/  IMAD.IADD R3, R7, 0x1, R5 ;  /* 0x0000000107037824 */ /* 0x008fc600078e0205 */
[C---:B------:R-:W-:Y:S02]  /*4130*/  ISETP.GT.AND P3, PT, R0.reuse, RZ, PT ;  /* 0x000000ff0000720c */ /* 0x040fe40003f64270 */
[C---:B------:R-:W-:Y:S02]  /*4140*/  ISETP.GT.AND P2, PT, R0.reuse, 0x1, PT ;  /* 0x000000010000780c */ /* 0x040fe40003f44270 */
[C---:B------:R-:W-:Y:S02]  /*4150*/  ISETP.GT.AND P1, PT, R0.reuse, 0x8, PT ;  /* 0x000000080000780c */ /* 0x040fe40003f24270 */
[----:B------:R-:W-:Y:S02]  /*4160*/  FSEL R9, R177, -INF , P3 ;  /* 0xff800000b1097808 */ /* 0x000fe40001800000 */
[C---:B------:R-:W-:Y:S02]  /*4170*/  ISETP.GT.AND P0, PT, R0.reuse, 0x9, PT ;  /* 0x000000090000780c */ /* 0x040fe40003f04270 */
[----:B------:R-:W-:-:S02]  /*4180*/  ISETP.GT.AND P5, PT, R0, 0x10, PT ;  /* 0x000000100000780c */ /* 0x000fc40003fa4270 */
[----:B------:R-:W-:Y:S02]  /*4190*/  ISETP.GT.AND P3, PT, R0, 0x11, PT ;  /* 0x000000110000780c */ /* 0x000fe40003f64270 */
[----:B------:R-:W-:Y:S02]  /*41a0*/  FSEL R11, R170, -INF , P2 ;  /* 0xff800000aa0b7808 */ /* 0x000fe40001000000 */
[----:B------:R-:W-:Y:S02]  /*41b0*/  FSEL R88, R165, -INF , P1 ;  /* 0xff800000a5587808 */ /* 0x000fe40000800000 */
[C---:B------:R-:W-:Y:S02]  /*41c0*/  ISETP.GT.AND P2, PT, R0.reuse, 0x18, PT ;  /* 0x000000180000780c */ /* 0x040fe40003f44270 */
[----:B------:R-:W-:Y:S02]  /*41d0*/  ISETP.GT.AND P1, PT, R0, 0x19, PT ;  /* 0x000000190000780c */ /* 0x000fe40003f24270 */
[----:B------:R-:W-:-:S02]  /*41e0*/  FSEL R89, R160, -INF , P0 ;  /* 0xff800000a0597808 */ /* 0x000fc40000000000 */
[----:B------:R-:W-:Y:S02]  /*41f0*/  FSEL R93, R159, -INF , P5 ;  /* 0xff8000009f5d7808 */ /* 0x000fe40002800000 */
[----:B------:R-:W-:Y:S02]  /*4200*/  FSEL R94, R152, -INF , P3 ;  /* 0xff800000985e7808 */ /* 0x000fe40001800000 */
[C---:B------:R-:W-:Y:S02]  /*4210*/  ISETP.GT.AND P0, PT, R0.reuse, 0x20, PT ;  /* 0x000000200000780c */ /* 0x040fe40003f04270 */
[C---:B------:R-:W-:Y:S02]  /*4220*/  ISETP.GT.AND P5, PT, R0.reuse, 0x21, PT ;  /* 0x000000210000780c */ /* 0x040fe40003fa4270 */
[----:B------:R-:W-:Y:S02]  /*4230*/  ISETP.GT.AND P3, PT, R0, 0x28, PT ;  /* 0x000000280000780c */ /* 0x000fe40003f64270 */
[----:B------:R-:W-:-:S02]  /*4240*/  FSEL R95, R138, -INF , P2 ;  /* 0xff8000008a5f7808 */ /* 0x000fc40001000000 */
[----:B------:R-:W-:Y:S02]  /*4250*/  FSEL R96, R116, -INF , P1 ;  /* 0xff80000074607808 */ /* 0x000fe40000800000 */
[C---:B------:R-:W-:Y:S02]  /*4260*/  ISETP.GT.AND P2, PT, R0.reuse, 0x29, PT ;  /* 0x000000290000780c */ /* 0x040fe40003f44270 */
[----:B------:R-:W-:Y:S02]  /*4270*/  ISETP.GT.AND P1, PT, R0, 0x30, PT ;  /* 0x000000300000780c */ /* 0x000fe40003f24270 */
[----:B------:R-:W-:Y:S02]  /*4280*/  FSEL R139, R139, -INF , P0 ;  /* 0xff8000008b8b7808 */ /* 0x000fe40000000000 */
[----:B------:R-:W-:Y:S02]  /*4290*/  FSEL R140, R140, -INF , P5 ;  /* 0xff8000008c8c7808 */ /* 0x000fe40002800000 */
[----:B------:R-:W-:-:S02]  /*42a0*/  FSEL R141, R141, -INF , P3 ;  /* 0xff8000008d8d7808 */ /* 0x000fc40001800000 */
[C---:B------:R-:W-:Y:S02]  /*42b0*/  ISETP.GT.AND P0, PT, R0.reuse, 0x31, PT ;  /* 0x000000310000780c */ /* 0x040fe40003f04270 */
[C---:B------:R-:W-:Y:S02]  /*42c0*/  ISETP.GT.AND P5, PT, R0.reuse, 0x38, PT ;  /* 0x000000380000780c */ /* 0x040fe40003fa4270 */
[C---:B------:R-:W-:Y:S02]  /*42d0*/  ISETP.GT.AND P3, PT, R0.reuse, 0x39, PT ;  /* 0x000000390000780c */ /* 0x040fe40003f64270 */
[----:B------:R-:W-:Y:S02]  /*42e0*/  FSEL R143, R143, -INF , P2 ;  /* 0xff8000008f8f7808 */ /* 0x000fe40001000000 */
[----:B------:R-:W-:Y:S02]  /*42f0*/  FSEL R157, R157, -INF , P1 ;  /* 0xff8000009d9d7808 */ /* 0x000fe40000800000 */
[----:B------:R-:W-:-:S02]  /*4300*/  ISETP.GT.AND P2, PT, R0, 0x40, PT ;  /* 0x000000400000780c */ /* 0x000fc40003f44270 */
[----:B------:R-:W-:Y:S02]  /*4310*/  ISETP.GT.AND P1, PT, R0, 0x41, PT ;  /* 0x000000410000780c */ /* 0x000fe40003f24270 */
[----:B------:R-:W-:Y:S02]  /*4320*/  FSEL R158, R158, -INF , P0 ;  /* 0xff8000009e9e7808 */ /* 0x000fe40000000000 */
[----:B------:R-:W-:Y:S02]  /*4330*/  FSEL R159, R97, -INF , P5 ;  /* 0xff800000619f7808 */ /* 0x000fe40002800000 */
        /* <DEDUP_REMOVED lines=14> */
[----:B------:R-:W-:-:S02]  /*4420*/  IMNMX R2, R8, R2, PT ;  /* 0x0000000208027217 */ /* 0x000fc40003800200 */
[----:B------:R-:W-:Y:S02]  /*4430*/  FSEL R234, R69, -INF , P2 ;  /* 0xff80000045ea7808 */ /* 0x000fe40001000000 */
[----:B------:R-:W-:Y:S02]  /*4440*/  FSEL R197, R64, -INF , P1 ;  /* 0xff80000040c57808 */ /* 0x000fe40000800000 */
[C---:B------:R-:W-:Y:S02]  /*4450*/  ISETP.GT.AND P2, PT, R0.reuse, 0x68, PT ;  /* 0x000000680000780c */ /* 0x040fe40003f44270 */
[----:B------:R-:W-:Y:S02]  /*4460*/  ISETP.GT.AND P1, PT, R0, 0x69, PT ;  /* 0x000000690000780c */ /* 0x000fe40003f24270 */
[----:B------:R-:W-:Y:S02]  /*4470*/  FSEL R233, R65, -INF , P0 ;  /* 0xff80000041e97808 */ /* 0x000fe40000000000 */
[----:B------:R-:W-:-:S02]  /*4480*/  FSEL R232, R36, -INF , P5 ;  /* 0xff80000024e87808 */ /* 0x000fc40002800000 */
[----:B------:R-:W-:Y:S02]  /*4490*/  FSEL R230, R37, -INF , P3 ;  /* 0xff80000025e67808 */ /* 0x000fe40001800000 */
[C---:B------:R-:W-:Y:S02]  /*44a0*/  ISETP.GT.AND P0, PT, R2.reuse, RZ, PT ;  /* 0x000000ff0200720c */ /* 0x040fe40003f04270 */
[C---:B------:R-:W-:Y:S02]  /*44b0*/  ISETP.GT.AND P5, PT, R2.reuse, 0x1, PT ;  /* 0x000000010200780c */ /* 0x040fe40003fa4270 */
[----:B------:R-:W-:Y:S02]  /*44c0*/  ISETP.GT.AND P3, PT, R2, 0x8, PT ;  /* 0x000000080200780c */ /* 0x000fe40003f64270 */
[----:B------:R-:W-:Y:S02]  /*44d0*/  FSEL R229, R18, -INF , P2 ;  /* 0xff80000012e57808 */ /* 0x000fe40001000000 */
[----:B------:R-:W-:-:S02]  /*44e0*/  FSEL R226, R17, -INF , P1 ;  /* 0xff80000011e27808 */ /* 0x000fc40000800000 */
[C---:B------:R-:W-:Y:S02]  /*44f0*/  ISETP.GT.AND P2, PT, R2.reuse, 0x9, PT ;  /* 0x000000090200780c */ /* 0x040fe40003f44270 */
[----:B------:R-:W-:Y:S02]  /*4500*/  ISETP.GT.AND P1, PT, R2, 0x10, PT ;  /* 0x000000100200780c */ /* 0x000fe40003f24270 */
[----:B------:R-:W-:Y:S02]  /*4510*/  FSEL R10, R178, -INF , P0 ;  /* 0xff800000b20a7808 */ /* 0x000fe40000000000 */
[----:B------:R-:W-:Y:S02]  /*4520*/  FSEL R12, R171, -INF , P5 ;  /* 0xff800000ab0c7808 */ /* 0x000fe40002800000 */
[----:B------:R-:W-:Y:S02]  /*4530*/  FSEL R13, R166, -INF , P3 ;  /* 0xff800000a60d7808 */ /* 0x000fe40001800000 */
[----:B------:R-:W-:-:S02]  /*4540*/  ISETP.GT.AND P0, PT, R2, 0x11, PT ;  /* 0x000000110200780c */ /* 0x000fc40003f04270 */
[C---:B------:R-:W-:Y:S02]  /*4550*/  ISETP.GT.AND P5, PT, R2.reuse, 0x18, PT ;  /* 0x000000180200780c */ /* 0x040fe40003fa4270 */
[----:B------:R-:W-:Y:S02]  /*4560*/  ISETP.GT.AND P3, PT, R2, 0x19, PT ;  /* 0x000000190200780c */ /* 0x000fe40003f64270 */
[----:B------:R-:W-:Y:S02]  /*4570*/  FSEL R17, R164, -INF , P2 ;  /* 0xff800000a4117808 */ /* 0x000fe40001000000 */
[----:B------:R-:W-:Y:S02]  /*4580*/  FSEL R19, R161, -INF , P1 ;  /* 0xff800000a1137808 */ /* 0x000fe40000800000 */
[C---:B------:R-:W-:Y:S02]  /*4590*/  ISETP.GT.AND P2, PT, R2.reuse, 0x20, PT ;  /* 0x000000200200780c */ /* 0x040fe40003f44270 */
[----:B------:R-:W-:-:S02]  /*45a0*/  ISETP.GT.AND P1, PT, R2, 0x21, PT ;  /* 0x000000210200780c */ /* 0x000fc40003f24270 */
[----:B------:R-:W-:Y:S02]  /*45b0*/  FSEL R22, R154, -INF , P0 ;  /* 0xff8000009a167808 */ /* 0x000fe40000000000 */
[----:B------:R-:W-:Y:S02]  /*45c0*/  FSEL R23, R142, -INF , P5 ;  /* 0xff8000008e177808 */ /* 0x000fe40002800000 */
[----:B------:R-:W-:Y:S02]  /*45d0*/  FSEL R24, R135, -INF , P3 ;  /* 0xff80000087187808 */ /* 0x000fe40001800000 */
[C---:B------:R-:W-:Y:S02]  /*45e0*/  ISETP.GT.AND P0, PT, R2.reuse, 0x28, PT ;  /* 0x000000280200780c */ /* 0x040fe40003f04270 */
[C---:B------:R-:W-:Y:S02]  /*45f0*/  ISETP.GT.AND P5, PT, R2.reuse, 0x29, PT ;  /* 0x000000290200780c */ /* 0x040fe40003fa4270 */
[----:B------:R-:W-:-:S02]  /*4600*/  ISETP.GT.AND P3, PT, R2, 0x30, PT ;  /* 0x000000300200780c */ /* 0x000fc40003f64270 */
[----:B------:R-:W-:Y:S02]  /*4610*/  FSEL R132, R132, -INF , P2 ;  /* 0xff80000084847808 */ /* 0x000fe40001000000 */
[----:B------:R-:W-:Y:S02]  /*4620*/  FSEL R133, R133, -INF , P1 ;  /* 0xff80000085857808 */ /* 0x000fe40000800000 */
[C---:B------:R-:W-:Y:S02]  /*4630*/  ISETP.GT.AND P2, PT, R2.reuse, 0x31, PT ;  /* 0x000000310200780c */ /* 0x040fe40003f44270 */
[----:B------:R-:W-:Y:S02]  /*4640*/  ISETP.GT.AND P1, PT, R2, 0x38, PT ;  /* 0x000000380200780c */ /* 0x000fe40003f24270 */
[----:B------:R-:W-:Y:S02]  /*4650*/  FSEL R134, R134, -INF , P0 ;  /* 0xff80000086867808 */ /* 0x000fe40000000000 */
[----:B------:R-:W-:-:S02]  /*4660*/  FSEL R136, R136, -INF , P5 ;  /* 0xff80000088887808 */ /* 0x000fc40002800000 */
[----:B------:R-:W-:Y:S02]  /*4670*/  FSEL R150, R150, -INF , P3 ;  /* 0xff80000096967808 */ /* 0x000fe40001800000 */
[C---:B------:R-:W-:Y:S02]  /*4680*/  ISETP.GT.AND P0, PT, R2.reuse, 0x39, PT ;  /* 0x000000390200780c */ /* 0x040fe40003f04270 */
        /* <DEDUP_REMOVED lines=14> */
[C---:B------:R-:W-:Y:S01]  /*4770*/  ISETP.GT.AND P2, PT, R2.reuse, 0x59, PT ;  /* 0x000000590200780c */ /* 0x040fe20003f44270 */
[----:B------:R-:W-:Y:S01]  /*4780*/  LDSM.16.MT88.4 R76, [R227+0x800] ;  /* 0x00080000e34c783b */ /* 0x000fe20000004200 */
[----:B------:R-:W-:-:S02]  /*4790*/  ISETP.GT.AND P1, PT, R2, 0x60, PT ;  /* 0x000000600200780c */ /* 0x000fc40003f24270 */
[----:B------:R-:W-:Y:S02]  /*47a0*/  IMNMX R0, R8, R3, PT ;  /* 0x0000000308007217 */ /* 0x000fe40003800200 */
[----:B------:R-:W-:Y:S02]  /*47b0*/  FSEL R25, R68, -INF , P0 ;  /* 0xff80000044197808 */ /* 0x000fe40000000000 */
[----:B------:R-:W-:Y:S02]  /*47c0*/  FSEL R203, R73, -INF , P5 ;  /* 0xff80000049cb7808 */ /* 0x000fe40002800000 */
[----:B------:R-:W-:Y:S02]  /*47d0*/  FSEL R196, R60, -INF , P3 ;  /* 0xff8000003cc47808 */ /* 0x000fe40001800000 */
[C---:B------:R-:W-:Y:S02]  /*47e0*/  ISETP.GT.AND P0, PT, R2.reuse, 0x61, PT ;  /* 0x000000610200780c */ /* 0x040fe40003f04270 */
[----:B------:R-:W-:-:S02]  /*47f0*/  ISETP.GT.AND P5, PT, R2, 0x68, PT ;  /* 0x000000680200780c */ /* 0x000fc40003fa4270 */
[----:B------:R-:W-:Y:S02]  /*4800*/  ISETP.GT.AND P3, PT, R2, 0x69, PT ;  /* 0x000000690200780c */ /* 0x000fe40003f64270 */
[----:B------:R-:W-:Y:S02]  /*4810*/  FMNMX.FTZ R2, R9, R11, !PT ;  /* 0x0000000b09027209 */ /* 0x000fe40007810000 */
[----:B------:R-:W-:Y:S02]  /*4820*/  FSEL R231, R61, -INF , P2 ;  /* 0xff8000003de77808 */ /* 0x000fe40001000000 */
[----:B------:R-:W-:Y:S02]  /*4830*/  FSEL R199, R20, -INF , P1 ;  /* 0xff80000014c77808 */ /* 0x000fe40000800000 */
[----:B------:R-:W-:Y:S02]  /*4840*/  FMNMX.FTZ R4, R10, R12, !PT ;  /* 0x0000000c0a047209 */ /* 0x000fe40007810000 */
[----:B------:R-:W-:-:S02]  /*4850*/  ISETP.GT.AND P2, PT, R0, RZ, PT ;  /* 0x000000ff0000720c */ /* 0x000fc40003f44270 */
[----:B------:R-:W-:Y:S02]  /*4860*/  ISETP.GT.AND P1, PT, R0, 0x1, PT ;  /* 0x000000010000780c */ /* 0x000fe40003f24270 */
[----:B------:R-:W-:Y:S02]  /*4870*/  FMNMX.FTZ R2, R88, R2, !PT ;  /* 0x0000000258027209 */ /* 0x000fe40007810000 */
[----:B------:R-:W-:Y:S02]  /*4880*/  FSEL R207, R21, -INF , P0 ;  /* 0xff80000015cf7808 */ /* 0x000fe40000000000 */
[----:B------:R-:W-:Y:S02]  /*4890*/  FSEL R200, R15, -INF , P3 ;  /* 0xff8000000fc87808 */ /* 0x000fe40001800000 */
[----:B------:R-:W-:Y:S02]  /*48a0*/  FMNMX.FTZ R4, R13, R4, !PT ;  /* 0x000000040d047209 */ /* 0x000fe40007810000 */
[----:B------:R-:W-:-:S02]  /*48b0*/  ISETP.GT.AND P0, PT, R0, 0x8, PT ;  /* 0x000000080000780c */ /* 0x000fc40003f04270 */
[----:B------:R-:W-:Y:S02]  /*48c0*/  FSEL R14, R185, -INF , P2 ;  /* 0xff800000b90e7808 */ /* 0x000fe40001000000 */
[----:B------:R-:W-:Y:S01]  /*48d0*/  FSEL R15, R184, -INF , P1 ;  /* 0xff800000b80f7808 */ /* 0x000fe20000800000 */
[----:B------:R-:W-:Y:S01]  /*48e0*/  IMAD.MOV.U32 R184, RZ, RZ, R25 ;  /* 0x000000ffffb87224 */ /* 0x000fe200078e0019 */
[----:B------:R-:W-:Y:S02]  /*48f0*/  FMNMX.FTZ R2, R89, R2, !PT ;  /* 0x0000000259027209 */ /* 0x000fe40007810000 */
[----:B------:R-:W-:Y:S02]  /*4900*/  FSEL R212, R16, -INF , P5 ;  /* 0xff80000010d47808 */ /* 0x000fe40002800000 */
[----:B------:R-:W-:Y:S02]  /*4910*/  FMNMX.FTZ R4, R17, R4, !PT ;  /* 0x0000000411047209 */ /* 0x000fe40007810000 */
[----:B------:R-:W-:-:S02]  /*4920*/  ISETP.GT.AND P5, PT, R0, 0x9, PT ;  /* 0x000000090000780c */ /* 0x000fc40003fa4270 */
[----:B------:R-:W-:Y:S02]  /*4930*/  FSEL R16, R169, -INF , P0 ;  /* 0xff800000a9107808 */ /* 0x000fe40000000000 */
[----:B------:R-:W-:Y:S02]  /*4940*/  FMNMX.FTZ R5, R14, R15, !PT ;  /* 0x0000000f0e057209 */ /* 0x000fe40007810000 */
[----:B------:R-:W-:Y:S02]  /*4950*/  FMNMX.FTZ R2, R93, R2, !PT ;  /* 0x000000025d027209 */ /* 0x000fe40007810000 */
[----:B------:R-:W-:Y:S02]  /*4960*/  FMNMX.FTZ R4, R19, R4, !PT ;  /* 0x0000000413047209 */ /* 0x000fe40007810000 */
[----:B------:R-:W-:Y:S02]  /*4970*/  ISETP.GT.AND P3, PT, R0, 0x10, PT ;  /* 0x000000100000780c */ /* 0x000fe40003f64270 */
[----:B------:R-:W-:-:S02]  /*4980*/  FSEL R18, R168, -INF , P5 ;  /* 0xff800000a8127808 */ /* 0x000fc40002800000 */
[----:B------:R-:W-:Y:S02]  /*4990*/  FMNMX.FTZ R5, R16, R5, !PT ;  /* 0x0000000510057209 */ /* 0x000fe40007810000 */
[----:B------:R-:W-:Y:S02]  /*49a0*/  FMNMX.FTZ R2, R94, R2, !PT ;  /* 0x000000025e027209 */ /* 0x000fe40007810000 */
[----:B------:R-:W-:Y:S02]  /*49b0*/  FMNMX.FTZ R4, R22, R4, !PT ;  /* 0x0000000416047209 */ /* 0x000fe40007810000 */
[----:B------:R-:W-:Y:S02]  /*49c0*/  ISETP.GT.AND P2, PT, R0, 0x11, PT ;  /* 0x000000110000780c */ /* 0x000fe40003f44270 */
[----:B------:R-:W-:Y:S02]  /*49d0*/  FSEL R20, R163, -INF , P3 ;  /* 0xff800000a3147808 */ /* 0x000fe40001800000 */
[----:B------:R-:W-:-:S02]  /*49e0*/  FMNMX.FTZ R5, R18, R5, !PT ;  /* 0x0000000512057209 */ /* 0x000fc40007810000 */
[----:B------:R-:W-:Y:S02]  /*49f0*/  FMNMX.FTZ R2, R95, R2, !PT ;  /* 0x000000025f027209 */ /* 0x000fe40007810000 */
[----:B------:R-:W-:Y:S02]  /*4a00*/  FMNMX.FTZ R4, R23, R4, !PT ;  /* 0x0000000417047209 */ /* 0x000fe40007810000 */
[----:B------:R-:W-:Y:S02]  /*4a10*/  ISETP.GT.AND P1, PT, R0, 0x18, PT ;  /* 0x000000180000780c */ /* 0x000fe40003f24270 */
[----:B------:R-:W-:Y:S02]  /*4a20*/  FSEL R21, R162, -INF , P2 ;  /* 0xff800000a2157808 */ /* 0x000fe40001000000 */
[----:B------:R-:W-:Y:S02]  /*4a30*/  FMNMX.FTZ R5, R20, R5, !PT ;  /* 0x0000000514057209 */ /* 0x000fe40007810000 */
[----:B------:R-:W-:-:S02]  /*4a40*/  FMNMX.FTZ R2, R96, R2, !PT ;  /* 0x0000000260027209 */ /* 0x000fc40007810000 */
[----:B------:R-:W-:Y:S02]  /*4a50*/  FMNMX.FTZ R4, R24, R4, !PT ;  /* 0x0000000418047209 */ /* 0x000fe40007810000 */
[----:B------:R-:W-:Y:S02]  /*4a60*/  ISETP.GT.AND P0, PT, R0, 0x19, PT ;  /* 0x000000190000780c */ /* 0x000fe40003f04270 */
[----:B------:R-:W-:Y:S02]  /*4a70*/  FSEL R25, R149, -INF , P1 ;  /* 0xff80000095197808 */ /* 0x000fe40000800000 */
[----:B------:R-:W-:Y:S02]  /*4a80*/  FMNMX.FTZ R5, R21, R5, !PT ;  /* 0x0000000515057209 */ /* 0x000fe40007810000 */
[----:B------:R-:W-:Y:S02]  /*4a90*/  FMNMX.FTZ R2, R139, R2, !PT ;  /* 0x000000028b027209 */ /* 0x000fe40007810000 */
[----:B------:R-:W-:-:S02]  /*4aa0*/  FMNMX.FTZ R4, R132, R4, !PT ;  /* 0x0000000484047209 */ /* 0x000fc40007810000 */
[----:B------:R-:W-:Y:S02]  /*4ab0*/  ISETP.GT.AND P5, PT, R0, 0x20, PT ;  /* 0x000000200000780c */ /* 0x000fe40003fa4270 */
[----:B------:R-:W-:Y:S02]  /*4ac0*/  FSEL R72, R146, -INF , P0 ;  /* 0xff80000092487808 */ /* 0x000fe40000000000 */
[----:B------:R-:W-:Y:S02]  /*4ad0*/  FMNMX.FTZ R5, R25, R5, !PT ;  /* 0x0000000519057209 */ /* 0x000fe40007810000 */
[----:B------:R-:W-:Y:S02]  /*4ae0*/  FMNMX.FTZ R2, R140, R2, !PT ;  /* 0x000000028c027209 */ /* 0x000fe40007810000 */
        /* <DEDUP_REMOVED lines=48> */
[----:B------:R-:W-:Y:S01]  /*4df0*/  FMNMX.FTZ R5, R170, R5, !PT ;  /* 0x00000005aa057209 */ /* 0x000fe20007810000 */
[----:B------:R-:W-:Y:S01]  /*4e00*/  LDSM.16.MT88.4 R84, [R228] ;  /* 0x00000000e454783b */ /* 0x000fe20000004200 */
[----:B------:R-:W-:-:S02]  /*4e10*/  FMNMX.FTZ R2, R183, R2, !PT ;  /* 0x00000002b7027209 */ /* 0x000fc40007810000 */
[----:B------:R-:W-:Y:S02]  /*4e20*/  FMNMX.FTZ R4, R179, R4, !PT ;  /* 0x00000004b3047209 */ /* 0x000fe40007810000 */
[----:B------:R-:W-:Y:S02]  /*4e30*/  ISETP.GT.AND P3, PT, R0, 0x49, PT ;  /* 0x000000490000780c */ /* 0x000fe40003f64270 */
[----:B------:R-:W-:Y:S02]  /*4e40*/  FSEL R169, R80, -INF , P5 ;  /* 0xff80000050a97808 */ /* 0x000fe40002800000 */
[----:B------:R-:W-:Y:S01]  /*4e50*/  FMNMX.FTZ R5, R168, R5, !PT ;  /* 0x00000005a8057209 */ /* 0x000fe20007810000 */
[----:B------:R-:W-:Y:S01]  /*4e60*/  LDSM.16.MT88.4 R80, [R224] ;  /* 0x00000000e050783b */ /* 0x000fe20000004200 */
[C---:B------:R-:W-:Y:S02]  /*4e70*/  ISETP.GT.AND P2, PT, R0.reuse, 0x50, PT ;  /* 0x000000500000780c */ /* 0x040fe40003f44270 */
[----:B------:R-:W-:-:S02]  /*4e80*/  ISETP.GT.AND P1, PT, R0, 0x51, PT ;  /* 0x000000510000780c */ /* 0x000fc40003f24270 */
[----:B------:R-:W-:Y:S02]  /*4e90*/  ISETP.GT.AND P0, PT, R0, 0x58, PT ;  /* 0x000000580000780c */ /* 0x000fe40003f04270 */
[----:B------:R-:W-:Y:S02]  /*4ea0*/  FMNMX.FTZ R3, R194, R2, !PT ;  /* 0x00000002c2037209 */ /* 0x000fe40007810000 */
[----:B------:R-:W-:Y:S02]  /*4eb0*/  FMNMX.FTZ R2, R184, R4, !PT ;  /* 0x00000004b8027209 */ /* 0x000fe40007810000 */
[----:B------:R-:W-:Y:S02]  /*4ec0*/  FSEL R166, R71, -INF , P3 ;  /* 0xff80000047a67808 */ /* 0x000fe40001800000 */
[----:B------:R-:W-:Y:S02]  /*4ed0*/  FMNMX.FTZ R5, R169, R5, !PT ;  /* 0x00000005a9057209 */ /* 0x000fe40007810000 */
[----:B------:R-:W-:-:S02]  /*4ee0*/  FSEL R218, R74, -INF , P2 ;  /* 0xff8000004ada7808 */ /* 0x000fc40001000000 */
[----:B------:R-:W-:Y:S02]  /*4ef0*/  FSEL R209, R75, -INF , P1 ;  /* 0xff8000004bd17808 */ /* 0x000fe40000800000 */
[----:B------:R-:W-:Y:S02]  /*4f00*/  FSEL R202, R62, -INF , P0 ;  /* 0xff8000003eca7808 */ /* 0x000fe40000000000 */
[C---:B------:R-:W-:Y:S02]  /*4f10*/  ISETP.GT.AND P5, PT, R0.reuse, 0x59, PT ;  /* 0x000000590000780c */ /* 0x040fe40003fa4270 */
[C---:B------:R-:W-:Y:S02]  /*4f20*/  ISETP.GT.AND P3, PT, R0.reuse, 0x60, PT ;  /* 0x000000600000780c */ /* 0x040fe40003f64270 */
[C---:B------:R-:W-:Y:S02]  /*4f30*/  ISETP.GT.AND P2, PT, R0.reuse, 0x61, PT ;  /* 0x000000610000780c */ /* 0x040fe40003f44270 */
[----:B------:R-:W-:-:S02]  /*4f40*/  ISETP.GT.AND P1, PT, R0, 0x68, PT ;  /* 0x000000680000780c */ /* 0x000fc40003f24270 */
[----:B------:R-:W-:Y:S02]  /*4f50*/  ISETP.GT.AND P0, PT, R0, 0x69, PT ;  /* 0x000000690000780c */ /* 0x000fe40003f04270 */
        /* <DEDUP_REMOVED lines=9> */
[----:B------:R-:W-:Y:S02]  /*4ff0*/  FSEL R201, R63, -INF , P5 ;  /* 0xff8000003fc97808 */ /* 0x000fe40002800000 */
[----:B------:R-:W-:-:S02]  /*5000*/  FMNMX.FTZ R3, R202, R3, !PT ;  /* 0x00000003ca037209 */ /* 0x000fc40007810000 */
[----:B------:R-:W-:Y:S02]  /*5010*/  FMNMX.FTZ R4, R233, R4, !PT ;  /* 0x00000004e9047209 */ /* 0x000fe40007810000 */
[----:B------:R-:W-:Y:S02]  /*5020*/  FMNMX.FTZ R2, R207, R0, !PT ;  /* 0x00000000cf027209 */ /* 0x000fe40007810000 */
[----:B------:R-:W-:Y:S02]  /*5030*/  FSEL R205, R28, -INF , P3 ;  /* 0xff8000001ccd7808 */ /* 0x000fe40001800000 */
[----:B------:R-:W-:Y:S02]  /*5040*/  FMNMX.FTZ R3, R201, R3, !PT ;  /* 0x00000003c9037209 */ /* 0x000fe40007810000 */
[----:B------:R-:W-:Y:S02]  /*5050*/  FMNMX.FTZ R4, R232, R4, !PT ;  /* 0x00000004e8047209 */ /* 0x000fe40007810000 */
[----:B------:R-:W-:-:S02]  /*5060*/  FMNMX.FTZ R2, R212, R2, !PT ;  /* 0x00000002d4027209 */ /* 0x000fc40007810000 */
[----:B------:R-:W-:Y:S02]  /*5070*/  FSEL R208, R29, -INF , P2 ;  /* 0xff8000001dd07808 */ /* 0x000fe40001000000 */
[----:B------:R-:W-:Y:S02]  /*5080*/  FMNMX.FTZ R3, R205, R3, !PT ;  /* 0x00000003cd037209 */ /* 0x000fe40007810000 */
[----:B------:R-:W-:Y:S02]  /*5090*/  FMNMX.FTZ R4, R230, R4, !PT ;  /* 0x00000004e6047209 */ /* 0x000fe40007810000 */
[----:B------:R-:W-:Y:S02]  /*50a0*/  FMNMX.FTZ R2, R200, R2, !PT ;  /* 0x00000002c8027209 */ /* 0x000fe40007810000 */
[----:B------:R-:W-:Y:S02]  /*50b0*/  FMNMX.FTZ R0, R208, R3, !PT ;  /* 0x00000003d0007209 */ /* 0x000fe40007810000 */
[----:B------:R-:W-:Y:S01]  /*50c0*/  FMNMX.FTZ R3, R229, R4, !PT ;  /* 0x00000004e5037209 */ /* 0x000fe20007810000 */
[----:B------:R-:W1:Y:S01]  /*50d0*/  SHFL.BFLY PT, R5, R2, 0x2, 0x1f ;  /* 0x0c401f0002057f89 */ /* 0x000e6200000e0000 */
[----:B------:R-:W-:-:S02]  /*50e0*/  FSEL R206, R26, -INF , P1 ;  /* 0xff8000001ace7808 */ /* 0x000fc40000800000 */
[----:B------:R-:W-:Y:S02]  /*50f0*/  FMNMX.FTZ R3, R226, R3, !PT ;  /* 0x00000003e2037209 */ /* 0x000fe40007810000 */
[----:B------:R-:W-:Y:S02]  /*5100*/  FSEL R219, R27, -INF , P0 ;  /* 0xff8000001bdb7808 */ /* 0x000fe40000000000 */
[----:B------:R-:W-:Y:S01]  /*5110*/  FMNMX.FTZ R0, R206, R0, !PT ;  /* 0x00000000ce007209 */ /* 0x000fe20007810000 */
[----:B------:R-:W2:Y:S03]  /*5120*/  SHFL.BFLY PT, R4, R3, 0x2, 0x1f ;  /* 0x0c401f0003047f89 */ /* 0x000ea600000e0000 */
[----:B------:R-:W-:-:S05]  /*5130*/  FMNMX.FTZ R0, R219, R0, !PT ;  /* 0x00000000db007209 */ /* 0x000fca0007810000 */
[----:B------:R-:W3:Y:S01]  /*5140*/  SHFL.BFLY PT, R70, R0, 0x2, 0x1f ;  /* 0x0c401f0000467f89 */ /* 0x000ee200000e0000 */
[----:B-1----:R-:W-:-:S05]  /*5150*/  FMNMX.FTZ R2, R2, R5, !PT ;  /* 0x0000000502027209 */ /* 0x002fca0007810000 */
[----:B------:R-:W1:Y:S01]  /*5160*/  SHFL.BFLY PT, R71, R2, 0x1, 0x1f ;  /* 0x0c201f0002477f89 */ /* 0x000e6200000e0000 */
[----:B--2---:R-:W-:-:S05]  /*5170*/  FMNMX.FTZ R3, R3, R4, !PT ;  /* 0x0000000403037209 */ /* 0x004fca0007810000 */
[----:B------:R-:W2:Y:S01]  /*5180*/  SHFL.BFLY PT, R73, R3, 0x1, 0x1f ;  /* 0x0c201f0003497f89 */ /* 0x000ea200000e0000 */
[----:B---3--:R-:W-:Y:S01]  /*5190*/  FMNMX.FTZ R70, R0, R70, !PT ;  /* 0x0000004600467209 */ /* 0x008fe20007810000 */
[----:B------:R-:W-:-:S04]  /*51a0*/  IMAD.IADD R0, R7, 0x1, R6 ;  /* 0x0000000107007824 */ /* 0x000fc800078e0206 */
[----:B------:R-:W3:Y:S01]  /*51b0*/  SHFL.BFLY PT, R4, R70, 0x1, 0x1f ;  /* 0x0c201f0046047f89 */ /* 0x000ee200000e0000 */
[----:B------:R-:W-:-:S04]  /*51c0*/  IMNMX R0, R8, R0, PT ;  /* 0x0000000008007217 */ /* 0x000fc80003800200 */
[C---:B------:R-:W-:Y:S02]  /*51d0*/  ISETP.GT.AND P0, PT, R0.reuse, RZ, PT ;  /* 0x000000ff0000720c */ /* 0x040fe40003f04270 */
[C---:B------:R-:W-:Y:S02]  /*51e0*/  ISETP.GT.AND P5, PT, R0.reuse, 0x1, PT ;  /* 0x000000010000780c */ /* 0x040fe40003fa4270 */
[----:B------:R-:W-:Y:S02]  /*51f0*/  ISETP.GT.AND P2, PT, R0, 0x8, PT ;  /* 0x000000080000780c */ /* 0x000fe40003f44270 */
[----:B------:R-:W-:Y:S02]  /*5200*/  FSEL R7, R193, -INF , P0 ;  /* 0xff800000c1077808 */ /* 0x000fe40000000000 */
[----:B------:R-:W-:Y:S02]  /*5210*/  FSEL R60, R192, -INF , P5 ;  /* 0xff800000c03c7808 */ /* 0x000fe40002800000 */
[----:B-1----:R-:W-:-:S02]  /*5220*/  FMNMX.FTZ R71, R2, R71, !PT ;  /* 0x0000004702477209 */ /* 0x002fc40007810000 */
[C---:B------:R-:W-:Y:S02]  /*5230*/  ISETP.GT.AND P3, PT, R0.reuse, 0x9, PT ;  /* 0x000000090000780c */ /* 0x040fe40003f64270 */
[----:B------:R-:W-:Y:S01]  /*5240*/  FSEL R61, R191, -INF , P2 ;  /* 0xff800000bf3d7808 */ /* 0x000fe20001000000 */
[----:B------:R-:W-:Y:S01]  /*5250*/  IMAD.MOV.U32 R191, RZ, RZ, R212 ;  /* 0x000000ffffbf7224 */ /* 0x000fe200078e00d4 */
[----:B------:R-:W-:Y:S02]  /*5260*/  FMNMX.FTZ R2, R7, R60, !PT ;  /* 0x0000003c07027209 */ /* 0x000fe40007810000 */
[----:B------:R-:W-:Y:S02]  /*5270*/  ISETP.GT.AND P1, PT, R0, 0x10, PT ;  /* 0x000000100000780c */ /* 0x000fe40003f24270 */
[----:B------:R-:W-:Y:S01]  /*5280*/  FSEL R62, R190, -INF , P3 ;  /* 0xff800000be3e7808 */ /* 0x000fe20001800000 */
[----:B------:R-:W-:Y:S01]  /*5290*/  IMAD.MOV.U32 R190, RZ, RZ, R218 ;  /* 0x000000ffffbe7224 */ /* 0x000fe200078e00da */
[----:B------:R-:W-:-:S02]  /*52a0*/  FMNMX.FTZ R2, R61, R2, !PT ;  /* 0x000000023d027209 */ /* 0x000fc40007810000 */
[----:B--2---:R-:W-:Y:S02]  /*52b0*/  FMNMX.FTZ R73, R3, R73, !PT ;  /* 0x0000004903497209 */ /* 0x004fe40007810000 */
[C---:B------:R-:W-:Y:S02]  /*52c0*/  ISETP.GT.AND P2, PT, R0.reuse, 0x19, PT ;  /* 0x000000190000780c */ /* 0x040fe40003f44270 */
[----:B------:R-:W-:Y:S02]  /*52d0*/  ISETP.GT.AND P0, PT, R0, 0x11, PT ;  /* 0x000000110000780c */ /* 0x000fe40003f04270 */
[----:B------:R-:W-:Y:S02]  /*52e0*/  FSEL R63, R189, -INF , P1 ;  /* 0xff800000bd3f7808 */ /* 0x000fe40000800000 */
[----:B------:R-:W-:Y:S01]  /*52f0*/  FMNMX.FTZ R3, R62, R2, !PT ;  /* 0x000000023e037209 */ /* 0x000fe20007810000 */
[----:B------:R-:W-:Y:S01]  /*5300*/  FMUL.FTZ R2, R73, c[0x0][0x2d0] ;  /* 0x0000b40049027a20 */ /* 0x000fe20000410000 */
[----:B------:R-:W-:-:S02]  /*5310*/  FSEL R74, R186, -INF , P2 ;  /* 0xff800000ba4a7808 */ /* 0x000fc40001000000 */
[----:B------:R-:W-:Y:S02]  /*5320*/  FSETP.NEU.FTZ.AND P2, PT, R73, -INF , PT ;  /* 0xff8000004900780b */ /* 0x000fe40003f5d000 */
[----:B------:R-:W-:Y:S02]  /*5330*/  ISETP.GT.AND P5, PT, R0, 0x18, PT ;  /* 0x000000180000780c */ /* 0x000fe40003fa4270 */
[----:B------:R-:W-:Y:S02]  /*5340*/  FSEL R68, R188, -INF , P0 ;  /* 0xff800000bc447808 */ /* 0x000fe40000000000 */
[----:B------:R-:W-:Y:S02]  /*5350*/  FMNMX.FTZ R3, R63, R3, !PT ;  /* 0x000000033f037209 */ /* 0x000fe40007810000 */
[----:B---3--:R-:W-:Y:S02]  /*5360*/  FMNMX.FTZ R70, R70, R4, !PT ;  /* 0x0000000446467209 */ /* 0x008fe40007810000 */
[----:B------:R-:W-:-:S02]  /*5370*/  FSEL R4, R2, RZ, P2 ;  /* 0x000000ff02047208 */ /* 0x000fc40001000000 */
[----:B------:R-:W-:Y:S02]  /*5380*/  FSEL R69, R187, -INF , P5 ;  /* 0xff800000bb457808 */ /* 0x000fe40002800000 */
[----:B------:R-:W-:Y:S01]  /*5390*/  FMNMX.FTZ R2, R68, R3, !PT ;  /* 0x0000000344027209 */ /* 0x000fe20007810000 */
[--C-:B------:R-:W-:Y:S01]  /*53a0*/  FFMA.FTZ R3, R9, c[0x0][0x2d0], -R4.reuse ;  /* 0x0000b40009037a23 */ /* 0x100fe20000010804 */
[C---:B------:R-:W-:Y:S01]  /*53b0*/  ISETP.GT.AND P3, PT, R0.reuse, 0x20, PT ;  /* 0x000000200000780c */ /* 0x040fe20003f64270 */
[----:B------:R-:W-:Y:S01]  /*53c0*/  FFMA.FTZ R5, R11, c[0x0][0x2d0], -R4 ;  /* 0x0000b4000b057a23 */ /* 0x000fe20000010804 */
[----:B------:R-:W-:Y:S01]  /*53d0*/  FMNMX.FTZ R2, R69, R2, !PT ;  /* 0x0000000245027209 */ /* 0x000fe20007810000 */
[----:B------:R1:W-:Y:S01]  /*53e0*/  MUFU.EX2 R242, R3 ;  /* 0x0000000300f27308 */ /* 0x0003e20000000800 */
[----:B------:R-:W-:Y:S02]  /*53f0*/  ISETP.GT.AND P1, PT, R0, 0x21, PT ;  /* 0x000000210000780c */ /* 0x000fe40003f24270 */
[----:B------:R-:W-:-:S02]  /*5400*/  FSEL R75, R176, -INF , P3 ;  /* 0xff800000b04b7808 */ /* 0x000fc40001800000 */
[----:B------:R-:W-:Y:S02]  /*5410*/  FMNMX.FTZ R2, R74, R2, !PT ;  /* 0x000000024a027209 */ /* 0x000fe40007810000 */
[----:B------:R-:W-:Y:S01]  /*5420*/  ISETP.GT.AND P0, PT, R0, 0x28, PT ;  /* 0x000000280000780c */ /* 0x000fe20003f04270 */
[----:B------:R2:W-:Y:S01]  /*5430*/  MUFU.EX2 R221, R5 ;  /* 0x0000000500dd7308 */ /* 0x0005e20000000800 */
[----:B------:R-:W-:Y:S02]  /*5440*/  FSEL R90, R175, -INF , P1 ;  /* 0xff800000af5a7808 */ /* 0x000fe40000800000 */
[----:B------:R-:W-:Y:S02]  /*5450*/  FMNMX.FTZ R2, R75, R2, !PT ;  /* 0x000000024b027209 */ /* 0x000fe40007810000 */
[----:B------:R-:W-:Y:S02]  /*5460*/  FSEL R91, R172, -INF , P0 ;  /* 0xff800000ac5b7808 */ /* 0x000fe40000000000 */
[----:B------:R-:W-:Y:S01]  /*5470*/  ISETP.GT.AND P5, PT, R0, 0x29, PT ;  /* 0x000000290000780c */ /* 0x000fe20003fa4270 */
[C---:B-1----:R-:W-:Y:S01]  /*5480*/  FMUL.FTZ R3, R71.reuse, c[0x0][0x2d0] ;  /* 0x0000b40047037a20 */ /* 0x042fe20000410000 */
[----:B------:R-:W-:-:S02]  /*5490*/  FSETP.NEU.FTZ.AND P0, PT, R71, -INF , PT ;  /* 0xff8000004700780b */ /* 0x000fc40003f1d000 */
[----:B------:R-:W-:Y:S02]  /*54a0*/  FMNMX.FTZ R2, R90, R2, !PT ;  /* 0x000000025a027209 */ /* 0x000fe40007810000 */
[C---:B------:R-:W-:Y:S02]  /*54b0*/  ISETP.GT.AND P3, PT, R0.reuse, 0x30, PT ;  /* 0x000000300000780c */ /* 0x040fe40003f64270 */
[----:B------:R-:W-:Y:S02]  /*54c0*/  FSEL R92, R167, -INF , P5 ;  /* 0xff800000a75c7808 */ /* 0x000fe40002800000 */
[----:B------:R-:W-:Y:S02]  /*54d0*/  FSEL R3, R3, RZ, P0 ;  /* 0x000000ff03037208 */ /* 0x000fe40000000000 */
[----:B------:R-:W-:Y:S02]  /*54e0*/  FMNMX.FTZ R2, R91, R2, !PT ;  /* 0x000000025b027209 */ /* 0x000fe40007810000 */
[----:B------:R-:W-:Y:S01]  /*54f0*/  ISETP.GT.AND P2, PT, R0, 0x31, PT ;  /* 0x000000310000780c */ /* 0x000fe20003f44270 */
[--C-:B--2---:R-:W-:Y:S01]  /*5500*/  FFMA.FTZ R5, R10, c[0x0][0x2d0], -R3.reuse ;  /* 0x0000b4000a057a23 */ /* 0x104fe20000010803 */
[----:B------:R-:W-:Y:S01]  /*5510*/  FSEL R116, R103, -INF , P3 ;  /* 0xff80000067747808 */ /* 0x000fe20001800000 */
[----:B------:R-:W-:Y:S01]  /*5520*/  FFMA.FTZ R6, R17, c[0x0][0x2d0], -R3 ;  /* 0x0000b40011067a23 */ /* 0x000fe20000010803 */
[----:B------:R-:W-:Y:S01]  /*5530*/  FMNMX.FTZ R2, R92, R2, !PT ;  /* 0x000000025c027209 */ /* 0x000fe20007810000 */
[----:B------:R1:W-:Y:S01]  /*5540*/  MUFU.EX2 R188, R5 ;  /* 0x0000000500bc7308 */ /* 0x0003e20000000800 */
[----:B------:R-:W-:-:S02]  /*5550*/  ISETP.GT.AND P1, PT, R0, 0x38, PT ;  /* 0x000000380000780c */ /* 0x000fc40003f24270 */
[----:B------:R-:W-:Y:S02]  /*5560*/  FSEL R135, R102, -INF , P2 ;  /* 0xff80000066877808 */ /* 0x000fe40001000000 */
[----:B------:R-:W-:Y:S02]  /*5570*/  FMNMX.FTZ R2, R116, R2, !PT ;  /* 0x0000000274027209 */ /* 0x000fe40007810000 */
[C---:B------:R-:W-:Y:S01]  /*5580*/  ISETP.GT.AND P0, PT, R0.reuse, 0x39, PT ;  /* 0x000000390000780c */ /* 0x040fe20003f04270 */
[----:B------:R-:W-:Y:S01]  /*5590*/  MUFU.EX2 R192, R6 ;  /* 0x0000000600c07308 */ /* 0x000fe20000000800 */
[----:B------:R-:W-:Y:S02]  /*55a0*/  FSEL R138, R101, -INF , P1 ;  /* 0xff800000658a7808 */ /* 0x000fe40000800000 */
[----:B------:R-:W-:Y:S02]  /*55b0*/  FMNMX.FTZ R2, R135, R2, !PT ;  /* 0x0000000287027209 */ /* 0x000fe40007810000 */
[----:B------:R-:W-:-:S02]  /*55c0*/  ISETP.GT.AND P5, PT, R0, 0x40, PT ;  /* 0x000000400000780c */ /* 0x000fc40003fa4270 */
[----:B------:R-:W-:Y:S01]  /*55d0*/  FSEL R142, R100, -INF , P0 ;  /* 0xff800000648e7808 */ /* 0x000fe20000000000 */
[----:B-1----:R-:W-:Y:S01]  /*55e0*/  FFMA.FTZ R5, R12, c[0x0][0x2d0], -R3 ;  /* 0x0000b4000c057a23 */ /* 0x002fe20000010803 */
[----:B------:R-:W-:Y:S02]  /*55f0*/  FMNMX.FTZ R2, R138, R2, !PT ;  /* 0x000000028a027209 */ /* 0x000fe40007810000 */
[C---:B------:R-:W-:Y:S01]  /*5600*/  ISETP.GT.AND P3, PT, R0.reuse, 0x41, PT ;  /* 0x000000410000780c */ /* 0x040fe20003f64270 */
[----:B------:R1:W2:Y:S01]  /*5610*/  MUFU.EX2 R193, R5 ;  /* 0x0000000500c17308 */ /* 0x0002a20000000800 */
[----:B------:R-:W-:Y:S02]  /*5620*/  FSEL R145, R145, -INF , P5 ;  /* 0xff80000091917808 */ /* 0x000fe40002800000 */
[----:B------:R-:W-:Y:S02]  /*5630*/  ISETP.GT.AND P2, PT, R0, 0x48, PT ;  /* 0x000000480000780c */ /* 0x000fe40003f44270 */
[----:B------:R-:W-:-:S02]  /*5640*/  FSEL R153, R153, -INF , P3 ;  /* 0xff80000099997808 */ /* 0x000fc40001800000 */
[C---:B------:R-:W-:Y:S02]  /*5650*/  ISETP.GT.AND P1, PT, R0.reuse, 0x49, PT ;  /* 0x000000490000780c */ /* 0x040fe40003f24270 */
[----:B------:R-:W-:Y:S02]  /*5660*/  FSEL R155, R155, -INF , P2 ;  /* 0xff8000009b9b7808 */ /* 0x000fe40001000000 */
[----:B------:R-:W-:Y:S02]  /*5670*/  ISETP.GT.AND P0, PT, R0, 0x50, PT ;  /* 0x000000500000780c */ /* 0x000fe40003f04270 */
[----:B------:R-:W-:Y:S02]  /*5680*/  FSEL R156, R156, -INF , P1 ;  /* 0xff8000009c9c7808 */ /* 0x000fe40000800000 */
[----:B------:R-:W-:Y:S01]  /*5690*/  ISETP.GT.AND P2, PT, R0, 0x51, PT ;  /* 0x000000510000780c */ /* 0x000fe20003f44270 */
[----:B-1----:R-:W-:Y:S01]  /*56a0*/  FFMA.FTZ R5, R13, c[0x0][0x2d0], -R3 ;  /* 0x0000b4000d057a23 */ /* 0x002fe20000010803 */
[----:B------:R-:W-:-:S02]  /*56b0*/  FSEL R174, R174, -INF , P0 ;  /* 0xff800000aeae7808 */ /* 0x000fc40000000000 */
[C---:B------:R-:W-:Y:S01]  /*56c0*/  ISETP.GT.AND P1, PT, R0.reuse, 0x58, PT ;  /* 0x000000580000780c */ /* 0x040fe20003f24270 */
[----:B------:R1:W3:Y:S01]  /*56d0*/  MUFU.EX2 R198, R5 ;  /* 0x0000000500c67308 */ /* 0x0002e20000000800 */
[----:B------:R-:W-:Y:S02]  /*56e0*/  FSEL R173, R173, -INF , P2 ;  /* 0xff800000adad7808 */ /* 0x000fe40001000000 */
[----:B------:R-:W-:Y:S02]  /*56f0*/  ISETP.GT.AND P0, PT, R0, 0x59, PT ;  /* 0x000000590000780c */ /* 0x000fe40003f04270 */
[----:B------:R-:W-:Y:S02]  /*5700*/  FSEL R172, R66, -INF , P1 ;  /* 0xff80000042ac7808 */ /* 0x000fe40000800000 */
[----:B------:R-:W-:Y:S02]  /*5710*/  FSETP.NEU.FTZ.AND P3, PT, R70, -INF , PT ;  /* 0xff8000004600780b */ /* 0x000fe40003f7d000 */
[----:B------:R-:W-:-:S02]  /*5720*/  ISETP.GT.AND P2, PT, R0, 0x60, PT ;  /* 0x000000600000780c */ /* 0x000fc40003f44270 */
[----:B------:R-:W-:Y:S02]  /*5730*/  FSEL R167, R67, -INF , P0 ;  /* 0xff80000043a77808 */ /* 0x000fe40000000000 */
[----:B------:R-:W-:Y:S02]  /*5740*/  ISETP.GT.AND P1, PT, R0, 0x61, PT ;  /* 0x000000610000780c */ /* 0x000fe40003f24270 */
[----:B------:R-:W-:Y:S02]  /*5750*/  FSEL R165, R38, -INF , P2 ;  /* 0xff80000026a57808 */ /* 0x000fe40001000000 */
[----:B-1----:R-:W-:Y:S01]  /*5760*/  FMNMX.FTZ R5, R142, R2, !PT ;  /* 0x000000028e057209 */ /* 0x002fe20007810000 */
[----:B------:R-:W-:Y:S01]  /*5770*/  FMUL.FTZ R2, R70, c[0x0][0x2d0] ;  /* 0x0000b40046027a20 */ /* 0x000fe20000410000 */
[----:B------:R-:W-:Y:S02]  /*5780*/  ISETP.GT.AND P0, PT, R0, 0x68, PT ;  /* 0x000000680000780c */ /* 0x000fe40003f04270 */
[----:B------:R-:W-:-:S02]  /*5790*/  FMNMX.FTZ R5, R145, R5, !PT ;  /* 0x0000000591057209 */ /* 0x000fc40007810000 */
[----:B------:R-:W-:Y:S02]  /*57a0*/  FSEL R2, R2, RZ, P3 ;  /* 0x000000ff02027208 */ /* 0x000fe40001800000 */
[----:B------:R-:W-:Y:S02]  /*57b0*/  FMNMX.FTZ R5, R153, R5, !PT ;  /* 0x0000000599057209 */ /* 0x000fe40007810000 */
[----:B------:R-:W-:Y:S01]  /*57c0*/  ISETP.GT.AND P2, PT, R0, 0x69, PT ;  /* 0x000000690000780c */ /* 0x000fe20003f44270 */
[--C-:B------:R-:W-:Y:S01]  /*57d0*/  FFMA.FTZ R0, R18, c[0x0][0x2d0], -R2.reuse ;  /* 0x0000b40012007a23 */ /* 0x100fe20000010802 */
[----:B------:R-:W-:Y:S01]  /*57e0*/  FMNMX.FTZ R5, R155, R5, !PT ;  /* 0x000000059b057209 */ /* 0x000fe20007810000 */
[----:B------:R-:W-:Y:S01]  /*57f0*/  FFMA.FTZ R6, R14, c[0x0][0x2d0], -R2 ;  /* 0x0000b4000e067a23 */ /* 0x000fe20000010802 */
[----:B------:R-:W-:Y:S01]  /*5800*/  FSEL R164, R39, -INF , P1 ;  /* 0xff80000027a47808 */ /* 0x000fe20000800000 */
[----:B------:R-:W-:Y:S01]  /*5810*/  MUFU.EX2 R235, R0 ;  /* 0x0000000000eb7308 */ /* 0x000fe20000000800 */
[----:B------:R-:W-:-:S02]  /*5820*/  FMNMX.FTZ R5, R156, R5, !PT ;  /* 0x000000059c057209 */ /* 0x000fc40007810000 */
[----:B------:R-:W-:Y:S02]  /*5830*/  FSEL R163, R30, -INF , P0 ;  /* 0xff8000001ea37808 */ /* 0x000fe40000000000 */
[----:B------:R-:W-:Y:S02]  /*5840*/  FMNMX.FTZ R5, R174, R5, !PT ;  /* 0x00000005ae057209 */ /* 0x000fe40007810000 */
[----:B------:R-:W-:Y:S01]  /*5850*/  FSEL R162, R31, -INF , P2 ;  /* 0xff8000001fa27808 */ /* 0x000fe20001000000 */
[----:B------:R1:W-:Y:S01]  /*5860*/  MUFU.EX2 R249, R6 ;  /* 0x0000000600f97308 */ /* 0x0003e20000000800 */
[----:B------:R-:W-:Y:S02]  /*5870*/  FMNMX.FTZ R5, R173, R5, !PT ;  /* 0x00000005ad057209 */ /* 0x000fe40007810000 */
[----:B--2---:R-:W-:Y:S02]  /*5880*/  F2FP.PACK_AB R8, R193, R188 ;  /* 0x000000bcc108723e */ /* 0x004fe400000000ff */
[----:B------:R-:W-:-:S02]  /*5890*/  FMNMX.FTZ R5, R172, R5, !PT ;  /* 0x00000005ac057209 */ /* 0x000fc40007810000 */
[----:B---3--:R-:W-:Y:S02]  /*58a0*/  F2FP.PACK_AB R10, R192, R198 ;  /* 0x000000c6c00a723e */ /* 0x008fe400000000ff */
[----:B------:R-:W-:-:S04]  /*58b0*/  FMNMX.FTZ R5, R167, R5, !PT ;  /* 0x00000005a7057209 */ /* 0x000fc80007810000 */
[----:B------:R-:W-:Y:S01]  /*58c0*/  FMNMX.FTZ R5, R165, R5, !PT ;  /* 0x00000005a5057209 */ /* 0x000fe20007810000 */
[----:B-1----:R-:W-:-:S03]  /*58d0*/  FFMA.FTZ R6, R15, c[0x0][0x2d0], -R2 ;  /* 0x0000b4000f067a23 */ /* 0x002fc60000010802 */
[----:B------:R-:W-:Y:S01]  /*58e0*/  FMNMX.FTZ R0, R164, R5, !PT ;  /* 0x00000005a4007209 */ /* 0x000fe20007810000 */
[----:B------:R-:W-:Y:S01]  /*58f0*/  FFMA.FTZ R5, R19, c[0x0][0x2d0], -R3 ;  /* 0x0000b40013057a23 */ /* 0x000fe20000010803 */
[----:B------:R1:W2:Y:S02]  /*5900*/  MUFU.EX2 R244, R6 ;  /* 0x0000000600f47308 */ /* 0x0002a40000000800 */
[----:B------:R-:W-:-:S04]  /*5910*/  FMNMX.FTZ R0, R163, R0, !PT ;  /* 0x00000000a3007209 */ /* 0x000fc80007810000 */
[----:B------:R-:W-:Y:S02]  /*5920*/  FMNMX.FTZ R0, R162, R0, !PT ;  /* 0x00000000a2007209 */ /* 0x000fe40007810000 */
[----:B------:R3:W-:Y:S01]  /*5930*/  MUFU.EX2 R220, R5 ;  /* 0x0000000500dc7308 */ /* 0x0007e20000000800 */
[----:B-1----:R-:W-:Y:S01]  /*5940*/  FFMA.FTZ R6, R16, c[0x0][0x2d0], -R2 ;  /* 0x0000b40010067a23 */ /* 0x002fe20000010802 */
[----:B--2---:R-:W-:-:S06]  /*5950*/  F2FP.PACK_AB R9, R244, R249 ;  /* 0x000000f9f409723e */ /* 0x004fcc00000000ff */
[----:B------:R1:W2:Y:S01]  /*5960*/  MUFU.EX2 R246, R6 ;  /* 0x0000000600f67308 */ /* 0x0002a20000000800 */
[----:B---3--:R-:W-:-:S07]  /*5970*/  FFMA.FTZ R5, R22, c[0x0][0x2d0], -R3 ;  /* 0x0000b40016057a23 */ /* 0x008fce0000010803 */
[----:B------:R3:W4:Y:S01]  /*5980*/  MUFU.EX2 R195, R5 ;  /* 0x0000000500c37308 */ /* 0x0007220000000800 */
[----:B-1----:R-:W1:Y:S01]  /*5990*/  SHFL.BFLY PT, R6, R0, 0x2, 0x1f ;  /* 0x0c401f0000067f89 */ /* 0x002e6200000e0000 */
[----:B--2---:R-:W-:Y:S01]  /*59a0*/  F2FP.PACK_AB R11, R235, R246 ;  /* 0x000000f6eb0b723e */ /* 0x004fe200000000ff */
[----:B---3--:R-:W-:-:S06]  /*59b0*/  FFMA.FTZ R5, R23, c[0x0][0x2d0], -R3 ;  /* 0x0000b40017057a23 */ /* 0x008fcc0000010803 */
[C---:B------:R-:W-:Y:S01]  /*59c0*/  HMMA.16816.F32 R32, R8.reuse, R80, RZ ;  /* 0x000000500820723c */ /* 0x040fe200000018ff */
[----:B----4-:R-:W-:Y:S01]  /*59d0*/  F2FP.PACK_AB R12, R195, R220 ;  /* 0x000000dcc30c723e */ /* 0x010fe200000000ff */
[----:B------:R2:W-:Y:S06]  /*59e0*/  MUFU.EX2 R210, R5 ;  /* 0x0000000500d27308 */ /* 0x0005ec0000000800 */
[----:B------:R-:W-:Y:S01]  /*59f0*/  HMMA.16816.F32 R64, R8, R84, RZ ;  /* 0x000000540840723c */ /* 0x000fe200000018ff */
[----:B-1----:R-:W-:-:S07]  /*5a00*/  FMNMX.FTZ R0, R0, R6, !PT ;  /* 0x0000000600007209 */ /* 0x002fce0007810000 */
[C---:B------:R-:W-:Y:S01]  /*5a10*/  HMMA.16816.F32 R36, R8.reuse, R48, RZ ;  /* 0x000000300824723c */ /* 0x040fe200000018ff */
[----:B--2---:R-:W-:Y:S01]  /*5a20*/  FFMA.FTZ R5, R24, c[0x0][0x2d0], -R3 ;  /* 0x0000b40018057a23 */ /* 0x004fe20000010803 */
[----:B------:R-:W1:Y:S03]  /*5a30*/  SHFL.BFLY PT, R6, R0, 0x1, 0x1f ;  /* 0x0c201f0000067f89 */ /* 0x000e6600000e0000 */
[----:B------:R2:W3:Y:S03]  /*5a40*/  MUFU.EX2 R211, R5 ;  /* 0x0000000500d37308 */ /* 0x0004e60000000800 */
[C---:B------:R-:W-:Y:S08]  /*5a50*/  HMMA.16816.F32 R16, R8.reuse, R56, RZ ;  /* 0x000000380810723c */ /* 0x040ff000000018ff */
[----:B------:R-:W-:Y:S01]  /*5a60*/  HMMA.16816.F32 R28, R8, R82, RZ ;  /* 0x00000052081c723c */ /* 0x000fe200000018ff */
[----:B--2---:R-:W-:Y:S01]  /*5a70*/  FFMA.FTZ R5, R20, c[0x0][0x2d0], -R2 ;  /* 0x0000b40014057a23 */ /* 0x004fe20000010802 */
[----:B---3--:R-:W-:-:S03]  /*5a80*/  F2FP.PACK_AB R14, R211, R210 ;  /* 0x000000d2d30e723e */ /* 0x008fc600000000ff */
[----:B------:R2:W-:Y:S02]  /*5a90*/  MUFU.EX2 R185, R5 ;  /* 0x0000000500b97308 */ /* 0x0005e40000000800 */
[--C-:B--2---:R-:W-:Y:S02]  /*5aa0*/  FFMA.FTZ R5, R21, c[0x0][0x2d0], -R2.reuse ;  /* 0x0000b40015057a23 */ /* 0x104fe40000010802 */
[C---:B------:R-:W-:Y:S04]  /*5ab0*/  HMMA.16816.F32 R20, R8.reuse, R50, RZ ;  /* 0x000000320814723c */ /* 0x040fe800000018ff */
[----:B------:R2:W3:Y:S02]  /*5ac0*/  MUFU.EX2 R186, R5 ;  /* 0x0000000500ba7308 */ /* 0x0004e40000000800 */
[--C-:B--2---:R-:W-:Y:S01]  /*5ad0*/  FFMA.FTZ R5, R25, c[0x0][0x2d0], -R2.reuse ;  /* 0x0000b40019057a23 */ /* 0x104fe20000010802 */
[----:B---3--:R-:W-:Y:S01]  /*5ae0*/  F2FP.PACK_AB R13, R186, R185 ;  /* 0x000000b9ba0d723e */ /* 0x008fe200000000ff */
[C---:B------:R-:W-:Y:S04]  /*5af0*/  HMMA.16816.F32 R24, R8.reuse, R86, RZ ;  /* 0x000000560818723c */ /* 0x040fe800000018ff */
[----:B------:R2:W-:Y:S04]  /*5b00*/  MUFU.EX2 R189, R5 ;  /* 0x0000000500bd7308 */ /* 0x0005e80000000800 */
[----:B------:R-:W-:Y:S01]  /*5b10*/  HMMA.16816.F32 R8, R8, R58, RZ ;  /* 0x0000003a0808723c */ /* 0x000fe200000018ff */
[----:B--2---:R-:W-:Y:S01]  /*5b20*/  FFMA.FTZ R5, R72, c[0x0][0x2d0], -R2 ;  /* 0x0000b40048057a23 */ /* 0x004fe20000010802 */
[----:B-1----:R-:W-:-:S03]  /*5b30*/  FMNMX.FTZ R72, R0, R6, !PT ;  /* 0x0000000600487209 */ /* 0x002fc60007810000 */
[----:B------:R1:W2:Y:S01]  /*5b40*/  MUFU.EX2 R215, R5 ;  /* 0x0000000500d77308 */ /* 0x0002a20000000800 */
[C---:B------:R-:W-:Y:S01]  /*5b50*/  FSETP.NEU.FTZ.AND P0, PT, R72.reuse, -INF , PT ;  /* 0xff8000004800780b */ /* 0x040fe20003f1d000 */
[----:B------:R-:W-:-:S05]  /*5b60*/  FMUL.FTZ R0, R72, c[0x0][0x2d0] ;  /* 0x0000b40048007a20 */ /* 0x000fca0000410000 */
[----:B------:R-:W-:Y:S01]  /*5b70*/  FSEL R0, R0, RZ, P0 ;  /* 0x000000ff00007208 */ /* 0x000fe20000000000 */
[----:B-1----:R-:W-:Y:S01]  /*5b80*/  FFMA.FTZ R5, R88, c[0x0][0x2d0], -R4 ;  /* 0x0000b40058057a23 */ /* 0x002fe20000010804 */
[----:B--2---:R-:W-:-:S03]  /*5b90*/  F2FP.PACK_AB R15, R215, R189 ;  /* 0x000000bdd70f723e */ /* 0x004fc600000000ff */
[----:B------:R1:W-:Y:S04]  /*5ba0*/  MUFU.EX2 R213, R5 ;  /* 0x0000000500d57308 */ /* 0x0003e80000000800 */
        /* <DEDUP_REMOVED lines=12> */
[----:B------:R1:W-:Y:S02]  /*5c70*/  MUFU.EX2 R6, R5 ;  /* 0x0000000500067308 */ /* 0x0003e40000000800 */
[----:B-1----:R-:W-:-:S06]  /*5c80*/  FFMA.FTZ R5, R7, c[0x0][0x2d0], -R0 ;  /* 0x0000b40007057a23 */ /* 0x002fcc0000010800 */
[----:B------:R1:W-:Y:S02]  /*5c90*/  MUFU.EX2 R161, R5 ;  /* 0x0000000500a17308 */ /* 0x0003e40000000800 */
[----:B-1----:R-:W-:-:S06]  /*5ca0*/  FFMA.FTZ R5, R60, c[0x0][0x2d0], -R0 ;  /* 0x0000b4003c057a23 */ /* 0x002fcc0000010800 */
[----:B------:R1:W3:Y:S02]  /*5cb0*/  MUFU.EX2 R7, R5 ;  /* 0x0000000500077308 */ /* 0x0002e40000000800 */
[----:B-1----:R-:W-:-:S06]  /*5cc0*/  FFMA.FTZ R5, R61, c[0x0][0x2d0], -R0 ;  /* 0x0000b4003d057a23 */ /* 0x002fcc0000010800 */
[----:B------:R1:W-:Y:S02]  /*5cd0*/  MUFU.EX2 R175, R5 ;  /* 0x0000000500af7308 */ /* 0x0003e40000000800 */
[----:B-1----:R-:W-:-:S06]  /*5ce0*/  FFMA.FTZ R5, R62, c[0x0][0x2d0], -R0 ;  /* 0x0000b4003e057a23 */ /* 0x002fcc0000010800 */
[----:B------:R1:W4:Y:S02]  /*5cf0*/  MUFU.EX2 R176, R5 ;  /* 0x0000000500b07308 */ /* 0x0003240000000800 */
[----:B-1----:R-:W-:-:S06]  /*5d00*/  FFMA.FTZ R5, R95, c[0x0][0x2d0], -R4 ;  /* 0x0000b4005f057a23 */ /* 0x002fcc0000010804 */
[----:B------:R1:W-:Y:S02]  /*5d10*/  MUFU.EX2 R187, R5 ;  /* 0x0000000500bb7308 */ /* 0x0003e40000000800 */
[----:B-1----:R-:W-:Y:S02]  /*5d20*/  FFMA.FTZ R5, R96, c[0x0][0x2d0], -R4 ;  /* 0x0000b40060057a23 */ /* 0x002fe40000010804 */
[----:B------:R-:W-:Y:S04]  /*5d30*/  HMMA.16816.F32 R96, R12, R78, R8 ;  /* 0x0000004e0c60723c */ /* 0x000fe80000001808 */
[----:B------:R1:W1:Y:S03]  /*5d40*/  MUFU.EX2 R119, R5 ;  /* 0x0000000500777308 */ /* 0x0002660000000800 */
[----:B------:R-:W-:-:S02]  /*5d50*/  F2FP.PACK_AB R8, R221, R242 ;  /* 0x000000f2dd08723e */ /* 0x000fc400000000ff */
[----:B--2---:R-:W-:Y:S02]  /*5d60*/  F2FP.PACK_AB R10, R214, R213 ;  /* 0x000000d5d60a723e */ /* 0x004fe400000000ff */
[----:B---3--:R-:W-:Y:S02]  /*5d70*/  F2FP.PACK_AB R9, R7, R161 ;  /* 0x000000a10709723e */ /* 0x008fe400000000ff */
[----:B----4-:R-:W-:Y:S01]  /*5d80*/  F2FP.PACK_AB R11, R176, R175 ;  /* 0x000000afb00b723e */ /* 0x010fe200000000ff */
[----:B-1----:R-:W-:-:S06]  /*5d90*/  FFMA.FTZ R5, R63, c[0x0][0x2d0], -R0 ;  /* 0x0000b4003f057a23 */ /* 0x002fcc0000010800 */
[C---:B------:R-:W-:Y:S01]  /*5da0*/  HMMA.16816.F32 R28, R8.reuse, R84, RZ ;  /* 0x00000054081c723c */ /* 0x040fe200000018ff */
[----:B------:R1:W-:Y:S07]  /*5db0*/  MUFU.EX2 R217, R5 ;  /* 0x0000000500d97308 */ /* 0x0003ee0000000800 */
[C---:B------:R-:W-:Y:S08]  /*5dc0*/  HMMA.16816.F32 R20, R8.reuse, R48, RZ ;  /* 0x000000300814723c */ /* 0x040ff000000018ff */
[----:B------:R-:W-:Y:S01]  /*5dd0*/  HMMA.16816.F32 R24, R8, R86, RZ ;  /* 0x000000560818723c */ /* 0x000fe200000018ff */
[----:B-1----:R-:W-:-:S02]  /*5de0*/  FFMA.FTZ R5, R68, c[0x0][0x2d0], -R0 ;  /* 0x0000b40044057a23 */ /* 0x002fc40000010800 */
[----:B------:R-:W-:Y:S02]  /*5df0*/  IMAD.MOV.U32 R68, RZ, RZ, R215 ;  /* 0x000000ffff447224 */ /* 0x000fe400078e00d7 */
[----:B------:R1:W2:Y:S03]  /*5e00*/  MUFU.EX2 R216, R5 ;  /* 0x0000000500d87308 */ /* 0x0002a60000000800 */
[C---:B------:R-:W-:Y:S08]  /*5e10*/  HMMA.16816.F32 R12, R8.reuse, R56, RZ ;  /* 0x00000038080c723c */ /* 0x040ff000000018ff */
[----:B------:R-:W-:Y:S01]  /*5e20*/  HMMA.16816.F32 R16, R8, R50, RZ ;  /* 0x000000320810723c */ /* 0x000fe200000018ff */
[----:B-1----:R-:W-:-:S02]  /*5e30*/  FFMA.FTZ R5, R69, c[0x0][0x2d0], -R0 ;  /* 0x0000b40045057a23 */ /* 0x002fc40000010800 */
[----:B------:R-:W-:-:S05]  /*5e40*/  IMAD.MOV.U32 R69, RZ, RZ, R119 ;  /* 0x000000ffff457224 */ /* 0x000fca00078e0077 */
[C---:B------:R-:W-:Y:S01]  /*5e50*/  HMMA.16816.F32 R36, R8.reuse, R80, RZ ;  /* 0x000000500824723c */ /* 0x040fe200000018ff */
[----:B------:R1:W-:Y:S07]  /*5e60*/  MUFU.EX2 R119, R5 ;  /* 0x0000000500777308 */ /* 0x0003ee0000000800 */
[C---:B------:R-:W-:Y:S08]  /*5e70*/  HMMA.16816.F32 R32, R8.reuse, R82, RZ ;  /* 0x000000520820723c */ /* 0x040ff000000018ff */
[----:B------:R-:W-:Y:S01]  /*5e80*/  HMMA.16816.F32 R56, R8, R58, RZ ;  /* 0x0000003a0838723c */ /* 0x000fe200000018ff */
[----:B-1----:R-:W-:-:S04]  /*5e90*/  FFMA.FTZ R5, R74, c[0x0][0x2d0], -R0 ;  /* 0x0000b4004a057a23 */ /* 0x002fc80000010800 */
[----:B------:R1:W3:Y:S02]  /*5ea0*/  MUFU.EX2 R74, R5 ;  /* 0x00000005004a7308 */ /* 0x0002e40000000800 */
[----:B------:R-:W-:Y:S02]  /*5eb0*/  F2FP.PACK_AB R8, R6, R236 ;  /* 0x000000ec0608723e */ /* 0x000fe400000000ff */
[----:B--2---:R-:W-:Y:S02]  /*5ec0*/  F2FP.PACK_AB R9, R216, R217 ;  /* 0x000000d9d809723e */ /* 0x004fe400000000ff */
[----:B------:R-:W-:Y:S01]  /*5ed0*/  F2FP.PACK_AB R10, R69, R187 ;  /* 0x000000bb450a723e */ /* 0x000fe200000000ff */
[----:B-1----:R-:W-:Y:S01]  /*5ee0*/  FFMA.FTZ R5, R139, c[0x0][0x2d0], -R4 ;  /* 0x0000b4008b057a23 */ /* 0x002fe20000010804 */
[----:B---3--:R-:W-:-:S03]  /*5ef0*/  F2FP.PACK_AB R11, R74, R119 ;  /* 0x000000774a0b723e */ /* 0x008fc600000000ff */
[----:B------:R1:W-:Y:S04]  /*5f00*/  MUFU.EX2 R252, R5 ;  /* 0x0000000500fc7308 */ /* 0x0003e80000000800 */
[C---:B------:R-:W-:Y:S08]  /*5f10*/  HMMA.16816.F32 R80, R8.reuse, R44, R28 ;  /* 0x0000002c0850723c */ /* 0x040ff0000000181c */
[----:B------:R-:W-:Y:S01]  /*5f20*/  HMMA.16816.F32 R64, R8, R40, R20 ;  /* 0x000000280840723c */ /* 0x000fe20000001814 */
[----:B------:R-:W2:Y:S01]  /*5f30*/  LDSM.16.MT88.4 R20, [R224+0x1000] ;  /* 0x00100000e014783b */ /* 0x000ea20000004200 */
[----:B-1----:R-:W-:-:S02]  /*5f40*/  FFMA.FTZ R5, R140, c[0x0][0x2d0], -R4 ;  /* 0x0000b4008c057a23 */ /* 0x002fc40000010804 */
[----:B------:R-:W-:Y:S02]  /*5f50*/  IMAD.MOV.U32 R140, RZ, RZ, R204 ;  /* 0x000000ffff8c7224 */ /* 0x000fe400078e00cc */
[----:B------:R1:W-:Y:S02]  /*5f60*/  MUFU.EX2 R60, R5 ;  /* 0x00000005003c7308 */ /* 0x0003e40000000800 */
[C---:B------:R-:W-:Y:S01]  /*5f70*/  HMMA.16816.F32 R48, R8.reuse, R76, R12 ;  /* 0x0000004c0830723c */ /* 0x040fe2000000180c */
[----:B------:R-:W-:Y:S07]  /*5f80*/  LDSM.16.MT88.4 R12, [R225+0x1000] ;  /* 0x00100000e10c783b */ /* 0x000fee0000004200 */
[----:B------:R-:W-:Y:S01]  /*5f90*/  HMMA.16816.F32 R44, R8, R46, R24 ;  /* 0x0000002e082c723c */ /* 0x000fe20000001818 */
[----:B------:R-:W-:Y:S01]  /*5fa0*/  LDSM.16.MT88.4 R24, [R227+0x1000] ;  /* 0x00100000e318783b */ /* 0x000fe20000004200 */
[----:B-1----:R-:W-:-:S06]  /*5fb0*/  FFMA.FTZ R5, R141, c[0x0][0x2d0], -R4 ;  /* 0x0000b4008d057a23 */ /* 0x002fcc0000010804 */
[C---:B------:R-:W-:Y:S01]  /*5fc0*/  HMMA.16816.F32 R40, R8.reuse, R42, R16 ;  /* 0x0000002a0828723c */ /* 0x040fe20000001810 */
[----:B------:R-:W-:Y:S01]  /*5fd0*/  IMAD.MOV.U32 R141, RZ, RZ, R211 ;  /* 0x000000ffff8d7224 */ /* 0x000fe200078e00d3 */
[----:B------:R-:W1:Y:S01]  /*5fe0*/  LDSM.16.MT88.4 R16, [R228+0x1000] ;  /* 0x00100000e410783b */ /* 0x000e620000004200 */
[----:B------:R3:W-:Y:S05]  /*5ff0*/  MUFU.EX2 R139, R5 ;  /* 0x00000005008b7308 */ /* 0x0007ea0000000800 */
[C---:B------:R-:W-:Y:S08]  /*6000*/  HMMA.16816.F32 R84, R8.reuse, R52, R36 ;  /* 0x000000340854723c */ /* 0x040ff00000001824 */
[----:B------:R-:W-:Y:S01]  /*6010*/  HMMA.16816.F32 R32, R8, R54, R32 ;  /* 0x000000360820723c */ /* 0x000fe20000001820 */
[----:B---3--:R-:W-:-:S02]  /*6020*/  FFMA.FTZ R5, R143, c[0x0][0x2d0], -R4 ;  /* 0x0000b4008f057a23 */ /* 0x008fc40000010804 */
[----:B------:R-:W-:Y:S02]  /*6030*/  IMAD.MOV.U32 R143, RZ, RZ, R210 ;  /* 0x000000ffff8f7224 */ /* 0x000fe400078e00d2 */
[----:B------:R3:W-:Y:S03]  /*6040*/  MUFU.EX2 R61, R5 ;  /* 0x00000005003d7308 */ /* 0x0007e60000000800 */
[----:B------:R-:W-:Y:S01]  /*6050*/  HMMA.16816.F32 R28, R8, R78, R56 ;  /* 0x0000004e081c723c */ /* 0x000fe20000001838 */
[----:B---3--:R-:W-:Y:S02]  /*6060*/  FFMA.FTZ R5, R75, c[0x0][0x2d0], -R0 ;  /* 0x0000b4004b057a23 */ /* 0x008fe40000010800 */
[----:B------:R-:W-:Y:S02]  /*6070*/  IMAD.MOV.U32 R75, RZ, RZ, R209 ;  /* 0x000000ffff4b7224 */ /* 0x000fe400078e00d1 */
[----:B------:R3:W-:Y:S02]  /*6080*/  MUFU.EX2 R247, R5 ;  /* 0x0000000500f77308 */ /* 0x0007e40000000800 */
[----:B---3--:R-:W-:-:S02]  /*6090*/  FFMA.FTZ R5, R132, c[0x0][0x2d0], -R3 ;  /* 0x0000b40084057a23 */ /* 0x008fc40000010803 */
[----:B------:R-:W-:-:S04]  /*60a0*/  IMAD.MOV.U32 R132, RZ, RZ, R220 ;  /* 0x000000ffff847224 */ /* 0x000fc800078e00dc */
[----:B------:R3:W-:Y:S02]  /*60b0*/  MUFU.EX2 R245, R5 ;  /* 0x0000000500f57308 */ /* 0x0007e40000000800 */
[----:B---3--:R-:W-:Y:S02]  /*60c0*/  FFMA.FTZ R5, R133, c[0x0][0x2d0], -R3 ;  /* 0x0000b40085057a23 */ /* 0x008fe40000010803 */
[----:B------:R-:W-:-:S04]  /*60d0*/  IMAD.MOV.U32 R133, RZ, RZ, R219 ;  /* 0x000000ffff857224 */ /* 0x000fc800078e00db */
[----:B------:R3:W4:Y:S02]  /*60e0*/  MUFU.EX2 R248, R5 ;  /* 0x0000000500f87308 */ /* 0x0007240000000800 */
[----:B---3--:R-:W-:Y:S01]  /*60f0*/  FFMA.FTZ R5, R134, c[0x0][0x2d0], -R3 ;  /* 0x0000b40086057a23 */ /* 0x008fe20000010803 */
[----:B----4-:R-:W-:Y:S01]  /*6100*/  F2FP.PACK_AB R8, R248, R245 ;  /* 0x000000f5f808723e */ /* 0x010fe200000000ff */
        /* <DEDUP_REMOVED lines=8> */
[----:B------:R3:W-:Y:S01]  /*6190*/  MUFU.EX2 R223, R5 ;  /* 0x0000000500df7308 */ /* 0x0007e20000000800 */
[----:B------:R-:W-:Y:S02]  /*61a0*/  IMAD.MOV.U32 R75, RZ, RZ, R141 ;  /* 0x000000ffff4b7224 */ /* 0x000fe400078e008d */
[----:B------:R-:W-:Y:S02]  /*61b0*/  IMAD.MOV.U32 R141, RZ, RZ, R189 ;  /* 0x000000ffff8d7224 */ /* 0x000fe400078e00bd */
[----:B------:R-:W-:Y:S02]  /*61c0*/  IMAD.MOV.U32 R189, RZ, RZ, R200 ;  /* 0x000000ffffbd7224 */ /* 0x000fe400078e00c8 */
[----:B---3--:R-:W-:-:S04]  /*61d0*/  FFMA.FTZ R5, R118, c[0x0][0x2d0], -R2 ;  /* 0x0000b40076057a23 */ /* 0x008fc80000010802 */
        /* <DEDUP_REMOVED lines=9> */
[----:B----4-:R-:W-:-:S05]  /*6270*/  F2FP.PACK_AB R11, R222, R220 ;  /* 0x000000dcde0b723e */ /* 0x010fca00000000ff */
[----:B------:R3:W4:Y:S02]  /*6280*/  MUFU.EX2 R219, R5 ;  /* 0x0000000500db7308 */ /* 0x0007240000000800 */
[C---:B--2---:R-:W-:Y:S08]  /*6290*/  HMMA.16816.F32 R52, R8.reuse, R20, R128 ;  /* 0x000000140834723c */ /* 0x044ff00000001880 */
[----:B-1----:R-:W-:Y:S01]  /*62a0*/  HMMA.16816.F32 R60, R8, R16, R124 ;  /* 0x00000010083c723c */ /* 0x002fe2000000187c */
[----:B---3--:R-:W-:-:S04]  /*62b0*/  FFMA.FTZ R5, R91, c[0x0][0x2d0], -R0 ;  /* 0x0000b4005b057a23 */ /* 0x008fc80000010800 */
[----:B------:R1:W-:Y:S03]  /*62c0*/  MUFU.EX2 R218, R5 ;  /* 0x0000000500da7308 */ /* 0x0003e60000000800 */
[C---:B------:R-:W-:Y:S08]  /*62d0*/  HMMA.16816.F32 R88, R8.reuse, R12, R120 ;  /* 0x0000000c0858723c */ /* 0x040ff00000001878 */
[----:B------:R-:W-:Y:S01]  /*62e0*/  HMMA.16816.F32 R100, R8, R24, R100 ;  /* 0x000000180864723c */ /* 0x000fe20000001864 */
[----:B-1----:R-:W-:-:S07]  /*62f0*/  FFMA.FTZ R5, R92, c[0x0][0x2d0], -R0 ;  /* 0x0000b4005c057a23 */ /* 0x002fce0000010800 */
[C---:B------:R-:W-:Y:S01]  /*6300*/  HMMA.16816.F32 R36, R8.reuse, R22, R112 ;  /* 0x000000160824723c */ /* 0x040fe20000001870 */
[----:B------:R1:W2:Y:S07]  /*6310*/  MUFU.EX2 R215, R5 ;  /* 0x0000000500d77308 */ /* 0x0002ae0000000800 */
[C---:B------:R-:W-:Y:S08]  /*6320*/  HMMA.16816.F32 R56, R8.reuse, R18, R108 ;  /* 0x000000120838723c */ /* 0x040ff0000000186c */
[----:B------:R-:W-:Y:S01]  /*6330*/  HMMA.16816.F32 R92, R8, R14, R104 ;  /* 0x0000000e085c723c */ /* 0x000fe20000001868 */
[----:B-1----:R-:W-:-:S04]  /*6340*/  FFMA.FTZ R5, R157, c[0x0][0x2d0], -R4 ;  /* 0x0000b4009d057a23 */ /* 0x002fc80000010804 */
[----:B------:R1:W-:Y:S03]  /*6350*/  MUFU.EX2 R209, R5 ;  /* 0x0000000500d17308 */ /* 0x0003e60000000800 */
[----:B------:R-:W-:Y:S07]  /*6360*/  HMMA.16816.F32 R96, R8, R26, R96 ;  /* 0x0000001a0860723c */ /* 0x000fee0000001860 */
[----:B------:R-:W-:-:S02]  /*6370*/  F2FP.PACK_AB R8, R137, R252 ;  /* 0x000000fc8908723e */ /* 0x000fc400000000ff */
[----:B----4-:R-:W-:Y:S02]  /*6380*/  F2FP.PACK_AB R9, R219, R247 ;  /* 0x000000f7db09723e */ /* 0x010fe400000000ff */
[----:B------:R-:W-:Y:S02]  /*6390*/  F2FP.PACK_AB R10, R136, R139 ;  /* 0x0000008b880a723e */ /* 0x000fe400000000ff */
[----:B--2---:R-:W-:Y:S01]  /*63a0*/  F2FP.PACK_AB R11, R215, R218 ;  /* 0x000000dad70b723e */ /* 0x004fe200000000ff */
[--C-:B-1----:R-:W-:Y:S02]  /*63b0*/  FFMA.FTZ R5, R158, c[0x0][0x2d0], -R4.reuse ;  /* 0x0000b4009e057a23 */ /* 0x102fe40000010804 */
[----:B------:R-:W-:Y:S02]  /*63c0*/  IMAD.MOV.U32 R158, RZ, RZ, R193 ;  /* 0x000000ffff9e7224 */ /* 0x000fe400078e00c1 */
[----:B------:R1:W-:Y:S02]  /*63d0*/  MUFU.EX2 R210, R5 ;  /* 0x0000000500d27308 */ /* 0x0003e40000000800 */
[C---:B------:R-:W-:Y:S08]  /*63e0*/  HMMA.16816.F32 R104, R8.reuse, R20, R84 ;  /* 0x000000140868723c */ /* 0x040ff00000001854 */
[----:B------:R-:W-:Y:S01]  /*63f0*/  HMMA.16816.F32 R108, R8, R22, R32 ;  /* 0x00000016086c723c */ /* 0x000fe20000001820 */
[----:B------:R-:W2:Y:S01]  /*6400*/  LDSM.16.MT88.4 R20, [R224+0x1800] ;  /* 0x00180000e014783b */ /* 0x000ea20000004200 */
[----:B-1----:R-:W-:-:S06]  /*6410*/  FFMA.FTZ R5, R159, c[0x0][0x2d0], -R4 ;  /* 0x0000b4009f057a23 */ /* 0x002fcc0000010804 */
[C---:B------:R-:W-:Y:S01]  /*6420*/  HMMA.16816.F32 R80, R8.reuse, R16, R80 ;  /* 0x000000100850723c */ /* 0x040fe20000001850 */
[----:B------:R-:W-:Y:S01]  /*6430*/  IMAD.MOV.U32 R159, RZ, RZ, R188 ;  /* 0x000000ffff9f7224 */ /* 0x000fe200078e00bc */
[----:B------:R1:W-:Y:S06]  /*6440*/  MUFU.EX2 R211, R5 ;  /* 0x0000000500d37308 */ /* 0x0003ec0000000800 */
[C---:B------:R-:W-:Y:S01]  /*6450*/  HMMA.16816.F32 R76, R8.reuse, R18, R44 ;  /* 0x00000012084c723c */ /* 0x040fe2000000182c */
[----:B------:R-:W3:Y:S07]  /*6460*/  LDSM.16.MT88.4 R16, [R228+0x1800] ;  /* 0x00180000e410783b */ /* 0x000eee0000004200 */
[----:B------:R-:W-:Y:S01]  /*6470*/  HMMA.16816.F32 R64, R8, R12, R64 ;  /* 0x0000000c0840723c */ /* 0x000fe20000001840 */
[----:B-1----:R-:W-:-:S02]  /*6480*/  FFMA.FTZ R5, R160, c[0x0][0x2d0], -R4 ;  /* 0x0000b400a0057a23 */ /* 0x002fc40000010804 */
[----:B------:R-:W-:Y:S02]  /*6490*/  IMAD.MOV.U32 R160, RZ, RZ, R187 ;  /* 0x000000ffffa07224 */ /* 0x000fe400078e00bb */
[----:B------:R1:W-:Y:S03]  /*64a0*/  MUFU.EX2 R212, R5 ;  /* 0x0000000500d47308 */ /* 0x0003e60000000800 */
[C---:B------:R-:W-:Y:S01]  /*64b0*/  HMMA.16816.F32 R40, R8.reuse, R14, R40 ;  /* 0x0000000e0828723c */ /* 0x040fe20000001828 */
[----:B------:R-:W4:Y:S07]  /*64c0*/  LDSM.16.MT88.4 R12, [R225+0x1800] ;  /* 0x00180000e10c783b */ /* 0x000f2e0000004200 */
[----:B------:R-:W-:Y:S01]  /*64d0*/  HMMA.16816.F32 R32, R8, R24, R48 ;  /* 0x000000180820723c */ /* 0x000fe20000001830 */
[----:B-1----:R-:W-:-:S07]  /*64e0*/  FFMA.FTZ R5, R116, c[0x0][0x2d0], -R0 ;  /* 0x0000b40074057a23 */ /* 0x002fce0000010800 */
[----:B------:R-:W-:Y:S01]  /*64f0*/  HMMA.16816.F32 R28, R8, R26, R28 ;  /* 0x0000001a081c723c */ /* 0x000fe2000000181c */
[----:B------:R-:W1:Y:S01]  /*6500*/  LDSM.16.MT88.4 R24, [R227+0x1800] ;  /* 0x00180000e318783b */ /* 0x000e620000004200 */
[----:B------:R2:W-:Y:S02]  /*6510*/  MUFU.EX2 R205, R5 ;  /* 0x0000000500cd7308 */ /* 0x0005e40000000800 */
[----:B--2---:R-:W-:Y:S02]  /*6520*/  FFMA.FTZ R5, R150, c[0x0][0x2d0], -R3 ;  /* 0x0000b40096057a23 */ /* 0x004fe40000010803 */
[----:B------:R-:W-:-:S04]  /*6530*/  IMAD.MOV.U32 R150, RZ, RZ, R206 ;  /* 0x000000ffff967224 */ /* 0x000fc800078e00ce */
[----:B------:R2:W-:Y:S02]  /*6540*/  MUFU.EX2 R204, R5 ;  /* 0x0000000500cc7308 */ /* 0x0005e40000000800 */
[----:B--2---:R-:W-:Y:S02]  /*6550*/  FFMA.FTZ R5, R151, c[0x0][0x2d0], -R3 ;  /* 0x0000b40097057a23 */ /* 0x004fe40000010803 */
[----:B------:R-:W-:-:S04]  /*6560*/  IMAD.MOV.U32 R151, RZ, RZ, R192 ;  /* 0x000000ffff977224 */ /* 0x000fc800078e00c0 */
[----:B------:R2:W1:Y:S02]  /*6570*/  MUFU.EX2 R206, R5 ;  /* 0x0000000500ce7308 */ /* 0x0004640000000800 */
[----:B--2---:R-:W-:Y:S01]  /*6580*/  FFMA.FTZ R5, R152, c[0x0][0x2d0], -R3 ;  /* 0x0000b40098057a23 */ /* 0x004fe20000010803 */
[----:B-1----:R-:W-:Y:S01]  /*6590*/  F2FP.PACK_AB R8, R206, R204 ;  /* 0x000000ccce08723e */ /* 0x002fe200000000ff */
[----:B------:R-:W-:-:S04]  /*65a0*/  IMAD.MOV.U32 R152, RZ, RZ, R207 ;  /* 0x000000ffff987224 */ /* 0x000fc800078e00cf */
[----:B------:R1:W-:Y:S02]  /*65b0*/  MUFU.EX2 R207, R5 ;  /* 0x0000000500cf7308 */ /* 0x0003e40000000800 */
[----:B-1----:R-:W-:Y:S02]  /*65c0*/  FFMA.FTZ R5, R154, c[0x0][0x2d0], -R3 ;  /* 0x0000b4009a057a23 */ /* 0x002fe40000010803 */
[----:B------:R-:W-:-:S04]  /*65d0*/  IMAD.MOV.U32 R154, RZ, RZ, R208 ;  /* 0x000000ffff9a7224 */ /* 0x000fc800078e00d0 */
[----:B------:R1:W2:Y:S02]  /*65e0*/  MUFU.EX2 R208, R5 ;  /* 0x0000000500d07308 */ /* 0x0002a40000000800 */
[----:B-1----:R-:W-:Y:S01]  /*65f0*/  FFMA.FTZ R5, R148, c[0x0][0x2d0], -R2 ;  /* 0x0000b40094057a23 */ /* 0x002fe20000010802 */
[----:B--2---:R-:W-:Y:S01]  /*6600*/  F2FP.PACK_AB R10, R208, R207 ;  /* 0x000000cfd00a723e */ /* 0x004fe200000000ff */
[----:B------:R-:W-:Y:S02]  /*6610*/  IMAD.MOV.U32 R148, RZ, RZ, R134 ;  /* 0x000000ffff947224 */ /* 0x000fe400078e0086 */
[----:B------:R-:W-:Y:S02]  /*6620*/  IMAD.MOV.U32 R134, RZ, RZ, R143 ;  /* 0x000000ffff867224 */ /* 0x000fe400078e008f */
[----:B------:R-:W-:Y:S02]  /*6630*/  IMAD.MOV.U32 R143, RZ, RZ, R68 ;  /* 0x000000ffff8f7224 */ /* 0x000fe400078e0044 */
[----:B------:R-:W-:-:S02]  /*6640*/  IMAD.MOV.U32 R68, RZ, RZ, R190 ;  /* 0x000000ffff447224 */ /* 0x000fc400078e00be */
[----:B------:R-:W-:Y:S02]  /*6650*/  IMAD.MOV.U32 R190, RZ, RZ, R203 ;  /* 0x000000ffffbe7224 */ /* 0x000fe400078e00cb */
[----:B------:R1:W-:Y:S01]  /*6660*/  MUFU.EX2 R203, R5 ;  /* 0x0000000500cb7308 */ /* 0x0003e20000000800 */
[----:B------:R-:W-:Y:S02]  /*6670*/  IMAD.MOV.U32 R75, RZ, RZ, R143 ;  /* 0x000000ffff4b7224 */ /* 0x000fe400078e008f */
[----:B------:R-:W-:Y:S02]  /*6680*/  IMAD.MOV.U32 R143, RZ, RZ, R141 ;  /* 0x000000ffff8f7224 */ /* 0x000fe400078e008d */
[----:B------:R-:W-:Y:S02]  /*6690*/  IMAD.MOV.U32 R141, RZ, RZ, R198 ;  /* 0x000000ffff8d7224 */ /* 0x000fe400078e00c6 */
[----:B------:R-:W-:Y:S02]  /*66a0*/  IMAD.MOV.U32 R157, RZ, RZ, R134 ;  /* 0x000000ffff9d7224 */ /* 0x000fe400078e0086 */
[----:B------:R-:W-:-:S02]  /*66b0*/  IMAD.MOV.U32 R134, RZ, RZ, R185 ;  /* 0x000000ffff867224 */ /* 0x000fc400078e00b9 */
[----:B-1----:R-:W-:Y:S02]  /*66c0*/  FFMA.FTZ R5, R147, c[0x0][0x2d0], -R2 ;  /* 0x0000b40093057a23 */ /* 0x002fe40000010802 */
[----:B------:R-:W-:Y:S02]  /*66d0*/  IMAD.MOV.U32 R147, RZ, RZ, R186 ;  /* 0x000000ffff937224 */ /* 0x000fe400078e00ba */
[----:B------:R1:W2:Y:S02]  /*66e0*/  MUFU.EX2 R200, R5 ;  /* 0x0000000500c87308 */ /* 0x0002a40000000800 */
[----:B-1----:R-:W-:Y:S01]  /*66f0*/  FFMA.FTZ R5, R149, c[0x0][0x2d0], -R2 ;  /* 0x0000b40095057a23 */ /* 0x002fe20000010802 */
[----:B--2---:R-:W-:Y:S01]  /*6700*/  F2FP.PACK_AB R9, R200, R203 ;  /* 0x000000cbc809723e */ /* 0x004fe200000000ff */
[----:B------:R-:W-:-:S04]  /*6710*/  IMAD.MOV.U32 R149, RZ, RZ, R201 ;  /* 0x000000ffff957224 */ /* 0x000fc800078e00c9 */
[----:B------:R1:W-:Y:S02]  /*6720*/  MUFU.EX2 R201, R5 ;  /* 0x0000000500c97308 */ /* 0x0003e40000000800 */
[----:B-1----:R-:W-:Y:S02]  /*6730*/  FFMA.FTZ R5, R146, c[0x0][0x2d0], -R2 ;  /* 0x0000b40092057a23 */ /* 0x002fe40000010802 */
[----:B------:R-:W-:-:S04]  /*6740*/  IMAD.MOV.U32 R146, RZ, RZ, R202 ;  /* 0x000000ffff927224 */ /* 0x000fc800078e00ca */
[----:B------:R1:W2:Y:S02]  /*6750*/  MUFU.EX2 R202, R5 ;  /* 0x0000000500ca7308 */ /* 0x0002a40000000800 */
[----:B-1----:R-:W-:Y:S01]  /*6760*/  FFMA.FTZ R5, R135, c[0x0][0x2d0], -R0 ;  /* 0x0000b40087057a23 */ /* 0x002fe20000010800 */
[----:B--2---:R-:W-:Y:S01]  /*6770*/  F2FP.PACK_AB R11, R202, R201 ;  /* 0x000000c9ca0b723e */ /* 0x004fe200000000ff */
[----:B------:R-:W-:-:S04]  /*6780*/  IMAD.MOV.U32 R135, RZ, RZ, R199 ;  /* 0x000000ffff877224 */ /* 0x000fc800078e00c7 */
[----:B------:R1:W2:Y:S02]  /*6790*/  MUFU.EX2 R199, R5 ;  /* 0x0000000500c77308 */ /* 0x0002a40000000800 */
[C---:B------:R-:W-:Y:S08]  /*67a0*/  HMMA.16816.F32 R112, R8.reuse, R20, R52 ;  /* 0x000000140870723c */ /* 0x040ff00000001834 */
[----:B------:R-:W-:Y:S01]  /*67b0*/  HMMA.16816.F32 R84, R8, R22, R36 ;  /* 0x000000160854723c */ /* 0x000fe20000001824 */
[----:B-1----:R-:W-:-:S02]  /*67c0*/  FFMA.FTZ R5, R138, c[0x0][0x2d0], -R0 ;  /* 0x0000b4008a057a23 */ /* 0x002fc40000010800 */
[----:B------:R-:W-:Y:S02]  /*67d0*/  IMAD.MOV.U32 R138, RZ, RZ, R117 ;  /* 0x000000ffff8a7224 */ /* 0x000fe400078e0075 */
[----:B------:R1:W-:Y:S03]  /*67e0*/  MUFU.EX2 R198, R5 ;  /* 0x0000000500c67308 */ /* 0x0003e60000000800 */
[C---:B---3--:R-:W-:Y:S08]  /*67f0*/  HMMA.16816.F32 R60, R8.reuse, R16, R60 ;  /* 0x00000010083c723c */ /* 0x048ff0000000183c */
[----:B------:R-:W-:Y:S01]  /*6800*/  HMMA.16816.F32 R56, R8, R18, R56 ;  /* 0x000000120838723c */ /* 0x000fe20000001838 */
[----:B-1----:R-:W-:-:S07]  /*6810*/  FFMA.FTZ R5, R142, c[0x0][0x2d0], -R0 ;  /* 0x0000b4008e057a23 */ /* 0x002fce0000010800 */
[C---:B----4-:R-:W-:Y:S01]  /*6820*/  HMMA.16816.F32 R52, R8.reuse, R12, R88 ;  /* 0x0000000c0834723c */ /* 0x050fe20000001858 */
[----:B------:R-:W-:Y:S02]  /*6830*/  IMAD.MOV.U32 R142, RZ, RZ, R189 ;  /* 0x000000ffff8e7224 */ /* 0x000fe400078e00bd */
[----:B------:R-:W-:Y:S02]  /*6840*/  IMAD.MOV.U32 R189, RZ, RZ, R197 ;  /* 0x000000ffffbd7224 */ /* 0x000fe400078e00c5 */
[----:B------:R1:W3:Y:S03]  /*6850*/  MUFU.EX2 R197, R5 ;  /* 0x0000000500c57308 */ /* 0x0002e60000000800 */
[C---:B------:R-:W-:Y:S08]  /*6860*/  HMMA.16816.F32 R48, R8.reuse, R14, R92 ;  /* 0x0000000e0830723c */ /* 0x040ff0000000185c */
[----:B------:R-:W-:Y:S01]  /*6870*/  HMMA.16816.F32 R44, R8, R24, R100 ;  /* 0x00000018082c723c */ /* 0x000fe20000001864 */
[----:B-1----:R-:W-:-:S02]  /*6880*/  FFMA.FTZ R5, R180, c[0x0][0x2d0], -R4 ;  /* 0x0000b400b4057a23 */ /* 0x002fc40000010804 */
[----:B------:R-:W-:-:S05]  /*6890*/  IMAD.MOV.U32 R180, RZ, RZ, R191 ;  /* 0x000000ffffb47224 */ /* 0x000fca00078e00bf */
[----:B------:R-:W-:Y:S01]  /*68a0*/  HMMA.16816.F32 R36, R8, R26, R96 ;  /* 0x0000001a0824723c */ /* 0x000fe20000001860 */
[----:B------:R1:W-:Y:S06]  /*68b0*/  MUFU.EX2 R191, R5 ;  /* 0x0000000500bf7308 */ /* 0x0003ec0000000800 */
[----:B------:R-:W-:Y:S02]  /*68c0*/  F2FP.PACK_AB R8, R210, R209 ;  /* 0x000000d1d208723e */ /* 0x000fe400000000ff */
[----:B--2---:R-:W-:Y:S02]  /*68d0*/  F2FP.PACK_AB R9, R199, R205 ;  /* 0x000000cdc709723e */ /* 0x004fe400000000ff */
[----:B------:R-:W-:-:S02]  /*68e0*/  F2FP.PACK_AB R10, R212, R211 ;  /* 0x000000d3d40a723e */ /* 0x000fc400000000ff */
[----:B---3--:R-:W-:Y:S01]  /*68f0*/  F2FP.PACK_AB R11, R197, R198 ;  /* 0x000000c6c50b723e */ /* 0x008fe200000000ff */
[----:B-1----:R-:W-:Y:S02]  /*6900*/  FFMA.FTZ R5, R181, c[0x0][0x2d0], -R4 ;  /* 0x0000b400b5057a23 */ /* 0x002fe40000010804 */
[----:B------:R-:W-:-:S04]  /*6910*/  IMAD.MOV.U32 R181, RZ, RZ, R68 ;  /* 0x000000ffffb57224 */ /* 0x000fc800078e0044 */
[----:B------:R-:W-:Y:S01]  /*6920*/  HMMA.16816.F32 R92, R8, R18, R76 ;  /* 0x00000012085c723c */ /* 0x000fe2000000184c */
[----:B------:R1:W-:Y:S01]  /*6930*/  MUFU.EX2 R193, R5 ;  /* 0x0000000500c17308 */ /* 0x0003e20000000800 */
[----:B------:R-:W-:-:S06]  /*6940*/  IMAD.MOV.U32 R68, RZ, RZ, R195 ;  /* 0x000000ffff447224 */ /* 0x000fcc00078e00c3 */
[C---:B------:R-:W-:Y:S08]  /*6950*/  HMMA.16816.F32 R104, R8.reuse, R20, R104 ;  /* 0x000000140868723c */ /* 0x040ff00000001868 */
[----:B------:R-:W-:Y:S01]  /*6960*/  HMMA.16816.F32 R108, R8, R22, R108 ;  /* 0x00000016086c723c */ /* 0x000fe2000000186c */
[----:B-1----:R-:W-:Y:S01]  /*6970*/  FFMA.FTZ R5, R182, c[0x0][0x2d0], -R4 ;  /* 0x0000b400b6057a23 */ /* 0x002fe20000010804 */
[----:B------:R-:W1:Y:S01]  /*6980*/  LDSM.16.MT88.4 R20, [R224+0x2000] ;  /* 0x00200000e014783b */ /* 0x000e620000004200 */
[----:B------:R-:W-:-:S02]  /*6990*/  IMAD.MOV.U32 R182, RZ, RZ, R189 ;  /* 0x000000ffffb67224 */ /* 0x000fc400078e00bd */
[----:B------:R2:W-:Y:S03]  /*69a0*/  MUFU.EX2 R195, R5 ;  /* 0x0000000500c37308 */ /* 0x0005e60000000800 */
[C---:B------:R-:W-:Y:S08]  /*69b0*/  HMMA.16816.F32 R88, R8.reuse, R12, R64 ;  /* 0x0000000c0858723c */ /* 0x040ff00000001840 */
[----:B------:R-:W-:Y:S01]  /*69c0*/  HMMA.16816.F32 R76, R8, R14, R40 ;  /* 0x0000000e084c723c */ /* 0x000fe20000001828 */
[----:B------:R-:W3:Y:S01]  /*69d0*/  LDSM.16.MT88.4 R12, [R225+0x2000] ;  /* 0x00200000e10c783b */ /* 0x000ee20000004200 */
[----:B--2---:R-:W-:-:S02]  /*69e0*/  FFMA.FTZ R5, R183, c[0x0][0x2d0], -R4 ;  /* 0x0000b400b7057a23 */ /* 0x004fc40000010804 */
[----:B------:R-:W-:-:S04]  /*69f0*/  IMAD.MOV.U32 R183, RZ, RZ, R196 ;  /* 0x000000ffffb77224 */ /* 0x000fc800078e00c4 */
[C---:B------:R-:W-:Y:S01]  /*6a00*/  HMMA.16816.F32 R100, R8.reuse, R16, R80 ;  /* 0x000000100864723c */ /* 0x040fe20000001850 */
[----:B------:R2:W-:Y:S01]  /*6a10*/  MUFU.EX2 R196, R5 ;  /* 0x0000000500c47308 */ /* 0x0005e20000000800 */
[----:B------:R-:W4:Y:S06]  /*6a20*/  LDSM.16.MT88.4 R16, [R228+0x2000] ;  /* 0x00200000e410783b */ /* 0x000f2c0000004200 */
[C---:B------:R-:W-:Y:S08]  /*6a30*/  HMMA.16816.F32 R32, R8.reuse, R24, R32 ;  /* 0x000000180820723c */ /* 0x040ff00000001820 */
[----:B------:R-:W-:Y:S01]  /*6a40*/  HMMA.16816.F32 R28, R8, R26, R28 ;  /* 0x0000001a081c723c */ /* 0x000fe2000000181c */
[----:B--2---:R-:W-:Y:S01]  /*6a50*/  FFMA.FTZ R5, R145, c[0x0][0x2d0], -R0 ;  /* 0x0000b40091057a23 */ /* 0x004fe20000010800 */
[----:B------:R-:W2:Y:S01]  /*6a60*/  LDSM.16.MT88.4 R24, [R227+0x2000] ;  /* 0x00200000e318783b */ /* 0x000ea20000004200 */
[----:B------:R-:W-:-:S02]  /*6a70*/  IMAD.MOV.U32 R145, RZ, RZ, R190 ;  /* 0x000000ffff917224 */ /* 0x000fc400078e00be */
[----:B------:R1:W-:Y:S02]  /*6a80*/  MUFU.EX2 R189, R5 ;  /* 0x0000000500bd7308 */ /* 0x0003e40000000800 */
[----:B-1----:R-:W-:-:S06]  /*6a90*/  FFMA.FTZ R5, R171, c[0x0][0x2d0], -R3 ;  /* 0x0000b400ab057a23 */ /* 0x002fcc0000010803 */
[----:B------:R1:W-:Y:S02]  /*6aa0*/  MUFU.EX2 R188, R5 ;  /* 0x0000000500bc7308 */ /* 0x0003e40000000800 */
[----:B-1----:R-:W-:Y:S02]  /*6ab0*/  FFMA.FTZ R5, R177, c[0x0][0x2d0], -R3 ;  /* 0x0000b400b1057a23 */ /* 0x002fe40000010803 */
[----:B------:R-:W-:-:S04]  /*6ac0*/  IMAD.MOV.U32 R177, RZ, RZ, R184 ;  /* 0x000000ffffb17224 */ /* 0x000fc800078e00b8 */
[----:B------:R1:W1:Y:S02]  /*6ad0*/  MUFU.EX2 R190, R5 ;  /* 0x0000000500be7308 */ /* 0x0002640000000800 */
[----:B-1----:R-:W-:Y:S01]  /*6ae0*/  FFMA.FTZ R5, R178, c[0x0][0x2d0], -R3 ;  /* 0x0000b400b2057a23 */ /* 0x002fe20000010803 */
[----:B------:R-:W-:Y:S01]  /*6af0*/  F2FP.PACK_AB R8, R190, R188 ;  /* 0x000000bcbe08723e */ /* 0x000fe200000000ff */
[----:B------:R-:W-:-:S04]  /*6b00*/  IMAD.MOV.U32 R178, RZ, RZ, R194 ;  /* 0x000000ffffb27224 */ /* 0x000fc800078e00c2 */
[----:B------:R1:W-:Y:S02]  /*6b10*/  MUFU.EX2 R192, R5 ;  /* 0x0000000500c07308 */ /* 0x0003e40000000800 */
[----:B-1----:R-:W-:-:S06]  /*6b20*/  FFMA.FTZ R5, R179, c[0x0][0x2d0], -R3 ;  /* 0x0000b400b3057a23 */ /* 0x002fcc0000010803 */
[----:B------:R1:W1:Y:S02]  /*6b30*/  MUFU.EX2 R194, R5 ;  /* 0x0000000500c27308 */ /* 0x0002640000000800 */
[----:B-1----:R-:W-:Y:S01]  /*6b40*/  FFMA.FTZ R5, R170, c[0x0][0x2d0], -R2 ;  /* 0x0000b400aa057a23 */ /* 0x002fe20000010802 */
[----:B------:R-:W-:-:S05]  /*6b50*/  F2FP.PACK_AB R10, R194, R192 ;  /* 0x000000c0c20a723e */ /* 0x000fca00000000ff */
        /* <DEDUP_REMOVED lines=10> */
[----:B------:R1:W1:Y:S02]  /*6c00*/  MUFU.EX2 R118, R5 ;  /* 0x0000000500767308 */ /* 0x0002640000000800 */
[C---:B------:R-:W-:Y:S08]  /*6c10*/  HMMA.16816.F32 R128, R8.reuse, R20, R112 ;  /* 0x000000140880723c */ /* 0x040ff00000001870 */
[----:B------:R-:W-:Y:S01]  /*6c20*/  HMMA.16816.F32 R124, R8, R22, R84 ;  /* 0x00000016087c723c */ /* 0x000fe20000001854 */
[----:B-1----:R-:W-:-:S04]  /*6c30*/  FFMA.FTZ R5, R155, c[0x0][0x2d0], -R0 ;  /* 0x0000b4009b057a23 */ /* 0x002fc80000010800 */
[----:B------:R1:W-:Y:S03]  /*6c40*/  MUFU.EX2 R117, R5 ;  /* 0x0000000500757308 */ /* 0x0003e60000000800 */
[C---:B---3--:R-:W-:Y:S08]  /*6c50*/  HMMA.16816.F32 R96, R8.reuse, R12, R52 ;  /* 0x0000000c0860723c */ /* 0x048ff00000001834 */
[----:B----4-:R-:W-:Y:S01]  /*6c60*/  HMMA.16816.F32 R120, R8, R16, R60 ;  /* 0x000000100878723c */ /* 0x010fe2000000183c */
[----:B-1----:R-:W-:-:S07]  /*6c70*/  FFMA.FTZ R5, R156, c[0x0][0x2d0], -R0 ;  /* 0x0000b4009c057a23 */ /* 0x002fce0000010800 */
[C---:B------:R-:W-:Y:S01]  /*6c80*/  HMMA.16816.F32 R112, R8.reuse, R18, R56 ;  /* 0x000000120870723c */ /* 0x040fe20000001838 */
[----:B------:R1:W3:Y:S07]  /*6c90*/  MUFU.EX2 R116, R5 ;  /* 0x0000000500747308 */ /* 0x0002ee0000000800 */
[C---:B------:R-:W-:Y:S08]  /*6ca0*/  HMMA.16816.F32 R84, R8.reuse, R14, R48 ;  /* 0x0000000e0854723c */ /* 0x040ff00000001830 */
[----:B--2---:R-:W-:Y:S01]  /*6cb0*/  HMMA.16816.F32 R80, R8, R24, R44 ;  /* 0x000000180850723c */ /* 0x004fe2000000182c */
[----:B-1----:R-:W-:-:S02]  /*6cc0*/  FFMA.FTZ R5, R178, c[0x0][0x2d0], -R4 ;  /* 0x0000b400b2057a23 */ /* 0x002fc40000010804 */
[----:B------:R-:W-:Y:S02]  /*6cd0*/  IMAD.MOV.U32 R178, RZ, RZ, R177 ;  /* 0x000000ffffb27224 */ /* 0x000fe400078e00b1 */
[----:B------:R-:W-:-:S03]  /*6ce0*/  IMAD.MOV.U32 R177, RZ, RZ, R145 ;  /* 0x000000ffffb17224 */ /* 0x000fc600078e0091 */
[----:B------:R-:W-:Y:S01]  /*6cf0*/  HMMA.16816.F32 R52, R8, R26, R36 ;  /* 0x0000001a0834723c */ /* 0x000fe20000001824 */
[----:B------:R-:W-:Y:S02]  /*6d00*/  IMAD.MOV.U32 R145, RZ, RZ, R183 ;  /* 0x000000ffff917224 */ /* 0x000fe400078e00b7 */
[----:B------:R-:W-:Y:S02]  /*6d10*/  IMAD.MOV.U32 R183, RZ, RZ, R182 ;  /* 0x000000ffffb77224 */ /* 0x000fe400078e00b6 */
[----:B------:R-:W-:Y:S02]  /*6d20*/  IMAD.MOV.U32 R182, RZ, RZ, R181 ;  /* 0x000000ffffb67224 */ /* 0x000fe400078e00b5 */
[----:B------:R-:W-:Y:S01]  /*6d30*/  F2FP.PACK_AB R8, R193, R191 ;  /* 0x000000bfc108723e */ /* 0x000fe200000000ff */
[----:B------:R-:W-:Y:S01]  /*6d40*/  IMAD.MOV.U32 R181, RZ, RZ, R180 ;  /* 0x000000ffffb57224 */ /* 0x000fe200078e00b4 */
[----:B------:R-:W-:Y:S01]  /*6d50*/  F2FP.PACK_AB R9, R118, R189 ;  /* 0x000000bd7609723e */ /* 0x000fe200000000ff */
[----:B------:R-:W-:Y:S01]  /*6d60*/  IMAD.MOV.U32 R180, RZ, RZ, R142 ;  /* 0x000000ffffb47224 */ /* 0x000fe200078e008e */
[----:B------:R-:W-:Y:S01]  /*6d70*/  F2FP.PACK_AB R10, R196, R195 ;  /* 0x000000c3c40a723e */ /* 0x000fe200000000ff */
[----:B------:R-:W-:Y:S01]  /*6d80*/  IMAD.MOV.U32 R142, RZ, RZ, R138 ;  /* 0x000000ffff8e7224 */ /* 0x000fe200078e008a */
[----:B---3--:R-:W-:Y:S01]  /*6d90*/  F2FP.PACK_AB R11, R116, R117 ;  /* 0x00000075740b723e */ /* 0x008fe200000000ff */
[----:B------:R-:W-:-:S02]  /*6da0*/  IMAD.MOV.U32 R138, RZ, RZ, R135 ;  /* 0x000000ffff8a7224 */ /* 0x000fc400078e0087 */
[----:B------:R-:W-:Y:S02]  /*6db0*/  IMAD.MOV.U32 R135, RZ, RZ, R146 ;  /* 0x000000ffff877224 */ /* 0x000fe400078e0092 */
[----:B------:R-:W-:Y:S02]  /*6dc0*/  IMAD.MOV.U32 R146, RZ, RZ, R149 ;  /* 0x000000ffff927224 */ /* 0x000fe400078e0095 */
[----:B------:R-:W-:Y:S01]  /*6dd0*/  HMMA.16816.F32 R48, R8, R16, R100 ;  /* 0x000000100830723c */ /* 0x000fe20000001864 */
[----:B------:R1:W-:Y:S01]  /*6de0*/  MUFU.EX2 R101, R5 ;  /* 0x0000000500657308 */ /* 0x0003e20000000800 */
[----:B------:R-:W-:Y:S02]  /*6df0*/  IMAD.MOV.U32 R149, RZ, RZ, R148 ;  /* 0x000000ffff957224 */ /* 0x000fe400078e0094 */
[----:B------:R-:W-:Y:S02]  /*6e00*/  IMAD.MOV.U32 R148, RZ, RZ, R154 ;  /* 0x000000ffff947224 */ /* 0x000fe400078e009a */
[----:B------:R-:W-:-:S02]  /*6e10*/  IMAD.MOV.U32 R154, RZ, RZ, R152 ;  /* 0x000000ffff9a7224 */ /* 0x000fc400078e0098 */
[C---:B------:R-:W-:Y:S01]  /*6e20*/  HMMA.16816.F32 R64, R8.reuse, R20, R104 ;  /* 0x000000140840723c */ /* 0x040fe20000001868 */
[----:B------:R-:W-:Y:S02]  /*6e30*/  IMAD.MOV.U32 R152, RZ, RZ, R150 ;  /* 0x000000ffff987224 */ /* 0x000fe400078e0096 */
[----:B------:R-:W-:Y:S02]  /*6e40*/  IMAD.MOV.U32 R150, RZ, RZ, R133 ;  /* 0x000000ffff967224 */ /* 0x000fe400078e0085 */
[----:B------:R-:W-:Y:S02]  /*6e50*/  IMAD.MOV.U32 R133, RZ, RZ, R236 ;  /* 0x000000ffff857224 */ /* 0x000fe400078e00ec */
[----:B------:R2:W5:Y:S01]  /*6e60*/  LDL.LU R236, [R1+0x94] ;  /* 0x0000940001ec7983 */ /* 0x0005620000300800 */
[----:B------:R-:W-:Y:S01]  /*6e70*/  HMMA.16816.F32 R168, R8, R24, R32 ;  /* 0x0000001808a8723c */ /* 0x000fe20000001820 */
[----:B-1----:R-:W-:Y:S02]  /*6e80*/  FFMA.FTZ R5, R178, c[0x0][0x2d0], -R3 ;  /* 0x0000b400b2057a23 */ /* 0x002fe40000010803 */
[----:B------:R-:W-:-:S02]  /*6e90*/  IMAD.MOV.U32 R178, RZ, RZ, R177 ;  /* 0x000000ffffb27224 */ /* 0x000fc400078e00b1 */
[----:B------:R1:W-:Y:S01]  /*6ea0*/  MUFU.EX2 R102, R5 ;  /* 0x0000000500667308 */ /* 0x0003e20000000800 */
[----:B------:R-:W-:Y:S02]  /*6eb0*/  IMAD.MOV.U32 R177, RZ, RZ, R145 ;  /* 0x000000ffffb17224 */ /* 0x000fe400078e0091 */
[----:B------:R-:W-:Y:S01]  /*6ec0*/  IMAD.MOV.U32 R145, RZ, RZ, R183 ;  /* 0x000000ffff917224 */ /* 0x000fe200078e00b7 */
[----:B------:R-:W-:Y:S01]  /*6ed0*/  HMMA.16816.F32 R44, R8, R18, R92 ;  /* 0x00000012082c723c */ /* 0x000fe2000000185c */
[----:B------:R-:W-:Y:S01]  /*6ee0*/  IMAD.MOV.U32 R183, RZ, RZ, R182 ;  /* 0x000000ffffb77224 */ /* 0x000fe200078e00b6 */
[----:B------:R-:W-:Y:S01]  /*6ef0*/  LDSM.16.MT88.4 R16, [R228+0x2800] ;  /* 0x00280000e410783b */ /* 0x000fe20000004200 */
[----:B------:R-:W-:Y:S02]  /*6f00*/  IMAD.MOV.U32 R182, RZ, RZ, R181 ;  /* 0x000000ffffb67224 */ /* 0x000fe400078e00b5 */
[----:B------:R-:W-:-:S03]  /*6f10*/  IMAD.MOV.U32 R181, RZ, RZ, R180 ;  /* 0x000000ffffb57224 */ /* 0x000fc600078e00b4 */
[C---:B------:R-:W-:Y:S01]  /*6f20*/  HMMA.16816.F32 R60, R8.reuse, R22, R108 ;  /* 0x00000016083c723c */ /* 0x040fe2000000186c */
[----:B-1----:R-:W-:Y:S01]  /*6f30*/  FFMA.FTZ R5, R178, c[0x0][0x2d0], -R3 ;  /* 0x0000b400b2057a23 */ /* 0x002fe20000010803 */
[----:B------:R-:W1:Y:S01]  /*6f40*/  LDSM.16.MT88.4 R20, [R224+0x2800] ;  /* 0x00280000e014783b */ /* 0x000e620000004200 */
[----:B------:R-:W-:Y:S02]  /*6f50*/  IMAD.MOV.U32 R180, RZ, RZ, R142 ;  /* 0x000000ffffb47224 */ /* 0x000fe400078e008e */
[----:B------:R3:W4:Y:S01]  /*6f60*/  MUFU.EX2 R104, R5 ;  /* 0x0000000500687308 */ /* 0x0007220000000800 */
[----:B------:R-:W-:Y:S02]  /*6f70*/  IMAD.MOV.U32 R142, RZ, RZ, R138 ;  /* 0x000000ffff8e7224 */ /* 0x000fe400078e008a */
[----:B------:R-:W-:Y:S01]  /*6f80*/  HMMA.16816.F32 R40, R8, R12, R88 ;  /* 0x0000000c0828723c */ /* 0x000fe20000001858 */
[----:B------:R-:W-:Y:S02]  /*6f90*/  IMAD.MOV.U32 R138, RZ, RZ, R135 ;  /* 0x000000ffff8a7224 */ /* 0x000fe400078e0087 */
[----:B------:R-:W-:-:S02]  /*6fa0*/  IMAD.MOV.U32 R135, RZ, RZ, R146 ;  /* 0x000000ffff877224 */ /* 0x000fc400078e0092 */
[----:B------:R-:W-:Y:S02]  /*6fb0*/  IMAD.MOV.U32 R146, RZ, RZ, R149 ;  /* 0x000000ffff927224 */ /* 0x000fe400078e0095 */
[----:B------:R-:W-:Y:S01]  /*6fc0*/  IMAD.MOV.U32 R149, RZ, RZ, R148 ;  /* 0x000000ffff957224 */ /* 0x000fe200078e0094 */
[----:B------:R-:W-:Y:S01]  /*6fd0*/  HMMA.16816.F32 R56, R8, R14, R76 ;  /* 0x0000000e0838723c */ /* 0x000fe2000000184c */
[----:B---3--:R-:W-:Y:S01]  /*6fe0*/  FFMA.FTZ R5, R177, c[0x0][0x2d0], -R3 ;  /* 0x0000b400b1057a23 */ /* 0x008fe20000010803 */
[----:B------:R-:W3:Y:S01]  /*6ff0*/  LDSM.16.MT88.4 R12, [R225+0x2800] ;  /* 0x00280000e10c783b */ /* 0x000ee20000004200 */
[----:B------:R-:W-:Y:S02]  /*7000*/  IMAD.MOV.U32 R177, RZ, RZ, R145 ;  /* 0x000000ffffb17224 */ /* 0x000fe400078e0091 */
[----:B------:R-:W-:Y:S02]  /*7010*/  IMAD.MOV.U32 R145, RZ, RZ, R183 ;  /* 0x000000ffff917224 */ /* 0x000fe400078e00b7 */
[----:B------:R-:W-:-:S02]  /*7020*/  IMAD.MOV.U32 R183, RZ, RZ, R182 ;  /* 0x000000ffffb77224 */ /* 0x000fc400078e00b6 */
[----:B------:R-:W-:Y:S02]  /*7030*/  IMAD.MOV.U32 R182, RZ, RZ, R181 ;  /* 0x000000ffffb67224 */ /* 0x000fe400078e00b5 */
[----:B------:R-:W-:Y:S02]  /*7040*/  IMAD.MOV.U32 R181, RZ, RZ, R180 ;  /* 0x000000ffffb57224 */ /* 0x000fe400078e00b4 */
[----:B------:R-:W-:Y:S02]  /*7050*/  IMAD.MOV.U32 R180, RZ, RZ, R142 ;  /* 0x000000ffffb47224 */ /* 0x000fe400078e008e */
        /* <DEDUP_REMOVED lines=23> */
[----:B------:R-:W-:Y:S01]  /*71d0*/  IMAD.MOV.U32 R149, RZ, RZ, R148 ;  /* 0x000000ffff957224 */ /* 0x000fe200078e0094 */
[----:B------:R2:W5:Y:S01]  /*71e0*/  LDL.LU R235, [R1+0x90] ;  /* 0x0000900001eb7983 */ /* 0x0005620000300800 */
[----:B------:R-:W-:Y:S02]  /*71f0*/  FFMA.FTZ R6, R234, c[0x0][0x2d0], -R4 ;  /* 0x0000b400ea067a23 */ /* 0x000fe40000010804 */
[----:B------:R-:W-:Y:S01]  /*7200*/  IMAD.MOV.U32 R148, RZ, RZ, R154 ;  /* 0x000000ffff947224 */ /* 0x000fe200078e009a */
[----:B------:R2:W5:Y:S01]  /*7210*/  LDL.LU R234, [R1+0x8c] ;  /* 0x00008c0001ea7983 */ /* 0x0005620000300800 */
[----:B------:R-:W-:-:S03]  /*7220*/  IMAD.MOV.U32 R154, RZ, RZ, R152 ;  /* 0x000000ffff9a7224 */ /* 0x000fc600078e0098 */
[----:B------:R-:W2:Y:S01]  /*7230*/  LDL R152, [R1+0x58] ;  /* 0x0000580001987983 */ /* 0x000ea20000100800 */
[----:B------:R-:W-:Y:S02]  /*7240*/  FFMA.FTZ R35, R178, c[0x0][0x2d0], -R4 ;  /* 0x0000b400b2237a23 */ /* 0x000fe40000010804 */
        /* <DEDUP_REMOVED lines=14> */
[----:B------:R-:W-:Y:S01]  /*7330*/  IMAD.MOV.U32 R182, RZ, RZ, R181 ;  /* 0x000000ffffb67224 */ /* 0x000fe200078e00b5 */
[----:B------:R1:W-:Y:S01]  /*7340*/  MUFU.EX2 R105, R5 ;  /* 0x0000000500697308 */ /* 0x0003e20000000800 */
[----:B------:R-:W-:Y:S02]  /*7350*/  FFMA.FTZ R34, R233, c[0x0][0x2d0], -R4 ;  /* 0x0000b400e9227a23 */ /* 0x000fe40000010804 */
[----:B------:R-:W-:Y:S01]  /*7360*/  IMAD.MOV.U32 R154, RZ, RZ, R68 ;  /* 0x000000ffff9a7224 */ /* 0x000fe200078e0044 */
[----:B------:R2:W5:Y:S01]  /*7370*/  LDL.LU R233, [R1+0x88] ;  /* 0x0000880001e97983 */ /* 0x0005620000300800 */
[----:B------:R-:W-:-:S02]  /*7380*/  IMAD.MOV.U32 R181, RZ, RZ, R180 ;  /* 0x000000ffffb57224 */ /* 0x000fc400078e00b4 */
[----:B------:R-:W-:Y:S02]  /*7390*/  FFMA.FTZ R68, R232, c[0x0][0x2d0], -R4 ;  /* 0x0000b400e8447a23 */ /* 0x000fe40000010804 */
[----:B------:R-:W-:Y:S01]  /*73a0*/  IMAD.MOV.U32 R180, RZ, RZ, R142 ;  /* 0x000000ffffb47224 */ /* 0x000fe200078e008e */
[----:B------:R2:W5:Y:S01]  /*73b0*/  LDL.LU R232, [R1+0x84] ;  /* 0x0000840001e87983 */ /* 0x0005620000300800 */
[----:B------:R-:W-:Y:S02]  /*73c0*/  IMAD.MOV.U32 R142, RZ, RZ, R138 ;  /* 0x000000ffff8e7224 */ /* 0x000fe400078e008a */
[----:B------:R-:W-:Y:S02]  /*73d0*/  FFMA.FTZ R92, R230, c[0x0][0x2d0], -R4 ;  /* 0x0000b400e65c7a23 */ /* 0x000fe40000010804 */
[----:B------:R-:W-:Y:S02]  /*73e0*/  IMAD.MOV.U32 R138, RZ, RZ, R135 ;  /* 0x000000ffff8a7224 */ /* 0x000fe400078e0087 */
[----:B-1----:R-:W-:-:S02]  /*73f0*/  FFMA.FTZ R5, R231, c[0x0][0x2d0], -R3 ;  /* 0x0000b400e7057a23 */ /* 0x002fc40000010803 */
[----:B------:R1:W5:Y:S01]  /*7400*/  LDL.LU R231, [R1+0x80] ;  /* 0x0000800001e77983 */ /* 0x0003620000300800 */
[----:B------:R-:W-:Y:S02]  /*7410*/  FFMA.FTZ R103, R229, c[0x0][0x2d0], -R4 ;  /* 0x0000b400e5677a23 */ /* 0x000fe40000010804 */
[----:B------:R-:W-:Y:S01]  /*7420*/  IMAD.MOV.U32 R135, RZ, RZ, R146 ;  /* 0x000000ffff877224 */ /* 0x000fe200078e0092 */
[----:B------:R1:W5:Y:S01]  /*7430*/  LDL.LU R230, [R1+0x7c] ;  /* 0x00007c0001e67983 */ /* 0x0003620000300800 */
[----:B------:R-:W-:Y:S02]  /*7440*/  FFMA.FTZ R107, R226, c[0x0][0x2d0], -R4 ;  /* 0x0000b400e26b7a23 */ /* 0x000fe40000010804 */
[----:B------:R-:W-:Y:S01]  /*7450*/  IMAD.MOV.U32 R146, RZ, RZ, R149 ;  /* 0x000000ffff927224 */ /* 0x000fe200078e0095 */
[----:B------:R1:W5:Y:S01]  /*7460*/  LDL.LU R229, [R1+0x78] ;  /* 0x0000780001e57983 */ /* 0x0003620000300800 */
[----:B------:R-:W-:-:S03]  /*7470*/  IMAD.MOV.U32 R149, RZ, RZ, R154 ;  /* 0x000000ffff957224 */ /* 0x000fc600078e009a */
[----:B------:R1:W5:Y:S04]  /*7480*/  LDL.LU R226, [R1+0x74] ;  /* 0x0000740001e27983 */ /* 0x0003680000300800 */
[----:B------:R-:W2:Y:S01]  /*7490*/  LDL R154, [R1+0x20] ;  /* 0x00002000019a7983 */ /* 0x000ea20000100800 */
[----:B------:R-:W-:Y:S01]  /*74a0*/  HMMA.16816.F32 R88, R8, R26, R28 ;  /* 0x0000001a0858723c */ /* 0x000fe2000000181c */
[----:B------:R-:W-:Y:S02]  /*74b0*/  FFMA.FTZ R4, R179, c[0x0][0x2d0], -R2 ;  /* 0x0000b400b3047a23 */ /* 0x000fe40000010802 */
[----:B------:R-:W1:Y:S01]  /*74c0*/  LDSM.16.MT88.4 R8, [R227+0x2800] ;  /* 0x00280000e308783b */ /* 0x000e620000004200 */
[----:B------:R-:W-:Y:S02]  /*74d0*/  IMAD.MOV.U32 R179, RZ, RZ, R178 ;  /* 0x000000ffffb37224 */ /* 0x000fe400078e00b2 */
[----:B------:R-:W-:-:S02]  /*74e0*/  FFMA.FTZ R33, R174, c[0x0][0x2d0], -R0 ;  /* 0x0000b400ae217a23 */ /* 0x000fc40000010800 */
[--C-:B------:R-:W-:Y:S02]  /*74f0*/  FFMA.FTZ R32, R173, c[0x0][0x2d0], -R0.reuse ;  /* 0x0000b400ad207a23 */ /* 0x100fe40000010800 */
[--C-:B------:R-:W-:Y:S02]  /*7500*/  FFMA.FTZ R25, R172, c[0x0][0x2d0], -R0.reuse ;  /* 0x0000b400ac197a23 */ /* 0x100fe40000010800 */
[----:B------:R-:W-:Y:S02]  /*7510*/  IMAD.MOV.U32 R178, RZ, RZ, R177 ;  /* 0x000000ffffb27224 */ /* 0x000fe400078e00b1 */
[--C-:B------:R-:W-:Y:S02]  /*7520*/  FFMA.FTZ R24, R167, c[0x0][0x2d0], -R0.reuse ;  /* 0x0000b400a7187a23 */ /* 0x100fe40000010800 */
[--C-:B------:R-:W-:Y:S02]  /*7530*/  FFMA.FTZ R108, R165, c[0x0][0x2d0], -R0.reuse ;  /* 0x0000b400a56c7a23 */ /* 0x100fe40000010800 */
[----:B------:R-:W-:-:S02]  /*7540*/  FFMA.FTZ R109, R164, c[0x0][0x2d0], -R0 ;  /* 0x0000b400a46d7a23 */ /* 0x000fc40000010800 */
[--C-:B------:R-:W-:Y:S02]  /*7550*/  FFMA.FTZ R110, R163, c[0x0][0x2d0], -R0.reuse ;  /* 0x0000b400a36e7a23 */ /* 0x100fe40000010800 */
[----:B------:R-:W-:Y:S02]  /*7560*/  FFMA.FTZ R111, R162, c[0x0][0x2d0], -R0 ;  /* 0x0000b400a26f7a23 */ /* 0x000fe40000010800 */
[--C-:B------:R-:W-:Y:S02]  /*7570*/  FFMA.FTZ R31, R145, c[0x0][0x2d0], -R3.reuse ;  /* 0x0000b400911f7a23 */ /* 0x100fe40000010803 */
[----:B------:R-:W-:Y:S01]  /*7580*/  FFMA.FTZ R30, R183, c[0x0][0x2d0], -R3 ;  /* 0x0000b400b71e7a23 */ /* 0x000fe20000010803 */
[----:B------:R-:W-:Y:S01]  /*7590*/  MUFU.EX2 R106, R5 ;  /* 0x00000005006a7308 */ /* 0x000fe20000000800 */
[----:B------:R-:W-:Y:S01]  /*75a0*/  IMAD.MOV.U32 R177, RZ, RZ, R138 ;  /* 0x000000ffffb17224 */ /* 0x000fe200078e008a */
[----:B------:R-:W-:Y:S01]  /*75b0*/  LDSM.16.MT88.4 R164, [R225+0x3000] ;  /* 0x00300000e1a4783b */ /* 0x000fe20000004200 */
[----:B------:R-:W-:-:S02]  /*75c0*/  FFMA.FTZ R0, R179, c[0x0][0x2d0], -R2 ;  /* 0x0000b400b3007a23 */ /* 0x000fc40000010802 */
[----:B------:R-:W-:Y:S02]  /*75d0*/  IMAD.MOV.U32 R138, RZ, RZ, R135 ;  /* 0x000000ffff8a7224 */ /* 0x000fe400078e0087 */
[----:B------:R-:W-:Y:S01]  /*75e0*/  IMAD.MOV.U32 R135, RZ, RZ, R146 ;  /* 0x000000ffff877224 */ /* 0x000fe200078e0092 */
[----:B------:R1:W-:Y:S01]  /*75f0*/  MUFU.EX2 R93, R0 ;  /* 0x00000000005d7308 */ /* 0x0003e20000000800 */
[--C-:B------:R-:W-:Y:S02]  /*7600*/  FFMA.FTZ R26, R178, c[0x0][0x2d0], -R3.reuse ;  /* 0x0000b400b21a7a23 */ /* 0x100fe40000010803 */
[----:B------:R-:W-:Y:S02]  /*7610*/  FFMA.FTZ R27, R177, c[0x0][0x2d0], -R3 ;  /* 0x0000b400b11b7a23 */ /* 0x000fe40000010803 */
[----:B------:R-:W-:Y:S02]  /*7620*/  IMAD.MOV.U32 R146, RZ, RZ, R147 ;  /* 0x000000ffff927224 */ /* 0x000fe400078e0093 */
[----:B------:R-:W-:-:S02]  /*7630*/  FFMA.FTZ R3, R181, c[0x0][0x2d0], -R2 ;  /* 0x0000b400b5037a23 */ /* 0x000fc40000010802 */
[----:B------:R-:W-:Y:S02]  /*7640*/  IMAD.MOV.U32 R147, RZ, RZ, R160 ;  /* 0x000000ffff937224 */ /* 0x000fe400078e00a0 */
[----:B------:R-:W-:Y:S01]  /*7650*/  IMAD.MOV.U32 R160, RZ, RZ, R159 ;  /* 0x000000ffffa07224 */ /* 0x000fe200078e009f */
[----:B------:R-:W3:Y:S01]  /*7660*/  MUFU.EX2 R100, R4 ;  /* 0x0000000400647308 */ /* 0x000ee20000000800 */
[----:B------:R-:W-:Y:S02]  /*7670*/  IMAD.MOV.U32 R159, RZ, RZ, R158 ;  /* 0x000000ffff9f7224 */ /* 0x000fe400078e009e */
[----:B-1----:R-:W-:Y:S02]  /*7680*/  FFMA.FTZ R0, R182, c[0x0][0x2d0], -R2 ;  /* 0x0000b400b6007a23 */ /* 0x002fe40000010802 */
[----:B------:R-:W-:-:S03]  /*7690*/  IMAD.MOV.U32 R158, RZ, RZ, R119 ;  /* 0x000000ffff9e7224 */ /* 0x000fc600078e0077 */
[----:B------:R-:W-:Y:S01]  /*76a0*/  MUFU.EX2 R94, R0 ;  /* 0x00000000005e7308 */ /* 0x000fe20000000800 */
[----:B------:R-:W-:Y:S01]  /*76b0*/  FFMA.FTZ R36, R138, c[0x0][0x2d0], -R2 ;  /* 0x0000b4008a247a23 */ /* 0x000fe20000010802 */
[----:B------:R1:W5:Y:S01]  /*76c0*/  LDL.LU R119, [R1+0x70] ;  /* 0x0000700001777983 */ /* 0x0003620000300800 */
[----:B------:R-:W-:-:S05]  /*76d0*/  IMAD.MOV.U32 R138, RZ, RZ, R160 ;  /* 0x000000ffff8a7224 */ /* 0x000fca00078e00a0 */
[----:B------:R1:W1:Y:S01]  /*76e0*/  MUFU.EX2 R95, R3 ;  /* 0x00000003005f7308 */ /* 0x0002620000000800 */
[----:B------:R-:W-:Y:S02]  /*76f0*/  IMAD.MOV.U32 R160, RZ, RZ, R158 ;  /* 0x000000ffffa07224 */ /* 0x000fe400078e009e */
[--C-:B------:R-:W-:Y:S02]  /*7700*/  FFMA.FTZ R28, R142, c[0x0][0x2d0], -R2.reuse ;  /* 0x0000b4008e1c7a23 */ /* 0x100fe40000010802 */
[----:B------:R-:W-:Y:S02]  /*7710*/  FFMA.FTZ R37, R135, c[0x0][0x2d0], -R2 ;  /* 0x0000b40087257a23 */ /* 0x000fe40000010802 */
[----:B------:R-:W-:Y:S02]  /*7720*/  IMAD.MOV.U32 R158, RZ, RZ, R144 ;  /* 0x000000ffff9e7224 */ /* 0x000fe400078e0090 */
[----:B------:R-:W-:Y:S02]  /*7730*/  IMAD.MOV.U32 R142, RZ, RZ, R159 ;  /* 0x000000ffff8e7224 */ /* 0x000fe400078e009f */
[----:B------:R-:W-:-:S02]  /*7740*/  IMAD.MOV.U32 R144, RZ, RZ, R143 ;  /* 0x000000ffff907224 */ /* 0x000fc400078e008f */
[----:B------:R-:W-:Y:S02]  /*7750*/  IMAD.MOV.U32 R135, RZ, RZ, R141 ;  /* 0x000000ffff877224 */ /* 0x000fe400078e008d */
[----:B------:R-:W-:Y:S02]  /*7760*/  IMAD.MOV.U32 R159, RZ, RZ, R157 ;  /* 0x000000ffff9f7224 */ /* 0x000fe400078e009d */
[----:B------:R-:W-:Y:S02]  /*7770*/  IMAD.MOV.U32 R141, RZ, RZ, R74 ;  /* 0x000000ffff8d7224 */ /* 0x000fe400078e004a */
[----:B------:R-:W-:Y:S01]  /*7780*/  IMAD.MOV.U32 R143, RZ, RZ, R69 ;  /* 0x000000ffff8f7224 */ /* 0x000fe200078e0045 */
[----:B------:R-:W-:Y:S01]  /*7790*/  MUFU.EX2 R74, R35 ;  /* 0x00000023004a7308 */ /* 0x000fe20000000800 */
[----:B------:R-:W-:-:S07]  /*77a0*/  IMAD.MOV.U32 R157, RZ, RZ, R75 ;  /* 0x000000ffff9d7224 */ /* 0x000fce00078e004b */
[----:B------:R-:W-:Y:S01]  /*77b0*/  MUFU.EX2 R69, R34 ;  /* 0x0000002200457308 */ /* 0x000fe20000000800 */
[----:B-1----:R-:W-:-:S07]  /*77c0*/  FADD.FTZ R3, R161, R7 ;  /* 0x00000007a1037221 */ /* 0x002fce0000010000 */
[----:B------:R1:W1:Y:S01]  /*77d0*/  MUFU.EX2 R75, R6 ;  /* 0x00000006004b7308 */ /* 0x0002620000000800 */
[----:B----4-:R-:W-:-:S07]  /*77e0*/  F2FP.PACK_AB R4, R104, R102 ;  /* 0x000000666804723e */ /* 0x010fce00000000ff */
[----:B------:R-:W-:Y:S01]  /*77f0*/  MUFU.EX2 R39, R33 ;  /* 0x0000002100277308 */ /* 0x000fe20000000800 */
[----:B---3--:R-:W-:-:S07]  /*7800*/  F2FP.PACK_AB R5, R93, R100 ;  /* 0x000000645d05723e */ /* 0x008fce00000000ff */
[----:B------:R-:W3:Y:S01]  /*7810*/  MUFU.EX2 R38, R32 ;  /* 0x0000002000267308 */ /* 0x000ee20000000800 */
[----:B-1----:R-:W-:-:S07]  /*7820*/  F2FP.PACK_AB R6, R106, R105 ;  /* 0x000000696a06723e */ /* 0x002fce00000000ff */
[----:B------:R1:W-:Y:S01]  /*7830*/  MUFU.EX2 R35, R25 ;  /* 0x0000001900237308 */ /* 0x0003e20000000800 */
[----:B------:R-:W-:-:S07]  /*7840*/  F2FP.PACK_AB R7, R95, R94 ;  /* 0x0000005e5f07723e */ /* 0x000fce00000000ff */
[----:B------:R4:W3:Y:S01]  /*7850*/  MUFU.EX2 R34, R24 ;  /* 0x0000001800227308 */ /* 0x0008e20000000800 */
[----:B------:R-:W-:Y:S02]  /*7860*/  FADD.FTZ R0, R242, R221 ;  /* 0x000000ddf2007221 */ /* 0x000fe40000010000 */
[----:B------:R-:W-:Y:S01]  /*7870*/  FFMA.FTZ R29, R180, c[0x0][0x2d0], -R2 ;  /* 0x0000b400b41d7a23 */ /* 0x000fe20000010802 */
[----:B------:R-:W-:Y:S01]  /*7880*/  HMMA.16816.F32 R76, R4, R20, R128 ;  /* 0x00000014044c723c */ /* 0x000fe20000001880 */
[----:B------:R-:W-:Y:S02]  /*7890*/  FADD.FTZ R2, R213, R0 ;  /* 0x00000000d5027221 */ /* 0x000fe40000010000 */
[----:B------:R-:W-:Y:S02]  /*78a0*/  FADD.FTZ R0, R175, R3 ;  /* 0x00000003af007221 */ /* 0x000fe40000010000 */
[----:B-1----:R-:W-:-:S03]  /*78b0*/  FADD.FTZ R25, R138, R142 ;  /* 0x0000008e8a197221 */ /* 0x002fc60000010000 */
[----:B------:R-:W-:Y:S01]  /*78c0*/  HMMA.16816.F32 R128, R4, R22, R124 ;  /* 0x000000160480723c */ /* 0x000fe2000000187c */
[----:B------:R-:W-:Y:S02]  /*78d0*/  IMAD.MOV.U32 R182, RZ, RZ, R133 ;  /* 0x000000ffffb67224 */ /* 0x000fe400078e0085 */
[----:B------:R-:W-:-:S05]  /*78e0*/  FADD.FTZ R2, R214, R2 ;  /* 0x00000002d6027221 */ /* 0x000fca0000010000 */
[----:B------:R-:W-:Y:S01]  /*78f0*/  HMMA.16816.F32 R120, R4, R16, R120 ;  /* 0x000000100478723c */ /* 0x000fe20000001878 */
[----:B----4-:R-:W-:Y:S02]  /*7900*/  FADD.FTZ R24, R249, R244 ;  /* 0x000000f4f9187221 */ /* 0x010fe40000010000 */
[----:B------:R-:W-:-:S05]  /*7910*/  FADD.FTZ R25, R135, R25 ;  /* 0x0000001987197221 */ /* 0x000fca0000010000 */
[----:B------:R-:W-:Y:S01]  /*7920*/  HMMA.16816.F32 R112, R4, R18, R112 ;  /* 0x000000120470723c */ /* 0x000fe20000001870 */
[----:B------:R-:W-:-:S07]  /*7930*/  IMAD.MOV.U32 R145, RZ, RZ, R151 ;  /* 0x000000ffff917224 */ /* 0x000fce00078e0097 */
[----:B------:R-:W-:Y:S01]  /*7940*/  HMMA.16816.F32 R96, R4, R12, R96 ;  /* 0x0000000c0460723c */ /* 0x000fe20000001860 */
[----:B------:R-:W-:-:S07]  /*7950*/  IMAD.MOV.U32 R142, RZ, RZ, R148 ;  /* 0x000000ffff8e7224 */ /* 0x000fce00078e0094 */
[----:B------:R-:W-:Y:S01]  /*7960*/  HMMA.16816.F32 R84, R4, R14, R84 ;  /* 0x0000000e0454723c */ /* 0x000fe20000001854 */
[----:B------:R-:W-:-:S07]  /*7970*/  FADD.FTZ R0, R176, R0 ;  /* 0x00000000b0007221 */ /* 0x000fce0000010000 */
[----:B------:R-:W-:Y:S01]  /*7980*/  HMMA.16816.F32 R80, R4, R8, R80 ;  /* 0x000000080450723c */ /* 0x000fe20000001850 */
[----:B------:R-:W-:-:S07]  /*7990*/  FADD.FTZ R2, R182, R2 ;  /* 0x00000002b6027221 */ /* 0x000fce0000010000 */
[----:B------:R-:W-:Y:S07]  /*79a0*/  HMMA.16816.F32 R52, R4, R10, R52 ;  /* 0x0000000a0434723c */ /* 0x000fee0000001834 */
[----:B------:R-:W-:Y:S02]  /*79b0*/  F2FP.PACK_AB R4, R75, R101 ;  /* 0x000000654b04723e */ /* 0x000fe400000000ff */
[----:B---3--:R-:W-:Y:S02]  /*79c0*/  F2FP.PACK_AB R5, R38, R39 ;  /* 0x000000272605723e */ /* 0x008fe400000000ff */
[----:B------:R-:W-:-:S02]  /*79d0*/  F2FP.PACK_AB R6, R69, R74 ;  /* 0x0000004a4506723e */ /* 0x000fc400000000ff */
[----:B------:R-:W-:Y:S01]  /*79e0*/  F2FP.PACK_AB R7, R34, R35 ;  /* 0x000000232207723e */ /* 0x000fe200000000ff */
[----:B------:R-:W-:Y:S02]  /*79f0*/  IMAD.MOV.U32 R183, RZ, RZ, R150 ;  /* 0x000000ffffb77224 */ /* 0x000fe400078e0096 */
[----:B------:R-:W-:Y:S02]  /*7a00*/  IMAD.MOV.U32 R181, RZ, RZ, R132 ;  /* 0x000000ffffb57224 */ /* 0x000fe400078e0084 */
[----:B------:R-:W-:Y:S02]  /*7a10*/  FADD.FTZ R3, R246, R24 ;  /* 0x00000018f6037221 */ /* 0x000fe40000010000 */
[----:B------:R-:W-:Y:S01]  /*7a20*/  HMMA.16816.F32 R168, R4, R8, R168 ;  /* 0x0000000804a8723c */ /* 0x000fe200000018a8 */
[----:B------:R-:W-:Y:S02]  /*7a30*/  FADD.FTZ R0, R217, R0 ;  /* 0x00000000d9007221 */ /* 0x000fe40000010000 */
[----:B------:R-:W-:-:S02]  /*7a40*/  FADD.FTZ R2, R142, R2 ;  /* 0x000000028e027221 */ /* 0x000fc40000010000 */
[----:B------:R-:W-:Y:S02]  /*7a50*/  IMAD.MOV.U32 R242, RZ, RZ, R147 ;  /* 0x000000fffff27224 */ /* 0x000fe400078e0093 */
[----:B------:R-:W-:Y:S02]  /*7a60*/  FADD.FTZ R8, R145, R25 ;  /* 0x0000001991087221 */ /* 0x000fe40000010000 */
[----:B------:R-:W-:Y:S02]  /*7a70*/  IMAD.MOV.U32 R180, RZ, RZ, R134 ;  /* 0x000000ffffb47224 */ /* 0x000fe400078e0086 */
[----:B------:R-:W-:Y:S02]  /*7a80*/  FADD.FTZ R3, R183, R3 ;  /* 0x00000003b7037221 */ /* 0x000fe40000010000 */
[----:B------:R-:W-:Y:S01]  /*7a90*/  IMAD.MOV.U32 R221, RZ, RZ, R160 ;  /* 0x000000ffffdd7224 */ /* 0x000fe200078e00a0 */
[----:B------:R-:W-:Y:S01]  /*7aa0*/  HMMA.16816.F32 R48, R4, R16, R48 ;  /* 0x000000100430723c */ /* 0x000fe20000001830 */
[----:B------:R-:W-:-:S02]  /*7ab0*/  FADD.FTZ R8, R181, R8 ;  /* 0x00000008b5087221 */ /* 0x000fc40000010000 */
[----:B------:R-:W-:-:S05]  /*7ac0*/  IMAD.MOV.U32 R244, RZ, RZ, R146 ;  /* 0x000000fffff47224 */ /* 0x000fca00078e0092 */
[----:B------:R-:W-:Y:S01]  /*7ad0*/  HMMA.16816.F32 R44, R4, R18, R44 ;  /* 0x00000012042c723c */ /* 0x000fe2000000182c */
[----:B------:R-:W-:-:S07]  /*7ae0*/  IMAD.MOV.U32 R181, RZ, RZ, R143 ;  /* 0x000000ffffb57224 */ /* 0x000fce00078e008f */
[----:B------:R-:W-:Y:S01]  /*7af0*/  HMMA.16816.F32 R64, R4, R20, R64 ;  /* 0x000000140440723c */ /* 0x000fe20000001840 */
[----:B------:R-:W-:-:S07]  /*7b00*/  FADD.FTZ R0, R216, R0 ;  /* 0x00000000d8007221 */ /* 0x000fce0000010000 */
[----:B------:R-:W-:Y:S01]  /*7b10*/  HMMA.16816.F32 R60, R4, R22, R60 ;  /* 0x00000016043c723c */ /* 0x000fe2000000183c */
[----:B------:R-:W-:-:S07]  /*7b20*/  FADD.FTZ R2, R242, R2 ;  /* 0x00000002f2027221 */ /* 0x000fce0000010000 */
[----:B------:R-:W-:Y:S01]  /*7b30*/  HMMA.16816.F32 R40, R4, R12, R40 ;  /* 0x0000000c0428723c */ /* 0x000fe20000001828 */
[----:B------:R-:W-:-:S07]  /*7b40*/  FADD.FTZ R3, R180, R3 ;  /* 0x00000003b4037221 */ /* 0x000fce0000010000 */
[C---:B------:R-:W-:Y:S01]  /*7b50*/  HMMA.16816.F32 R56, R4.reuse, R14, R56 ;  /* 0x0000000e0438723c */ /* 0x040fe20000001838 */
[----:B------:R-:W-:Y:S02]  /*7b60*/  IMAD.MOV.U32 R180, RZ, RZ, R141 ;  /* 0x000000ffffb47224 */ /* 0x000fe400078e008d */
[----:B------:R-:W-:Y:S02]  /*7b70*/  IMAD.MOV.U32 R182, RZ, RZ, R144 ;  /* 0x000000ffffb67224 */ /* 0x000fe400078e0090 */
[----:B------:R-:W-:Y:S02]  /*7b80*/  IMAD.MOV.U32 R138, RZ, RZ, R149 ;  /* 0x000000ffff8a7224 */ /* 0x000fe400078e0095 */
[----:B------:R-:W-:Y:S01]  /*7b90*/  IMAD.MOV.U32 R155, RZ, RZ, R159 ;  /* 0x000000ffff9b7224 */ /* 0x000fe200078e009f */
[----:B------:R-:W-:Y:S01]  /*7ba0*/  HMMA.16816.F32 R16, R4, R10, R88 ;  /* 0x0000000a0410723c */ /* 0x000fe20000001858 */
[----:B------:R-:W-:Y:S02]  /*7bb0*/  FADD.FTZ R0, R221, R0 ;  /* 0x00000000dd007221 */ /* 0x000fe40000010000 */
[----:B------:R-:W-:-:S02]  /*7bc0*/  IMAD.MOV.U32 R153, RZ, RZ, R158 ;  /* 0x000000ffff997224 */ /* 0x000fc400078e009e */
[----:B------:R-:W-:Y:S02]  /*7bd0*/  IMAD.MOV.U32 R213, RZ, RZ, R137 ;  /* 0x000000ffffd57224 */ /* 0x000fe400078e0089 */
[----:B------:R-:W-:Y:S01]  /*7be0*/  IMAD.MOV.U32 R249, RZ, RZ, R139 ;  /* 0x000000fffff97224 */ /* 0x000fe200078e008b */
[----:B------:R-:W-:Y:S01]  /*7bf0*/  MUFU.EX2 R9, R108 ;  /* 0x0000006c00097308 */ /* 0x000fe20000000800 */
[----:B------:R-:W-:Y:S01]  /*7c00*/  FADD.FTZ R7, R181, R2 ;  /* 0x00000002b5077221 */ /* 0x000fe20000010000 */
[----:B------:R-:W1:Y:S01]  /*7c10*/  LDSM.16.MT88.4 R148, [R228+0x3000] ;  /* 0x00300000e494783b */ /* 0x000e620000004200 */
[----:B--2---:R-:W-:-:S03]  /*7c20*/  @P4 IMAD.HI.U32 R2, R152, c[0x0][0x2c8], RZ ;  /* 0x0000b20098024a27 */ /* 0x004fc600078e00ff */
[----:B------:R-:W2:Y:S01]  /*7c30*/  LDSM.16.MT88.4 R132, [R224+0x3000] ;  /* 0x00300000e084783b */ /* 0x000ea20000004200 */
[----:B------:R-:W-:Y:S02]  /*7c40*/  FADD.FTZ R6, R180, R0 ;  /* 0x00000000b4067221 */ /* 0x000fe40000010000 */
[----:B------:R-:W-:Y:S01]  /*7c50*/  IMAD.MOV.U32 R0, RZ, RZ, R152 ;  /* 0x000000ffff007224 */ /* 0x000fe200078e0098 */
[----:B------:R-:W-:Y:S01]  /*7c60*/  @P4 SHF.R.U32.HI R0, RZ, c[0x0][0x2cc], R2 ;  /* 0x0000b300ff004a19 */ /* 0x000fe20000011602 */
[----:B------:R-:W-:Y:S02]  /*7c70*/  FADD.FTZ R3, R244, R3 ;  /* 0x00000003f4037221 */ /* 0x000fe40000010000 */
[----:B------:R-:W-:Y:S01]  /*7c80*/  IMAD.MOV.U32 R183, RZ, RZ, R157 ;  /* 0x000000ffffb77224 */ /* 0x000fe200078e009d */
[----:B------:R-:W3:Y:S01]  /*7c90*/  MUFU.EX2 R22, R68 ;  /* 0x0000004400167308 */ /* 0x000ee20000000800 */
[----:B------:R-:W-:Y:S01]  /*7ca0*/  IMAD.MOV.U32 R2, RZ, RZ, c[0x0][0x168] ;  /* 0x00005a00ff027624 */ /* 0x000fe200078e00ff */
[----:B------:R-:W4:Y:S01]  /*7cb0*/  LDSM.16.MT88.4 R12, [R227+0x3000] ;  /* 0x00300000e30c783b */ /* 0x000f220000004200 */
[----:B------:R-:W-:-:S03]  /*7cc0*/  FADD.FTZ R5, R182, R3 ;  /* 0x00000003b6057221 */ /* 0x000fc60000010000 */
[----:B------:R-:W-:Y:S01]  /*7cd0*/  IADD3 R3, R0, c[0x0][0x1d0], -R2 ;  /* 0x0000740000037a10 */ /* 0x000fe20007ffe802 */
[----:B------:R-:W-:Y:S02]  /*7ce0*/  IMAD.MOV.U32 R2, RZ, RZ, RZ ;  /* 0x000000ffff027224 */ /* 0x000fe400078e00ff */
[----:B------:R-:W-:Y:S02]  /*7cf0*/  IMAD.MOV.U32 R174, RZ, RZ, R138 ;  /* 0x000000ffffae7224 */ /* 0x000fe400078e008a */
[----:B------:R-:W-:-:S04]  /*7d00*/  IMAD.HI R2, R3, -0x6db6db6d, R2 ;  /* 0x9249249303027827 */ /* 0x000fc800078e0202 */
[----:B------:R-:W-:Y:S01]  /*7d10*/  FADD.FTZ R4, R174, R8 ;  /* 0x00000008ae047221 */ /* 0x000fe20000010000 */
[----:B------:R-:W-:Y:S01]  /*7d20*/  SHF.R.U32.HI R0, RZ, 0x1f, R2 ;  /* 0x0000001fff007819 */ /* 0x000fe20000011602 */
[----:B------:R-:W-:Y:S02]  /*7d30*/  IMAD.MOV.U32 R214, RZ, RZ, R153 ;  /* 0x000000ffffd67224 */ /* 0x000fe400078e0099 */
[----:B------:R-:W-:Y:S02]  /*7d40*/  FADD.FTZ R4, R155, R4 ;  /* 0x000000049b047221 */ /* 0x000fe40000010000 */
[----:B------:R-:W-:Y:S01]  /*7d50*/  IMAD.MOV.U32 R246, RZ, RZ, R183 ;  /* 0x000000fffff67224 */ /* 0x000fe200078e00b7 */
[----:B------:R-:W-:Y:S01]  /*7d60*/  LEA.HI.SX32 R8, R2, R0, 0x1a ;  /* 0x0000000002087211 */ /* 0x000fe200078fd2ff */
        /* <DEDUP_REMOVED lines=10> */
[----:B------:R-:W-:Y:S02]  /*7e10*/  IMAD.MOV.U32 R244, RZ, RZ, R136 ;  /* 0x000000fffff47224 */ /* 0x000fe400078e0088 */
        /* <DEDUP_REMOVED lines=40> */
[----:B------:R-:W-:Y:S01]  /*80a0*/  FADD.FTZ R0, R101, R0 ;  /* 0x0000000065007221 */ /* 0x000fe20000010000 */
[----:B------:R-:W1:Y:S01]  /*80b0*/  MUFU.EX2 R33, R26 ;  /* 0x0000001a00217308 */ /* 0x000e620000000800 */
[----:B------:R-:W-:Y:S02]  /*80c0*/  FADD.FTZ R3, R39, R3 ;  /* 0x0000000327037221 */ /* 0x000fe40000010000 */
[----:B------:R-:W-:Y:S02]  /*80d0*/  FADD.FTZ R4, R102, R4 ;  /* 0x0000000466047221 */ /* 0x000fe40000010000 */
[----:B------:R-:W-:Y:S02]  /*80e0*/  FADD.FTZ R5, R100, R5 ;  /* 0x0000000564057221 */ /* 0x000fe40000010000 */
[----:B------:R-:W-:Y:S01]  /*80f0*/  FADD.FTZ R0, R75, R0 ;  /* 0x000000004b007221 */ /* 0x000fe20000010000 */
[----:B------:R-:W1:Y:S01]  /*8100*/  MUFU.EX2 R29, R29 ;  /* 0x0000001d001d7308 */ /* 0x000e620000000800 */
[----:B------:R-:W-:-:S02]  /*8110*/  FADD.FTZ R3, R38, R3 ;  /* 0x0000000326037221 */ /* 0x000fc40000010000 */
[----:B------:R-:W-:Y:S02]  /*8120*/  FADD.FTZ R4, R104, R4 ;  /* 0x0000000468047221 */ /* 0x000fe40000010000 */
[----:B------:R-:W-:-:S03]  /*8130*/  FADD.FTZ R5, R93, R5 ;  /* 0x000000055d057221 */ /* 0x000fc60000010000 */
[----:B------:R-:W1:Y:S01]  /*8140*/  MUFU.EX2 R10, R92 ;  /* 0x0000005c000a7308 */ /* 0x000e620000000800 */
[----:B------:R-:W-:Y:S02]  /*8150*/  FADD.FTZ R0, R74, R0 ;  /* 0x000000004a007221 */ /* 0x000fe40000010000 */
[----:B------:R-:W-:-:S05]  /*8160*/  FADD.FTZ R3, R35, R3 ;  /* 0x0000000323037221 */ /* 0x000fca0000010000 */
[----:B------:R-:W1:Y:S01]  /*8170*/  MUFU.EX2 R11, R109 ;  /* 0x0000006d000b7308 */ /* 0x000e620000000800 */
[----:B------:R-:W-:Y:S02]  /*8180*/  FADD.FTZ R4, R105, R4 ;  /* 0x0000000469047221 */ /* 0x000fe40000010000 */
[----:B------:R-:W-:-:S05]  /*8190*/  FADD.FTZ R5, R94, R5 ;  /* 0x000000055e057221 */ /* 0x000fca0000010000 */
[----:B------:R-:W1:Y:S01]  /*81a0*/  MUFU.EX2 R32, R27 ;  /* 0x0000001b00207308 */ /* 0x000e620000000800 */
[----:B------:R-:W-:-:S07]  /*81b0*/  FADD.FTZ R2, R69, R0 ;  /* 0x0000000045027221 */ /* 0x000fce0000010000 */
[----:B------:R-:W1:Y:S01]  /*81c0*/  MUFU.EX2 R28, R28 ;  /* 0x0000001c001c7308 */ /* 0x000e620000000800 */
[----:B------:R-:W-:-:S07]  /*81d0*/  FADD.FTZ R0, R34, R3 ;  /* 0x0000000322007221 */ /* 0x000fce0000010000 */
[----:B------:R-:W1:Y:S01]  /*81e0*/  MUFU.EX2 R20, R103 ;  /* 0x0000006700147308 */ /* 0x000e620000000800 */
[----:B------:R-:W-:-:S07]  /*81f0*/  FADD.FTZ R4, R106, R4 ;  /* 0x000000046a047221 */ /* 0x000fce0000010000 */
[----:B------:R-:W1:Y:S01]  /*8200*/  MUFU.EX2 R21, R110 ;  /* 0x0000006e00157308 */ /* 0x000e620000000800 */
[----:B------:R-:W-:-:S07]  /*8210*/  FADD.FTZ R5, R95, R5 ;  /* 0x000000055f057221 */ /* 0x000fce0000010000 */
[----:B------:R-:W2:Y:S01]  /*8220*/  MUFU.EX2 R31, R31 ;  /* 0x0000001f001f7308 */ /* 0x000ea20000000800 */
[----:B---3--:R-:W-:-:S07]  /*8230*/  FADD.FTZ R3, R22, R2 ;  /* 0x0000000216037221 */ /* 0x008fce0000010000 */
[----:B------:R-:W3:Y:S01]  /*8240*/  MUFU.EX2 R27, R36 ;  /* 0x00000024001b7308 */ /* 0x000ee20000000800 */
[----:B------:R-:W-:Y:S02]  /*8250*/  FADD.FTZ R2, R9, R0 ;  /* 0x0000000009027221 */ /* 0x000fe40000010000 */
[----:B-1----:R-:W-:-:S05]  /*8260*/  FADD.FTZ R0, R33, R4 ;  /* 0x0000000421007221 */ /* 0x002fca0000010000 */
[----:B------:R-:W1:Y:S01]  /*8270*/  MUFU.EX2 R23, R107 ;  /* 0x0000006b00177308 */ /* 0x000e620000000800 */
[----:B------:R-:W-:-:S07]  /*8280*/  FADD.FTZ R5, R29, R5 ;  /* 0x000000051d057221 */ /* 0x000fce0000010000 */
[----:B------:R-:W1:Y:S01]  /*8290*/  MUFU.EX2 R24, R111 ;  /* 0x0000006f00187308 */ /* 0x000e620000000800 */
[----:B------:R-:W-:-:S07]  /*82a0*/  FADD.FTZ R3, R10, R3 ;  /* 0x000000030a037221 */ /* 0x000fce0000010000 */
[----:B------:R-:W1:Y:S01]  /*82b0*/  MUFU.EX2 R26, R37 ;  /* 0x00000025001a7308 */ /* 0x000e620000000800 */
[----:B------:R-:W-:-:S07]  /*82c0*/  FADD.FTZ R2, R11, R2 ;  /* 0x000000020b027221 */ /* 0x000fce0000010000 */
[----:B------:R-:W1:Y:S01]  /*82d0*/  MUFU.EX2 R30, R30 ;  /* 0x0000001e001e7308 */ /* 0x000e620000000800 */
[----:B------:R-:W-:Y:S02]  /*82e0*/  FADD.FTZ R0, R32, R0 ;  /* 0x0000000020007221 */ /* 0x000fe40000010000 */
[----:B------:R-:W-:Y:S02]  /*82f0*/  IMAD.MOV.U32 R221, RZ, RZ, R154 ;  /* 0x000000ffffdd7224 */ /* 0x000fe400078e009a */
[----:B------:R-:W-:Y:S02]  /*8300*/  FADD.FTZ R5, R28, R5 ;  /* 0x000000051c057221 */ /* 0x000fe40000010000 */
[----:B------:R-:W-:Y:S02]  /*8310*/  FADD.FTZ R4, R20, R3 ;  /* 0x0000000314047221 */ /* 0x000fe40000010000 */
[----:B------:R-:W-:Y:S02]  /*8320*/  FADD.FTZ R3, R21, R2 ;  /* 0x0000000215037221 */ /* 0x000fe40000010000 */
[----:B--2---:R-:W-:Y:S01]  /*8330*/  FADD.FTZ R2, R31, R0 ;  /* 0x000000001f027221 */ /* 0x004fe20000010000 */
[----:B------:R-:W-:Y:S01]  /*8340*/  IMNMX R6, R221, R8, !PT ;  /* 0x00000008dd067217 */ /* 0x000fe20007800200 */
[----:B---3--:R-:W-:-:S02]  /*8350*/  FADD.FTZ R0, R27, R5 ;  /* 0x000000051b007221 */ /* 0x008fc40000010000 */
[----:B------:R-:W-:Y:S02]  /*8360*/  IMAD.MOV.U32 R138, RZ, RZ, R140 ;  /* 0x000000ffff8a7224 */ /* 0x000fe400078e008c */
[----:B-1----:R-:W-:Y:S02]  /*8370*/  FADD.FTZ R4, R23, R4 ;  /* 0x0000000417047221 */ /* 0x002fe40000010000 */
[----:B------:R-:W-:Y:S02]  /*8380*/  FADD.FTZ R3, R24, R3 ;  /* 0x0000000318037221 */ /* 0x000fe40000010000 */
[----:B------:R-:W-:Y:S01]  /*8390*/  FADD.FTZ R0, R26, R0 ;  /* 0x000000001a007221 */ /* 0x000fe20000010000 */
[----:B------:R1:W-:Y:S01]  /*83a0*/  STL [R1], R6 ;  /* 0x0000000601007387 */ /* 0x0003e20000100800 */
[----:B------:R-:W-:Y:S02]  /*83b0*/  FADD.FTZ R2, R30, R2 ;  /* 0x000000021e027221 */ /* 0x000fe40000010000 */
[----:B------:R-:W-:Y:S01]  /*83c0*/  IMAD.MOV.U32 R242, RZ, RZ, R138 ;  /* 0x000000fffff27224 */ /* 0x000fe200078e008a */
[----:B------:R1:W-:Y:S04]  /*83d0*/  STL [R1+0x10], R4 ;  /* 0x0000100401007387 */ /* 0x0003e80000100800 */
[----:B------:R1:W-:Y:S01]  /*83e0*/  STL [R1+0x14], R3 ;  /* 0x0000140301007387 */ /* 0x0003e20000100800 */
[----:B------:R-:W-:-:S03]  /*83f0*/  IADD3 R242, R242, -0x2, RZ ;  /* 0xfffffffef2f27810 */ /* 0x000fc60007ffe0ff */
[----:B------:R1:W-:Y:S04]  /*8400*/  STL [R1+0x1c], R0 ;  /* 0x00001c0001007387 */ /* 0x0003e80000100800 */
[----:B------:R1:W-:Y:S01]  /*8410*/  STL [R1+0x18], R2 ;  /* 0x0000180201007387 */ /* 0x0003e20000100800 */
[----:B------:R-:W-:Y:S02]  /*8420*/  ISETP.GE.AND P0, PT, R242, R6, PT ;  /* 0x00000006f200720c */ /* 0x000fe40003f06270 */
[----:B------:R-:W-:Y:S02]  /*8430*/  F2FP.PACK_AB R176, R32, R33 ;  /* 0x0000002120b0723e */ /* 0x000fe400000000ff */
[----:B------:R-:W-:Y:S02]  /*8440*/  F2FP.PACK_AB R177, R28, R29 ;  /* 0x0000001d1cb1723e */ /* 0x000fe400000000ff */
[----:B------:R-:W-:-:S02]  /*8450*/  F2FP.PACK_AB R178, R30, R31 ;  /* 0x0000001f1eb2723e */ /* 0x000fc400000000ff */
[----:B------:R-:W-:Y:S02]  /*8460*/  F2FP.PACK_AB R179, R26, R27 ;  /* 0x0000001b1ab3723e */ /* 0x000fe400000000ff */
[----:B------:R-:W-:Y:S02]  /*8470*/  F2FP.PACK_AB R180, R10, R22 ;  /* 0x000000160ab4723e */ /* 0x000fe400000000ff */
[----:B------:R-:W-:Y:S02]  /*8480*/  F2FP.PACK_AB R181, R11, R9 ;  /* 0x000000090bb5723e */ /* 0x000fe400000000ff */
[----:B------:R-:W-:Y:S02]  /*8490*/  F2FP.PACK_AB R182, R23, R20 ;  /* 0x0000001417b6723e */ /* 0x000fe400000000ff */
[----:B------:R-:W-:Y:S01]  /*84a0*/  F2FP.PACK_AB R183, R24, R21 ;  /* 0x0000001518b7723e */ /* 0x000fe200000000ff */
        /* <DEDUP_REMOVED lines=8> */
[----:B------:R-:W-:Y:S08]  /*8530*/  HMMA.16816.F32 R152, R180, R164, R40 ;  /* 0x000000a4b498723c */ /* 0x000ff00000001828 */
[----:B----4-:R-:W-:Y:S08]  /*8540*/  HMMA.16816.F32 R172, R176, R12, R80 ;  /* 0x0000000cb0ac723c */ /* 0x010ff00000001850 */
[C---:B------:R-:W-:Y:S08]  /*8550*/  HMMA.16816.F32 R132, R180.reuse, R134, R60 ;  /* 0x00000086b484723c */ /* 0x040ff0000000183c */
[C---:B------:R-:W-:Y:S08]  /*8560*/  HMMA.16816.F32 R148, R180.reuse, R150, R44 ;  /* 0x00000096b494723c */ /* 0x040ff0000000182c */
[C---:B------:R-:W-:Y:S08]  /*8570*/  HMMA.16816.F32 R164, R180.reuse, R166, R56 ;  /* 0x000000a6b4a4723c */ /* 0x040ff00000001838 */
[----:B------:R-:W-:Y:S08]  /*8580*/  HMMA.16816.F32 R168, R180, R12, R168 ;  /* 0x0000000cb4a8723c */ /* 0x000ff000000018a8 */
[-C--:B------:R-:W-:Y:S08]  /*8590*/  HMMA.16816.F32 R176, R176, R14.reuse, R52 ;  /* 0x0000000eb0b0723c */ /* 0x080ff00000001834 */
[----:B------:R-:W-:Y:S01]  /*85a0*/  HMMA.16816.F32 R180, R180, R14, R16 ;  /* 0x0000000eb4b4723c */ /* 0x000fe20000001810 */
[----:B------:R-:W-:Y:S07]  /*85b0*/  @!P0 BRA `(.L_x_1140) ;  /* 0x0000657000008947 */ /* 0x000fee0003800000 */
[----:B-1----:R-:W2:Y:S01]  /*85c0*/  LDL R221, [R1+0x8] ;  /* 0x0000080001dd7983 */ /* 0x002ea20000100800 */
[----:B------:R-:W-:Y:S01]  /*85d0*/  MOV R116, R72 ;  /* 0x0000004800747202 */ /* 0x000fe20000000f00 */
[----:B------:R-:W-:Y:S01]  /*85e0*/  IMAD.MOV.U32 R118, RZ, RZ, R70 ;  /* 0x000000ffff767224 */ /* 0x000fe200078e0046 */
[----:B------:R-:W-:Y:S01]  /*85f0*/  MOV R3, R73 ;  /* 0x0000004900037202 */ /* 0x000fe20000000f00 */
[----:B------:R-:W-:Y:S01]  /*8600*/  IMAD.MOV.U32 R204, RZ, RZ, R242 ;  /* 0x000000ffffcc7224 */ /* 0x000fe200078e00f2 */
[----:B------:R-:W-:Y:S01]  /*8610*/  MOV R117, R71 ;  /* 0x0000004700757202 */ /* 0x000fe20000000f00 */
[----:B--2---:R-:W-:-:S05]  /*8620*/  @P4 IMAD.HI.U32 R0, R221, c[0x0][0x2c8], RZ ;  /* 0x0000b200dd004a27 */ /* 0x004fca00078e00ff */
[----:B------:R-:W-:-:S05]  /*8630*/  @P4 SHF.R.U32.HI R0, RZ, c[0x0][0x2cc], R0 ;  /* 0x0000b300ff004a19 */ /* 0x000fca0000011600 */
[----:B------:R1:W-:Y:S02]  /*8640*/  @P4 STL [R1+0x4], R0 ;  /* 0x0000040001004387 */ /* 0x0003e40000100800 */
.L_x_1141:
[----:B------:R-:W-:Y:S04]  /*8650*/  DEPBAR.LE SB0, 0x0 ;  /* 0x000080000000791a */ /* 0x000fe80000000000 */
[----:B------:R-:W-:Y:S01]  /*8660*/  WARPSYNC 0xffffffff ;  /* 0xffffffff00007948 */ /* 0x000fe20003800000 */
[----:B------:R-:W-:Y:S08]  /*8670*/  BAR.SYNC.DEFER_BLOCKING 0x0 ;  /* 0x0000000000007b1d */ /* 0x000ff00000010000 */
[----:B-----5:R-:W-:Y:S08]  /*8680*/  LDSM.16.M88.4 R112, [R230] ;  /* 0x00000000e670783b */ /* 0x020ff00000000200 */
[----:B--2---:R-:W2:Y:S08]  /*8690*/  LDSM.16.M88.4 R16, [R119] ;  /* 0x000000007710783b */ /* 0x004eb00000000200 */
[----:B------:R-:W3:Y:S08]  /*86a0*/  LDSM.16.M88.4 R108, [R230+0x2000] ;  /* 0x00200000e66c783b */ /* 0x000ef00000000200 */
[----:B------:R-:W2:Y:S08]  /*86b0*/  LDSM.16.M88.4 R32, [R119+0x800] ;  /* 0x000800007720783b */ /* 0x000eb00000000200 */
[----:B------:R-:W1:Y:S08]  /*86c0*/  LDSM.16.M88.4 R48, [R119+0x1000] ;  /* 0x001000007730783b */ /* 0x000e700000000200 */
[----:B------:R-:W1:Y:S08]  /*86d0*/  LDSM.16.M88.4 R64, [R119+0x1800] ;  /* 0x001800007740783b */ /* 0x000e700000000200 */
[----:B------:R-:W4:Y:S04]  /*86e0*/  LDL R250, [R1+0x20] ;  /* 0x0000200001fa7983 */ /* 0x000f280000100800 */
[----:B------:R-:W1:Y:S08]  /*86f0*/  LDSM.16.M88.4 R80, [R119+0x2000] ;  /* 0x002000007750783b */ /* 0x000e700000000200 */
[----:B------:R-:W4:Y:S04]  /*8700*/  LDL R2, [R1+0x3c] ;  /* 0x00003c0001027983 */ /* 0x000f280000100800 */
[----:B------:R-:W4:Y:S06]  /*8710*/  LDL.64 R206, [R1+0x30] ;  /* 0x0000300001ce7983 */ /* 0x000f2c0000100a00 */
[----:B------:R-:W1:Y:S08]  /*8720*/  LDSM.16.M88.4 R96, [R119+0x2800] ;  /* 0x002800007760783b */ /* 0x000e700000000200 */
[----:B------:R-:W1:Y:S08]  /*8730*/  LDSM.16.M88.4 R184, [R119+0x3000] ;  /* 0x0030000077b8783b */ /* 0x000e700000000200 */
[----:B------:R-:W-:Y:S08]  /*8740*/  LDSM.16.M88.4 R188, [R233] ;  /* 0x00000000e9bc783b */ /* 0x000ff00000000200 */
[----:B------:R-:W1:Y:S08]  /*8750*/  LDSM.16.M88.4 R192, [R234] ;  /* 0x00000000eac0783b */ /* 0x000e700000000200 */
[----:B------:R-:W1:Y:S08]  /*8760*/  LDSM.16.M88.4 R196, [R233+0x2000] ;  /* 0x00200000e9c4783b */ /* 0x000e700000000200 */
[----:B------:R-:W1:Y:S08]  /*8770*/  LDSM.16.M88.4 R200, [R240] ;  /* 0x00000000f0c8783b */ /* 0x000e700000000200 */
[----:B------:R2:W-:Y:S04]  /*8780*/  STL [R1+0x70], R230 ;  /* 0x000070e601007387 */ /* 0x0005e80000100800 */
[----:B------:R3:W-:Y:S04]  /*8790*/  STL [R1+0x74], R119 ;  /* 0x0000747701007387 */ /* 0x0007e80000100800 */
[----:B------:R-:W-:Y:S04]  /*87a0*/  STL [R1+0x78], R234 ;  /* 0x000078ea01007387 */ /* 0x000fe80000100800 */
[----:B------:R-:W-:Y:S04]  /*87b0*/  STL [R1+0x7c], R233 ;  /* 0x00007ce901007387 */ /* 0x000fe80000100800 */
[----:B--2---:R-:W2:Y:S04]  /*87c0*/  LDL R230, [R1+0x4] ;  /* 0x0000040001e67983 */ /* 0x004ea80000100800 */
[----:B---3--:R-:W3:Y:S01]  /*87d0*/  LDL R119, [R1+0x40] ;  /* 0x0000400001777983 */ /* 0x008ee20000100800 */
        /* <DEDUP_REMOVED lines=26> */
[----:B----4-:R-:W-:Y:S06]  /*8980*/  ISETP.GT.AND P2, PT, R250, R204, PT ;  /* 0x000000ccfa00720c */ /* 0x010fec0003f44270 */
[-C--:B------:R-:W-:Y:S07]  /*8990*/  HMMA.16816.F32 R108, R108, R186.reuse, RZ ;  /* 0x000000ba6c6c723c */ /* 0x080fee00000018ff */
[----:B------:R-:W-:Y:S01]  /*89a0*/  @!P2 SHF.R.S32.HI R0, RZ, 0x1f, R204 ;  /* 0x0000001fff00a819 */ /* 0x000fe200000114cc */
[----:B------:R-:W-:Y:S01]  /*89b0*/  HMMA.16816.F32 R112, R112, R186, RZ ;  /* 0x000000ba7070723c */ /* 0x000fe200000018ff */
[----:B------:R-:W1:Y:S03]  /*89c0*/  LDSM.16.M88.4 R184, [R239] ;  /* 0x00000000efb8783b */ /* 0x000e660000000200 */
[----:B------:R-:W-:Y:S04]  /*89d0*/  @!P2 IMAD R0, R0, c[0x0][0x208], RZ ;  /* 0x000082000000aa24 */ /* 0x000fe800078e02ff */
[-C--:B------:R-:W-:Y:S05]  /*89e0*/  HMMA.16816.F32 R4, R188, R192.reuse, R4 ;  /* 0x000000c0bc04723c */ /* 0x080fea0000001804 */
[C---:B------:R-:W-:Y:S03]  /*89f0*/  @!P2 IMAD R0, R204.reuse, c[0x0][0x20c], R0 ;  /* 0x00008300cc00aa24 */ /* 0x040fe600078e0200 */
[C---:B------:R-:W-:Y:S08]  /*8a00*/  HMMA.16816.F32 R8, R196.reuse, R192, R8 ;  /* 0x000000c0c408723c */ /* 0x040ff00000001808 */
[-C--:B------:R-:W-:Y:S08]  /*8a10*/  HMMA.16816.F32 R12, R196, R194.reuse, R12 ;  /* 0x000000c2c40c723c */ /* 0x080ff0000000180c */
[C---:B------:R-:W-:Y:S01]  /*8a20*/  HMMA.16816.F32 R16, R188.reuse, R194, R16 ;  /* 0x000000c2bc10723c */ /* 0x040fe20000001810 */
[----:B------:R-:W4:Y:S07]  /*8a30*/  LDSM.16.M88.4 R192, [R238] ;  /* 0x00000000eec0783b */ /* 0x000f2e0000000200 */
[-C--:B------:R-:W-:Y:S08]  /*8a40*/  HMMA.16816.F32 R20, R188, R200.reuse, R20 ;  /* 0x000000c8bc14723c */ /* 0x080ff00000001814 */
[C---:B------:R-:W-:Y:S08]  /*8a50*/  HMMA.16816.F32 R24, R196.reuse, R200, R24 ;  /* 0x000000c8c418723c */ /* 0x040ff00000001818 */
[-C--:B------:R-:W-:Y:S08]  /*8a60*/  HMMA.16816.F32 R28, R196, R202.reuse, R28 ;  /* 0x000000cac41c723c */ /* 0x080ff0000000181c */
[C---:B------:R-:W-:Y:S01]  /*8a70*/  HMMA.16816.F32 R32, R188.reuse, R202, R32 ;  /* 0x000000cabc20723c */ /* 0x040fe20000001820 */
[----:B------:R-:W2:Y:S07]  /*8a80*/  LDSM.16.M88.4 R200, [R237] ;  /* 0x00000000edc8783b */ /* 0x000eae0000000200 */
[-C--:B-1----:R-:W-:Y:S08]  /*8a90*/  HMMA.16816.F32 R36, R188, R184.reuse, R36 ;  /* 0x000000b8bc24723c */ /* 0x082ff00000001824 */
[C---:B------:R-:W-:Y:S08]  /*8aa0*/  HMMA.16816.F32 R40, R196.reuse, R184, R40 ;  /* 0x000000b8c428723c */ /* 0x040ff00000001828 */
[-C--:B------:R-:W-:Y:S08]  /*8ab0*/  HMMA.16816.F32 R44, R196, R186.reuse, R44 ;  /* 0x000000bac42c723c */ /* 0x080ff0000000182c */
[C---:B------:R-:W-:Y:S01]  /*8ac0*/  HMMA.16816.F32 R48, R188.reuse, R186, R48 ;  /* 0x000000babc30723c */ /* 0x040fe20000001830 */
[----:B------:R-:W1:Y:S07]  /*8ad0*/  LDSM.16.M88.4 R184, [R236] ;  /* 0x00000000ecb8783b */ /* 0x000e6e0000000200 */
[-C--:B----4-:R-:W-:Y:S08]  /*8ae0*/  HMMA.16816.F32 R52, R188, R192.reuse, R52 ;  /* 0x000000c0bc34723c */ /* 0x090ff00000001834 */
[C---:B------:R-:W-:Y:S08]  /*8af0*/  HMMA.16816.F32 R56, R196.reuse, R192, R56 ;  /* 0x000000c0c438723c */ /* 0x040ff00000001838 */
[-C--:B------:R-:W-:Y:S08]  /*8b00*/  HMMA.16816.F32 R60, R196, R194.reuse, R60 ;  /* 0x000000c2c43c723c */ /* 0x080ff0000000183c */
[C---:B------:R-:W-:Y:S01]  /*8b10*/  HMMA.16816.F32 R64, R188.reuse, R194, R64 ;  /* 0x000000c2bc40723c */ /* 0x040fe20000001840 */
[----:B------:R-:W4:Y:S07]  /*8b20*/  LDSM.16.M88.4 R192, [R235] ;  /* 0x00000000ebc0783b */ /* 0x000f2e0000000200 */
[-C--:B--2---:R-:W-:Y:S08]  /*8b30*/  HMMA.16816.F32 R68, R188, R200.reuse, R68 ;  /* 0x000000c8bc44723c */ /* 0x084ff00000001844 */
[C---:B------:R-:W-:Y:S07]  /*8b40*/  HMMA.16816.F32 R72, R196.reuse, R200, R72 ;  /* 0x000000c8c448723c */ /* 0x040fee0000001848 */
[----:B------:R-:W-:Y:S01]  /*8b50*/  @!P2 MOV R201, R2 ;  /* 0x0000000200c9a202 */ /* 0x000fe20000000f00 */
[-C--:B------:R-:W-:Y:S04]  /*8b60*/  HMMA.16816.F32 R76, R196, R202.reuse, R76 ;  /* 0x000000cac44c723c */ /* 0x080fe8000000184c */
[----:B------:R-:W-:Y:S04]  /*8b70*/  @!P2 IMAD.MOV.U32 R200, RZ, RZ, R206 ;  /* 0x000000ffffc8a224 */ /* 0x000fe800078e00ce */
[C---:B------:R-:W-:Y:S07]  /*8b80*/  HMMA.16816.F32 R80, R188.reuse, R202, R80 ;  /* 0x000000cabc50723c */ /* 0x040fee0000001850 */
[----:B------:R-:W-:Y:S01]  /*8b90*/  @!P2 IMAD.WIDE.U32 R202, R204, c[0x0][0x208], RZ ;  /* 0x00008200cccaaa25 */ /* 0x000fe200078e00ff */
[-C--:B-1----:R-:W-:Y:S04]  /*8ba0*/  HMMA.16816.F32 R84, R188, R184.reuse, R84 ;  /* 0x000000b8bc54723c */ /* 0x082fe80000001854 */
[----:B------:R-:W-:Y:S02]  /*8bb0*/  @!P2 IMAD.IADD R0, R203, 0x1, R0 ;  /* 0x00000001cb00a824 */ /* 0x000fe400078e0200 */
[----:B------:R-:W-:Y:S02]  /*8bc0*/  @!P2 IMAD.WIDE.U32 R200, R202, 0x70, R200 ;  /* 0x00000070cac8a825 */ /* 0x000fe400078e00c8 */
[C---:B------:R-:W-:Y:S04]  /*8bd0*/  HMMA.16816.F32 R88, R196.reuse, R184, R88 ;  /* 0x000000b8c458723c */ /* 0x040fe80000001858 */
[----:B------:R-:W-:Y:S03]  /*8be0*/  @!P2 IMAD R0, R0, 0x70, RZ ;  /* 0x000000700000a824 */ /* 0x000fe600078e02ff */
[C---:B------:R-:W-:Y:S01]  /*8bf0*/  @!P2 LEA R184, P0, R200.reuse, c[0x0][0x1f8], 0x1 ;  /* 0x00007e00c8b8aa11 */ /* 0x040fe200078008ff */
[----:B------:R-:W-:Y:S01]  /*8c00*/  @!P2 IMAD.IADD R0, R201, 0x1, R0 ;  /* 0x00000001c900a824 */ /* 0x000fe200078e0200 */
[-C--:B------:R-:W-:Y:S03]  /*8c10*/  HMMA.16816.F32 R92, R196, R186.reuse, R92 ;  /* 0x000000bac45c723c */ /* 0x080fe6000000185c */
[----:B------:R-:W-:Y:S01]  /*8c20*/  @!P2 IMAD.MOV.U32 R201, RZ, RZ, c[0x0][0x208] ;  /* 0x00008200ffc9a624 */ /* 0x000fe200078e00ff */
[----:B------:R-:W-:Y:S02]  /*8c30*/  @!P2 LEA.HI.X R185, R200, c[0x0][0x1fc], R0, 0x1, P0 ;  /* 0x00007f00c8b9aa11 */ /* 0x000fe400000f0c00 */
[----:B------:R-:W-:Y:S01]  /*8c40*/  @!P2 MOV R0, 0x5 ;  /* 0x000000050000a802 */ /* 0x000fe20000000f00 */
[C---:B------:R-:W-:Y:S01]  /*8c50*/  @!P2 IMAD.SHL.U32 R2, R201.reuse, 0x20, RZ ;  /* 0x00000020c902a824 */ /* 0x040fe200078e00ff */
[C---:B------:R-:W-:Y:S01]  /*8c60*/  HMMA.16816.F32 R96, R188.reuse, R186, R96 ;  /* 0x000000babc60723c */ /* 0x040fe20000001860 */
[----:B------:R-:W-:Y:S01]  /*8c70*/  @!PT LDS RZ, [RZ] ;  /* 0x00000000fffff984 */ /* 0x000fe20000000800 */
[----:B------:R-:W-:Y:S01]  /*8c80*/  @!PT LDS RZ, [RZ] ;  /* 0x00000000fffff984 */ /* 0x000fe20000000800 */
[----:B------:R-:W-:Y:S01]  /*8c90*/  @!PT LDS RZ, [RZ] ;  /* 0x00000000fffff984 */ /* 0x000fe20000000800 */
[----:B------:R1:W-:Y:S03]  /*8ca0*/  @!P2 LDGSTS.E.BYPASS.LTC128B.128 [R241+0x100], [R184.64], !P6 ;  /* 0x00100000b8f1afae */ /* 0x0003e6000f101d48 */
[----:B------:R-:W-:Y:S02]  /*8cb0*/  @!P2 SHF.L.U64.HI R0, R201, R0, c[0x0][0x20c] ;  /* 0x00008300c900a619 */ /* 0x000fe40000010200 */
[-C--:B------:R-:W-:Y:S02]  /*8cc0*/  @!P2 IADD3 R200, P0, R184, R2.reuse, RZ ;  /* 0x00000002b8c8a210 */ /* 0x080fe40007f1e0ff */
[-C--:B----4-:R-:W-:Y:S04]  /*8cd0*/  HMMA.16816.F32 R100, R188, R192.reuse, R100 ;  /* 0x000000c0bc64723c */ /* 0x090fe80000001864 */
[--C-:B------:R-:W-:Y:S04]  /*8ce0*/  @!P2 IMAD.X R201, R185, 0x1, R0.reuse, P0 ;  /* 0x00000001b9c9a824 */ /* 0x100fe800000e0600 */
[C---:B------:R-:W-:Y:S01]  /*8cf0*/  HMMA.16816.F32 R104, R196.reuse, R192, R104 ;  /* 0x000000c0c468723c */ /* 0x040fe20000001868 */
[----:B------:R2:W-:Y:S07]  /*8d00*/  @!P2 LDGSTS.E.BYPASS.LTC128B.128 [R241+0x900], [R200.64], !P6 ;  /* 0x00900000c8f1afae */ /* 0x0005ee000f101d48 */
[-C--:B------:R-:W-:Y:S04]  /*8d10*/  HMMA.16816.F32 R108, R196, R194.reuse, R108 ;  /* 0x000000c2c46c723c */ /* 0x080fe8000000186c */
[----:B-1----:R-:W-:Y:S04]  /*8d20*/  @!P2 IADD3 R184, P0, R200, R2, RZ ;  /* 0x00000002c8b8a210 */ /* 0x002fe80007f1e0ff */
[----:B------:R-:W-:Y:S01]  /*8d30*/  @!P2 IADD3.X R185, R201, R0, RZ, P0, !PT ;  /* 0x00000000c9b9a210 */ /* 0x000fe200007fe4ff */
[----:B------:R-:W-:Y:S04]  /*8d40*/  HMMA.16816.F32 R112, R188, R194, R112 ;  /* 0x000000c2bc70723c */ /* 0x000fe80000001870 */
[----:B------:R1:W-:Y:S01]  /*8d50*/  @!P2 LDGSTS.E.BYPASS.LTC128B.128 [R241+0x1100], [R184.64], !P6 ;  /* 0x01100000b8f1afae */ /* 0x0003e2000f101d48 */
[-C--:B--2---:R-:W-:Y:S04]  /*8d60*/  @!P2 IADD3 R200, P1, R184, R2.reuse, RZ ;  /* 0x00000002b8c8a210 */ /* 0x084fe80007f3e0ff */
[-C--:B------:R-:W-:Y:S03]  /*8d70*/  @!P2 IADD3 R186, P0, R200, R2.reuse, RZ ;  /* 0x00000002c8baa210 */ /* 0x080fe60007f1e0ff */
[--C-:B------:R-:W-:Y:S04]  /*8d80*/  @!P2 IMAD.X R201, R185, 0x1, R0.reuse, P1 ;  /* 0x00000001b9c9a824 */ /* 0x100fe800008e0600 */
[--C-:B------:R-:W-:Y:S01]  /*8d90*/  @!P2 IMAD.X R187, R201, 0x1, R0.reuse, P0 ;  /* 0x00000001c9bba824 */ /* 0x100fe200000e0600 */
[----:B------:R2:W-:Y:S08]  /*8da0*/  @!P2 LDGSTS.E.BYPASS.LTC128B.128 [R241+0x1900], [R200.64], !P6 ;  /* 0x01900000c8f1afae */ /* 0x0005f0000f101d48 */
[----:B------:R4:W-:Y:S01]  /*8db0*/  @!P2 LDGSTS.E.BYPASS.LTC128B.128 [R241+0x2100], [R186.64], !P6 ;  /* 0x02100000baf1afae */ /* 0x0009e2000f101d48 */
[----:B-1----:R-:W-:Y:S04]  /*8dc0*/  @!P2 IADD3 R184, P1, R186, R2, RZ ;  /* 0x00000002bab8a210 */ /* 0x002fe80007f3e0ff */
[----:B------:R-:W-:Y:S02]  /*8dd0*/  @!P2 IADD3.X R185, R187, R0, RZ, P1, !PT ;  /* 0x00000000bbb9a210 */ /* 0x000fe40000ffe4ff */
[----:B------:R-:W-:Y:S03]  /*8de0*/  @!P2 IADD3 R202, P0, R184, R2, RZ ;  /* 0x00000002b8caa210 */ /* 0x000fe60007f1e0ff */
[----:B------:R4:W-:Y:S02]  /*8df0*/  @!P2 LDGSTS.E.BYPASS.LTC128B.128 [R241+0x2900], [R184.64], !P6 ;  /* 0x02900000b8f1afae */ /* 0x0009e4000f101d48 */
[----:B------:R-:W-:Y:S06]  /*8e00*/  @!P2 IMAD.X R203, R185, 0x1, R0, P0 ;  /* 0x00000001b9cba824 */ /* 0x000fec00000e0600 */
[----:B------:R2:W-:Y:S08]  /*8e10*/  @!P2 LDGSTS.E.BYPASS.LTC128B.128 [R241+0x3100], [R202.64], !P6 ;  /* 0x03100000caf1afae */ /* 0x0005f0000f101d48 */
[----:B------:R-:W-:Y:S08]  /*8e20*/  LDSM.16.M88.4 R196, [R231+0x2000] ;  /* 0x00200000e7c4783b */ /* 0x000ff00000000200 */
[----:B------:R-:W-:Y:S08]  /*8e30*/  LDSM.16.M88.4 R188, [R229+0x800] ;  /* 0x00080000e5bc783b */ /* 0x000ff00000000200 */
[----:B----4-:R-:W-:Y:S08]  /*8e40*/  LDSM.16.M88.4 R184, [R231] ;  /* 0x00000000e7b8783b */ /* 0x010ff00000000200 */
[----:B--2---:R-:W1:Y:S08]  /*8e50*/  LDSM.16.M88.4 R200, [R229] ;  /* 0x00000000e5c8783b */ /* 0x004e700000000200 */
[----:B------:R-:W2:Y:S08]  /*8e60*/  LDSM.16.M88.4 R192, [R229+0x1000] ;  /* 0x00100000e5c0783b */ /* 0x000eb00000000200 */
[----:B------:R4:W3:Y:S04]  /*8e70*/  LDL R0, [R1+0x8] ;  /* 0x0000080001007983 */ /* 0x0008e80000100800 */
[----:B------:R-:W0:Y:S01]  /*8e80*/  LDGDEPBAR ;  /* 0x00000000000079af */ /* 0x000e220000000000 */
[-C--:B-1----:R-:W-:Y:S08]  /*8e90*/  HMMA.16816.F32 R4, R184, R200.reuse, R4 ;  /* 0x000000c8b804723c */ /* 0x082ff00000001804 */
        /* <DEDUP_REMOVED lines=8> */
[----:B------:R-:W4:Y:S07]  /*8f20*/  LDSM.16.M88.4 R188, [R229+0x2000] ;  /* 0x00200000e5bc783b */ /* 0x000f2e0000000200 */
[-C--:B--2---:R-:W-:Y:S08]  /*8f30*/  HMMA.16816.F32 R36, R184, R192.reuse, R36 ;  /* 0x000000c0b824723c */ /* 0x084ff00000001824 */
[C---:B------:R-:W-:Y:S08]  /*8f40*/  HMMA.16816.F32 R40, R196.reuse, R192, R40 ;  /* 0x000000c0c428723c */ /* 0x040ff00000001828 */
[-C--:B------:R-:W-:Y:S08]  /*8f50*/  HMMA.16816.F32 R44, R196, R194.reuse, R44 ;  /* 0x000000c2c42c723c */ /* 0x080ff0000000182c */
[C---:B------:R-:W-:Y:S01]  /*8f60*/  HMMA.16816.F32 R48, R184.reuse, R194, R48 ;  /* 0x000000c2b830723c */ /* 0x040fe20000001830 */
[----:B------:R-:W2:Y:S07]  /*8f70*/  LDSM.16.M88.4 R192, [R229+0x2800] ;  /* 0x00280000e5c0783b */ /* 0x000eae0000000200 */
[-C--:B-1----:R-:W-:Y:S08]  /*8f80*/  HMMA.16816.F32 R52, R184, R200.reuse, R52 ;  /* 0x000000c8b834723c */ /* 0x082ff00000001834 */
[C---:B------:R-:W-:Y:S08]  /*8f90*/  HMMA.16816.F32 R56, R196.reuse, R200, R56 ;  /* 0x000000c8c438723c */ /* 0x040ff00000001838 */
[-C--:B------:R-:W-:Y:S08]  /*8fa0*/  HMMA.16816.F32 R60, R196, R202.reuse, R60 ;  /* 0x000000cac43c723c */ /* 0x080ff0000000183c */
[C---:B------:R-:W-:Y:S01]  /*8fb0*/  HMMA.16816.F32 R64, R184.reuse, R202, R64 ;  /* 0x000000cab840723c */ /* 0x040fe20000001840 */
[----:B------:R-:W1:Y:S07]  /*8fc0*/  LDSM.16.M88.4 R200, [R229+0x3000] ;  /* 0x00300000e5c8783b */ /* 0x000e6e0000000200 */
[-C--:B----4-:R-:W-:Y:S08]  /*8fd0*/  HMMA.16816.F32 R68, R184, R188.reuse, R68 ;  /* 0x000000bcb844723c */ /* 0x090ff00000001844 */
[C---:B------:R-:W-:Y:S08]  /*8fe0*/  HMMA.16816.F32 R72, R196.reuse, R188, R72 ;  /* 0x000000bcc448723c */ /* 0x040ff00000001848 */
[-C--:B------:R-:W-:Y:S08]  /*8ff0*/  HMMA.16816.F32 R76, R196, R190.reuse, R76 ;  /* 0x000000bec44c723c */ /* 0x080ff0000000184c */
[C---:B------:R-:W-:Y:S01]  /*9000*/  HMMA.16816.F32 R80, R184.reuse, R190, R80 ;  /* 0x000000beb850723c */ /* 0x040fe20000001850 */
[----:B------:R-:W-:Y:S07]  /*9010*/  LDSM.16.M88.4 R188, [R232] ;  /* 0x00000000e8bc783b */ /* 0x000fee0000000200 */
[-C--:B--2---:R-:W-:Y:S08]  /*9020*/  HMMA.16816.F32 R84, R184, R192.reuse, R84 ;  /* 0x000000c0b854723c */ /* 0x084ff00000001854 */
[C---:B------:R-:W-:Y:S08]  /*9030*/  HMMA.16816.F32 R88, R196.reuse, R192, R88 ;  /* 0x000000c0c458723c */ /* 0x040ff00000001858 */
[-C--:B------:R-:W-:Y:S08]  /*9040*/  HMMA.16816.F32 R92, R196, R194.reuse, R92 ;  /* 0x000000c2c45c723c */ /* 0x080ff0000000185c */
[C---:B------:R-:W-:Y:S01]  /*9050*/  HMMA.16816.F32 R96, R184.reuse, R194, R96 ;  /* 0x000000c2b860723c */ /* 0x040fe20000001860 */
[----:B------:R-:W2:Y:S07]  /*9060*/  LDSM.16.M88.4 R192, [R226] ;  /* 0x00000000e2c0783b */ /* 0x000eae0000000200 */
[-C--:B-1----:R-:W-:Y:S08]  /*9070*/  HMMA.16816.F32 R100, R184, R200.reuse, R100 ;  /* 0x000000c8b864723c */ /* 0x082ff00000001864 */
[C---:B------:R-:W-:Y:S08]  /*9080*/  HMMA.16816.F32 R104, R196.reuse, R200, R104 ;  /* 0x000000c8c468723c */ /* 0x040ff00000001868 */
[-C--:B------:R-:W-:Y:S01]  /*9090*/  HMMA.16816.F32 R108, R196, R202.reuse, R108 ;  /* 0x000000cac46c723c */ /* 0x080fe2000000186c */
[----:B------:R-:W1:Y:S07]  /*90a0*/  LDSM.16.M88.4 R196, [R232+0x2000] ;  /* 0x00200000e8c4783b */ /* 0x000e6e0000000200 */
[----:B------:R-:W-:Y:S08]  /*90b0*/  HMMA.16816.F32 R112, R184, R202, R112 ;  /* 0x000000cab870723c */ /* 0x000ff00000001870 */
[-C--:B--2---:R-:W-:Y:S11]  /*90c0*/  HMMA.16816.F32 R4, R188, R192.reuse, R4 ;  /* 0x000000c0bc04723c */ /* 0x084ff60000001804 */
[----:B------:R-:W-:Y:S11]  /*90d0*/  @!UPT UIADD3 URZ, URZ, URZ, URZ ;  /* 0x0000003f3f3ff290 */ /* 0x000ff6000fffe03f */
[----:B------:R-:W-:Y:S02]  /*90e0*/  @!UPT UIADD3 URZ, URZ, URZ, URZ ;  /* 0x0000003f3f3ff290 */ /* 0x000fe4000fffe03f */
[----:B------:R-:W-:Y:S01]  /*90f0*/  FMUL.FTZ R4, R4, c[0x0][0x320] ;  /* 0x0000c80004047a20 */ /* 0x000fe20000410000 */
[C---:B-1----:R-:W-:Y:S03]  /*9100*/  HMMA.16816.F32 R8, R196.reuse, R192, R8 ;  /* 0x000000c0c408723c */ /* 0x042fe60000001808 */
[----:B------:R-:W-:Y:S01]  /*9110*/  MUFU.TANH R245, R4 ;  /* 0x0000000400f57308 */ /* 0x000fe20000002400 */
[----:B------:R-:W-:Y:S02]  /*9120*/  FMUL.FTZ R5, R5, c[0x0][0x320] ;  /* 0x0000c80005057a20 */ /* 0x000fe40000410000 */
[----:B------:R-:W-:Y:S02]  /*9130*/  FMUL.FTZ R6, R6, c[0x0][0x320] ;  /* 0x0000c80006067a20 */ /* 0x000fe40000410000 */
[----:B------:R-:W-:Y:S01]  /*9140*/  FMUL.FTZ R7, R7, c[0x0][0x320] ;  /* 0x0000c80007077a20 */ /* 0x000fe20000410000 */
[-C--:B------:R-:W-:Y:S04]  /*9150*/  HMMA.16816.F32 R12, R196, R194.reuse, R12 ;  /* 0x000000c2c40c723c */ /* 0x080fe8000000180c */
[----:B------:R-:W1:Y:S04]  /*9160*/  MUFU.TANH R244, R5 ;  /* 0x0000000500f47308 */ /* 0x000e680000002400 */
[C---:B------:R-:W-:Y:S06]  /*9170*/  HMMA.16816.F32 R16, R188.reuse, R194, R16 ;  /* 0x000000c2bc10723c */ /* 0x040fec0000001810 */
[----:B------:R-:W-:Y:S01]  /*9180*/  MUFU.TANH R243, R6 ;  /* 0x0000000600f37308 */ /* 0x000fe20000002400 */
[----:B------:R-:W-:Y:S02]  /*9190*/  FMUL.FTZ R8, R8, c[0x0][0x320] ;  /* 0x0000c80008087a20 */ /* 0x000fe40000410000 */
[----:B------:R-:W-:Y:S03]  /*91a0*/  FMUL.FTZ R9, R9, c[0x0][0x320] ;  /* 0x0000c80009097a20 */ /* 0x000fe60000410000 */
[----:B------:R-:W-:Y:S02]  /*91b0*/  FMUL.FTZ R10, R10, c[0x0][0x320] ;  /* 0x0000c8000a0a7a20 */ /* 0x000fe40000410000 */
[----:B------:R-:W-:Y:S02]  /*91c0*/  FMUL.FTZ R11, R11, c[0x0][0x320] ;  /* 0x0000c8000b0b7a20 */ /* 0x000fe40000410000 */
[----:B------:R2:W-:Y:S01]  /*91d0*/  MUFU.TANH R242, R7 ;  /* 0x0000000700f27308 */ /* 0x0005e20000002400 */
[----:B------:R-:W-:Y:S02]  /*91e0*/  FMUL.FTZ R12, R12, c[0x0][0x320] ;  /* 0x0000c8000c0c7a20 */ /* 0x000fe40000410000 */
[----:B------:R-:W-:Y:S02]  /*91f0*/  FMUL.FTZ R13, R13, c[0x0][0x320] ;  /* 0x0000c8000d0d7a20 */ /* 0x000fe40000410000 */
[----:B------:R-:W-:Y:S02]  /*9200*/  FMUL.FTZ R14, R14, c[0x0][0x320] ;  /* 0x0000c8000e0e7a20 */ /* 0x000fe40000410000 */
[----:B------:R-:W-:Y:S02]  /*9210*/  FMUL.FTZ R15, R15, c[0x0][0x320] ;  /* 0x0000c8000f0f7a20 */ /* 0x000fe40000410000 */
[----:B---3--:R-:W-:Y:S01]  /*9220*/  @P4 IMAD.MOV.U32 R0, RZ, RZ, R230 ;  /* 0x000000ffff004224 */ /* 0x008fe200078e00e6 */
[----:B------:R-:W-:Y:S01]  /*9230*/  MUFU.TANH R223, R8 ;  /* 0x0000000800df7308 */ /* 0x000fe20000002400 */
[----:B------:R-:W-:Y:S02]  /*9240*/  FMUL.FTZ R16, R16, c[0x0][0x320] ;  /* 0x0000c80010107a20 */ /* 0x000fe40000410000 */
[----:B------:R-:W-:Y:S01]  /*9250*/  FMUL.FTZ R19, R19, c[0x0][0x320] ;  /* 0x0000c80013137a20 */ /* 0x000fe20000410000 */
[----:B------:R-:W-:Y:S01]  /*9260*/  SHFL.IDX PT, R2, R0, 0x1, 0x1c1f ;  /* 0x003c1f0000027f89 */ /* 0x000fe200000e0000 */
[----:B------:R-:W-:Y:S02]  /*9270*/  FMUL.FTZ R18, R18, c[0x0][0x320] ;  /* 0x0000c80012127a20 */ /* 0x000fe40000410000 */
[----:B------:R-:W-:Y:S03]  /*9280*/  FMUL.FTZ R17, R17, c[0x0][0x320] ;  /* 0x0000c80011117a20 */ /* 0x000fe60000410000 */
[----:B------:R-:W-:Y:S02]  /*9290*/  MUFU.TANH R222, R9 ;  /* 0x0000000900de7308 */ /* 0x000fe40000002400 */
[----:B--2---:R-:W2:Y:S08]  /*92a0*/  LDSM.16.M88.4 R4, [R226+0x800] ;  /* 0x00080000e204783b */ /* 0x004eb00000000200 */
[----:B------:R-:W-:Y:S10]  /*92b0*/  MUFU.TANH R214, R17 ;  /* 0x0000001100d67308 */ /* 0x000ff40000002400 */
[----:B------:R-:W3:Y:S10]  /*92c0*/  MUFU.TANH R221, R10 ;  /* 0x0000000a00dd7308 */ /* 0x000ef40000002400 */
[----:B------:R4:W-:Y:S10]  /*92d0*/  MUFU.TANH R220, R11 ;  /* 0x0000000b00dc7308 */ /* 0x0009f40000002400 */
[----:B------:R-:W-:Y:S01]  /*92e0*/  MUFU.TANH R219, R12 ;  /* 0x0000000c00db7308 */ /* 0x000fe20000002400 */
[-C--:B--2---:R-:W-:Y:S09]  /*92f0*/  HMMA.16816.F32 R20, R188, R4.reuse, R20 ;  /* 0x00000004bc14723c */ /* 0x084ff20000001814 */
[----:B------:R-:W-:Y:S01]  /*9300*/  MUFU.TANH R218, R13 ;  /* 0x0000000d00da7308 */ /* 0x000fe20000002400 */
[C---:B------:R-:W-:Y:S01]  /*9310*/  HMMA.16816.F32 R24, R196.reuse, R4, R24 ;  /* 0x00000004c418723c */ /* 0x040fe20000001818 */
[----:B----4-:R-:W2:Y:S08]  /*9320*/  LDSM.16.M88.4 R8, [R226+0x1000] ;  /* 0x00100000e208783b */ /* 0x010eb00000000200 */
[----:B------:R-:W-:Y:S01]  /*9330*/  MUFU.TANH R217, R14 ;  /* 0x0000000e00d97308 */ /* 0x000fe20000002400 */
[-C--:B------:R-:W-:Y:S04]  /*9340*/  HMMA.16816.F32 R28, R196, R6.reuse, R28 ;  /* 0x00000006c41c723c */ /* 0x080fe8000000181c */
[----:B------:R-:W-:Y:S04]  /*9350*/  FMUL.FTZ R20, R20, c[0x0][0x320] ;  /* 0x0000c80014147a20 */ /* 0x000fe80000410000 */
[C---:B------:R-:W-:Y:S01]  /*9360*/  HMMA.16816.F32 R32, R188.reuse, R6, R32 ;  /* 0x00000006bc20723c */ /* 0x040fe20000001820 */
[----:B------:R4:W1:Y:S01]  /*9370*/  MUFU.TANH R216, R15 ;  /* 0x0000000f00d87308 */ /* 0x0008620000002400 */
        /* <DEDUP_REMOVED lines=13> */
[-C--:B--2---:R-:W-:Y:S01]  /*9450*/  HMMA.16816.F32 R36, R188, R8.reuse, R36 ;  /* 0x00000008bc24723c */ /* 0x084fe20000001824 */
[----:B----4-:R-:W-:Y:S02]  /*9460*/  LDSM.16.M88.4 R12, [R226+0x3000] ;  /* 0x00300000e20c783b */ /* 0x010fe40000000200 */
[----:B------:R-:W-:Y:S02]  /*9470*/  FMUL.FTZ R33, R33, c[0x0][0x320] ;  /* 0x0000c80021217a20 */ /* 0x000fe40000410000 */
[----:B------:R-:W-:Y:S01]  /*9480*/  FMUL.FTZ R28, R28, c[0x0][0x320] ;  /* 0x0000c8001c1c7a20 */ /* 0x000fe20000410000 */
[----:B------:R-:W-:Y:S01]  /*9490*/  MUFU.TANH R211, R20 ;  /* 0x0000001400d37308 */ /* 0x000fe20000002400 */
        /* <DEDUP_REMOVED lines=9> */
[----:B------:R-:W4:Y:S02]  /*9530*/  LDSM.16.M88.4 R8, [R226+0x2000] ;  /* 0x00200000e208783b */ /* 0x000f240000000200 */
[----:B------:R-:W-:Y:S02]  /*9540*/  FMUL.FTZ R38, R38, c[0x0][0x320] ;  /* 0x0000c80026267a20 */ /* 0x000fe40000410000 */
[----:B------:R-:W-:Y:S02]  /*9550*/  FMUL.FTZ R39, R39, c[0x0][0x320] ;  /* 0x0000c80027277a20 */ /* 0x000fe40000410000 */
[-C--:B-1----:R-:W-:Y:S03]  /*9560*/  HMMA.16816.F32 R52, R188, R4.reuse, R52 ;  /* 0x00000004bc34723c */ /* 0x082fe60000001834 */
[----:B------:R-:W1:Y:S01]  /*9570*/  MUFU.TANH R208, R23 ;  /* 0x0000001700d07308 */ /* 0x000e620000002400 */
[----:B------:R-:W-:Y:S02]  /*9580*/  FMUL.FTZ R40, R40, c[0x0][0x320] ;  /* 0x0000c80028287a20 */ /* 0x000fe40000410000 */
[----:B------:R-:W-:Y:S02]  /*9590*/  FMUL.FTZ R37, R37, c[0x0][0x320] ;  /* 0x0000c80025257a20 */ /* 0x000fe40000410000 */
[C---:B------:R-:W-:Y:S04]  /*95a0*/  HMMA.16816.F32 R56, R196.reuse, R4, R56 ;  /* 0x00000004c438723c */ /* 0x040fe80000001838 */
[----:B------:R-:W-:Y:S01]  /*95b0*/  FMUL.FTZ R45, R45, c[0x0][0x320] ;  /* 0x0000c8002d2d7a20 */ /* 0x000fe20000410000 */
[----:B------:R-:W-:Y:S01]  /*95c0*/  MUFU.TANH R210, R21 ;  /* 0x0000001500d27308 */ /* 0x000fe20000002400 */
[----:B------:R-:W-:Y:S02]  /*95d0*/  FMUL.FTZ R41, R41, c[0x0][0x320] ;  /* 0x0000c80029297a20 */ /* 0x000fe40000410000 */
[-C--:B------:R-:W-:Y:S04]  /*95e0*/  HMMA.16816.F32 R60, R196, R6.reuse, R60 ;  /* 0x00000006c43c723c */ /* 0x080fe8000000183c */
[----:B------:R-:W-:Y:S02]  /*95f0*/  FMUL.FTZ R50, R50, c[0x0][0x320] ;  /* 0x0000c80032327a20 */ /* 0x000fe40000410000 */
[----:B------:R-:W-:Y:S01]  /*9600*/  FMUL.FTZ R43, R43, c[0x0][0x320] ;  /* 0x0000c8002b2b7a20 */ /* 0x000fe20000410000 */
[----:B------:R-:W-:Y:S01]  /*9610*/  MUFU.TANH R187, R31 ;  /* 0x0000001f00bb7308 */ /* 0x000fe20000002400 */
[C---:B------:R-:W-:Y:S01]  /*9620*/  HMMA.16816.F32 R64, R188.reuse, R6, R64 ;  /* 0x00000006bc40723c */ /* 0x040fe20000001840 */
[----:B------:R-:W1:Y:S01]  /*9630*/  LDSM.16.M88.4 R4, [R226+0x2800] ;  /* 0x00280000e204783b */ /* 0x000e620000000200 */
[----:B------:R-:W-:Y:S04]  /*9640*/  DEPBAR.LE SB0, 0x0 ;  /* 0x000080000000791a */ /* 0x000fe80000000000 */
[----:B------:R-:W-:Y:S02]  /*9650*/  FMUL.FTZ R53, R53, c[0x0][0x320] ;  /* 0x0000c80035357a20 */ /* 0x000fe40000410000 */
[----:B------:R-:W-:Y:S01]  /*9660*/  FMUL.FTZ R59, R59, c[0x0][0x320] ;  /* 0x0000c8003b3b7a20 */ /* 0x000fe20000410000 */
[----:B------:R-:W-:Y:S01]  /*9670*/  MUFU.TANH R192, R36 ;  /* 0x0000002400c07308 */ /* 0x000fe20000002400 */
[-C--:B----4-:R-:W-:Y:S01]  /*9680*/  HMMA.16816.F32 R68, R188, R8.reuse, R68 ;  /* 0x00000008bc44723c */ /* 0x090fe20000001844 */
[----:B------:R-:W-:Y:S04]  /*9690*/  BAR.SYNC.DEFER_BLOCKING 0x0 ;  /* 0x0000000000007b1d */ /* 0x000fe80000010000 */
[----:B------:R-:W-:Y:S02]  /*96a0*/  FMUL.FTZ R58, R58, c[0x0][0x320] ;  /* 0x0000c8003a3a7a20 */ /* 0x000fe40000410000 */
[----:B------:R-:W-:Y:S01]  /*96b0*/  FMUL.FTZ R54, R54, c[0x0][0x320] ;  /* 0x0000c80036367a20 */ /* 0x000fe20000410000 */
[C---:B------:R-:W-:Y:S01]  /*96c0*/  HMMA.16816.F32 R72, R196.reuse, R8, R72 ;  /* 0x00000008c448723c */ /* 0x040fe20000001848 */
[----:B------:R-:W-:Y:S01]  /*96d0*/  MUFU.TANH R36, R40 ;  /* 0x0000002800247308 */ /* 0x000fe20000002400 */
[----:B------:R-:W-:Y:S02]  /*96e0*/  SHFL.IDX PT, R9, R0, 0x2, 0x1c1f ;  /* 0x005c1f0000097f89 */ /* 0x000fe400000e0000 */
[----:B------:R-:W-:Y:S02]  /*96f0*/  FMUL.FTZ R55, R55, c[0x0][0x320] ;  /* 0x0000c80037377a20 */ /* 0x000fe40000410000 */
[----:B------:R-:W-:Y:S02]  /*9700*/  FMUL.FTZ R61, R61, c[0x0][0x320] ;  /* 0x0000c8003d3d7a20 */ /* 0x000fe40000410000 */
[-C--:B------:R-:W-:Y:S02]  /*9710*/  HMMA.16816.F32 R76, R196, R10.reuse, R76 ;  /* 0x0000000ac44c723c */ /* 0x080fe4000000184c */
[----:B------:R-:W-:Y:S01]  /*9720*/  SHFL.IDX PT, R8, R0, 0x3, 0x1c1f ;  /* 0x007c1f0000087f89 */ /* 0x000fe200000e0000 */
[----:B------:R-:W-:Y:S01]  /*9730*/  MUFU.TANH R31, R59 ;  /* 0x0000003b001f7308 */ /* 0x000fe20000002400 */
[----:B------:R-:W-:Y:S02]  /*9740*/  FMUL.FTZ R62, R62, c[0x0][0x320] ;  /* 0x0000c8003e3e7a20 */ /* 0x000fe40000410000 */
[----:B------:R-:W-:Y:S02]  /*9750*/  FMUL.FTZ R60, R60, c[0x0][0x320] ;  /* 0x0000c8003c3c7a20 */ /* 0x000fe40000410000 */
[C---:B------:R-:W-:Y:S04]  /*9760*/  HMMA.16816.F32 R80, R188.reuse, R10, R80 ;  /* 0x0000000abc50723c */ /* 0x040fe80000001850 */
[----:B------:R-:W-:Y:S01]  /*9770*/  FMUL.FTZ R56, R56, c[0x0][0x320] ;  /* 0x0000c80038387a20 */ /* 0x000fe20000410000 */
[----:B------:R4:W-:Y:S01]  /*9780*/  MUFU.TANH R206, R25 ;  /* 0x0000001900ce7308 */ /* 0x0009e20000002400 */
[----:B------:R-:W-:Y:S02]  /*9790*/  FMUL.FTZ R63, R63, c[0x0][0x320] ;  /* 0x0000c8003f3f7a20 */ /* 0x000fe40000410000 */
[-C--:B-1----:R-:W-:Y:S04]  /*97a0*/  HMMA.16816.F32 R84, R188, R4.reuse, R84 ;  /* 0x00000004bc54723c */ /* 0x082fe80000001854 */
[----:B------:R-:W-:Y:S02]  /*97b0*/  FMUL.FTZ R73, R73, c[0x0][0x320] ;  /* 0x0000c80049497a20 */ /* 0x000fe40000410000 */
[----:B------:R-:W-:Y:S01]  /*97c0*/  FMUL.FTZ R57, R57, c[0x0][0x320] ;  /* 0x0000c80039397a20 */ /* 0x000fe20000410000 */
[----:B------:R-:W1:Y:S01]  /*97d0*/  MUFU.TANH R205, R28 ;  /* 0x0000001c00cd7308 */ /* 0x000e620000002400 */
[C---:B------:R-:W-:Y:S01]  /*97e0*/  HMMA.16816.F32 R88, R196.reuse, R4, R88 ;  /* 0x00000004c458723c */ /* 0x040fe20000001858 */
[----:B------:R-:W1:Y:S03]  /*97f0*/  SHFL.IDX PT, R5, R0, RZ, 0x1c1f ;  /* 0x001c1fff00057589 */ /* 0x000e6600000e0000 */
[----:B------:R-:W-:Y:S02]  /*9800*/  FMUL.FTZ R52, R52, c[0x0][0x320] ;  /* 0x0000c80034347a20 */ /* 0x000fe40000410000 */
[----:B------:R-:W-:Y:S02]  /*9810*/  FMUL.FTZ R64, R64, c[0x0][0x320] ;  /* 0x0000c80040407a20 */ /* 0x000fe40000410000 */
[-C--:B------:R-:W-:Y:S01]  /*9820*/  HMMA.16816.F32 R92, R196, R6.reuse, R92 ;  /* 0x00000006c45c723c */ /* 0x080fe2000000185c */
[----:B------:R-:W-:Y:S03]  /*9830*/  MUFU.TANH R203, R29 ;  /* 0x0000001d00cb7308 */ /* 0x000fe60000002400 */
[----:B------:R-:W-:Y:S02]  /*9840*/  IMAD R4, R204, -0x70, RZ ;  /* 0xffffff90cc047824 */ /* 0x000fe400078e02ff */
[----:B----4-:R-:W-:Y:S02]  /*9850*/  FMUL.FTZ R25, R82, c[0x0][0x320] ;  /* 0x0000c80052197a20 */ /* 0x010fe40000410000 */
[C---:B------:R-:W-:Y:S03]  /*9860*/  HMMA.16816.F32 R96, R188.reuse, R6, R96 ;  /* 0x00000006bc60723c */ /* 0x040fe60000001860 */
[----:B------:R-:W-:Y:S01]  /*9870*/  MUFU.TANH R29, R61 ;  /* 0x0000003d001d7308 */ /* 0x000fe20000002400 */
[----:B------:R-:W-:Y:S01]  /*9880*/  IADD3 R4, -R119, 0x1, R4 ;  /* 0x0000000177047810 */ /* 0x000fe20007ffe104 */
[----:B------:R-:W-:Y:S02]  /*9890*/  FMUL.FTZ R85, R85, c[0x0][0x320] ;  /* 0x0000c80055557a20 */ /* 0x000fe40000410000 */
[----:B------:R-:W-:Y:S01]  /*98a0*/  FMUL.FTZ R7, R80, c[0x0][0x320] ;  /* 0x0000c80050077a20 */ /* 0x000fe20000410000 */
[-C--:B------:R-:W-:Y:S04]  /*98b0*/  HMMA.16816.F32 R100, R188, R12.reuse, R100 ;  /* 0x0000000cbc64723c */ /* 0x080fe80000001864 */
[----:B------:R-:W-:Y:S01]  /*98c0*/  IADD3 R4, R4, c[0x0][0x1d0], RZ ;  /* 0x0000740004047a10 */ /* 0x000fe20007ffe0ff */
[----:B------:R-:W-:Y:S01]  /*98d0*/  MUFU.TANH R28, R62 ;  /* 0x0000003e001c7308 */ /* 0x000fe20000002400 */
[----:B------:R-:W-:Y:S02]  /*98e0*/  FMUL.FTZ R65, R65, c[0x0][0x320] ;  /* 0x0000c80041417a20 */ /* 0x000fe40000410000 */
[C---:B------:R-:W-:Y:S04]  /*98f0*/  HMMA.16816.F32 R104, R196.reuse, R12, R104 ;  /* 0x0000000cc468723c */ /* 0x040fe80000001868 */
[----:B------:R-:W-:Y:S01]  /*9900*/  IADD3 R4, R4, -c[0x0][0x168], RZ ;  /* 0x80005a0004047a10 */ /* 0x000fe20007ffe0ff */
[----:B------:R-:W-:Y:S02]  /*9910*/  FMUL.FTZ R69, R69, c[0x0][0x320] ;  /* 0x0000c80045457a20 */ /* 0x000fe40000410000 */
[----:B------:R4:W-:Y:S01]  /*9920*/  MUFU.TANH R209, R22 ;  /* 0x0000001600d17308 */ /* 0x0009e20000002400 */
[C---:B-1----:R-:W-:Y:S01]  /*9930*/  IADD3 R5, R4.reuse, R5, RZ ;  /* 0x0000000504057210 */ /* 0x042fe20007ffe0ff */
[C---:B------:R-:W-:Y:S01]  /*9940*/  IMAD.IADD R0, R4.reuse, 0x1, R9 ;  /* 0x0000000104007824 */ /* 0x040fe200078e0209 */
[-C--:B------:R-:W-:Y:S03]  /*9950*/  HMMA.16816.F32 R108, R196, R14.reuse, R108 ;  /* 0x0000000ec46c723c */ /* 0x080fe6000000186c */
[C---:B------:R-:W-:Y:S01]  /*9960*/  IMAD.IADD R2, R4.reuse, 0x1, R2 ;  /* 0x0000000104027824 */ /* 0x040fe200078e0202 */
[----:B------:R-:W-:Y:S01]  /*9970*/  IADD3 R4, R4, R8, RZ ;  /* 0x0000000804047210 */ /* 0x000fe20007ffe0ff */
[----:B------:R-:W-:Y:S01]  /*9980*/  FMUL.FTZ R92, R92, c[0x0][0x320] ;  /* 0x0000c8005c5c7a20 */ /* 0x000fe20000410000 */
[----:B------:R-:W-:Y:S01]  /*9990*/  ISETP.GT.AND P1, PT, R5, 0x1, PT ;  /* 0x000000010500780c */ /* 0x000fe20003f24270 */
[----:B------:R-:W1:Y:S01]  /*99a0*/  MUFU.TANH R185, R30 ;  /* 0x0000001e00b97308 */ /* 0x000e620000002400 */
[----:B------:R-:W-:Y:S04]  /*99b0*/  HMMA.16816.F32 R112, R188, R14, R112 ;  /* 0x0000000ebc70723c */ /* 0x000fe80000001870 */
[----:B------:R-:W-:Y:S01]  /*99c0*/  FSEL R9, R244, -INF , P1 ;  /* 0xff800000f4097808 */ /* 0x000fe20000800000 */
[----:B------:R-:W-:Y:S01]  /*99d0*/  FMUL.FTZ R70, R70, c[0x0][0x320] ;  /* 0x0000c80046467a20 */ /* 0x000fe20000410000 */
[----:B------:R-:W-:Y:S01]  /*99e0*/  ISETP.GT.AND P1, PT, R4, RZ, PT ;  /* 0x000000ff0400720c */ /* 0x000fe20003f24270 */
[----:B------:R-:W-:Y:S01]  /*99f0*/  FMUL.FTZ R75, R75, c[0x0][0x320] ;  /* 0x0000c8004b4b7a20 */ /* 0x000fe20000410000 */
[----:B------:R-:W-:Y:S01]  /*9a00*/  ISETP.GT.AND P0, PT, R2, RZ, PT ;  /* 0x000000ff0200720c */ /* 0x000fe20003f04270 */
[----:B------:R-:W-:Y:S01]  /*9a10*/  MUFU.TANH R193, R35 ;  /* 0x0000002300c17308 */ /* 0x000fe20000002400 */
[----:B------:R-:W-:Y:S02]  /*9a20*/  ISETP.GT.AND P3, PT, R0, RZ, PT ;  /* 0x000000ff0000720c */ /* 0x000fe40003f64270 */
[----:B---3--:R-:W-:Y:S01]  /*9a30*/  FSEL R20, R221, -INF , P1 ;  /* 0xff800000dd147808 */ /* 0x008fe20000800000 */
[----:B------:R-:W-:Y:S01]  /*9a40*/  FMUL.FTZ R76, R76, c[0x0][0x320] ;  /* 0x0000c8004c4c7a20 */ /* 0x000fe20000410000 */
[----:B------:R-:W-:Y:S01]  /*9a50*/  FSEL R12, R243, -INF , P0 ;  /* 0xff800000f30c7808 */ /* 0x000fe20000000000 */
[----:B------:R-:W-:Y:S01]  /*9a60*/  FMUL.FTZ R77, R77, c[0x0][0x320] ;  /* 0x0000c8004d4d7a20 */ /* 0x000fe20000410000 */
[----:B------:R-:W-:Y:S01]  /*9a70*/  FSEL R16, R223, -INF , P3 ;  /* 0xff800000df107808 */ /* 0x000fe20001800000 */
[----:B------:R-:W-:Y:S01]  /*9a80*/  FMUL.FTZ R84, R84, c[0x0][0x320] ;  /* 0x0000c80054547a20 */ /* 0x000fe20000410000 */
[C---:B------:R-:W-:Y:S01]  /*9a90*/  ISETP.GT.AND P1, PT, R4.reuse, 0x9, PT ;  /* 0x000000090400780c */ /* 0x040fe20003f24270 */
[----:B------:R-:W-:Y:S01]  /*9aa0*/  MUFU.TANH R35, R41 ;  /* 0x0000002900237308 */ /* 0x000fe20000002400 */
[----:B------:R-:W-:Y:S01]  /*9ab0*/  ISETP.GT.AND P0, PT, R4, 0x1, PT ;  /* 0x000000010400780c */ /* 0x000fe20003f04270 */
[----:B------:R-:W-:Y:S01]  /*9ac0*/  FMUL.FTZ R87, R87, c[0x0][0x320] ;  /* 0x0000c80057577a20 */ /* 0x000fe20000410000 */
[----:B------:R-:W-:Y:S01]  /*9ad0*/  FSEL R23, R216, -INF , P1 ;  /* 0xff800000d8177808 */ /* 0x000fe20000800000 */
[----:B------:R-:W-:Y:S01]  /*9ae0*/  FMUL.FTZ R83, R83, c[0x0][0x320] ;  /* 0x0000c80053537a20 */ /* 0x000fe20000410000 */
[----:B------:R-:W-:Y:S01]  /*9af0*/  FSEL R21, R220, -INF , P0 ;  /* 0xff800000dc157808 */ /* 0x000fe20000000000 */
[----:B------:R-:W-:Y:S01]  /*9b00*/  FMUL.FTZ R112, R112, c[0x0][0x320] ;  /* 0x0000c80070707a20 */ /* 0x000fe20000410000 */
[----:B------:R-:W-:Y:S01]  /*9b10*/  ISETP.GT.AND P2, PT, R5, RZ, PT ;  /* 0x000000ff0500720c */ /* 0x000fe20003f44270 */
[----:B------:R-:W-:Y:S01]  /*9b20*/  FMUL.FTZ R86, R86, c[0x0][0x320] ;  /* 0x0000c80056567a20 */ /* 0x000fe20000410000 */
[----:B------:R-:W-:Y:S01]  /*9b30*/  ISETP.GT.AND P3, PT, R0, 0x9, PT ;  /* 0x000000090000780c */ /* 0x000fe20003f64270 */
[----:B------:R-:W-:Y:S01]  /*9b40*/  MUFU.TANH R201, R45 ;  /* 0x0000002d00c97308 */ /* 0x000fe20000002400 */
[----:B------:R-:W-:Y:S01]  /*9b50*/  FSEL R8, R245, -INF , P2 ;  /* 0xff800000f5087808 */ /* 0x000fe20001000000 */
[----:B------:R-:W-:Y:S01]  /*9b60*/  FMUL.FTZ R113, R113, c[0x0][0x320] ;  /* 0x0000c80071717a20 */ /* 0x000fe20000410000 */
[----:B------:R-:W-:Y:S01]  /*9b70*/  FSEL R19, R218, -INF , P3 ;  /* 0xff800000da137808 */ /* 0x000fe20001800000 */
[----:B------:R-:W-:Y:S01]  /*9b80*/  FMUL.FTZ R98, R98, c[0x0][0x320] ;  /* 0x0000c80062627a20 */ /* 0x000fe20000410000 */
[C---:B------:R-:W-:Y:S01]  /*9b90*/  ISETP.GT.AND P5, PT, R2.reuse, 0x1, PT ;  /* 0x000000010200780c */ /* 0x040fe20003fa4270 */
[----:B------:R-:W-:Y:S01]  /*9ba0*/  FMUL.FTZ R99, R99, c[0x0][0x320] ;  /* 0x0000c80063637a20 */ /* 0x000fe20000410000 */
[----:B------:R-:W-:Y:S01]  /*9bb0*/  ISETP.GT.AND P3, PT, R2, 0x8, PT ;  /* 0x000000080200780c */ /* 0x000fe20003f64270 */
[----:B------:R-:W-:Y:S01]  /*9bc0*/  FMUL.FTZ R93, R93, c[0x0][0x320] ;  /* 0x0000c8005d5d7a20 */ /* 0x000fe20000410000 */
[----:B------:R-:W-:Y:S01]  /*9bd0*/  FSEL R13, R242, -INF , P5 ;  /* 0xff800000f20d7808 */ /* 0x000fe20002800000 */
[----:B------:R-:W3:Y:S01]  /*9be0*/  MUFU.TANH R184, R26 ;  /* 0x0000001a00b87308 */ /* 0x000ee20000002400 */
[----:B--2---:R-:W-:Y:S01]  /*9bf0*/  FSEL R14, R213, -INF , P3 ;  /* 0xff800000d50e7808 */ /* 0x004fe20001800000 */
[----:B------:R-:W-:Y:S01]  /*9c00*/  FMUL.FTZ R90, R90, c[0x0][0x320] ;  /* 0x0000c8005a5a7a20 */ /* 0x000fe20000410000 */
[----:B------:R-:W-:Y:S01]  /*9c10*/  ISETP.GT.AND P3, PT, R2, 0x11, PT ;  /* 0x000000110200780c */ /* 0x000fe20003f64270 */
[----:B------:R-:W-:Y:S01]  /*9c20*/  FMUL.FTZ R94, R94, c[0x0][0x320] ;  /* 0x0000c8005e5e7a20 */ /* 0x000fe20000410000 */
[----:B------:R-:W-:Y:S01]  /*9c30*/  ISETP.GT.AND P2, PT, R0, 0x1, PT ;  /* 0x000000010000780c */ /* 0x000fe20003f44270 */
[----:B------:R-:W-:Y:S01]  /*9c40*/  FMUL.FTZ R91, R91, c[0x0][0x320] ;  /* 0x0000c8005b5b7a20 */ /* 0x000fe20000410000 */
[----:B------:R-:W-:Y:S01]  /*9c50*/  FSEL R59, R208, -INF , P3 ;  /* 0xff800000d03b7808 */ /* 0x000fe20001800000 */
[----:B------:R-:W-:Y:S01]  /*9c60*/  FMUL.FTZ R6, R78, c[0x0][0x320] ;  /* 0x0000c8004e067a20 */ /* 0x000fe20000410000 */
[----:B------:R-:W-:Y:S01]  /*9c70*/  FSEL R17, R222, -INF , P2 ;  /* 0xff800000de117808 */ /* 0x000fe20001000000 */
[----:B------:R2:W-:Y:S01]  /*9c80*/  MUFU.TANH R26, R73 ;  /* 0x00000049001a7308 */ /* 0x0005e20000002400 */
[----:B------:R-:W-:Y:S01]  /*9c90*/  ISETP.GT.AND P2, PT, R4, 0x8, PT ;  /* 0x000000080400780c */ /* 0x000fe20003f44270 */
[----:B------:R-:W-:Y:S01]  /*9ca0*/  FMUL.FTZ R48, R48, c[0x0][0x320] ;  /* 0x0000c80030307a20 */ /* 0x000fe20000410000 */
[----:B------:R-:W-:Y:S01]  /*9cb0*/  ISETP.GT.AND P0, PT, R5, 0x8, PT ;  /* 0x000000080500780c */ /* 0x000fe20003f04270 */
[----:B------:R-:W-:Y:S01]  /*9cc0*/  FMUL.FTZ R109, R109, c[0x0][0x320] ;  /* 0x0000c8006d6d7a20 */ /* 0x000fe20000410000 */
[----:B----4-:R-:W-:Y:S01]  /*9cd0*/  FSEL R22, R217, -INF , P2 ;  /* 0xff800000d9167808 */ /* 0x010fe20001000000 */
        /* <DEDUP_REMOVED lines=11> */
[----:B------:R-:W-:Y:S01]  /*9d90*/  ISETP.GT.AND P5, PT, R5, 0x9, PT ;  /* 0x000000090500780c */ /* 0x000fe20003fa4270 */
[----:B------:R-:W-:Y:S01]  /*9da0*/  FMUL.FTZ R68, R68, c[0x0][0x320] ;  /* 0x0000c80044447a20 */ /* 0x000fe20000410000 */
[----:B------:R-:W-:Y:S01]  /*9db0*/  ISETP.GT.AND P2, PT, R2, 0x9, PT ;  /* 0x000000090200780c */ /* 0x000fe20003f44270 */
[----:B------:R-:W-:Y:S01]  /*9dc0*/  MUFU.TANH R6, R6 ;  /* 0x0000000600067308 */ /* 0x000fe20000002400 */
[----:B------:R-:W-:Y:S01]  /*9dd0*/  FSEL R11, R214, -INF , P5 ;  /* 0xff800000d60b7808 */ /* 0x000fe20002800000 */
[----:B------:R-:W-:Y:S01]  /*9de0*/  FMUL.FTZ R47, R47, c[0x0][0x320] ;  /* 0x0000c8002f2f7a20 */ /* 0x000fe20000410000 */
[----:B------:R-:W-:Y:S01]  /*9df0*/  FSEL R15, R212, -INF , P2 ;  /* 0xff800000d40f7808 */ /* 0x000fe20001000000 */
[----:B------:R-:W-:Y:S01]  /*9e00*/  FMUL.FTZ R66, R66, c[0x0][0x320] ;  /* 0x0000c80042427a20 */ /* 0x000fe20000410000 */
[----:B--2---:R-:W-:Y:S01]  /*9e10*/  FMNMX.FTZ R73, R8, R3, !PT ;  /* 0x0000000308497209 */ /* 0x004fe20007810000 */
[----:B------:R-:W-:Y:S01]  /*9e20*/  FMUL.FTZ R67, R67, c[0x0][0x320] ;  /* 0x0000c80043437a20 */ /* 0x000fe20000410000 */
[----:B------:R-:W-:Y:S01]  /*9e30*/  ISETP.GT.AND P2, PT, R0, 0x10, PT ;  /* 0x000000100000780c */ /* 0x000fe20003f44270 */
[----:B------:R-:W-:Y:S01]  /*9e40*/  FMUL.FTZ R71, R71, c[0x0][0x320] ;  /* 0x0000c80047477a20 */ /* 0x000fe20000410000 */
[----:B------:R-:W-:Y:S01]  /*9e50*/  FMNMX.FTZ R73, R9, R73, !PT ;  /* 0x0000004909497209 */ /* 0x000fe20007810000 */
[----:B------:R-:W2:Y:S01]  /*9e60*/  MUFU.TANH R38, R38 ;  /* 0x0000002600267308 */ /* 0x000ea20000002400 */
[----:B------:R-:W-:Y:S01]  /*9e70*/  ISETP.GT.AND P5, PT, R2, 0x10, PT ;  /* 0x000000100200780c */ /* 0x000fe20003fa4270 */
[----:B------:R-:W-:Y:S01]  /*9e80*/  FMUL.FTZ R72, R72, c[0x0][0x320] ;  /* 0x0000c80048487a20 */ /* 0x000fe20000410000 */
[----:B------:R-:W-:Y:S01]  /*9e90*/  FMNMX.FTZ R73, R10, R73, !PT ;  /* 0x000000490a497209 */ /* 0x000fe20007810000 */
[----:B------:R-:W-:Y:S01]  /*9ea0*/  FMUL.FTZ R96, R96, c[0x0][0x320] ;  /* 0x0000c80060607a20 */ /* 0x000fe20000410000 */
[----:B------:R-:W-:Y:S01]  /*9eb0*/  ISETP.GT.AND P1, PT, R5, 0x10, PT ;  /* 0x000000100500780c */ /* 0x000fe20003f24270 */
[----:B------:R-:W-:Y:S01]  /*9ec0*/  FMUL.FTZ R97, R97, c[0x0][0x320] ;  /* 0x0000c80061617a20 */ /* 0x000fe20000410000 */
[----:B------:R-:W-:Y:S01]  /*9ed0*/  FMNMX.FTZ R73, R11, R73, !PT ;  /* 0x000000490b497209 */ /* 0x000fe20007810000 */
[----:B------:R-:W-:Y:S01]  /*9ee0*/  FMUL.FTZ R100, R100, c[0x0][0x320] ;  /* 0x0000c80064647a20 */ /* 0x000fe20000410000 */
[----:B------:R-:W-:Y:S01]  /*9ef0*/  FSEL R40, R211, -INF , P1 ;  /* 0xff800000d3287808 */ /* 0x000fe20000800000 */
[----:B------:R-:W-:Y:S01]  /*9f00*/  MUFU.TANH R109, R109 ;  /* 0x0000006d006d7308 */ /* 0x000fe20000002400 */
[----:B------:R-:W-:Y:S01]  /*9f10*/  ISETP.GT.AND P1, PT, R0, 0x11, PT ;  /* 0x000000110000780c */ /* 0x000fe20003f24270 */
[----:B------:R-:W-:Y:S01]  /*9f20*/  FMUL.FTZ R102, R102, c[0x0][0x320] ;  /* 0x0000c80066667a20 */ /* 0x000fe20000410000 */
[----:B------:R-:W-:Y:S01]  /*9f30*/  FMNMX.FTZ R73, R40, R73, !PT ;  /* 0x0000004928497209 */ /* 0x000fe20007810000 */
[----:B------:R-:W-:Y:S01]  /*9f40*/  FMUL.FTZ R114, R114, c[0x0][0x320] ;  /* 0x0000c80072727a20 */ /* 0x000fe20000410000 */
[----:B------:R-:W-:Y:S01]  /*9f50*/  FSEL R62, R206, -INF , P1 ;  /* 0xff800000ce3e7808 */ /* 0x000fe20000800000 */
[----:B------:R-:W-:Y:S01]  /*9f60*/  FMUL.FTZ R115, R115, c[0x0][0x320] ;  /* 0x0000c80073737a20 */ /* 0x000fe20000410000 */
[----:B------:R-:W-:Y:S01]  /*9f70*/  ISETP.GT.AND P1, PT, R4, 0x18, PT ;  /* 0x000000180400780c */ /* 0x000fe20003f24270 */
[----:B------:R-:W-:Y:S01]  /*9f80*/  FMUL.FTZ R88, R88, c[0x0][0x320] ;  /* 0x0000c80058587a20 */ /* 0x000fe20000410000 */
[----:B------:R-:W-:Y:S01]  /*9f90*/  ISETP.GT.AND P3, PT, R5, 0x19, PT ;  /* 0x000000190500780c */ /* 0x000fe20003f64270 */
[----:B------:R4:W-:Y:S01]  /*9fa0*/  MUFU.TANH R32, R58 ;  /* 0x0000003a00207308 */ /* 0x0009e20000002400 */
[----:B-1----:R-:W-:Y:S01]  /*9fb0*/  FSEL R185, R185, -INF , P1 ;  /* 0xff800000b9b97808 */ /* 0x002fe20000800000 */
[----:B------:R-:W-:Y:S01]  /*9fc0*/  FMUL.FTZ R89, R89, c[0x0][0x320] ;  /* 0x0000c80059597a20 */ /* 0x000fe20000410000 */
[----:B------:R-:W-:Y:S01]  /*9fd0*/  FSEL R45, R195, -INF , P3 ;  /* 0xff800000c32d7808 */ /* 0x000fe20001800000 */
[----:B------:R-:W-:Y:S01]  /*9fe0*/  FMUL.FTZ R79, R79, c[0x0][0x320] ;  /* 0x0000c8004f4f7a20 */ /* 0x000fe20000410000 */
[----:B------:R-:W-:Y:S01]  /*9ff0*/  ISETP.GT.AND P1, PT, R2, 0x19, PT ;  /* 0x000000190200780c */ /* 0x000fe20003f24270 */
[----:B------:R-:W-:Y:S01]  /*a000*/  FMUL.FTZ R104, R104, c[0x0][0x320] ;  /* 0x0000c80068687a20 */ /* 0x000fe20000410000 */
[----:B------:R-:W-:Y:S01]  /*a010*/  ISETP.GT.AND P3, PT, R2, 0x20, PT ;  /* 0x000000200200780c */ /* 0x000fe20003f64270 */
[----:B------:R-:W-:Y:S01]  /*a020*/  FMUL.FTZ R105, R105, c[0x0][0x320] ;  /* 0x0000c80069697a20 */ /* 0x000fe20000410000 */
[----:B------:R-:W-:Y:S01]  /*a030*/  IADD3 R242, R204, -0x1, RZ ;  /* 0xffffffffccf27810 */ /* 0x000fe20007ffe0ff */
[----:B------:R1:W-:Y:S01]  /*a040*/  MUFU.TANH R207, R24 ;  /* 0x0000001800cf7308 */ /* 0x0003e20000002400 */
[----:B------:R-:W-:Y:S01]  /*a050*/  ISETP.GT.AND P0, PT, R5, 0x11, PT ;  /* 0x000000110500780c */ /* 0x000fe20003f04270 */
[----:B------:R-:W-:Y:S02]  /*a060*/  FMUL.FTZ R108, R108, c[0x0][0x320] ;  /* 0x0000c8006c6c7a20 */ /* 0x000fe40000410000 */
[----:B------:R-:W-:Y:S01]  /*a070*/  FMUL.FTZ R95, R95, c[0x0][0x320] ;  /* 0x0000c8005f5f7a20 */ /* 0x000fe20000410000 */
[----:B------:R-:W-:Y:S01]  /*a080*/  FSEL R41, R210, -INF , P0 ;  /* 0xff800000d2297808 */ /* 0x000fe20000000000 */
[----:B------:R-:W-:Y:S01]  /*a090*/  FMUL.FTZ R106, R106, c[0x0][0x320] ;  /* 0x0000c8006a6a7a20 */ /* 0x000fe20000410000 */
[----:B------:R-:W-:Y:S01]  /*a0a0*/  ISETP.GT.AND P0, PT, R4, 0x10, PT ;  /* 0x000000100400780c */ /* 0x000fe20003f04270 */
[----:B------:R-:W-:Y:S01]  /*a0b0*/  FMUL.FTZ R110, R110, c[0x0][0x320] ;  /* 0x0000c8006e6e7a20 */ /* 0x000fe20000410000 */
[----:B------:R-:W-:Y:S01]  /*a0c0*/  FMNMX.FTZ R73, R41, R73, !PT ;  /* 0x0000004929497209 */ /* 0x000fe20007810000 */
[----:B------:R-:W1:Y:S01]  /*a0d0*/  MUFU.TANH R43, R43 ;  /* 0x0000002b002b7308 */ /* 0x000e620000002400 */
[----:B---3--:R-:W-:Y:S01]  /*a0e0*/  FSEL R184, R184, -INF , P0 ;  /* 0xff800000b8b87808 */ /* 0x008fe20000000000 */
[----:B------:R-:W-:Y:S01]  /*a0f0*/  FMUL.FTZ R74, R74, c[0x0][0x320] ;  /* 0x0000c8004a4a7a20 */ /* 0x000fe20000410000 */
[----:B------:R-:W-:Y:S01]  /*a100*/  ISETP.GT.AND P0, PT, R4, 0x19, PT ;  /* 0x000000190400780c */ /* 0x000fe20003f04270 */
[----:B------:R-:W-:Y:S01]  /*a110*/  FMUL.FTZ R101, R101, c[0x0][0x320] ;  /* 0x0000c80065657a20 */ /* 0x000fe20000410000 */
[----:B----4-:R-:W-:Y:S02]  /*a120*/  FSEL R58, R193, -INF , P1 ;  /* 0xff800000c13a7808 */ /* 0x010fe40000800000 */
[----:B--2---:R-:W-:Y:S02]  /*a130*/  FSEL R193, R38, -INF , P3 ;  /* 0xff80000026c17808 */ /* 0x004fe40001800000 */
[----:B------:R-:W-:Y:S01]  /*a140*/  FSEL R187, R187, -INF , P0 ;  /* 0xff800000bbbb7808 */ /* 0x000fe20000000000 */
[----:B------:R2:W-:Y:S01]  /*a150*/  MUFU.TANH R30, R60 ;  /* 0x0000003c001e7308 */ /* 0x0005e20000002400 */
[----:B------:R-:W-:Y:S02]  /*a160*/  ISETP.GT.AND P1, PT, R0, 0x20, PT ;  /* 0x000000200000780c */ /* 0x000fe40003f24270 */
[----:B------:R-:W-:Y:S01]  /*a170*/  ISETP.GT.AND P3, PT, R4, 0x21, PT ;  /* 0x000000210400780c */ /* 0x000fe20003f64270 */
[----:B-1----:R-:W-:Y:S01]  /*a180*/  FMUL.FTZ R24, R81, c[0x0][0x320] ;  /* 0x0000c80051187a20 */ /* 0x002fe20000410000 */
[----:B------:R-:W-:Y:S02]  /*a190*/  FSEL R198, R36, -INF , P1 ;  /* 0xff80000024c67808 */ /* 0x000fe40000800000 */
[----:B------:R-:W-:Y:S02]  /*a1a0*/  ISETP.GT.AND P1, PT, R0, 0x29, PT ;  /* 0x000000290000780c */ /* 0x000fe40003f24270 */
[----:B------:R-:W-:Y:S01]  /*a1b0*/  ISETP.GT.AND P0, PT, R5, 0x20, PT ;  /* 0x000000200500780c */ /* 0x000fe20003f04270 */
[----:B------:R-:W-:Y:S01]  /*a1c0*/  MUFU.TANH R194, R34 ;  /* 0x0000002200c27308 */ /* 0x000fe20000002400 */
[----:B------:R-:W-:Y:S02]  /*a1d0*/  FSEL R201, R201, -INF , P1 ;  /* 0xff800000c9c97808 */ /* 0x000fe40000800000 */
[----:B------:R-:W-:Y:S02]  /*a1e0*/  FSEL R189, R192, -INF , P0 ;  /* 0xff800000c0bd7808 */ /* 0x000fe40000000000 */
[----:B------:R-:W-:Y:S02]  /*a1f0*/  FSEL R205, R43, -INF , P3 ;  /* 0xff8000002bcd7808 */ /* 0x000fe40001800000 */
[----:B------:R-:W-:Y:S02]  /*a200*/  ISETP.GT.AND P3, PT, R5, 0x28, PT ;  /* 0x000000280500780c */ /* 0x000fe40003f64270 */
[----:B------:R-:W-:Y:S01]  /*a210*/  ISETP.GT.AND P0, PT, R0, 0x21, PT ;  /* 0x000000210000780c */ /* 0x000fe20003f04270 */
[----:B------:R1:W-:Y:S01]  /*a220*/  MUFU.TANH R34, R56 ;  /* 0x0000003800227308 */ /* 0x0003e20000002400 */
[----:B------:R-:W-:Y:S02]  /*a230*/  ISETP.GT.AND P1, PT, R2, 0x28, PT ;  /* 0x000000280200780c */ /* 0x000fe40003f24270 */
[----:B------:R-:W-:Y:S02]  /*a240*/  FSEL R199, R35, -INF , P0 ;  /* 0xff80000023c77808 */ /* 0x000fe40000000000 */
[----:B--2---:R-:W-:Y:S02]  /*a250*/  FSEL R60, R207, -INF , P2 ;  /* 0xff800000cf3c7808 */ /* 0x004fe40001000000 */
[----:B------:R-:W-:Y:S02]  /*a260*/  ISETP.GT.AND P2, PT, R0, 0x19, PT ;  /* 0x000000190000780c */ /* 0x000fe40003f44270 */
[C---:B------:R-:W-:Y:S01]  /*a270*/  ISETP.GT.AND P0, PT, R4.reuse, 0x28, PT ;  /* 0x000000280400780c */ /* 0x040fe20003f04270 */
[----:B------:R-:W2:Y:S10]  /*a280*/  MUFU.TANH R186, R27 ;  /* 0x0000001b00ba7308 */ /* 0x000eb40000002400 */
[----:B------:R-:W3:Y:S01]  /*a290*/  MUFU.TANH R48, R48 ;  /* 0x0000003000307308 */ /* 0x000ee20000002400 */
[----:B-1----:R-:W-:Y:S02]  /*a2a0*/  FSEL R56, R209, -INF , P5 ;  /* 0xff800000d1387808 */ /* 0x002fe40002800000 */
[----:B------:R-:W-:Y:S07]  /*a2b0*/  ISETP.GT.AND P5, PT, R4, 0x11, PT ;  /* 0x000000110400780c */ /* 0x000fee0003fa4270 */
[----:B------:R1:W-:Y:S01]  /*a2c0*/  MUFU.TANH R27, R63 ;  /* 0x0000003f001b7308 */ /* 0x0003e20000002400 */
[----:B--2---:R-:W-:Y:S02]  /*a2d0*/  FSEL R186, R186, -INF , P5 ;  /* 0xff800000baba7808 */ /* 0x004fe40002800000 */
[C---:B------:R-:W-:Y:S07]  /*a2e0*/  ISETP.GT.AND P5, PT, R5.reuse, 0x18, PT ;  /* 0x000000180500780c */ /* 0x040fee0003fa4270 */
[----:B------:R-:W2:Y:S01]  /*a2f0*/  MUFU.TANH R53, R53 ;  /* 0x0000003500357308 */ /* 0x000ea20000002400 */
[----:B---3--:R-:W-:Y:S02]  /*a300*/  FSEL R190, R48, -INF , P3 ;  /* 0xff80000030be7808 */ /* 0x008fe40001800000 */
[----:B------:R-:W-:Y:S07]  /*a310*/  ISETP.GT.AND P3, PT, R5, 0x31, PT ;  /* 0x000000310500780c */ /* 0x000fee0003f64270 */
[----:B------:R3:W-:Y:S01]  /*a320*/  MUFU.TANH R33, R57 ;  /* 0x0000003900217308 */ /* 0x0007e20000002400 */
[----:B-1----:R-:W-:Y:S02]  /*a330*/  FSEL R63, R203, -INF , P2 ;  /* 0xff800000cb3f7808 */ /* 0x002fe40001000000 */
[----:B------:R-:W-:Y:S07]  /*a340*/  ISETP.GT.AND P2, PT, R2, 0x18, PT ;  /* 0x000000180200780c */ /* 0x000fee0003f44270 */
[----:B------:R1:W-:Y:S01]  /*a350*/  MUFU.TANH R200, R44 ;  /* 0x0000002c00c87308 */ /* 0x0003e20000002400 */
[----:B--2---:R-:W-:Y:S02]  /*a360*/  FSEL R215, R53, -INF , P3 ;  /* 0xff80000035d77808 */ /* 0x004fe40001800000 */
[----:B------:R-:W-:Y:S07]  /*a370*/  ISETP.GT.AND P3, PT, R4, 0x30, PT ;  /* 0x000000300400780c */ /* 0x000fee0003f64270 */
[----:B------:R-:W2:Y:S01]  /*a380*/  MUFU.TANH R39, R39 ;  /* 0x0000002700277308 */ /* 0x000ea20000002400 */
[----:B------:R-:W-:Y:S02]  /*a390*/  FSEL R234, R32, -INF , P3 ;  /* 0xff80000020ea7808 */ /* 0x000fe40001800000 */
[----:B------:R-:W-:Y:S02]  /*a3a0*/  ISETP.GT.AND P3, PT, R4, 0x39, PT ;  /* 0x000000390400780c */ /* 0x000fe40003f64270 */
[----:B---3--:R-:W-:Y:S02]  /*a3b0*/  FSEL R57, R194, -INF , P2 ;  /* 0xff800000c2397808 */ /* 0x008fe40001000000 */
[----:B------:R-:W-:Y:S03]  /*a3c0*/  ISETP.GT.AND P2, PT, R2, 0x21, PT ;  /* 0x000000210200780c */ /* 0x000fe60003f44270 */
[----:B------:R-:W3:Y:S01]  /*a3d0*/  MUFU.TANH R46, R46 ;  /* 0x0000002e002e7308 */ /* 0x000ee20000002400 */
[----:B-1----:R-:W-:Y:S02]  /*a3e0*/  FSEL R44, R202, -INF , P5 ;  /* 0xff800000ca2c7808 */ /* 0x002fe40002800000 */
[----:B------:R-:W-:Y:S02]  /*a3f0*/  ISETP.GT.AND P5, PT, R5, 0x21, PT ;  /* 0x000000210500780c */ /* 0x000fe40003fa4270 */
[----:B------:R-:W-:Y:S05]  /*a400*/  FMNMX.FTZ R73, R44, R73, !PT ;  /* 0x000000492c497209 */ /* 0x000fea0007810000 */
[----:B------:R-:W1:Y:S01]  /*a410*/  MUFU.TANH R37, R37 ;  /* 0x0000002500257308 */ /* 0x000e620000002400 */
[----:B------:R-:W-:Y:S02]  /*a420*/  FMNMX.FTZ R73, R45, R73, !PT ;  /* 0x000000492d497209 */ /* 0x000fe40007810000 */
[----:B--2---:R-:W-:Y:S02]  /*a430*/  FSEL R196, R39, -INF , P2 ;  /* 0xff80000027c47808 */ /* 0x004fe40001000000 */
[----:B------:R-:W-:Y:S02]  /*a440*/  ISETP.GT.AND P2, PT, R0, 0x28, PT ;  /* 0x000000280000780c */ /* 0x000fe40003f44270 */
[----:B------:R-:W-:Y:S03]  /*a450*/  FMNMX.FTZ R73, R189, R73, !PT ;  /* 0x00000049bd497209 */ /* 0x000fe60007810000 */
        /* <DEDUP_REMOVED lines=12> */
[----:B------:R-:W-:Y:S02]  /*a520*/  FSEL R51, R27, -INF , P3 ;  /* 0xff8000001b337808 */ /* 0x000fe40001800000 */
[----:B------:R-:W-:Y:S03]  /*a530*/  ISETP.GT.AND P3, PT, R5, 0x40, PT ;  /* 0x000000400500780c */ /* 0x000fe60003f64270 */
[----:B------:R-:W2:Y:S01]  /*a540*/  MUFU.TANH R68, R68 ;  /* 0x0000004400447308 */ /* 0x000ea20000002400 */
[----:B------:R-:W-:Y:S02]  /*a550*/  ISETP.GT.AND P0, PT, R0, 0x30, PT ;  /* 0x000000300000780c */ /* 0x000fe40003f04270 */
[----:B---3--:R-:W-:Y:S02]  /*a560*/  FSEL R203, R42, -INF , P5 ;  /* 0xff8000002acb7808 */ /* 0x008fe40002800000 */
[----:B------:R-:W-:Y:S02]  /*a570*/  ISETP.GT.AND P5, PT, R4, 0x29, PT ;  /* 0x000000290400780c */ /* 0x000fe40003fa4270 */
[----:B------:R-:W-:Y:S03]  /*a580*/  FSEL R48, R34, -INF , P0 ;  /* 0xff80000022307808 */ /* 0x000fe60000000000 */
[----:B------:R-:W3:Y:S01]  /*a590*/  MUFU.TANH R47, R47 ;  /* 0x0000002f002f7308 */ /* 0x000ee20000002400 */
[----:B------:R-:W-:Y:S02]  /*a5a0*/  ISETP.GT.AND P0, PT, R0, 0x39, PT ;  /* 0x000000390000780c */ /* 0x000fe40003f04270 */
[----:B-1----:R-:W-:Y:S02]  /*a5b0*/  FSEL R192, R49, -INF , P2 ;  /* 0xff80000031c07808 */ /* 0x002fe40001000000 */
[----:B------:R-:W-:Y:S02]  /*a5c0*/  FSEL R82, R29, -INF , P0 ;  /* 0xff8000001d527808 */ /* 0x000fe40000000000 */
[C---:B------:R-:W-:Y:S03]  /*a5d0*/  ISETP.GT.AND P2, PT, R2.reuse, 0x30, PT ;  /* 0x000000300200780c */ /* 0x040fe60003f44270 */
[----:B------:R-:W1:Y:S01]  /*a5e0*/  MUFU.TANH R52, R52 ;  /* 0x0000003400347308 */ /* 0x000e620000002400 */
[----:B------:R-:W-:Y:S02]  /*a5f0*/  ISETP.GT.AND P0, PT, R2, 0x38, PT ;  /* 0x000000380200780c */ /* 0x000fe40003f04270 */
[----:B------:R-:W-:Y:S02]  /*a600*/  FMNMX.FTZ R73, R192, R73, !PT ;  /* 0x00000049c0497209 */ /* 0x000fe40007810000 */
[----:B--2---:R-:W-:Y:S02]  /*a610*/  FSEL R49, R68, -INF , P3 ;  /* 0xff80000044317808 */ /* 0x004fe40001800000 */
[----:B------:R-:W-:Y:S03]  /*a620*/  ISETP.GT.AND P3, PT, R0, 0x41, PT ;  /* 0x000000410000780c */ /* 0x000fe60003f64270 */
[----:B------:R-:W2:Y:S01]  /*a630*/  MUFU.TANH R54, R54 ;  /* 0x0000003600367308 */ /* 0x000ea20000002400 */
[----:B------:R-:W-:Y:S02]  /*a640*/  FSEL R46, R26, -INF , P3 ;  /* 0xff8000001a2e7808 */ /* 0x000fe40001800000 */
[----:B------:R-:W-:Y:S02]  /*a650*/  ISETP.GT.AND P3, PT, R4, 0x48, PT ;  /* 0x000000480400780c */ /* 0x000fe40003f64270 */
[----:B---3--:R-:W-:Y:S02]  /*a660*/  FSEL R211, R47, -INF , P5 ;  /* 0xff8000002fd37808 */ /* 0x008fe40002800000 */
[----:B------:R-:W-:Y:S02]  /*a670*/  FSEL R244, R6, -INF , P3 ;  /* 0xff80000006f47808 */ /* 0x000fe40001800000 */
[----:B------:R-:W-:Y:S01]  /*a680*/  FMNMX.FTZ R6, R12, R116, !PT ;  /* 0x000000740c067209 */ /* 0x000fe20007810000 */
[----:B------:R-:W3:Y:S01]  /*a690*/  MUFU.TANH R85, R85 ;  /* 0x0000005500557308 */ /* 0x000ee20000002400 */
[----:B------:R-:W-:Y:S02]  /*a6a0*/  ISETP.GT.AND P5, PT, R5, 0x30, PT ;  /* 0x000000300500780c */ /* 0x000fe40003fa4270 */
[----:B------:R-:W-:Y:S02]  /*a6b0*/  FMNMX.FTZ R6, R13, R6, !PT ;  /* 0x000000060d067209 */ /* 0x000fe40007810000 */
[----:B-1----:R-:W-:Y:S02]  /*a6c0*/  FSEL R212, R52, -INF , P5 ;  /* 0xff80000034d47808 */ /* 0x002fe40002800000 */
[----:B------:R-:W-:Y:S02]  /*a6d0*/  ISETP.GT.AND P5, PT, R0, 0x31, PT ;  /* 0x000000310000780c */ /* 0x000fe40003fa4270 */
[----:B------:R-:W-:Y:S01]  /*a6e0*/  ISETP.GT.AND P3, PT, R5, 0x51, PT ;  /* 0x000000510500780c */ /* 0x000fe20003f64270 */
[----:B------:R-:W1:Y:S01]  /*a6f0*/  MUFU.TANH R50, R50 ;  /* 0x0000003200327308 */ /* 0x000e620000002400 */
[----:B------:R-:W-:Y:S02]  /*a700*/  FSEL R33, R33, -INF , P5 ;  /* 0xff80000021217808 */ /* 0x000fe40002800000 */
[----:B------:R-:W-:Y:S02]  /*a710*/  ISETP.GT.AND P5, PT, R4, 0x38, PT ;  /* 0x000000380400780c */ /* 0x000fe40003fa4270 */
[----:B--2---:R-:W-:Y:S02]  /*a720*/  FSEL R248, R54, -INF , P2 ;  /* 0xff80000036f87808 */ /* 0x004fe40001000000 */
[----:B------:R-:W-:Y:S02]  /*a730*/  ISETP.GT.AND P2, PT, R4, 0x31, PT ;  /* 0x000000310400780c */ /* 0x000fe40003f44270 */
[----:B------:R-:W-:Y:S01]  /*a740*/  FSEL R78, R28, -INF , P5 ;  /* 0xff8000001c4e7808 */ /* 0x000fe20002800000 */
[----:B------:R-:W2:Y:S01]  /*a750*/  MUFU.TANH R112, R112 ;  /* 0x0000007000707308 */ /* 0x000ea20000002400 */
[----:B------:R-:W-:Y:S02]  /*a760*/  ISETP.GT.AND P5, PT, R2, 0x39, PT ;  /* 0x000000390200780c */ /* 0x000fe40003fa4270 */
[----:B------:R-:W-:Y:S02]  /*a770*/  FMNMX.FTZ R6, R14, R6, !PT ;  /* 0x000000060e067209 */ /* 0x000fe40007810000 */
[----:B---3--:R-:W-:Y:S02]  /*a780*/  FSEL R42, R85, -INF , P3 ;  /* 0xff800000552a7808 */ /* 0x008fe40001800000 */
[----:B------:R-:W-:Y:S02]  /*a790*/  ISETP.GT.AND P3, PT, R5, 0x68, PT ;  /* 0x000000680500780c */ /* 0x000fe40003f64270 */
[----:B------:R-:W-:Y:S01]  /*a7a0*/  FMNMX.FTZ R73, R212, R73, !PT ;  /* 0x00000049d4497209 */ /* 0x000fe20007810000 */
[----:B------:R-:W3:Y:S03]  /*a7b0*/  MUFU.TANH R55, R55 ;  /* 0x0000003700377308 */ /* 0x000ee60000002400 */
[----:B------:R-:W-:Y:S02]  /*a7c0*/  FMNMX.FTZ R73, R215, R73, !PT ;  /* 0x00000049d7497209 */ /* 0x000fe40007810000 */
[----:B-1----:R-:W-:Y:S02]  /*a7d0*/  FSEL R194, R50, -INF , P1 ;  /* 0xff80000032c27808 */ /* 0x002fe40000800000 */
[----:B------:R-:W-:Y:S02]  /*a7e0*/  FSEL R50, R31, -INF , P2 ;  /* 0xff8000001f327808 */ /* 0x000fe40001000000 */
[----:B------:R-:W4:Y:S01]  /*a7f0*/  LDL R31, [R1+0x38] ;  /* 0x00003800011f7983 */ /* 0x000f220000100800 */
[----:B------:R-:W1:Y:S01]  /*a800*/  MUFU.TANH R64, R64 ;  /* 0x0000004000407308 */ /* 0x000e620000002400 */
[----:B------:R-:W-:Y:S02]  /*a810*/  ISETP.GT.AND P1, PT, R2, 0x31, PT ;  /* 0x000000310200780c */ /* 0x000fe40003f24270 */
[----:B------:R-:W-:Y:S02]  /*a820*/  ISETP.GT.AND P2, PT, R5, 0x38, PT ;  /* 0x000000380500780c */ /* 0x000fe40003f44270 */
[----:B--2---:R-:W-:Y:S01]  /*a830*/  FSEL R29, R112, -INF , P3 ;  /* 0xff800000701d7808 */ /* 0x004fe20001800000 */
[----:B------:R-:W-:Y:S01]  /*a840*/  IMAD.MOV.U32 R112, RZ, RZ, R33 ;  /* 0x000000ffff707224 */ /* 0x000fe200078e0021 */
[----:B------:R-:W-:Y:S01]  /*a850*/  ISETP.GT.AND P3, PT, R2, 0x58, PT ;  /* 0x000000580200780c */ /* 0x000fe20003f64270 */
[----:B------:R-:W2:Y:S02]  /*a860*/  LDL.64 R32, [R1+0x28] ;  /* 0x0000280001207983 */ /* 0x000ea40000100a00 */
[----:B------:R-:W1:Y:S01]  /*a870*/  MUFU.TANH R65, R65 ;  /* 0x0000004100417308 */ /* 0x000e620000002400 */
[----:B---3--:R-:W-:Y:S02]  /*a880*/  FSEL R251, R55, -INF , P1 ;  /* 0xff80000037fb7808 */ /* 0x008fe40000800000 */
[----:B------:R-:W-:Y:S07]  /*a890*/  ISETP.GT.AND P1, PT, R0, 0x38, PT ;  /* 0x000000380000780c */ /* 0x000fee0003f24270 */
[----:B------:R-:W-:Y:S01]  /*a8a0*/  MUFU.TANH R66, R66 ;  /* 0x0000004200427308 */ /* 0x000fe20000002400 */
[----:B------:R-:W-:Y:S02]  /*a8b0*/  FSEL R81, R30, -INF , P1 ;  /* 0xff8000001e517808 */ /* 0x000fe40000800000 */
[C---:B------:R-:W-:Y:S02]  /*a8c0*/  ISETP.GT.AND P1, PT, R5.reuse, 0x39, PT ;  /* 0x000000390500780c */ /* 0x040fe40003f24270 */
[----:B-1----:R-:W-:Y:S02]  /*a8d0*/  FSEL R207, R64, -INF , P2 ;  /* 0xff80000040cf7808 */ /* 0x002fe40001000000 */
[----:B------:R-:W-:Y:S02]  /*a8e0*/  ISETP.GT.AND P2, PT, R5, 0x41, PT ;  /* 0x000000410500780c */ /* 0x000fe40003f44270 */
[----:B------:R-:W-:Y:S01]  /*a8f0*/  FMNMX.FTZ R73, R207, R73, !PT ;  /* 0x00000049cf497209 */ /* 0x000fe20007810000 */
[----:B------:R-:W1:Y:S01]  /*a900*/  MUFU.TANH R67, R67 ;  /* 0x0000004300437308 */ /* 0x000e620000002400 */
[----:B------:R-:W-:Y:S02]  /*a910*/  FSEL R218, R65, -INF , P1 ;  /* 0xff80000041da7808 */ /* 0x000fe40000800000 */
[----:B------:R-:W-:Y:S02]  /*a920*/  ISETP.GT.AND P1, PT, R2, 0x40, PT ;  /* 0x000000400200780c */ /* 0x000fe40003f24270 */
[----:B------:R-:W-:Y:S05]  /*a930*/  FMNMX.FTZ R73, R218, R73, !PT ;  /* 0x00000049da497209 */ /* 0x000fea0007810000 */
[----:B------:R-:W3:Y:S01]  /*a940*/  MUFU.TANH R69, R69 ;  /* 0x0000004500457308 */ /* 0x000ee20000002400 */
[----:B------:R-:W-:Y:S09]  /*a950*/  FMNMX.FTZ R73, R49, R73, !PT ;  /* 0x0000004931497209 */ /* 0x000ff20007810000 */
[----:B------:R3:W-:Y:S01]  /*a960*/  MUFU.TANH R243, R92 ;  /* 0x0000005c00f37308 */ /* 0x0007e20000002400 */
[----:B-1----:R-:W-:Y:S02]  /*a970*/  FSEL R67, R67, -INF , P5 ;  /* 0xff80000043437808 */ /* 0x002fe40002800000 */
[----:B------:R-:W-:Y:S07]  /*a980*/  ISETP.GT.AND P5, PT, R0, 0x40, PT ;  /* 0x000000400000780c */ /* 0x000fee0003fa4270 */
[----:B------:R-:W1:Y:S01]  /*a990*/  MUFU.TANH R70, R70 ;  /* 0x0000004600467308 */ /* 0x000e620000002400 */
[----:B---3--:R-:W-:Y:S02]  /*a9a0*/  FSEL R230, R69, -INF , P2 ;  /* 0xff80000045e67808 */ /* 0x008fe40001000000 */
[----:B------:R-:W-:Y:S02]  /*a9b0*/  ISETP.GT.AND P2, PT, R4, 0x40, PT ;  /* 0x000000400400780c */ /* 0x000fe40003f44270 */
[----:B------:R-:W-:Y:S05]  /*a9c0*/  FMNMX.FTZ R73, R230, R73, !PT ;  /* 0x00000049e6497209 */ /* 0x000fea0007810000 */
[----:B------:R-:W3:Y:S01]  /*a9d0*/  MUFU.TANH R71, R71 ;  /* 0x0000004700477308 */ /* 0x000ee20000002400 */
[----:B------:R-:W-:Y:S02]  /*a9e0*/  FSEL R92, R66, -INF , P0 ;  /* 0xff800000425c7808 */ /* 0x000fe40000000000 */
[----:B------:R-:W-:Y:S07]  /*a9f0*/  ISETP.GT.AND P0, PT, R2, 0x41, PT ;  /* 0x000000410200780c */ /* 0x000fee0003f04270 */
[----:B------:R-:W3:Y:S01]  /*aa00*/  MUFU.TANH R72, R72 ;  /* 0x0000004800487308 */ /* 0x000ee20000002400 */
[----:B-1----:R-:W-:Y:S02]  /*aa10*/  FSEL R38, R70, -INF , P1 ;  /* 0xff80000046267808 */ /* 0x002fe40000800000 */
[----:B------:R-:W-:Y:S07]  /*aa20*/  ISETP.GT.AND P1, PT, R4, 0x41, PT ;  /* 0x000000410400780c */ /* 0x000fee0003f24270 */
[----:B------:R-:W1:Y:S01]  /*aa30*/  MUFU.TANH R74, R74 ;  /* 0x0000004a004a7308 */ /* 0x000e620000002400 */
[----:B---3--:R-:W-:Y:S02]  /*aa40*/  FSEL R71, R71, -INF , P0 ;  /* 0xff80000047477808 */ /* 0x008fe40000000000 */
[----:B------:R-:W-:Y:S03]  /*aa50*/  ISETP.GT.AND P0, PT, R0, 0x48, PT ;  /* 0x000000480000780c */ /* 0x000fe60003f04270 */
[----:B------:R-:W-:Y:S04]  /*aa60*/  IMAD.MOV.U32 R85, RZ, RZ, R71 ;  /* 0x000000ffff557224 */ /* 0x000fe800078e0047 */
[----:B------:R-:W3:Y:S01]  /*aa70*/  MUFU.TANH R75, R75 ;  /* 0x0000004b004b7308 */ /* 0x000ee20000002400 */
[----:B------:R-:W-:Y:S02]  /*aa80*/  FSEL R245, R72, -INF , P5 ;  /* 0xff80000048f57808 */ /* 0x000fe40002800000 */
[----:B------:R-:W-:Y:S07]  /*aa90*/  ISETP.GT.AND P5, PT, R0, 0x49, PT ;  /* 0x000000490000780c */ /* 0x000fee0003fa4270 */
[----:B------:R-:W3:Y:S01]  /*aaa0*/  MUFU.TANH R76, R76 ;  /* 0x0000004c004c7308 */ /* 0x000ee20000002400 */
[----:B-1----:R-:W-:Y:S01]  /*aab0*/  FSEL R221, R74, -INF , P2 ;  /* 0xff8000004add7808 */ /* 0x002fe20001000000 */
[----:B------:R-:W-:Y:S01]  /*aac0*/  FMUL.FTZ R74, R111, c[0x0][0x320] ;  /* 0x0000c8006f4a7a20 */ /* 0x000fe20000410000 */
[----:B------:R-:W-:Y:S01]  /*aad0*/  ISETP.GT.AND P2, PT, R5, 0x48, PT ;  /* 0x000000480500780c */ /* 0x000fe20003f44270 */
[----:B------:R-:W-:Y:S06]  /*aae0*/  IMAD.MOV.U32 R111, RZ, RZ, R78 ;  /* 0x000000ffff6f7224 */ /* 0x000fec00078e004e */
[----:B------:R-:W1:Y:S01]  /*aaf0*/  MUFU.TANH R77, R77 ;  /* 0x0000004d004d7308 */ /* 0x000e620000002400 */
[----:B---3--:R-:W-:Y:S02]  /*ab00*/  FSEL R39, R75, -INF , P1 ;  /* 0xff8000004b277808 */ /* 0x008fe40000800000 */
[----:B------:R-:W-:Y:S07]  /*ab10*/  ISETP.GT.AND P1, PT, R5, 0x49, PT ;  /* 0x000000490500780c */ /* 0x000fee0003f24270 */
[----:B------:R-:W-:Y:S01]  /*ab20*/  MUFU.TANH R74, R74 ;  /* 0x0000004a004a7308 */ /* 0x000fe20000002400 */
[----:B------:R-:W-:Y:S02]  /*ab30*/  FSEL R47, R76, -INF , P0 ;  /* 0xff8000004c2f7808 */ /* 0x000fe40000000000 */
[----:B------:R-:W-:Y:S07]  /*ab40*/  ISETP.GT.AND P0, PT, R2, 0x48, PT ;  /* 0x000000480200780c */ /* 0x000fee0003f04270 */
[----:B------:R-:W3:Y:S01]  /*ab50*/  MUFU.TANH R7, R7 ;  /* 0x0000000700077308 */ /* 0x000ee20000002400 */
[----:B-1----:R-:W-:Y:S02]  /*ab60*/  FSEL R119, R77, -INF , P5 ;  /* 0xff8000004d777808 */ /* 0x002fe40002800000 */
[----:B------:R-:W-:Y:S07]  /*ab70*/  ISETP.GT.AND P5, PT, R5, 0x50, PT ;  /* 0x000000500500780c */ /* 0x000fee0003fa4270 */
[----:B------:R-:W1:Y:S10]  /*ab80*/  MUFU.TANH R24, R24 ;  /* 0x0000001800187308 */ /* 0x000e740000002400 */
[----:B------:R-:W1:Y:S01]  /*ab90*/  MUFU.TANH R25, R25 ;  /* 0x0000001900197308 */ /* 0x000e620000002400 */
[----:B---3--:R-:W-:Y:S02]  /*aba0*/  FSEL R35, R7, -INF , P2 ;  /* 0xff80000007237808 */ /* 0x008fe40001000000 */
[----:B------:R-:W-:Y:S02]  /*abb0*/  ISETP.GT.AND P2, PT, R5, 0x58, PT ;  /* 0x000000580500780c */ /* 0x000fe40003f44270 */
[----:B------:R-:W-:Y:S05]  /*abc0*/  FMNMX.FTZ R73, R35, R73, !PT ;  /* 0x0000004923497209 */ /* 0x000fea0007810000 */
[----:B------:R-:W3:Y:S01]  /*abd0*/  MUFU.TANH R84, R84 ;  /* 0x0000005400547308 */ /* 0x000ee20000002400 */
[----:B-1----:R-:W-:Y:S01]  /*abe0*/  FSEL R37, R24, -INF , P1 ;  /* 0xff80000018257808 */ /* 0x002fe20000800000 */
[----:B------:R-:W-:Y:S01]  /*abf0*/  FMUL.FTZ R24, R103, c[0x0][0x320] ;  /* 0x0000c80067187a20 */ /* 0x000fe20000410000 */
[----:B------:R-:W-:Y:S02]  /*ac00*/  ISETP.GT.AND P1, PT, R5, 0x59, PT ;  /* 0x000000590500780c */ /* 0x000fe40003f24270 */
[----:B------:R-:W-:Y:S05]  /*ac10*/  FMNMX.FTZ R73, R37, R73, !PT ;  /* 0x0000004925497209 */ /* 0x000fea0007810000 */
[----:B------:R-:W1:Y:S01]  /*ac20*/  MUFU.TANH R96, R96 ;  /* 0x0000006000607308 */ /* 0x000e620000002400 */
[----:B------:R-:W-:Y:S02]  /*ac30*/  FSEL R233, R25, -INF , P0 ;  /* 0xff80000019e97808 */ /* 0x000fe40000000000 */
[C---:B------:R-:W-:Y:S07]  /*ac40*/  ISETP.GT.AND P0, PT, R5.reuse, 0x60, PT ;  /* 0x000000600500780c */ /* 0x040fee0003f04270 */
[----:B------:R-:W1:Y:S01]  /*ac50*/  MUFU.TANH R101, R101 ;  /* 0x0000006500657308 */ /* 0x000e620000002400 */
[----:B---3--:R-:W-:Y:S01]  /*ac60*/  FSEL R43, R84, -INF , P5 ;  /* 0xff800000542b7808 */ /* 0x008fe20002800000 */
[----:B------:R-:W-:Y:S01]  /*ac70*/  IMAD.MOV.U32 R84, RZ, RZ, R119 ;  /* 0x000000ffff547224 */ /* 0x000fe200078e0077 */
[----:B------:R-:W-:Y:S02]  /*ac80*/  ISETP.GT.AND P5, PT, R5, 0x61, PT ;  /* 0x000000610500780c */ /* 0x000fe40003fa4270 */
[----:B------:R-:W-:Y:S05]  /*ac90*/  FMNMX.FTZ R73, R43, R73, !PT ;  /* 0x000000492b497209 */ /* 0x000fea0007810000 */
[----:B------:R-:W3:Y:S01]  /*aca0*/  MUFU.TANH R87, R87 ;  /* 0x0000005700577308 */ /* 0x000ee20000002400 */
[----:B------:R-:W-:Y:S02]  /*acb0*/  FMNMX.FTZ R73, R42, R73, !PT ;  /* 0x000000492a497209 */ /* 0x000fe40007810000 */
[----:B-1----:R-:W-:Y:S02]  /*acc0*/  FSEL R25, R96, -INF , P2 ;  /* 0xff80000060197808 */ /* 0x002fe40001000000 */
[----:B------:R-:W-:Y:S02]  /*acd0*/  ISETP.GT.AND P2, PT, R5, 0x69, PT ;  /* 0x000000690500780c */ /* 0x000fe40003f44270 */
[----:B------:R-:W-:Y:S03]  /*ace0*/  FMNMX.FTZ R5, R15, R6, !PT ;  /* 0x000000060f057209 */ /* 0x000fe60007810000 */
[----:B------:R-:W1:Y:S01]  /*acf0*/  MUFU.TANH R97, R97 ;  /* 0x0000006100617308 */ /* 0x000e620000002400 */
[----:B------:R-:W-:Y:S02]  /*ad00*/  FMNMX.FTZ R6, R16, R117, !PT ;  /* 0x0000007510067209 */ /* 0x000fe40007810000 */
[----:B------:R-:W-:Y:S02]  /*ad10*/  FMNMX.FTZ R5, R56, R5, !PT ;  /* 0x0000000538057209 */ /* 0x000fe40007810000 */
[----:B------:R-:W-:Y:S02]  /*ad20*/  FSEL R28, R101, -INF , P5 ;  /* 0xff800000651c7808 */ /* 0x000fe40002800000 */
[----:B------:R-:W-:Y:S02]  /*ad30*/  FMNMX.FTZ R5, R59, R5, !PT ;  /* 0x000000053b057209 */ /* 0x000fe40007810000 */
[----:B------:R-:W-:Y:S01]  /*ad40*/  ISETP.GT.AND P5, PT, R2, 0x51, PT ;  /* 0x000000510200780c */ /* 0x000fe20003fa4270 */
[----:B------:R-:W1:Y:S01]  /*ad50*/  MUFU.TANH R100, R100 ;  /* 0x0000006400647308 */ /* 0x000e620000002400 */
[----:B------:R-:W-:Y:S02]  /*ad60*/  FMNMX.FTZ R5, R57, R5, !PT ;  /* 0x0000000539057209 */ /* 0x000fe40007810000 */
[----:B------:R-:W-:Y:S02]  /*ad70*/  FMNMX.FTZ R73, R25, R73, !PT ;  /* 0x0000004919497209 */ /* 0x000fe40007810000 */
[----:B------:R-:W-:Y:S02]  /*ad80*/  FMNMX.FTZ R5, R58, R5, !PT ;  /* 0x000000053a057209 */ /* 0x000fe40007810000 */
[----:B---3--:R-:W-:Y:S02]  /*ad90*/  FSEL R80, R87, -INF , P5 ;  /* 0xff80000057507808 */ /* 0x008fe40002800000 */
[----:B------:R-:W-:Y:S01]  /*ada0*/  FMNMX.FTZ R5, R193, R5, !PT ;  /* 0x00000005c1057209 */ /* 0x000fe20007810000 */
[----:B------:R-:W-:Y:S01]  /*adb0*/  MUFU.TANH R83, R83 ;  /* 0x0000005300537308 */ /* 0x000fe20000002400 */
[----:B------:R-:W-:Y:S02]  /*adc0*/  MOV R87, R67 ;  /* 0x0000004300577202 */ /* 0x000fe40000000f00 */
[----:B------:R-:W-:Y:S02]  /*add0*/  FMNMX.FTZ R5, R196, R5, !PT ;  /* 0x00000005c4057209 */ /* 0x000fe40007810000 */
[----:B-1----:R-:W-:Y:S02]  /*ade0*/  FSEL R26, R97, -INF , P1 ;  /* 0xff800000611a7808 */ /* 0x002fe40000800000 */
[----:B------:R-:W-:Y:S02]  /*adf0*/  FMNMX.FTZ R5, R194, R5, !PT ;  /* 0x00000005c2057209 */ /* 0x000fe40007810000 */
[----:B------:R-:W-:Y:S01]  /*ae00*/  FMNMX.FTZ R6, R17, R6, !PT ;  /* 0x0000000611067209 */ /* 0x000fe20007810000 */
[----:B------:R-:W1:Y:S01]  /*ae10*/  MUFU.TANH R86, R86 ;  /* 0x0000005600567308 */ /* 0x000e620000002400 */
[----:B------:R-:W-:Y:S02]  /*ae20*/  FMNMX.FTZ R5, R197, R5, !PT ;  /* 0x00000005c5057209 */ /* 0x000fe40007810000 */
[----:B------:R-:W-:Y:S02]  /*ae30*/  FMNMX.FTZ R73, R26, R73, !PT ;  /* 0x000000491a497209 */ /* 0x000fe40007810000 */
[----:B------:R-:W-:Y:S02]  /*ae40*/  FMNMX.FTZ R5, R248, R5, !PT ;  /* 0x00000005f8057209 */ /* 0x000fe40007810000 */
[----:B------:R-:W-:Y:S02]  /*ae50*/  FSEL R27, R100, -INF , P0 ;  /* 0xff800000641b7808 */ /* 0x000fe40000000000 */
[----:B------:R-:W-:Y:S01]  /*ae60*/  FMNMX.FTZ R5, R251, R5, !PT ;  /* 0x00000005fb057209 */ /* 0x000fe20007810000 */
[----:B------:R-:W3:Y:S01]  /*ae70*/  MUFU.TANH R113, R113 ;  /* 0x0000007100717308 */ /* 0x000ee20000002400 */
[----:B------:R-:W-:Y:S02]  /*ae80*/  ISETP.GT.AND P0, PT, R2, 0x50, PT ;  /* 0x000000500200780c */ /* 0x000fe40003f04270 */
[----:B------:R-:W-:Y:S02]  /*ae90*/  FMNMX.FTZ R72, R92, R5, !PT ;  /* 0x000000055c487209 */ /* 0x000fe40007810000 */
[----:B------:R-:W-:Y:S02]  /*aea0*/  FMNMX.FTZ R5, R20, R118, !PT ;  /* 0x0000007614057209 */ /* 0x000fe40007810000 */
[----:B------:R-:W-:Y:S02]  /*aeb0*/  FMNMX.FTZ R72, R87, R72, !PT ;  /* 0x0000004857487209 */ /* 0x000fe40007810000 */
[----:B------:R-:W-:Y:S01]  /*aec0*/  FMNMX.FTZ R5, R21, R5, !PT ;  /* 0x0000000515057209 */ /* 0x000fe20007810000 */
[----:B------:R-:W3:Y:S01]  /*aed0*/  MUFU.TANH R98, R98 ;  /* 0x0000006200627308 */ /* 0x000ee20000002400 */
[----:B------:R-:W-:Y:S02]  /*aee0*/  FMNMX.FTZ R72, R38, R72, !PT ;  /* 0x0000004826487209 */ /* 0x000fe40007810000 */
[----:B------:R-:W-:Y:S02]  /*aef0*/  FMNMX.FTZ R5, R22, R5, !PT ;  /* 0x0000000516057209 */ /* 0x000fe40007810000 */
[----:B------:R-:W-:Y:S02]  /*af00*/  FMNMX.FTZ R72, R85, R72, !PT ;  /* 0x0000004855487209 */ /* 0x000fe40007810000 */
[----:B-1----:R-:W-:Y:S01]  /*af10*/  FSEL R119, R86, -INF , P0 ;  /* 0xff80000056777808 */ /* 0x002fe20000000000 */
[----:B------:R-:W-:Y:S01]  /*af20*/  IMAD.MOV.U32 R86, RZ, RZ, R35 ;  /* 0x000000ffff567224 */ /* 0x000fe200078e0023 */
[----:B------:R-:W-:Y:S01]  /*af30*/  FMNMX.FTZ R72, R233, R72, !PT ;  /* 0x00000048e9487209 */ /* 0x000fe20007810000 */
[----:B------:R-:W1:Y:S01]  /*af40*/  MUFU.TANH R99, R99 ;  /* 0x0000006300637308 */ /* 0x000e620000002400 */
[----:B------:R-:W-:Y:S02]  /*af50*/  ISETP.GT.AND P1, PT, R2, 0x49, PT ;  /* 0x000000490200780c */ /* 0x000fe40003f24270 */
[----:B------:R-:W-:Y:S02]  /*af60*/  FMNMX.FTZ R6, R18, R6, !PT ;  /* 0x0000000612067209 */ /* 0x000fe40007810000 */
[----:B---3--:R-:W-:Y:S02]  /*af70*/  FSEL R52, R113, -INF , P2 ;  /* 0xff80000071347808 */ /* 0x008fe40001000000 */
[----:B------:R-:W-:Y:S02]  /*af80*/  FMNMX.FTZ R5, R23, R5, !PT ;  /* 0x0000000517057209 */ /* 0x000fe40007810000 */
[----:B------:R-:W-:Y:S01]  /*af90*/  FSEL R100, R83, -INF , P1 ;  /* 0xff80000053647808 */ /* 0x000fe20000800000 */
[----:B------:R-:W3:Y:S01]  /*afa0*/  MUFU.TANH R102, R102 ;  /* 0x0000006600667308 */ /* 0x000ee20000002400 */
[----:B------:R-:W-:Y:S02]  /*afb0*/  FMNMX.FTZ R73, R27, R73, !PT ;  /* 0x000000491b497209 */ /* 0x000fe40007810000 */
[----:B------:R-:W-:Y:S02]  /*afc0*/  ISETP.GT.AND P2, PT, R2, 0x59, PT ;  /* 0x000000590200780c */ /* 0x000fe40003f44270 */
[----:B------:R-:W-:Y:S01]  /*afd0*/  FSEL R83, R98, -INF , P3 ;  /* 0xff80000062537808 */ /* 0x000fe20001800000 */
[----:B------:R-:W-:Y:S01]  /*afe0*/  IMAD.MOV.U32 R98, RZ, RZ, R25 ;  /* 0x000000ffff627224 */ /* 0x000fe200078e0019 */
[C---:B------:R-:W-:Y:S02]  /*aff0*/  ISETP.GT.AND P1, PT, R2.reuse, 0x60, PT ;  /* 0x000000600200780c */ /* 0x040fe40003f24270 */
[C---:B------:R-:W-:Y:S01]  /*b000*/  ISETP.GT.AND P0, PT, R2.reuse, 0x61, PT ;  /* 0x000000610200780c */ /* 0x040fe20003f04270 */
[----:B------:R-:W1:Y:S01]  /*b010*/  MUFU.TANH R24, R24 ;  /* 0x0000001800187308 */ /* 0x000e620000002400 */
[C---:B------:R-:W-:Y:S02]  /*b020*/  ISETP.GT.AND P5, PT, R2.reuse, 0x68, PT ;  /* 0x000000680200780c */ /* 0x040fe40003fa4270 */
[----:B------:R-:W-:Y:S02]  /*b030*/  ISETP.GT.AND P3, PT, R2, 0x69, PT ;  /* 0x000000690200780c */ /* 0x000fe40003f64270 */
[----:B------:R-:W-:Y:S02]  /*b040*/  FMNMX.FTZ R2, R19, R6, !PT ;  /* 0x0000000613027209 */ /* 0x000fe40007810000 */
[----:B------:R-:W-:Y:S02]  /*b050*/  FMNMX.FTZ R73, R28, R73, !PT ;  /* 0x000000491c497209 */ /* 0x000fe40007810000 */
[----:B------:R-:W-:Y:S01]  /*b060*/  FMNMX.FTZ R2, R60, R2, !PT ;  /* 0x000000023c027209 */ /* 0x000fe20007810000 */
[----:B------:R-:W2:Y:S01]  /*b070*/  MUFU.TANH R114, R114 ;  /* 0x0000007200727308 */ /* 0x000ea20000002400 */
[----:B------:R-:W-:Y:S02]  /*b080*/  FMNMX.FTZ R73, R29, R73, !PT ;  /* 0x000000491d497209 */ /* 0x000fe40007810000 */
[----:B------:R-:W-:Y:S02]  /*b090*/  FMNMX.FTZ R72, R100, R72, !PT ;  /* 0x0000004864487209 */ /* 0x000fe40007810000 */
[----:B------:R-:W-:Y:S02]  /*b0a0*/  FMNMX.FTZ R2, R62, R2, !PT ;  /* 0x000000023e027209 */ /* 0x000fe40007810000 */
[----:B------:R-:W-:Y:S02]  /*b0b0*/  FMNMX.FTZ R73, R52, R73, !PT ;  /* 0x0000004934497209 */ /* 0x000fe40007810000 */
[----:B------:R-:W-:Y:S01]  /*b0c0*/  FMNMX.FTZ R72, R119, R72, !PT ;  /* 0x0000004877487209 */ /* 0x000fe20007810000 */
[----:B------:R-:W2:Y:S01]  /*b0d0*/  MUFU.TANH R115, R115 ;  /* 0x0000007300737308 */ /* 0x000ea20000002400 */
[----:B------:R-:W-:Y:S01]  /*b0e0*/  FMNMX.FTZ R2, R61, R2, !PT ;  /* 0x000000023d027209 */ /* 0x000fe20007810000 */
[----:B------:R-:W4:Y:S01]  /*b0f0*/  SHFL.BFLY PT, R7, R73, 0x2, 0x1f ;  /* 0x0c401f0049077f89 */ /* 0x000f2200000e0000 */
[----:B------:R-:W-:Y:S02]  /*b100*/  FMNMX.FTZ R72, R80, R72, !PT ;  /* 0x0000004850487209 */ /* 0x000fe40007810000 */
[----:B------:R-:W-:Y:S02]  /*b110*/  FMNMX.FTZ R2, R63, R2, !PT ;  /* 0x000000023f027209 */ /* 0x000fe40007810000 */
[----:B------:R-:W-:Y:S02]  /*b120*/  FMNMX.FTZ R72, R83, R72, !PT ;  /* 0x0000004853487209 */ /* 0x000fe40007810000 */
[----:B-1----:R-:W-:Y:S01]  /*b130*/  FSEL R252, R99, -INF , P2 ;  /* 0xff80000063fc7808 */ /* 0x002fe20001000000 */
[----:B------:R-:W1:Y:S01]  /*b140*/  MUFU.TANH R88, R88 ;  /* 0x0000005800587308 */ /* 0x000e620000002400 */
[----:B------:R-:W-:Y:S02]  /*b150*/  FMNMX.FTZ R2, R198, R2, !PT ;  /* 0x00000002c6027209 */ /* 0x000fe40007810000 */
[----:B---3--:R-:W-:Y:S02]  /*b160*/  FSEL R113, R102, -INF , P1 ;  /* 0xff80000066717808 */ /* 0x008fe40000800000 */
[----:B------:R-:W-:Y:S02]  /*b170*/  FMNMX.FTZ R72, R252, R72, !PT ;  /* 0x00000048fc487209 */ /* 0x000fe40007810000 */
[----:B------:R-:W-:Y:S02]  /*b180*/  FMNMX.FTZ R2, R199, R2, !PT ;  /* 0x00000002c7027209 */ /* 0x000fe40007810000 */
[----:B------:R-:W-:Y:S01]  /*b190*/  FSEL R249, R24, -INF , P0 ;  /* 0xff80000018f97808 */ /* 0x000fe20000000000 */
[----:B------:R-:W3:Y:S01]  /*b1a0*/  MUFU.TANH R89, R89 ;  /* 0x0000005900597308 */ /* 0x000ee20000002400 */
[----:B------:R-:W-:Y:S01]  /*b1b0*/  FMNMX.FTZ R72, R113, R72, !PT ;  /* 0x0000004871487209 */ /* 0x000fe20007810000 */
[----:B------:R-:W-:Y:S01]  /*b1c0*/  FMUL.FTZ R24, R107, c[0x0][0x320] ;  /* 0x0000c8006b187a20 */ /* 0x000fe20000410000 */
[----:B------:R-:W-:Y:S02]  /*b1d0*/  FMNMX.FTZ R2, R200, R2, !PT ;  /* 0x00000002c8027209 */ /* 0x000fe40007810000 */
[----:B--2---:R-:W-:Y:S02]  /*b1e0*/  FSEL R247, R114, -INF , P5 ;  /* 0xff80000072f77808 */ /* 0x004fe40002800000 */
[----:B------:R-:W-:Y:S02]  /*b1f0*/  FMNMX.FTZ R72, R249, R72, !PT ;  /* 0x00000048f9487209 */ /* 0x000fe40007810000 */
[----:B------:R-:W-:Y:S01]  /*b200*/  FMNMX.FTZ R2, R201, R2, !PT ;  /* 0x00000002c9027209 */ /* 0x000fe20007810000 */
[----:B------:R-:W2:Y:S01]  /*b210*/  MUFU.TANH R93, R93 ;  /* 0x0000005d005d7308 */ /* 0x000ea20000002400 */
[----:B------:R-:W-:Y:S02]  /*b220*/  FSEL R246, R115, -INF , P3 ;  /* 0xff80000073f67808 */ /* 0x000fe40001800000 */
[----:B------:R-:W-:Y:S02]  /*b230*/  FMNMX.FTZ R72, R247, R72, !PT ;  /* 0x00000048f7487209 */ /* 0x000fe40007810000 */
[----:B------:R-:W-:Y:S02]  /*b240*/  FMNMX.FTZ R2, R48, R2, !PT ;  /* 0x0000000230027209 */ /* 0x000fe40007810000 */
[----:B------:R-:W-:Y:S02]  /*b250*/  FMNMX.FTZ R72, R246, R72, !PT ;  /* 0x00000048f6487209 */ /* 0x000fe40007810000 */
[----:B------:R-:W-:Y:S01]  /*b260*/  FMNMX.FTZ R2, R112, R2, !PT ;  /* 0x0000000270027209 */ /* 0x000fe20007810000 */
[----:B------:R-:W1:Y:S01]  /*b270*/  MUFU.TANH R79, R79 ;  /* 0x0000004f004f7308 */ /* 0x000e620000002400 */
[----:B----4-:R-:W-:Y:S01]  /*b280*/  FMNMX.FTZ R73, R73, R7, !PT ;  /* 0x0000000749497209 */ /* 0x010fe20007810000 */
[----:B------:R-:W-:Y:S01]  /*b290*/  SHFL.BFLY PT, R6, R72, 0x2, 0x1f ;  /* 0x0c401f0048067f89 */ /* 0x000fe200000e0000 */
[----:B------:R-:W-:Y:S02]  /*b2a0*/  FMNMX.FTZ R2, R81, R2, !PT ;  /* 0x0000000251027209 */ /* 0x000fe40007810000 */
[----:B------:R-:W-:Y:S02]  /*b2b0*/  ISETP.GT.AND P5, PT, R0, 0x58, PT ;  /* 0x000000580000780c */ /* 0x000fe40003fa4270 */
[----:B------:R-:W-:Y:S02]  /*b2c0*/  FMNMX.FTZ R2, R82, R2, !PT ;  /* 0x0000000252027209 */ /* 0x000fe40007810000 */
[----:B------:R-:W-:Y:S01]  /*b2d0*/  FSEL R243, R243, -INF , P5 ;  /* 0xff800000f3f37808 */ /* 0x000fe20002800000 */
[----:B------:R-:W4:Y:S01]  /*b2e0*/  MUFU.TANH R90, R90 ;  /* 0x0000005a005a7308 */ /* 0x000f220000002400 */
[----:B------:R-:W2:Y:S01]  /*b2f0*/  SHFL.BFLY PT, R7, R73, 0x1, 0x1f ;  /* 0x0c201f0049077f89 */ /* 0x000ea200000e0000 */
[----:B------:R-:W-:Y:S02]  /*b300*/  ISETP.GT.AND P5, PT, R0, 0x69, PT ;  /* 0x000000690000780c */ /* 0x000fe40003fa4270 */
[----:B------:R-:W-:Y:S02]  /*b310*/  FMNMX.FTZ R2, R245, R2, !PT ;  /* 0x00000002f5027209 */ /* 0x000fe40007810000 */
[----:B------:R-:W-:Y:S02]  /*b320*/  FSEL R109, R109, -INF , P5 ;  /* 0xff8000006d6d7808 */ /* 0x000fe40002800000 */
[----:B------:R-:W-:Y:S02]  /*b330*/  ISETP.GT.AND P5, PT, R204, R250, PT ;  /* 0x000000facc00720c */ /* 0x000fe40003fa4270 */
[----:B------:R-:W4:Y:S01]  /*b340*/  MUFU.TANH R104, R104 ;  /* 0x0000006800687308 */ /* 0x000f220000002400 */
[----:B------:R-:W-:Y:S02]  /*b350*/  FMNMX.FTZ R2, R46, R2, !PT ;  /* 0x000000022e027209 */ /* 0x000fe40007810000 */
[----:B------:R-:W-:Y:S02]  /*b360*/  ISETP.GT.AND P1, PT, R0, 0x50, PT ;  /* 0x000000500000780c */ /* 0x000fe40003f24270 */
[----:B------:R-:W-:Y:S02]  /*b370*/  FMNMX.FTZ R2, R47, R2, !PT ;  /* 0x000000022f027209 */ /* 0x000fe40007810000 */
[----:B-1----:R-:W-:Y:S02]  /*b380*/  FSEL R103, R88, -INF , P1 ;  /* 0xff80000058677808 */ /* 0x002fe40000800000 */
[----:B------:R-:W-:Y:S01]  /*b390*/  FMNMX.FTZ R2, R84, R2, !PT ;  /* 0x0000000254027209 */ /* 0x000fe20007810000 */
[----:B------:R-:W1:Y:S01]  /*b3a0*/  MUFU.TANH R105, R105 ;  /* 0x0000006900697308 */ /* 0x000e620000002400 */
[C---:B------:R-:W-:Y:S02]  /*b3b0*/  ISETP.GT.AND P0, PT, R0.reuse, 0x51, PT ;  /* 0x000000510000780c */ /* 0x040fe40003f04270 */
[----:B------:R-:W-:Y:S02]  /*b3c0*/  FMNMX.FTZ R2, R103, R2, !PT ;  /* 0x0000000267027209 */ /* 0x000fe40007810000 */
[----:B---3--:R-:W-:Y:S02]  /*b3d0*/  FSEL R223, R89, -INF , P0 ;  /* 0xff80000059df7808 */ /* 0x008fe40000000000 */
[----:B--2---:R-:W-:Y:S02]  /*b3e0*/  FMNMX.FTZ R73, R73, R7, !PT ;  /* 0x0000000749497209 */ /* 0x004fe40007810000 */
[----:B------:R-:W-:Y:S01]  /*b3f0*/  ISETP.GT.AND P3, PT, R0, 0x59, PT ;  /* 0x000000590000780c */ /* 0x000fe20003f64270 */
[----:B------:R-:W2:Y:S01]  /*b400*/  MUFU.TANH R108, R108 ;  /* 0x0000006c006c7308 */ /* 0x000ea20000002400 */
[C---:B------:R-:W-:Y:S01]  /*b410*/  ISETP.GT.AND P2, PT, R4.reuse, 0x49, PT ;  /* 0x000000490400780c */ /* 0x040fe20003f44270 */
[----:B------:R-:W-:Y:S01]  /*b420*/  FMUL.FTZ R75, R73, c[0x0][0x2d0] ;  /* 0x0000b400494b7a20 */ /* 0x000fe20000410000 */
[----:B------:R-:W-:Y:S02]  /*b430*/  FSEL R210, R93, -INF , P3 ;  /* 0xff8000005dd27808 */ /* 0x000fe40001800000 */
[----:B------:R-:W-:Y:S02]  /*b440*/  FSEL R97, R79, -INF , P2 ;  /* 0xff8000004f617808 */ /* 0x000fe40001000000 */
[----:B------:R-:W-:Y:S02]  /*b450*/  ISETP.GT.AND P3, PT, R4, 0x50, PT ;  /* 0x000000500400780c */ /* 0x000fe40003f64270 */
[----:B------:R-:W-:Y:S01]  /*b460*/  FMNMX.FTZ R72, R72, R6, !PT ;  /* 0x0000000648487209 */ /* 0x000fe20007810000 */
[----:B------:R-:W3:Y:S01]  /*b470*/  MUFU.TANH R94, R94 ;  /* 0x0000005e005e7308 */ /* 0x000ee20000002400 */
[----:B----4-:R-:W-:Y:S02]  /*b480*/  FSEL R222, R90, -INF , P3 ;  /* 0xff8000005ade7808 */ /* 0x010fe40001800000 */
[----:B------:R-:W-:Y:S01]  /*b490*/  MOV R90, R38 ;  /* 0x00000026005a7202 */ /* 0x000fe20000000f00 */
[----:B------:R-:W4:Y:S01]  /*b4a0*/  SHFL.BFLY PT, R6, R72, 0x1, 0x1f ;  /* 0x0c201f0048067f89 */ /* 0x000f2200000e0000 */
[----:B------:R-:W-:Y:S02]  /*b4b0*/  FSETP.NEU.FTZ.AND P3, PT, R73, -INF , PT ;  /* 0xff8000004900780b */ /* 0x000fe40003f7d000 */
[----:B------:R-:W-:Y:S02]  /*b4c0*/  ISETP.GT.AND P2, PT, R0, 0x60, PT ;  /* 0x000000600000780c */ /* 0x000fe40003f44270 */
[----:B------:R-:W-:Y:S01]  /*b4d0*/  FSEL R75, R75, RZ, P3 ;  /* 0x000000ff4b4b7208 */ /* 0x000fe20001800000 */
[----:B------:R-:W4:Y:S01]  /*b4e0*/  MUFU.TANH R95, R95 ;  /* 0x0000005f005f7308 */ /* 0x000f220000002400 */
[----:B------:R-:W-:Y:S02]  /*b4f0*/  FMNMX.FTZ R5, R184, R5, !PT ;  /* 0x00000005b8057209 */ /* 0x000fe40007810000 */
[----:B------:R-:W-:Y:S01]  /*b500*/  FSEL R208, R104, -INF , P2 ;  /* 0xff80000068d07808 */ /* 0x000fe20001000000 */
[--C-:B------:R-:W-:Y:S01]  /*b510*/  FFMA.FTZ R98, R98, c[0x0][0x2d0], -R75.reuse ;  /* 0x0000b40062627a23 */ /* 0x100fe2000001084b */
[----:B------:R-:W-:Y:S02]  /*b520*/  ISETP.GT.AND P2, PT, R4, 0x51, PT ;  /* 0x000000510400780c */ /* 0x000fe40003f44270 */
[C---:B------:R-:W-:Y:S02]  /*b530*/  ISETP.GT.AND P1, PT, R0.reuse, 0x61, PT ;  /* 0x000000610000780c */ /* 0x040fe40003f24270 */
[----:B------:R-:W-:Y:S01]  /*b540*/  ISETP.GT.AND P0, PT, R0, 0x68, PT ;  /* 0x000000680000780c */ /* 0x000fe20003f04270 */
[----:B------:R-:W4:Y:S01]  /*b550*/  MUFU.TANH R106, R106 ;  /* 0x0000006a006a7308 */ /* 0x000f220000002400 */
[----:B-1----:R-:W-:Y:S02]  /*b560*/  FSEL R107, R105, -INF , P1 ;  /* 0xff800000696b7808 */ /* 0x002fe40000800000 */
[----:B--2---:R-:W-:Y:S02]  /*b570*/  FSEL R104, R108, -INF , P0 ;  /* 0xff8000006c687808 */ /* 0x004fe40000000000 */
[C---:B------:R-:W-:Y:S02]  /*b580*/  ISETP.GT.AND P1, PT, R4.reuse, 0x58, PT ;  /* 0x000000580400780c */ /* 0x040fe40003f24270 */
[----:B------:R-:W-:Y:S02]  /*b590*/  ISETP.GT.AND P0, PT, R4, 0x59, PT ;  /* 0x000000590400780c */ /* 0x000fe40003f04270 */
[----:B---3--:R-:W-:Y:S01]  /*b5a0*/  FSEL R219, R94, -INF , P1 ;  /* 0xff8000005edb7808 */ /* 0x008fe20000800000 */
[----:B------:R-:W1:Y:S01]  /*b5b0*/  MUFU.TANH R24, R24 ;  /* 0x0000001800187308 */ /* 0x000e620000002400 */
[----:B------:R-:W-:Y:S02]  /*b5c0*/  FMNMX.FTZ R5, R186, R5, !PT ;  /* 0x00000005ba057209 */ /* 0x000fe40007810000 */
[----:B------:R-:W-:Y:S02]  /*b5d0*/  FMNMX.FTZ R2, R223, R2, !PT ;  /* 0x00000002df027209 */ /* 0x000fe40007810000 */
[----:B------:R-:W-:Y:S02]  /*b5e0*/  FMNMX.FTZ R5, R185, R5, !PT ;  /* 0x00000005b9057209 */ /* 0x000fe40007810000 */
[----:B------:R-:W-:Y:S02]  /*b5f0*/  FMNMX.FTZ R2, R243, R2, !PT ;  /* 0x00000002f3027209 */ /* 0x000fe40007810000 */
[----:B------:R-:W-:Y:S01]  /*b600*/  FMNMX.FTZ R5, R187, R5, !PT ;  /* 0x00000005bb057209 */ /* 0x000fe20007810000 */
[----:B------:R-:W2:Y:S01]  /*b610*/  MUFU.TANH R91, R91 ;  /* 0x0000005b005b7308 */ /* 0x000ea20000002400 */
[----:B----4-:R-:W-:Y:S01]  /*b620*/  FSEL R217, R95, -INF , P0 ;  /* 0xff8000005fd97808 */ /* 0x010fe20000000000 */
[----:B------:R-:W-:Y:S01]  /*b630*/  IMAD.MOV.U32 R95, RZ, RZ, R112 ;  /* 0x000000ffff5f7224 */ /* 0x000fe200078e0070 */
[----:B------:R-:W-:Y:S02]  /*b640*/  FMNMX.FTZ R5, R203, R5, !PT ;  /* 0x00000005cb057209 */ /* 0x000fe40007810000 */
[C---:B------:R-:W-:Y:S02]  /*b650*/  ISETP.GT.AND P0, PT, R4.reuse, 0x61, PT ;  /* 0x000000610400780c */ /* 0x040fe40003f04270 */
[----:B------:R-:W-:Y:S02]  /*b660*/  FMNMX.FTZ R5, R205, R5, !PT ;  /* 0x00000005cd057209 */ /* 0x000fe40007810000 */
[----:B------:R-:W-:Y:S01]  /*b670*/  ISETP.GT.AND P1, PT, R4, 0x60, PT ;  /* 0x000000600400780c */ /* 0x000fe20003f24270 */
[----:B------:R3:W4:Y:S01]  /*b680*/  MUFU.TANH R7, R110 ;  /* 0x0000006e00077308 */ /* 0x0007220000002400 */
[----:B------:R-:W-:Y:S02]  /*b690*/  FMNMX.FTZ R5, R206, R5, !PT ;  /* 0x00000005ce057209 */ /* 0x000fe40007810000 */
[----:B------:R-:W-:Y:S02]  /*b6a0*/  FMNMX.FTZ R2, R210, R2, !PT ;  /* 0x00000002d2027209 */ /* 0x000fe40007810000 */
[----:B------:R-:W-:Y:S02]  /*b6b0*/  FMNMX.FTZ R5, R211, R5, !PT ;  /* 0x00000005d3057209 */ /* 0x000fe40007810000 */
[----:B------:R-:W-:Y:S02]  /*b6c0*/  FSEL R216, R106, -INF , P1 ;  /* 0xff8000006ad87808 */ /* 0x000fe40000800000 */
[----:B-1----:R-:W-:Y:S02]  /*b6d0*/  FSEL R213, R24, -INF , P0 ;  /* 0xff80000018d57808 */ /* 0x002fe40000000000 */
[----:B------:R-:W-:Y:S02]  /*b6e0*/  ISETP.GT.AND P0, PT, R4, 0x69, PT ;  /* 0x000000690400780c */ /* 0x000fe40003f04270 */
[----:B------:R-:W-:Y:S02]  /*b6f0*/  FMNMX.FTZ R2, R208, R2, !PT ;  /* 0x00000002d0027209 */ /* 0x000fe40007810000 */
[----:B------:R-:W-:Y:S01]  /*b700*/  ISETP.GT.AND P1, PT, R4, 0x68, PT ;  /* 0x000000680400780c */ /* 0x000fe20003f24270 */
[--C-:B------:R-:W-:Y:S01]  /*b710*/  FFMA.FTZ R4, R10, c[0x0][0x2d0], -R75.reuse ;  /* 0x0000b4000a047a23 */ /* 0x100fe2000001084b */
[----:B------:R-:W-:Y:S01]  /*b720*/  FMNMX.FTZ R5, R234, R5, !PT ;  /* 0x00000005ea057209 */ /* 0x000fe20007810000 */
[----:B------:R-:W-:Y:S01]  /*b730*/  @P5 IMAD.MOV.U32 R10, RZ, RZ, 0x5 ;  /* 0x00000005ff0a5424 */ /* 0x000fe200078e00ff */
[----:B------:R-:W-:Y:S01]  /*b740*/  FMNMX.FTZ R2, R107, R2, !PT ;  /* 0x000000026b027209 */ /* 0x000fe20007810000 */
[----:B------:R1:W-:Y:S01]  /*b750*/  MUFU.EX2 R30, R4 ;  /* 0x00000004001e7308 */ /* 0x0003e20000000800 */
[----:B------:R-:W-:Y:S01]  /*b760*/  FMNMX.FTZ R0, R50, R5, !PT ;  /* 0x0000000532007209 */ /* 0x000fe20007810000 */
[----:B------:R-:W-:Y:S01]  /*b770*/  FFMA.FTZ R5, R8, c[0x0][0x2d0], -R75 ;  /* 0x0000b40008057a23 */ /* 0x000fe2000001084b */
[----:B------:R-:W-:Y:S01]  /*b780*/  FMNMX.FTZ R2, R104, R2, !PT ;  /* 0x0000000268027209 */ /* 0x000fe20007810000 */
[----:B---3--:R-:W-:Y:S01]  /*b790*/  IMAD.MOV.U32 R110, RZ, RZ, R27 ;  /* 0x000000ffff6e7224 */ /* 0x008fe200078e001b */
[----:B------:R-:W-:Y:S02]  /*b7a0*/  FMNMX.FTZ R0, R111, R0, !PT ;  /* 0x000000006f007209 */ /* 0x000fe40007810000 */
[----:B------:R-:W-:Y:S01]  /*b7b0*/  FMNMX.FTZ R2, R109, R2, !PT ;  /* 0x000000026d027209 */ /* 0x000fe20007810000 */
[----:B------:R-:W-:Y:S01]  /*b7c0*/  FFMA.FTZ R110, R110, c[0x0][0x2d0], -R75 ;  /* 0x0000b4006e6e7a23 */ /* 0x000fe2000001084b */
[----:B------:R-:W-:Y:S01]  /*b7d0*/  FMNMX.FTZ R72, R72, R6, !PT ;  /* 0x0000000648487209 */ /* 0x000fe20007810000 */
[----:B------:R3:W-:Y:S01]  /*b7e0*/  MUFU.EX2 R94, R5 ;  /* 0x00000005005e7308 */ /* 0x0007e20000000800 */
[----:B------:R-:W-:Y:S01]  /*b7f0*/  FMNMX.FTZ R0, R51, R0, !PT ;  /* 0x0000000033007209 */ /* 0x000fe20007810000 */
[----:B------:R-:W3:Y:S01]  /*b800*/  SHFL.BFLY PT, R71, R2, 0x2, 0x1f ;  /* 0x0c401f0002477f89 */ /* 0x000ee200000e0000 */
[----:B--2---:R-:W-:Y:S01]  /*b810*/  FSEL R220, R91, -INF , P2 ;  /* 0xff8000005bdc7808 */ /* 0x004fe20001000000 */
[C---:B------:R-:W-:Y:S01]  /*b820*/  FMUL.FTZ R88, R72.reuse, c[0x0][0x2d0] ;  /* 0x0000b40048587a20 */ /* 0x040fe20000410000 */
[----:B------:R-:W-:Y:S01]  /*b830*/  FSETP.NEU.FTZ.AND P2, PT, R72, -INF , PT ;  /* 0xff8000004800780b */ /* 0x000fe20003f5d000 */
[----:B------:R-:W-:Y:S01]  /*b840*/  IMAD.MOV.U32 R91, RZ, RZ, R37 ;  /* 0x000000ffff5b7224 */ /* 0x000fe200078e0025 */
[----:B------:R-:W-:Y:S02]  /*b850*/  FMNMX.FTZ R0, R221, R0, !PT ;  /* 0x00000000dd007209 */ /* 0x000fe40007810000 */
[----:B------:R-:W-:Y:S01]  /*b860*/  FSEL R88, R88, RZ, P2 ;  /* 0x000000ff58587208 */ /* 0x000fe20001000000 */
[----:B------:R-:W-:Y:S01]  /*b870*/  MUFU.EX2 R110, R110 ;  /* 0x0000006e006e7308 */ /* 0x000fe20000000800 */
[----:B------:R-:W-:Y:S02]  /*b880*/  FMNMX.FTZ R0, R39, R0, !PT ;  /* 0x0000000027007209 */ /* 0x000fe40007810000 */
[----:B----4-:R-:W-:Y:S01]  /*b890*/  FSEL R209, R7, -INF , P1 ;  /* 0xff80000007d17808 */ /* 0x010fe20000800000 */
[--C-:B-1----:R-:W-:Y:S01]  /*b8a0*/  FFMA.FTZ R4, R12, c[0x0][0x2d0], -R88.reuse ;  /* 0x0000b4000c047a23 */ /* 0x102fe20000010858 */
[----:B------:R-:W-:Y:S01]  /*b8b0*/  FMNMX.FTZ R0, R244, R0, !PT ;  /* 0x00000000f4007209 */ /* 0x000fe20007810000 */
[--C-:B------:R-:W-:Y:S01]  /*b8c0*/  FFMA.FTZ R6, R15, c[0x0][0x2d0], -R88.reuse ;  /* 0x0000b4000f067a23 */ /* 0x100fe20000010858 */
[----:B------:R-:W-:Y:S01]  /*b8d0*/  FSEL R74, R74, -INF , P0 ;  /* 0xff8000004a4a7808 */ /* 0x000fe20000000000 */
[----:B------:R-:W-:Y:S01]  /*b8e0*/  FFMA.FTZ R113, R113, c[0x0][0x2d0], -R88 ;  /* 0x0000b40071717a23 */ /* 0x000fe20000010858 */
[----:B------:R-:W-:Y:S01]  /*b8f0*/  FMNMX.FTZ R0, R97, R0, !PT ;  /* 0x0000000061007209 */ /* 0x000fe20007810000 */
[----:B------:R1:W-:Y:S01]  /*b900*/  MUFU.EX2 R93, R4 ;  /* 0x00000004005d7308 */ /* 0x0003e20000000800 */
[----:B------:R-:W-:Y:S02]  /*b910*/  MOV R101, R26 ;  /* 0x0000001a00657202 */ /* 0x000fe40000000f00 */
[----:B------:R-:W-:Y:S01]  /*b920*/  FMNMX.FTZ R0, R222, R0, !PT ;  /* 0x00000000de007209 */ /* 0x000fe20007810000 */
[--C-:B---3--:R-:W-:Y:S01]  /*b930*/  FFMA.FTZ R5, R9, c[0x0][0x2d0], -R75.reuse ;  /* 0x0000b40009057a23 */ /* 0x108fe2000001084b */
[----:B------:R-:W-:Y:S01]  /*b940*/  @P5 MOV R9, c[0x0][0x1e0] ;  /* 0x0000780000095a02 */ /* 0x000fe20000000f00 */
[--C-:B------:R-:W-:Y:S01]  /*b950*/  FFMA.FTZ R101, R101, c[0x0][0x2d0], -R75.reuse ;  /* 0x0000b40065657a23 */ /* 0x100fe2000001084b */
[----:B------:R-:W-:Y:S02]  /*b960*/  FMNMX.FTZ R0, R220, R0, !PT ;  /* 0x00000000dc007209 */ /* 0x000fe40007810000 */
[----:B------:R-:W-:Y:S01]  /*b970*/  FMNMX.FTZ R71, R2, R71, !PT ;  /* 0x0000004702477209 */ /* 0x000fe20007810000 */
[----:B------:R2:W3:Y:S01]  /*b980*/  MUFU.EX2 R214, R5 ;  /* 0x0000000500d67308 */ /* 0x0004e20000000800 */
[--C-:B------:R-:W-:Y:S01]  /*b990*/  FFMA.FTZ R2, R11, c[0x0][0x2d0], -R75.reuse ;  /* 0x0000b4000b027a23 */ /* 0x100fe2000001084b */
[----:B------:R-:W-:Y:S02]  /*b9a0*/  FMNMX.FTZ R0, R219, R0, !PT ;  /* 0x00000000db007209 */ /* 0x000fe40007810000 */
[----:B------:R-:W-:Y:S02]  /*b9b0*/  MOV R114, R28 ;  /* 0x0000001c00727202 */ /* 0x000fe40000000f00 */
[----:B------:R-:W-:Y:S02]  /*b9c0*/  FMNMX.FTZ R0, R217, R0, !PT ;  /* 0x00000000d9007209 */ /* 0x000fe40007810000 */
[----:B------:R-:W-:Y:S01]  /*b9d0*/  @P5 SHF.R.S32.HI R7, RZ, 0x1f, R242 ;  /* 0x0000001fff075819 */ /* 0x000fe200000114f2 */
[----:B------:R-:W-:Y:S01]  /*b9e0*/  FFMA.FTZ R114, R114, c[0x0][0x2d0], -R75 ;  /* 0x0000b40072727a23 */ /* 0x000fe2000001084b */
[----:B------:R4:W-:Y:S01]  /*b9f0*/  MUFU.EX2 R108, R2 ;  /* 0x00000002006c7308 */ /* 0x0009e20000000800 */
[----:B------:R-:W-:Y:S02]  /*ba00*/  FMNMX.FTZ R0, R216, R0, !PT ;  /* 0x00000000d8007209 */ /* 0x000fe40007810000 */
[----:B------:R-:W-:Y:S02]  /*ba10*/  @P5 IMAD R7, R7, c[0x0][0x1e0], RZ ;  /* 0x0000780007075a24 */ /* 0x000fe400078e02ff */
[--C-:B-1----:R-:W-:Y:S01]  /*ba20*/  FFMA.FTZ R4, R13, c[0x0][0x2d0], -R88.reuse ;  /* 0x0000b4000d047a23 */ /* 0x102fe20000010858 */
[----:B------:R-:W-:Y:S01]  /*ba30*/  FMNMX.FTZ R0, R213, R0, !PT ;  /* 0x00000000d5007209 */ /* 0x000fe20007810000 */
[----:B------:R-:W-:Y:S03]  /*ba40*/  @P5 IMAD R7, R242, c[0x0][0x1e4], R7 ;  /* 0x00007900f2075a24 */ /* 0x000fe600078e0207 */
[----:B------:R1:W1:Y:S01]  /*ba50*/  MUFU.EX2 R202, R4 ;  /* 0x0000000400ca7308 */ /* 0x0002620000000800 */
[----:B------:R-:W-:Y:S01]  /*ba60*/  FMNMX.FTZ R0, R209, R0, !PT ;  /* 0x00000000d1007209 */ /* 0x000fe20007810000 */
[----:B--2---:R-:W2:Y:S03]  /*ba70*/  SHFL.BFLY PT, R5, R71, 0x1, 0x1f ;  /* 0x0c201f0047057f89 */ /* 0x004ea600000e0000 */
[----:B------:R-:W-:Y:S02]  /*ba80*/  FMNMX.FTZ R0, R74, R0, !PT ;  /* 0x000000004a007209 */ /* 0x000fe40007810000 */
[----:B---3--:R-:W-:Y:S03]  /*ba90*/  F2FP.PACK_AB R76, R214, R94 ;  /* 0x0000005ed64c723e */ /* 0x008fe600000000ff */
[----:B------:R3:W-:Y:S01]  /*baa0*/  MUFU.EX2 R106, R6 ;  /* 0x00000006006a7308 */ /* 0x0007e20000000800 */
[----:B----4-:R-:W4:Y:S01]  /*bab0*/  SHFL.BFLY PT, R2, R0, 0x2, 0x1f ;  /* 0x0c401f0000027f89 */ /* 0x010f2200000e0000 */
[----:B-1----:R-:W-:Y:S01]  /*bac0*/  FFMA.FTZ R4, R14, c[0x0][0x2d0], -R88 ;  /* 0x0000b4000e047a23 */ /* 0x002fe20000010858 */
[----:B------:R-:W-:Y:S07]  /*bad0*/  F2FP.PACK_AB R77, R202, R93 ;  /* 0x0000005dca4d723e */ /* 0x000fee00000000ff */
[----:B------:R1:W-:Y:S01]  /*bae0*/  MUFU.EX2 R24, R4 ;  /* 0x0000000400187308 */ /* 0x0003e20000000800 */
[----:B--2---:R-:W-:Y:S04]  /*baf0*/  FMNMX.FTZ R71, R71, R5, !PT ;  /* 0x0000000547477209 */ /* 0x004fe80007810000 */
[C---:B------:R-:W-:Y:S01]  /*bb00*/  FSETP.NEU.FTZ.AND P1, PT, R71.reuse, -INF , PT ;  /* 0xff8000004700780b */ /* 0x040fe20003f3d000 */
[----:B------:R-:W-:Y:S02]  /*bb10*/  FMUL.FTZ R89, R71, c[0x0][0x2d0] ;  /* 0x0000b40047597a20 */ /* 0x000fe40000410000 */
[----:B---3--:R-:W-:Y:S01]  /*bb20*/  @P5 IMAD.MOV.U32 R6, RZ, RZ, R32 ;  /* 0x000000ffff065224 */ /* 0x008fe200078e0020 */
[----:B----4-:R-:W-:Y:S02]  /*bb30*/  FMNMX.FTZ R0, R0, R2, !PT ;  /* 0x0000000200007209 */ /* 0x010fe40007810000 */
[----:B------:R-:W-:Y:S03]  /*bb40*/  FSEL R89, R89, RZ, P1 ;  /* 0x000000ff59597208 */ /* 0x000fe60000800000 */
[----:B------:R-:W2:Y:S02]  /*bb50*/  SHFL.BFLY PT, R2, R0, 0x1, 0x1f ;  /* 0x0c201f0000027f89 */ /* 0x000ea400000e0000 */
[----:B------:R-:W-:Y:S02]  /*bb60*/  FFMA.FTZ R103, R103, c[0x0][0x2d0], -R89 ;  /* 0x0000b40067677a23 */ /* 0x000fe40000010859 */
[----:B-1----:R-:W-:Y:S05]  /*bb70*/  @P5 IMAD.WIDE.U32 R4, R242, c[0x0][0x1e0], RZ ;  /* 0x00007800f2045a25 */ /* 0x002fea00078e00ff */
[----:B------:R-:W-:Y:S01]  /*bb80*/  @P5 IADD3 R5, R5, R7, RZ ;  /* 0x0000000705055210 */ /* 0x000fe20007ffe0ff */
[----:B------:R-:W-:Y:S04]  /*bb90*/  @P5 IMAD.MOV.U32 R7, RZ, RZ, R31 ;  /* 0x000000ffff075224 */ /* 0x000fe800078e001f */
[----:B------:R-:W-:Y:S04]  /*bba0*/  @P5 IMAD.WIDE.U32 R6, R4, 0x70, R6 ;  /* 0x0000007004065825 */ /* 0x000fe800078e0006 */
[----:B------:R-:W-:Y:S01]  /*bbb0*/  @P5 IMAD R4, R5, 0x70, RZ ;  /* 0x0000007005045824 */ /* 0x000fe200078e02ff */
[----:B--2---:R-:W-:Y:S01]  /*bbc0*/  FMNMX.FTZ R70, R0, R2, !PT ;  /* 0x0000000200467209 */ /* 0x004fe20007810000 */
[--C-:B------:R-:W-:Y:S01]  /*bbd0*/  FFMA.FTZ R5, R16, c[0x0][0x2d0], -R89.reuse ;  /* 0x0000b40010057a23 */ /* 0x100fe20000010859 */
[----:B------:R-:W-:Y:S01]  /*bbe0*/  @P5 LEA R8, P0, R6, c[0x0][0x1c8], 0x1 ;  /* 0x0000720006085a11 */ /* 0x000fe200078008ff */
[--C-:B------:R-:W-:Y:S02]  /*bbf0*/  FFMA.FTZ R0, R18, c[0x0][0x2d0], -R89.reuse ;  /* 0x0000b40012007a23 */ /* 0x100fe40000010859 */
[----:B------:R1:W-:Y:S01]  /*bc00*/  MUFU.EX2 R191, R5 ;  /* 0x0000000500bf7308 */ /* 0x0003e20000000800 */
[----:B------:R-:W-:Y:S01]  /*bc10*/  @P5 IMAD.IADD R7, R7, 0x1, R4 ;  /* 0x0000000107075824 */ /* 0x000fe200078e0204 */
[----:B------:R-:W-:Y:S01]  /*bc20*/  @P5 SHF.L.U64.HI R4, R9, R10, c[0x0][0x1e4] ;  /* 0x0000790009045619 */ /* 0x000fe2000001020a */
[----:B------:R-:W-:Y:S02]  /*bc30*/  FFMA.FTZ R10, R17, c[0x0][0x2d0], -R89 ;  /* 0x0000b400110a7a23 */ /* 0x000fe40000010859 */
[----:B------:R-:W-:Y:S05]  /*bc40*/  FMUL.FTZ R96, R70, c[0x0][0x2d0] ;  /* 0x0000b40046607a20 */ /* 0x000fea0000410000 */
[----:B------:R2:W-:Y:S10]  /*bc50*/  MUFU.EX2 R14, R0 ;  /* 0x00000000000e7308 */ /* 0x0005f40000000800 */
[----:B------:R3:W4:Y:S01]  /*bc60*/  MUFU.EX2 R195, R10 ;  /* 0x0000000a00c37308 */ /* 0x0007220000000800 */
[----:B-1----:R-:W-:Y:S02]  /*bc70*/  @P5 SHF.L.U32 R5, R9, 0x5, RZ ;  /* 0x0000000509055819 */ /* 0x002fe400000006ff */
[----:B------:R-:W-:Y:S02]  /*bc80*/  @P5 LEA.HI.X R9, R6, c[0x0][0x1cc], R7, 0x1, P0 ;  /* 0x0000730006095a11 */ /* 0x000fe400000f0c07 */
[-C--:B------:R-:W-:Y:S03]  /*bc90*/  @P5 IADD3 R6, P0, R8, R5.reuse, RZ ;  /* 0x0000000508065210 */ /* 0x080fe60007f1e0ff */
[----:B------:R1:W-:Y:S02]  /*bca0*/  @P5 LDGSTS.E.BYPASS.LTC128B.128 [R241+0x3900], [R8.64], !P6 ;  /* 0x0390000008f15fae */ /* 0x0003e4000f101d48 */
[----:B------:R-:W-:Y:S02]  /*bcb0*/  @P5 IMAD.X R7, R4, 0x1, R9, P0 ;  /* 0x0000000104075824 */ /* 0x000fe400000e0609 */
[----:B--2---:R-:W-:Y:S04]  /*bcc0*/  FFMA.FTZ R0, R19, c[0x0][0x2d0], -R89 ;  /* 0x0000b40013007a23 */ /* 0x004fe80000010859 */
[----:B------:R2:W-:Y:S01]  /*bcd0*/  MUFU.EX2 R105, R0 ;  /* 0x0000000000697308 */ /* 0x0005e20000000800 */
[----:B------:R1:W-:Y:S01]  /*bce0*/  @P5 LDGSTS.E.BYPASS.LTC128B.128 [R241+0x4100], [R6.64], !P6 ;  /* 0x0410000006f15fae */ /* 0x0003e2000f101d48 */
[----:B---3--:R-:W-:Y:S02]  /*bcf0*/  @P5 IADD3 R10, P0, R6, R5, RZ ;  /* 0x00000005060a5210 */ /* 0x008fe40007f1e0ff */
[----:B----4-:R-:W-:Y:S03]  /*bd00*/  F2FP.PACK_AB R64, R195, R191 ;  /* 0x000000bfc340723e */ /* 0x010fe600000000ff */
[----:B------:R-:W-:Y:S01]  /*bd10*/  @P5 IMAD.X R11, R7, 0x1, R4, P0 ;  /* 0x00000001070b5824 */ /* 0x000fe200000e0604 */
[----:B------:R-:W-:Y:S04]  /*bd20*/  @P5 IADD3 R12, P0, R10, R5, RZ ;  /* 0x000000050a0c5210 */ /* 0x000fe80007f1e0ff */
[----:B------:R-:W-:Y:S01]  /*bd30*/  @P5 IADD3.X R13, R11, R4, RZ, P0, !PT ;  /* 0x000000040b0d5210 */ /* 0x000fe200007fe4ff */
[----:B------:R3:W-:Y:S01]  /*bd40*/  @P5 LDGSTS.E.BYPASS.LTC128B.128 [R241+0x4900], [R10.64], !P6 ;  /* 0x049000000af15fae */ /* 0x0007e2000f101d48 */
[----:B------:R-:W-:Y:S04]  /*bd50*/  FSETP.NEU.FTZ.AND P0, PT, R70, -INF , PT ;  /* 0xff8000004600780b */ /* 0x000fe80003f1d000 */
[----:B------:R-:W-:Y:S03]  /*bd60*/  FSEL R96, R96, RZ, P0 ;  /* 0x000000ff60607208 */ /* 0x000fe60000000000 */
[----:B------:R4:W-:Y:S02]  /*bd70*/  @P5 LDGSTS.E.BYPASS.LTC128B.128 [R241+0x5100], [R12.64], !P6 ;  /* 0x051000000cf15fae */ /* 0x0009e4000f101d48 */
[--C-:B--2---:R-:W-:Y:S02]  /*bd80*/  FFMA.FTZ R0, R20, c[0x0][0x2d0], -R96.reuse ;  /* 0x0000b40014007a23 */ /* 0x104fe40000010860 */
[--C-:B------:R-:W-:Y:S02]  /*bd90*/  FFMA.FTZ R2, R23, c[0x0][0x2d0], -R96.reuse ;  /* 0x0000b40017027a23 */ /* 0x100fe40000010860 */
[----:B------:R2:W-:Y:S01]  /*bda0*/  MUFU.EX2 R99, R0 ;  /* 0x0000000000637308 */ /* 0x0005e20000000800 */
[--C-:B------:R-:W-:Y:S09]  /*bdb0*/  FFMA.FTZ R209, R209, c[0x0][0x2d0], -R96.reuse ;  /* 0x0000b400d1d17a23 */ /* 0x100ff20000010860 */
[----:B------:R-:W-:Y:S01]  /*bdc0*/  MUFU.EX2 R102, R2 ;  /* 0x0000000200667308 */ /* 0x000fe20000000800 */
[--C-:B--2---:R-:W-:Y:S09]  /*bdd0*/  FFMA.FTZ R0, R21, c[0x0][0x2d0], -R96.reuse ;  /* 0x0000b40015007a23 */ /* 0x104ff20000010860 */
[----:B------:R2:W1:Y:S02]  /*bde0*/  MUFU.EX2 R115, R0 ;  /* 0x0000000000737308 */ /* 0x0004640000000800 */
[----:B--2---:R-:W-:Y:S01]  /*bdf0*/  FFMA.FTZ R0, R22, c[0x0][0x2d0], -R96 ;  /* 0x0000b40016007a23 */ /* 0x004fe20000010860 */
[----:B-1----:R-:W-:Y:S07]  /*be00*/  F2FP.PACK_AB R65, R115, R99 ;  /* 0x000000637341723e */ /* 0x002fee00000000ff */
[----:B------:R1:W2:Y:S02]  /*be10*/  MUFU.EX2 R250, R0 ;  /* 0x0000000000fa7308 */ /* 0x0002a40000000800 */
[----:B-1----:R-:W-:Y:S02]  /*be20*/  FSEL R0, R73, RZ, P3 ;  /* 0x000000ff49007208 */ /* 0x002fe40001800000 */
[-C--:B------:R-:W-:Y:S02]  /*be30*/  @P5 IADD3 R8, P3, R12, R5.reuse, RZ ;  /* 0x000000050c085210 */ /* 0x080fe40007f7e0ff */
[----:B--2---:R-:W-:Y:S01]  /*be40*/  F2FP.PACK_AB R67, R102, R250 ;  /* 0x000000fa6643723e */ /* 0x004fe200000000ff */
[----:B------:R-:W-:Y:S01]  /*be50*/  FADD.FTZ R2, -R0, R3 ;  /* 0x0000000300027221 */ /* 0x000fe20000010100 */
[----:B------:R-:W-:Y:S01]  /*be60*/  FSEL R0, R72, RZ, P2 ;  /* 0x000000ff48007208 */ /* 0x000fe20001000000 */
[----:B------:R-:W-:Y:S01]  /*be70*/  @P5 IMAD.X R9, R13, 0x1, R4, P3 ;  /* 0x000000010d095824 */ /* 0x000fe200018e0604 */
[-C--:B------:R-:W-:Y:S01]  /*be80*/  @P5 IADD3 R6, P2, R8, R5.reuse, RZ ;  /* 0x0000000508065210 */ /* 0x080fe20007f5e0ff */
[----:B------:R-:W-:Y:S02]  /*be90*/  FMUL.FTZ R2, R2, c[0x0][0x2d0] ;  /* 0x0000b40002027a20 */ /* 0x000fe40000410000 */
[----:B------:R-:W-:Y:S01]  /*bea0*/  FADD.FTZ R0, -R0, R116 ;  /* 0x0000007400007221 */ /* 0x000fe20000010100 */
[----:B------:R1:W-:Y:S01]  /*beb0*/  @P5 LDGSTS.E.BYPASS.LTC128B.128 [R241+0x5900], [R8.64], !P6 ;  /* 0x0590000008f15fae */ /* 0x0003e2000f101d48 */
[----:B------:R2:W2:Y:S01]  /*bec0*/  MUFU.EX2 R69, R2 ;  /* 0x0000000200457308 */ /* 0x0004a20000000800 */
[----:B------:R-:W-:Y:S01]  /*bed0*/  @P5 IADD3.X R7, R9, R4, RZ, P2, !PT ;  /* 0x0000000409075210 */ /* 0x000fe200017fe4ff */
[----:B------:R-:W-:Y:S01]  /*bee0*/  FMUL.FTZ R0, R0, c[0x0][0x2d0] ;  /* 0x0000b40000007a20 */ /* 0x000fe20000410000 */
[----:B---3--:R-:W-:Y:S01]  /*bef0*/  @P5 IADD3 R10, P3, R6, R5, RZ ;  /* 0x00000005060a5210 */ /* 0x008fe20007f7e0ff */
[----:B------:R-:W-:Y:S03]  /*bf00*/  IMAD.MOV.U32 R116, RZ, RZ, R30 ;  /* 0x000000ffff747224 */ /* 0x000fe600078e001e */
[----:B------:R3:W-:Y:S01]  /*bf10*/  @P5 LDGSTS.E.BYPASS.LTC128B.128 [R241+0x6100], [R6.64], !P6 ;  /* 0x0610000006f15fae */ /* 0x0007e2000f101d48 */
[----:B------:R-:W-:Y:S01]  /*bf20*/  @P5 IMAD.X R11, R7, 0x1, R4, P3 ;  /* 0x00000001070b5824 */ /* 0x000fe200018e0604 */
[----:B------:R-:W-:Y:S01]  /*bf30*/  F2FP.PACK_AB R78, R108, R116 ;  /* 0x000000746c4e723e */ /* 0x000fe200000000ff */
[----:B------:R1:W1:Y:S05]  /*bf40*/  MUFU.EX2 R3, R0 ;  /* 0x0000000000037308 */ /* 0x00026a0000000800 */
[----:B------:R3:W-:Y:S08]  /*bf50*/  @P5 LDGSTS.E.BYPASS.LTC128B.128 [R241+0x6900], [R10.64], !P6 ;  /* 0x069000000af15fae */ /* 0x0007f0000f101d48 */
[----:B------:R-:W4:Y:S01]  /*bf60*/  LDSM.16.MT88.4 R20, [R224] ;  /* 0x00000000e014783b */ /* 0x000f220000004200 */
[----:B--2---:R-:W-:Y:S01]  /*bf70*/  FSEL R2, R71, RZ, P1 ;  /* 0x000000ff47027208 */ /* 0x004fe20000800000 */
[C---:B------:R-:W-:Y:S02]  /*bf80*/  FMUL.FTZ R33, R69.reuse, R149 ;  /* 0x0000009545217220 */ /* 0x040fe40000410000 */
[C---:B------:R-:W-:Y:S02]  /*bf90*/  FMUL.FTZ R4, R69.reuse, R120 ;  /* 0x0000007845047220 */ /* 0x040fe40000410000 */
[C---:B------:R-:W-:Y:S02]  /*bfa0*/  FMUL.FTZ R32, R69.reuse, R148 ;  /* 0x0000009445207220 */ /* 0x040fe40000410000 */
[C---:B------:R-:W-:Y:S01]  /*bfb0*/  FMUL.FTZ R5, R69.reuse, R121 ;  /* 0x0000007945057220 */ /* 0x040fe20000410000 */
[----:B------:R-:W0:Y:S01]  /*bfc0*/  LDGDEPBAR ;  /* 0x00000000000079af */ /* 0x000e220000000000 */
[----:B------:R-:W-:Y:S02]  /*bfd0*/  FMUL.FTZ R17, R69, R133 ;  /* 0x0000008545117220 */ /* 0x000fe40000410000 */
[----:B-1----:R-:W-:Y:S01]  /*bfe0*/  FADD.FTZ R0, -R2, R117 ;  /* 0x0000007502007221 */ /* 0x002fe20000010100 */
[----:B------:R-:W-:Y:S01]  /*bff0*/  FSEL R2, R70, RZ, P0 ;  /* 0x000000ff46027208 */ /* 0x000fe20000000000 */
[C---:B------:R-:W-:Y:S02]  /*c000*/  FMUL.FTZ R35, R3.reuse, R151 ;  /* 0x0000009703237220 */ /* 0x040fe40000410000 */
[----:B------:R-:W-:Y:S02]  /*c010*/  FMUL.FTZ R0, R0, c[0x0][0x2d0] ;  /* 0x0000b40000007a20 */ /* 0x000fe40000410000 */
[C---:B------:R-:W-:Y:S02]  /*c020*/  FMUL.FTZ R18, R3.reuse, R134 ;  /* 0x0000008603127220 */ /* 0x040fe40000410000 */
[----:B------:R1:W2:Y:S01]  /*c030*/  MUFU.EX2 R68, R0 ;  /* 0x0000000000447308 */ /* 0x0002a20000000800 */
[----:B------:R-:W-:Y:S02]  /*c040*/  IMAD.MOV.U32 R117, RZ, RZ, R24 ;  /* 0x000000ffff757224 */ /* 0x000fe400078e0018 */
[C---:B---3--:R-:W-:Y:S02]  /*c050*/  FMUL.FTZ R6, R3.reuse, R122 ;  /* 0x0000007a03067220 */ /* 0x048fe40000410000 */
[----:B------:R-:W-:Y:S01]  /*c060*/  FMUL.FTZ R7, R3, R123 ;  /* 0x0000007b03077220 */ /* 0x000fe20000410000 */
[----:B------:R-:W-:Y:S01]  /*c070*/  F2FP.PACK_AB R79, R106, R117 ;  /* 0x000000756a4f723e */ /* 0x000fe200000000ff */
[----:B------:R-:W-:Y:S02]  /*c080*/  FMUL.FTZ R16, R69, R132 ;  /* 0x0000008445107220 */ /* 0x000fe40000410000 */
[----:B------:R-:W-:Y:S02]  /*c090*/  IMAD.MOV.U32 R132, RZ, RZ, R39 ;  /* 0x000000ffff847224 */ /* 0x000fe400078e0027 */
[----:B------:R-:W3:Y:S01]  /*c0a0*/  LDSM.16.MT88.4 R36, [R228] ;  /* 0x00000000e424783b */ /* 0x000ee20000004200 */
[C---:B------:R-:W-:Y:S01]  /*c0b0*/  FMUL.FTZ R19, R3.reuse, R135 ;  /* 0x0000008703137220 */ /* 0x040fe20000410000 */
[----:B------:R-:W-:Y:S01]  /*c0c0*/  MOV R135, R221 ;  /* 0x000000dd00877202 */ /* 0x000fe20000000f00 */
[----:B------:R-:W-:Y:S02]  /*c0d0*/  IMAD.MOV.U32 R121, RZ, RZ, R29 ;  /* 0x000000ffff797224 */ /* 0x000fe400078e001d */
[----:B------:R-:W-:Y:S01]  /*c0e0*/  FMUL.FTZ R34, R3, R150 ;  /* 0x0000009603227220 */ /* 0x000fe20000410000 */
[----:B------:R-:W-:Y:S01]  /*c0f0*/  MOV R150, R52 ;  /* 0x0000003400967202 */ /* 0x000fe20000000f00 */
[--C-:B------:R-:W-:Y:S01]  /*c100*/  FFMA.FTZ R121, R121, c[0x0][0x2d0], -R75.reuse ;  /* 0x0000b40079797a23 */ /* 0x100fe2000001084b */
[----:B------:R-:W3:Y:S01]  /*c110*/  LDSM.16.MT88.4 R52, [R225] ;  /* 0x00000000e134783b */ /* 0x000ee20000004200 */
[-C--:B----4-:R-:W-:Y:S05]  /*c120*/  HMMA.16816.F32 R4, R76, R20.reuse, R4 ;  /* 0x000000144c04723c */ /* 0x090fea0000001804 */
[----:B-1----:R-:W-:Y:S01]  /*c130*/  FADD.FTZ R0, -R2, R118 ;  /* 0x0000007602007221 */ /* 0x002fe20000010100 */
[----:B------:R-:W-:Y:S01]  /*c140*/  MOV R118, R14 ;  /* 0x0000000e00767202 */ /* 0x000fe20000000f00 */
[----:B------:R-:W-:Y:S02]  /*c150*/  FFMA.FTZ R2, R40, c[0x0][0x2d0], -R75 ;  /* 0x0000b40028027a23 */ /* 0x000fe4000001084b */
[----:B------:R-:W-:Y:S03]  /*c160*/  FMUL.FTZ R0, R0, c[0x0][0x2d0] ;  /* 0x0000b40000007a20 */ /* 0x000fe60000410000 */
[C---:B--2---:R-:W-:Y:S01]  /*c170*/  FMUL.FTZ R9, R68.reuse, R125 ;  /* 0x0000007d44097220 */ /* 0x044fe20000410000 */
[----:B------:R-:W-:Y:S01]  /*c180*/  F2FP.PACK_AB R66, R105, R118 ;  /* 0x000000766942723e */ /* 0x000fe200000000ff */
[----:B------:R1:W-:Y:S01]  /*c190*/  MUFU.EX2 R125, R2 ;  /* 0x00000002007d7308 */ /* 0x0003e20000000800 */
[C---:B------:R-:W-:Y:S02]  /*c1a0*/  FMUL.FTZ R13, R68.reuse, R129 ;  /* 0x00000081440d7220 */ /* 0x040fe40000410000 */
[----:B------:R-:W-:Y:S02]  /*c1b0*/  IMAD.MOV.U32 R129, RZ, RZ, R111 ;  /* 0x000000ffff817224 */ /* 0x000fe400078e006f */
[C---:B------:R-:W-:Y:S02]  /*c1c0*/  FMUL.FTZ R12, R68.reuse, R128 ;  /* 0x00000080440c7220 */ /* 0x040fe40000410000 */
[C---:B------:R-:W-:Y:S02]  /*c1d0*/  FMUL.FTZ R8, R68.reuse, R124 ;  /* 0x0000007c44087220 */ /* 0x040fe40000410000 */
[----:B------:R-:W-:Y:S01]  /*c1e0*/  IMAD.MOV.U32 R124, RZ, RZ, R80 ;  /* 0x000000ffff7c7224 */ /* 0x000fe200078e0050 */
[----:B------:R-:W2:Y:S01]  /*c1f0*/  MUFU.EX2 R0, R0 ;  /* 0x0000000000007308 */ /* 0x000ea20000000800 */
[C---:B------:R-:W-:Y:S02]  /*c200*/  FMUL.FTZ R29, R68.reuse, R145 ;  /* 0x00000091441d7220 */ /* 0x040fe40000410000 */
[C---:B------:R-:W-:Y:S02]  /*c210*/  FMUL.FTZ R24, R68.reuse, R140 ;  /* 0x0000008c44187220 */ /* 0x040fe40000410000 */
[C---:B------:R-:W-:Y:S02]  /*c220*/  FMUL.FTZ R25, R68.reuse, R141 ;  /* 0x0000008d44197220 */ /* 0x040fe40000410000 */
[C---:B------:R-:W-:Y:S02]  /*c230*/  FMUL.FTZ R28, R68.reuse, R144 ;  /* 0x00000090441c7220 */ /* 0x040fe40000410000 */
[C---:B------:R-:W-:Y:S02]  /*c240*/  FMUL.FTZ R40, R68.reuse, R156 ;  /* 0x0000009c44287220 */ /* 0x040fe40000410000 */
[----:B------:R-:W-:Y:S02]  /*c250*/  IMAD.MOV.U32 R144, RZ, RZ, R84 ;  /* 0x000000ffff907224 */ /* 0x000fe400078e0054 */
[----:B-1----:R-:W-:Y:S02]  /*c260*/  FFMA.FTZ R2, R41, c[0x0][0x2d0], -R75 ;  /* 0x0000b40029027a23 */ /* 0x002fe4000001084b */
[----:B------:R-:W-:Y:S01]  /*c270*/  FMUL.FTZ R41, R68, R157 ;  /* 0x0000009d44297220 */ /* 0x000fe20000410000 */
[----:B------:R-:W-:Y:S01]  /*c280*/  MOV R157, R42 ;  /* 0x0000002a009d7202 */ /* 0x000fe20000000f00 */
[C---:B--2---:R-:W-:Y:S02]  /*c290*/  FMUL.FTZ R11, R0.reuse, R127 ;  /* 0x0000007f000b7220 */ /* 0x044fe40000410000 */
[----:B------:R1:W-:Y:S01]  /*c2a0*/  MUFU.EX2 R127, R2 ;  /* 0x00000002007f7308 */ /* 0x0003e20000000800 */
[C---:B------:R-:W-:Y:S02]  /*c2b0*/  FMUL.FTZ R31, R0.reuse, R147 ;  /* 0x00000093001f7220 */ /* 0x040fe40000410000 */
[C---:B------:R-:W-:Y:S02]  /*c2c0*/  FMUL.FTZ R26, R0.reuse, R142 ;  /* 0x0000008e001a7220 */ /* 0x040fe40000410000 */
[C---:B------:R-:W-:Y:S02]  /*c2d0*/  FMUL.FTZ R27, R0.reuse, R143 ;  /* 0x0000008f001b7220 */ /* 0x040fe40000410000 */
[C---:B------:R-:W-:Y:S02]  /*c2e0*/  FMUL.FTZ R10, R0.reuse, R126 ;  /* 0x0000007e000a7220 */ /* 0x040fe40000410000 */
[C---:B------:R-:W-:Y:S02]  /*c2f0*/  FMUL.FTZ R14, R0.reuse, R130 ;  /* 0x00000082000e7220 */ /* 0x040fe40000410000 */
[C---:B------:R-:W-:Y:S02]  /*c300*/  FMUL.FTZ R15, R0.reuse, R131 ;  /* 0x00000083000f7220 */ /* 0x040fe40000410000 */
[C---:B------:R-:W-:Y:S01]  /*c310*/  FMUL.FTZ R30, R0.reuse, R146 ;  /* 0x00000092001e7220 */ /* 0x040fe20000410000 */
[C---:B------:R-:W-:Y:S04]  /*c320*/  HMMA.16816.F32 R8, R64.reuse, R20, R8 ;  /* 0x000000144008723c */ /* 0x040fe80000001808 */
[----:B------:R-:W-:Y:S02]  /*c330*/  FMUL.FTZ R42, R0, R158 ;  /* 0x0000009e002a7220 */ /* 0x000fe40000410000 */
[----:B------:R-:W-:Y:S02]  /*c340*/  IMAD.MOV.U32 R158, RZ, RZ, R43 ;  /* 0x000000ffff9e7224 */ /* 0x000fe400078e002b */
[-C--:B------:R-:W-:Y:S04]  /*c350*/  HMMA.16816.F32 R12, R64, R22.reuse, R12 ;  /* 0x00000016400c723c */ /* 0x080fe8000000180c */
[--C-:B-1----:R-:W-:Y:S02]  /*c360*/  FFMA.FTZ R2, R44, c[0x0][0x2d0], -R75.reuse ;  /* 0x0000b4002c027a23 */ /* 0x102fe4000001084b */
[C---:B------:R-:W-:Y:S02]  /*c370*/  FMUL.FTZ R20, R69.reuse, R136 ;  /* 0x0000008845147220 */ /* 0x040fe40000410000 */
[----:B------:R1:W-:Y:S01]  /*c380*/  MUFU.EX2 R151, R2 ;  /* 0x0000000200977308 */ /* 0x0003e20000000800 */
[C---:B------:R-:W-:Y:S04]  /*c390*/  HMMA.16816.F32 R16, R76.reuse, R22, R16 ;  /* 0x000000164c10723c */ /* 0x040fe80000001810 */
[----:B------:R-:W-:Y:S02]  /*c3a0*/  FMUL.FTZ R21, R69, R137 ;  /* 0x0000008945157220 */ /* 0x000fe40000410000 */
[----:B------:R-:W-:Y:S01]  /*c3b0*/  FMUL.FTZ R43, R0, R159 ;  /* 0x0000009f002b7220 */ /* 0x000fe20000410000 */
[----:B------:R-:W-:Y:S01]  /*c3c0*/  MOV R159, R91 ;  /* 0x0000005b009f7202 */ /* 0x000fe20000000f00 */
[C---:B------:R-:W-:Y:S01]  /*c3d0*/  FMUL.FTZ R22, R3.reuse, R138 ;  /* 0x0000008a03167220 */ /* 0x040fe20000410000 */
[----:B------:R-:W-:Y:S03]  /*c3e0*/  MOV R91, R83 ;  /* 0x00000053005b7202 */ /* 0x000fe60000000f00 */
[----:B------:R-:W-:Y:S02]  /*c3f0*/  FMUL.FTZ R23, R3, R139 ;  /* 0x0000008b03177220 */ /* 0x000fe40000410000 */
[C---:B------:R-:W-:Y:S02]  /*c400*/  FMUL.FTZ R44, R68.reuse, R160 ;  /* 0x000000a0442c7220 */ /* 0x040fe40000410000 */
[----:B------:R-:W-:Y:S02]  /*c410*/  IMAD.MOV.U32 R160, RZ, RZ, R90 ;  /* 0x000000ffffa07224 */ /* 0x000fe400078e005a */
[----:B------:R-:W-:Y:S01]  /*c420*/  IMAD.MOV.U32 R90, RZ, RZ, R48 ;  /* 0x000000ffff5a7224 */ /* 0x000fe200078e0030 */
[-C--:B---3--:R-:W-:Y:S03]  /*c430*/  HMMA.16816.F32 R20, R76, R36.reuse, R20 ;  /* 0x000000244c14723c */ /* 0x088fe60000001814 */
[----:B------:R-:W-:Y:S01]  /*c440*/  FMUL.FTZ R48, R69, R164 ;  /* 0x000000a445307220 */ /* 0x000fe20000410000 */
[----:B------:R-:W-:Y:S01]  /*c450*/  MOV R164, R51 ;  /* 0x0000003300a47202 */ /* 0x000fe20000000f00 */
[----:B-1----:R-:W-:Y:S02]  /*c460*/  FFMA.FTZ R2, R45, c[0x0][0x2d0], -R75 ;  /* 0x0000b4002d027a23 */ /* 0x002fe4000001084b */
[----:B------:R-:W-:Y:S01]  /*c470*/  FMUL.FTZ R45, R68, R161 ;  /* 0x000000a1442d7220 */ /* 0x000fe20000410000 */
[C---:B------:R-:W-:Y:S01]  /*c480*/  HMMA.16816.F32 R24, R64.reuse, R36, R24 ;  /* 0x000000244018723c */ /* 0x040fe20000001818 */
[----:B------:R1:W-:Y:S03]  /*c490*/  MUFU.EX2 R149, R2 ;  /* 0x0000000200957308 */ /* 0x0003e60000000800 */
[----:B------:R-:W-:Y:S01]  /*c4a0*/  MOV R161, R46 ;  /* 0x0000002e00a17202 */ /* 0x000fe20000000f00 */
[C---:B------:R-:W-:Y:S02]  /*c4b0*/  FMUL.FTZ R46, R0.reuse, R162 ;  /* 0x000000a2002e7220 */ /* 0x040fe40000410000 */
[C---:B------:R-:W-:Y:S01]  /*c4c0*/  FMUL.FTZ R36, R69.reuse, R152 ;  /* 0x0000009845247220 */ /* 0x040fe20000410000 */
[-C--:B------:R-:W-:Y:S04]  /*c4d0*/  HMMA.16816.F32 R28, R64, R38.reuse, R28 ;  /* 0x00000026401c723c */ /* 0x080fe8000000181c */
[----:B------:R-:W-:Y:S01]  /*c4e0*/  FMUL.FTZ R37, R69, R153 ;  /* 0x0000009945257220 */ /* 0x000fe20000410000 */
[----:B------:R-:W-:Y:S01]  /*c4f0*/  MOV R152, R245 ;  /* 0x000000f500987202 */ /* 0x000fe20000000f00 */
[----:B------:R-:W-:Y:S01]  /*c500*/  IMAD.MOV.U32 R162, RZ, RZ, R47 ;  /* 0x000000ffffa27224 */ /* 0x000fe200078e002f */
[----:B------:R-:W-:Y:S01]  /*c510*/  MOV R153, R85 ;  /* 0x0000005500997202 */ /* 0x000fe20000000f00 */
[C---:B------:R-:W-:Y:S04]  /*c520*/  HMMA.16816.F32 R32, R76.reuse, R38, R32 ;  /* 0x000000264c20723c */ /* 0x040fe80000001820 */
[----:B------:R-:W-:Y:S01]  /*c530*/  FMUL.FTZ R47, R0, R163 ;  /* 0x000000a3002f7220 */ /* 0x000fe20000410000 */
[----:B------:R-:W-:Y:S01]  /*c540*/  MOV R163, R86 ;  /* 0x0000005600a37202 */ /* 0x000fe20000000f00 */
[----:B------:R-:W-:Y:S02]  /*c550*/  IMAD.MOV.U32 R86, RZ, RZ, R49 ;  /* 0x000000ffff567224 */ /* 0x000fe400078e0031 */
[C---:B------:R-:W-:Y:S04]  /*c560*/  FMUL.FTZ R38, R3.reuse, R154 ;  /* 0x0000009a03267220 */ /* 0x040fe80000410000 */
[----:B-1----:R-:W-:Y:S02]  /*c570*/  FFMA.FTZ R2, R56, c[0x0][0x2d0], -R88 ;  /* 0x0000b40038027a23 */ /* 0x002fe40000010858 */
[----:B------:R-:W-:Y:S02]  /*c580*/  IMAD.MOV.U32 R156, RZ, RZ, R86 ;  /* 0x000000ffff9c7224 */ /* 0x000fe400078e0056 */
[----:B------:R1:W-:Y:S01]  /*c590*/  MUFU.EX2 R120, R2 ;  /* 0x0000000200787308 */ /* 0x0003e20000000800 */
[----:B------:R-:W-:Y:S02]  /*c5a0*/  FMUL.FTZ R39, R3, R155 ;  /* 0x0000009b03277220 */ /* 0x000fe40000410000 */
[----:B------:R-:W-:Y:S01]  /*c5b0*/  FMUL.FTZ R49, R69, R165 ;  /* 0x000000a545317220 */ /* 0x000fe20000410000 */
[----:B------:R-:W-:Y:S01]  /*c5c0*/  MOV R165, R50 ;  /* 0x0000003200a57202 */ /* 0x000fe20000000f00 */
[C---:B------:R-:W-:Y:S02]  /*c5d0*/  FMUL.FTZ R50, R3.reuse, R166 ;  /* 0x000000a603327220 */ /* 0x040fe40000410000 */
[----:B------:R-:W-:Y:S01]  /*c5e0*/  FMUL.FTZ R51, R3, R167 ;  /* 0x000000a703337220 */ /* 0x000fe20000410000 */
[-C--:B------:R-:W-:Y:S03]  /*c5f0*/  HMMA.16816.F32 R36, R76, R52.reuse, R36 ;  /* 0x000000344c24723c */ /* 0x080fe60000001824 */
[----:B------:R-:W-:Y:S01]  /*c600*/  IMAD.MOV.U32 R166, RZ, RZ, R82 ;  /* 0x000000ffffa67224 */ /* 0x000fe200078e0052 */
[----:B------:R-:W-:Y:S01]  /*c610*/  MOV R167, R81 ;  /* 0x0000005100a77202 */ /* 0x000fe20000000f00 */
[C---:B------:R-:W-:Y:S01]  /*c620*/  FMUL.FTZ R56, R68.reuse, R172 ;  /* 0x000000ac44387220 */ /* 0x040fe20000410000 */
[----:B------:R-:W2:Y:S01]  /*c630*/  LDSM.16.MT88.4 R80, [R227] ;  /* 0x00000000e350783b */ /* 0x000ea20000004200 */
[----:B------:R-:W-:Y:S01]  /*c640*/  IMAD.MOV.U32 R123, RZ, RZ, R91 ;  /* 0x000000ffff7b7224 */ /* 0x000fe200078e005b */
[C---:B------:R-:W-:Y:S04]  /*c650*/  HMMA.16816.F32 R40, R64.reuse, R52, R40 ;  /* 0x000000344028723c */ /* 0x040fe80000001828 */
[--C-:B------:R-:W-:Y:S03]  /*c660*/  FFMA.FTZ R91, R193, c[0x0][0x2d0], -R88.reuse ;  /* 0x0000b400c15b7a23 */ /* 0x100fe60000010858 */
[--C-:B------:R-:W-:Y:S01]  /*c670*/  FFMA.FTZ R53, R59, c[0x0][0x2d0], -R88.reuse ;  /* 0x0000b4003b357a23 */ /* 0x100fe20000010858 */
[----:B------:R3:W-:Y:S01]  /*c680*/  MUFU.EX2 R136, R91 ;  /* 0x0000005b00887308 */ /* 0x0007e20000000800 */
[----:B-1----:R-:W-:Y:S01]  /*c690*/  FFMA.FTZ R2, R57, c[0x0][0x2d0], -R88 ;  /* 0x0000b40039027a23 */ /* 0x002fe20000010858 */
[-C--:B------:R-:W-:Y:S03]  /*c6a0*/  HMMA.16816.F32 R44, R64, R54.reuse, R44 ;  /* 0x00000036402c723c */ /* 0x080fe6000000182c */
[----:B------:R-:W-:Y:S01]  /*c6b0*/  FMUL.FTZ R52, R69, R168 ;  /* 0x000000a845347220 */ /* 0x000fe20000410000 */
[----:B------:R-:W-:Y:S01]  /*c6c0*/  MOV R168, R95 ;  /* 0x0000005f00a87202 */ /* 0x000fe20000000f00 */
[----:B------:R-:W-:Y:S02]  /*c6d0*/  IMAD.MOV.U32 R95, RZ, RZ, R244 ;  /* 0x000000ffff5f7224 */ /* 0x000fe400078e00f4 */
[----:B------:R-:W-:Y:S01]  /*c6e0*/  FMUL.FTZ R57, R68, R173 ;  /* 0x000000ad44397220 */ /* 0x000fe20000410000 */
[----:B------:R1:W-:Y:S01]  /*c6f0*/  MUFU.EX2 R147, R2 ;  /* 0x0000000200937308 */ /* 0x0003e20000000800 */
[C---:B------:R-:W-:Y:S04]  /*c700*/  HMMA.16816.F32 R48, R76.reuse, R54, R48 ;  /* 0x000000364c30723c */ /* 0x040fe80000001830 */
[----:B------:R-:W-:Y:S03]  /*c710*/  FMUL.FTZ R59, R0, R175 ;  /* 0x000000af003b7220 */ /* 0x000fe60000410000 */
[C---:B------:R-:W-:Y:S02]  /*c720*/  FMUL.FTZ R55, R3.reuse, R171 ;  /* 0x000000ab03377220 */ /* 0x040fe40000410000 */
[----:B------:R4:W-:Y:S03]  /*c730*/  MUFU.EX2 R122, R53 ;  /* 0x00000035007a7308 */ /* 0x0009e60000000800 */
[----:B------:R-:W-:Y:S02]  /*c740*/  IMAD.MOV.U32 R171, RZ, RZ, R251 ;  /* 0x000000ffffab7224 */ /* 0x000fe400078e00fb */
[----:B------:R-:W-:Y:S01]  /*c750*/  FMUL.FTZ R54, R3, R170 ;  /* 0x000000aa03367220 */ /* 0x000fe20000410000 */
[----:B------:R-:W-:Y:S01]  /*c760*/  MOV R170, R87 ;  /* 0x0000005700aa7202 */ /* 0x000fe20000000f00 */
[--C-:B---3--:R-:W-:Y:S01]  /*c770*/  FFMA.FTZ R91, R92, c[0x0][0x2d0], -R88.reuse ;  /* 0x0000b4005c5b7a23 */ /* 0x108fe20000010858 */
[----:B------:R-:W3:Y:S01]  /*c780*/  LDSM.16.MT88.4 R84, [R224+0x800] ;  /* 0x00080000e054783b */ /* 0x000ee20000004200 */
[--C-:B-1----:R-:W-:Y:S02]  /*c790*/  FFMA.FTZ R2, R58, c[0x0][0x2d0], -R88.reuse ;  /* 0x0000b4003a027a23 */ /* 0x102fe40000010858 */
[----:B------:R-:W-:Y:S01]  /*c7a0*/  FMUL.FTZ R58, R0, R174 ;  /* 0x000000ae003a7220 */ /* 0x000fe20000410000 */
[----:B------:R-:W-:Y:S01]  /*c7b0*/  MOV R174, R106 ;  /* 0x0000006a00ae7202 */ /* 0x000fe20000000f00 */
[----:B------:R1:W-:Y:S01]  /*c7c0*/  MUFU.EX2 R148, R2 ;  /* 0x0000000200947308 */ /* 0x0003e20000000800 */
[--C-:B------:R-:W-:Y:S02]  /*c7d0*/  FFMA.FTZ R106, R243, c[0x0][0x2d0], -R89.reuse ;  /* 0x0000b400f36a7a23 */ /* 0x100fe40000010859 */
[----:B----4-:R-:W-:Y:S01]  /*c7e0*/  FMUL.FTZ R53, R69, R169 ;  /* 0x000000a945357220 */ /* 0x010fe20000410000 */
[----:B------:R-:W-:Y:S01]  /*c7f0*/  MOV R169, R90 ;  /* 0x0000005a00a97202 */ /* 0x000fe20000000f00 */
[----:B------:R-:W-:Y:S05]  /*c800*/  FFMA.FTZ R90, R197, c[0x0][0x2d0], -R88 ;  /* 0x0000b400c55a7a23 */ /* 0x000fea0000010858 */
[----:B------:R-:W-:Y:S01]  /*c810*/  MUFU.EX2 R244, R90 ;  /* 0x0000005a00f47308 */ /* 0x000fe20000000800 */
[-C--:B--2---:R-:W-:Y:S08]  /*c820*/  HMMA.16816.F32 R52, R76, R80.reuse, R52 ;  /* 0x000000504c34723c */ /* 0x084ff00000001834 */
[C---:B------:R-:W-:Y:S04]  /*c830*/  HMMA.16816.F32 R56, R64.reuse, R80, R56 ;  /* 0x000000504038723c */ /* 0x040fe80000001838 */
[--C-:B-1----:R-:W-:Y:S02]  /*c840*/  FFMA.FTZ R2, R60, c[0x0][0x2d0], -R89.reuse ;  /* 0x0000b4003c027a23 */ /* 0x102fe40000010859 */
[----:B------:R-:W-:Y:S02]  /*c850*/  FMUL.FTZ R60, R68, R176 ;  /* 0x000000b0443c7220 */ /* 0x000fe40000410000 */
[----:B------:R1:W-:Y:S04]  /*c860*/  MUFU.EX2 R112, R2 ;  /* 0x0000000200707308 */ /* 0x0003e80000000800 */
[--C-:B-1----:R-:W-:Y:S02]  /*c870*/  FFMA.FTZ R2, R62, c[0x0][0x2d0], -R89.reuse ;  /* 0x0000b4003e027a23 */ /* 0x102fe40000010859 */
[----:B------:R-:W-:Y:S04]  /*c880*/  FMUL.FTZ R62, R0, R178 ;  /* 0x000000b2003e7220 */ /* 0x000fe80000410000 */
[----:B------:R1:W2:Y:S02]  /*c890*/  MUFU.EX2 R134, R2 ;  /* 0x0000000200867308 */ /* 0x0002a40000000800 */
[--C-:B-1----:R-:W-:Y:S01]  /*c8a0*/  FFMA.FTZ R2, R61, c[0x0][0x2d0], -R89.reuse ;  /* 0x0000b4003d027a23 */ /* 0x102fe20000010859 */
[----:B--2---:R-:W-:Y:S01]  /*c8b0*/  F2FP.PACK_AB R80, R134, R112 ;  /* 0x000000708650723e */ /* 0x004fe200000000ff */
[----:B------:R-:W-:Y:S06]  /*c8c0*/  FMUL.FTZ R61, R68, R177 ;  /* 0x000000b1443d7220 */ /* 0x000fec0000410000 */
[----:B------:R1:W-:Y:S02]  /*c8d0*/  MUFU.EX2 R142, R2 ;  /* 0x00000002008e7308 */ /* 0x0003e40000000800 */
[----:B-1----:R-:W-:Y:S02]  /*c8e0*/  FFMA.FTZ R2, R63, c[0x0][0x2d0], -R89 ;  /* 0x0000b4003f027a23 */ /* 0x002fe40000010859 */
[----:B------:R-:W-:Y:S06]  /*c8f0*/  FMUL.FTZ R63, R0, R179 ;  /* 0x000000b3003f7220 */ /* 0x000fec0000410000 */
[----:B------:R1:W2:Y:S01]  /*c900*/  MUFU.EX2 R143, R2 ;  /* 0x00000002008f7308 */ /* 0x0002a20000000800 */
[-C--:B------:R-:W-:Y:S07]  /*c910*/  HMMA.16816.F32 R60, R64, R82.reuse, R60 ;  /* 0x00000052403c723c */ /* 0x080fee000000183c */
[C---:B------:R-:W-:Y:S01]  /*c920*/  FMUL.FTZ R64, R69.reuse, R180 ;  /* 0x000000b445407220 */ /* 0x040fe20000410000 */
[----:B------:R-:W-:Y:S01]  /*c930*/  MOV R180, R117 ;  /* 0x0000007500b47202 */ /* 0x000fe20000000f00 */
[----:B------:R-:W-:Y:S01]  /*c940*/  FMUL.FTZ R65, R69, R181 ;  /* 0x000000b545417220 */ /* 0x000fe20000410000 */
[----:B------:R-:W-:Y:S02]  /*c950*/  MUFU.EX2 R117, R106 ;  /* 0x0000006a00757308 */ /* 0x000fe40000000800 */
[C---:B------:R-:W-:Y:S02]  /*c960*/  FMUL.FTZ R66, R3.reuse, R182 ;  /* 0x000000b603427220 */ /* 0x040fe40000410000 */
[----:B------:R-:W-:Y:S02]  /*c970*/  FMUL.FTZ R67, R3, R183 ;  /* 0x000000b703437220 */ /* 0x000fe40000410000 */
[----:B------:R-:W-:Y:S02]  /*c980*/  IMAD.MOV.U32 R181, RZ, RZ, R116 ;  /* 0x000000ffffb57224 */ /* 0x000fe400078e0074 */
[--C-:B-1----:R-:W-:Y:S03]  /*c990*/  FFMA.FTZ R2, R184, c[0x0][0x2d0], -R96.reuse ;  /* 0x0000b400b8027a23 */ /* 0x102fe60000010860 */
[----:B------:R-:W-:Y:S01]  /*c9a0*/  HMMA.16816.F32 R64, R76, R82, R64 ;  /* 0x000000524c40723c */ /* 0x000fe20000001840 */
[----:B------:R1:W-:Y:S06]  /*c9b0*/  MUFU.EX2 R111, R2 ;  /* 0x00000002006f7308 */ /* 0x0003ec0000000800 */
[----:B------:R-:W-:Y:S02]  /*c9c0*/  F2FP.PACK_AB R78, R149, R151 ;  /* 0x00000097954e723e */ /* 0x000fe400000000ff */
[----:B------:R-:W-:Y:S03]  /*c9d0*/  F2FP.PACK_AB R79, R148, R147 ;  /* 0x00000093944f723e */ /* 0x000fe600000000ff */
[----:B------:R-:W-:Y:S02]  /*c9e0*/  F2FP.PACK_AB R76, R127, R125 ;  /* 0x0000007d7f4c723e */ /* 0x000fe400000000ff */
[----:B------:R-:W-:Y:S02]  /*c9f0*/  F2FP.PACK_AB R77, R122, R120 ;  /* 0x000000787a4d723e */ /* 0x000fe400000000ff */
[----:B--2---:R-:W-:Y:S05]  /*ca00*/  F2FP.PACK_AB R82, R143, R142 ;  /* 0x0000008e8f52723e */ /* 0x004fea00000000ff */
[-C--:B---3--:R-:W-:Y:S03]  /*ca10*/  HMMA.16816.F32 R4, R76, R84.reuse, R4 ;  /* 0x000000544c04723c */ /* 0x088fe60000001804 */
[--C-:B-1----:R-:W-:Y:S02]  /*ca20*/  FFMA.FTZ R2, R186, c[0x0][0x2d0], -R96.reuse ;  /* 0x0000b400ba027a23 */ /* 0x102fe40000010860 */
[----:B------:R-:W-:Y:S10]  /*ca30*/  MUFU.EX2 R186, R101 ;  /* 0x0000006500ba7308 */ /* 0x000ff40000000800 */
[----:B------:R1:W2:Y:S02]  /*ca40*/  MUFU.EX2 R126, R2 ;  /* 0x00000002007e7308 */ /* 0x0002a40000000800 */
[--C-:B-1----:R-:W-:Y:S01]  /*ca50*/  FFMA.FTZ R2, R185, c[0x0][0x2d0], -R96.reuse ;  /* 0x0000b400b9027a23 */ /* 0x102fe20000010860 */
[----:B--2---:R-:W-:Y:S07]  /*ca60*/  F2FP.PACK_AB R81, R126, R111 ;  /* 0x0000006f7e51723e */ /* 0x004fee00000000ff */
[----:B------:R1:W-:Y:S02]  /*ca70*/  MUFU.EX2 R128, R2 ;  /* 0x0000000200807308 */ /* 0x0003e40000000800 */
[----:B-1----:R-:W-:Y:S08]  /*ca80*/  FFMA.FTZ R2, R187, c[0x0][0x2d0], -R96 ;  /* 0x0000b400bb027a23 */ /* 0x002ff00000010860 */
[----:B------:R-:W-:Y:S10]  /*ca90*/  MUFU.EX2 R187, R98 ;  /* 0x0000006200bb7308 */ /* 0x000ff40000000800 */
        /* <DEDUP_REMOVED lines=9> */
[----:B------:R1:W3:Y:S04]  /*cb30*/  MUFU.EX2 R146, R2 ;  /* 0x0000000200927308 */ /* 0x0002e80000000800 */
[--C-:B-1----:R-:W-:Y:S06]  /*cb40*/  FFMA.FTZ R2, R190, c[0x0][0x2d0], -R75.reuse ;  /* 0x0000b400be027a23 */ /* 0x102fec000001084b */
[----:B------:R1:W-:Y:S01]  /*cb50*/  MUFU.EX2 R176, R2 ;  /* 0x0000000200b07308 */ /* 0x0003e20000000800 */
[-C--:B--2---:R-:W-:Y:S08]  /*cb60*/  HMMA.16816.F32 R20, R76, R84.reuse, R20 ;  /* 0x000000544c14723c */ /* 0x084ff00000001814 */
[C---:B------:R-:W-:Y:S08]  /*cb70*/  HMMA.16816.F32 R24, R80.reuse, R84, R24 ;  /* 0x000000545018723c */ /* 0x040ff00000001818 */
[-C--:B------:R-:W-:Y:S04]  /*cb80*/  HMMA.16816.F32 R28, R80, R86.reuse, R28 ;  /* 0x00000056501c723c */ /* 0x080fe8000000181c */
[----:B-1----:R-:W-:Y:S04]  /*cb90*/  FFMA.FTZ R2, R192, c[0x0][0x2d0], -R75 ;  /* 0x0000b400c0027a23 */ /* 0x002fe8000001084b */
[C---:B------:R-:W-:Y:S01]  /*cba0*/  HMMA.16816.F32 R32, R76.reuse, R86, R32 ;  /* 0x000000564c20723c */ /* 0x040fe20000001820 */
[----:B------:R1:W2:Y:S01]  /*cbb0*/  MUFU.EX2 R251, R2 ;  /* 0x0000000200fb7308 */ /* 0x0002a20000000800 */
[----:B------:R-:W4:Y:S02]  /*cbc0*/  LDSM.16.MT88.4 R84, [R225+0x800] ;  /* 0x00080000e154783b */ /* 0x000f240000004200 */
[--C-:B-1----:R-:W-:Y:S07]  /*cbd0*/  FFMA.FTZ R2, R196, c[0x0][0x2d0], -R88.reuse ;  /* 0x0000b400c4027a23 */ /* 0x102fee0000010858 */
[----:B------:R1:W1:Y:S01]  /*cbe0*/  MUFU.EX2 R139, R2 ;  /* 0x00000002008b7308 */ /* 0x0002620000000800 */
[-C--:B----4-:R-:W-:Y:S08]  /*cbf0*/  HMMA.16816.F32 R36, R76, R84.reuse, R36 ;  /* 0x000000544c24723c */ /* 0x090ff00000001824 */
[C---:B------:R-:W-:Y:S04]  /*cc00*/  HMMA.16816.F32 R40, R80.reuse, R84, R40 ;  /* 0x000000545028723c */ /* 0x040fe80000001828 */
[----:B-1----:R-:W-:Y:S04]  /*cc10*/  FFMA.FTZ R2, R194, c[0x0][0x2d0], -R88 ;  /* 0x0000b400c2027a23 */ /* 0x002fe80000010858 */
[----:B------:R1:W4:Y:S01]  /*cc20*/  MUFU.EX2 R141, R2 ;  /* 0x00000002008d7308 */ /* 0x0003220000000800 */
[-C--:B------:R-:W-:Y:S08]  /*cc30*/  HMMA.16816.F32 R44, R80, R86.reuse, R44 ;  /* 0x00000056502c723c */ /* 0x080ff0000000182c */
[C---:B------:R-:W-:Y:S01]  /*cc40*/  HMMA.16816.F32 R48, R76.reuse, R86, R48 ;  /* 0x000000564c30723c */ /* 0x040fe20000001830 */
[----:B------:R-:W2:Y:S03]  /*cc50*/  LDSM.16.MT88.4 R84, [R227+0x800] ;  /* 0x00080000e354783b */ /* 0x000ea60000004200 */
[--C-:B-1----:R-:W-:Y:S04]  /*cc60*/  FFMA.FTZ R2, R198, c[0x0][0x2d0], -R89.reuse ;  /* 0x0000b400c6027a23 */ /* 0x102fe80000010859 */
[----:B------:R1:W-:Y:S01]  /*cc70*/  MUFU.EX2 R137, R2 ;  /* 0x0000000200897308 */ /* 0x0003e20000000800 */
[-C--:B--2---:R-:W-:Y:S03]  /*cc80*/  HMMA.16816.F32 R52, R76, R84.reuse, R52 ;  /* 0x000000544c34723c */ /* 0x084fe60000001834 */
[----:B-1----:R-:W-:Y:S06]  /*cc90*/  FFMA.FTZ R2, R199, c[0x0][0x2d0], -R89 ;  /* 0x0000b400c7027a23 */ /* 0x002fec0000010859 */
[----:B------:R1:W2:Y:S01]  /*cca0*/  MUFU.EX2 R138, R2 ;  /* 0x00000002008a7308 */ /* 0x0002a20000000800 */
[C---:B------:R-:W-:Y:S07]  /*ccb0*/  HMMA.16816.F32 R56, R80.reuse, R84, R56 ;  /* 0x000000545038723c */ /* 0x040fee0000001838 */
[----:B------:R-:W-:Y:S01]  /*ccc0*/  FFMA.FTZ R84, R212, c[0x0][0x2d0], -R75 ;  /* 0x0000b400d4547a23 */ /* 0x000fe2000001084b */
[-C--:B------:R-:W-:Y:S01]  /*ccd0*/  HMMA.16816.F32 R60, R80, R86.reuse, R60 ;  /* 0x00000056503c723c */ /* 0x080fe2000000183c */
[----:B------:R-:W2:Y:S02]  /*cce0*/  LDSM.16.MT88.4 R80, [R224+0x1000] ;  /* 0x00100000e050783b */ /* 0x000ea40000004200 */
[----:B------:R2:W-:Y:S05]  /*ccf0*/  MUFU.EX2 R212, R84 ;  /* 0x0000005400d47308 */ /* 0x0005ea0000000800 */
[----:B------:R-:W-:Y:S04]  /*cd00*/  HMMA.16816.F32 R64, R76, R86, R64 ;  /* 0x000000564c40723c */ /* 0x000fe80000001840 */
[--C-:B-1----:R-:W-:Y:S03]  /*cd10*/  FFMA.FTZ R2, R200, c[0x0][0x2d0], -R89.reuse ;  /* 0x0000b400c8027a23 */ /* 0x102fe60000010859 */
[----:B---3--:R-:W-:Y:S01]  /*cd20*/  F2FP.PACK_AB R76, R146, R145 ;  /* 0x00000091924c723e */ /* 0x008fe200000000ff */
[----:B------:R1:W-:Y:S01]  /*cd30*/  MUFU.EX2 R140, R2 ;  /* 0x00000002008c7308 */ /* 0x0003e20000000800 */
[----:B------:R-:W-:Y:S03]  /*cd40*/  F2FP.PACK_AB R78, R251, R176 ;  /* 0x000000b0fb4e723e */ /* 0x000fe600000000ff */
[----:B------:R-:W-:Y:S02]  /*cd50*/  F2FP.PACK_AB R77, R139, R136 ;  /* 0x000000888b4d723e */ /* 0x000fe400000000ff */
[----:B----4-:R-:W-:Y:S02]  /*cd60*/  F2FP.PACK_AB R79, R244, R141 ;  /* 0x0000008df44f723e */ /* 0x010fe400000000ff */
[----:B--2---:R-:W-:Y:S05]  /*cd70*/  F2FP.PACK_AB R84, R138, R137 ;  /* 0x000000898a54723e */ /* 0x004fea00000000ff */
[-C--:B------:R-:W-:Y:S03]  /*cd80*/  HMMA.16816.F32 R4, R76, R80.reuse, R4 ;  /* 0x000000504c04723c */ /* 0x080fe60000001804 */
[----:B-1----:R-:W-:Y:S04]  /*cd90*/  FFMA.FTZ R2, R201, c[0x0][0x2d0], -R89 ;  /* 0x0000b400c9027a23 */ /* 0x002fe80000010859 */
[----:B------:R1:W2:Y:S02]  /*cda0*/  MUFU.EX2 R245, R2 ;  /* 0x0000000200f57308 */ /* 0x0002a40000000800 */
[--C-:B-1----:R-:W-:Y:S03]  /*cdb0*/  FFMA.FTZ R2, R203, c[0x0][0x2d0], -R96.reuse ;  /* 0x0000b400cb027a23 */ /* 0x102fe60000010860 */
[----:B--2---:R-:W-:Y:S05]  /*cdc0*/  F2FP.PACK_AB R86, R245, R140 ;  /* 0x0000008cf556723e */ /* 0x004fea00000000ff */
[----:B------:R-:W-:Y:S10]  /*cdd0*/  MUFU.EX2 R203, R91 ;  /* 0x0000005b00cb7308 */ /* 0x000ff40000000800 */
        /* <DEDUP_REMOVED lines=16> */
[----:B------:R1:W-:Y:S04]  /*cee0*/  MUFU.EX2 R221, R2 ;  /* 0x0000000200dd7308 */ /* 0x0003e80000000800 */
[----:B-1----:R-:W-:Y:S06]  /*cef0*/  FFMA.FTZ R2, R218, c[0x0][0x2d0], -R75 ;  /* 0x0000b400da027a23 */ /* 0x002fec000001084b */
[----:B------:R1:W-:Y:S01]  /*cf00*/  MUFU.EX2 R218, R2 ;  /* 0x0000000200da7308 */ /* 0x0003e20000000800 */
[-C--:B--2---:R-:W-:Y:S08]  /*cf10*/  HMMA.16816.F32 R20, R76, R80.reuse, R20 ;  /* 0x000000504c14723c */ /* 0x084ff00000001814 */
[C---:B------:R-:W-:Y:S08]  /*cf20*/  HMMA.16816.F32 R24, R84.reuse, R80, R24 ;  /* 0x000000505418723c */ /* 0x040ff00000001818 */
[-C--:B------:R-:W-:Y:S04]  /*cf30*/  HMMA.16816.F32 R28, R84, R82.reuse, R28 ;  /* 0x00000052541c723c */ /* 0x080fe8000000181c */
[--C-:B-1----:R-:W-:Y:S04]  /*cf40*/  FFMA.FTZ R2, R248, c[0x0][0x2d0], -R88.reuse ;  /* 0x0000b400f8027a23 */ /* 0x102fe80000010858 */
[C---:B------:R-:W-:Y:S01]  /*cf50*/  HMMA.16816.F32 R32, R76.reuse, R82, R32 ;  /* 0x000000524c20723c */ /* 0x040fe20000001820 */
[----:B------:R1:W-:Y:S01]  /*cf60*/  MUFU.EX2 R154, R2 ;  /* 0x00000002009a7308 */ /* 0x0003e20000000800 */
[----:B------:R-:W2:Y:S02]  /*cf70*/  LDSM.16.MT88.4 R80, [R225+0x1000] ;  /* 0x00100000e150783b */ /* 0x000ea40000004200 */
[--C-:B-1----:R-:W-:Y:S01]  /*cf80*/  FFMA.FTZ R2, R171, c[0x0][0x2d0], -R88.reuse ;  /* 0x0000b400ab027a23 */ /* 0x102fe20000010858 */
[----:B------:R-:W-:Y:S01]  /*cf90*/  MOV R171, R170 ;  /* 0x000000aa00ab7202 */ /* 0x000fe20000000f00 */
[----:B------:R-:W-:Y:S01]  /*cfa0*/  IMAD.MOV.U32 R170, RZ, RZ, R169 ;  /* 0x000000ffffaa7224 */ /* 0x000fe200078e00a9 */
[----:B------:R-:W-:Y:S04]  /*cfb0*/  MOV R169, R168 ;  /* 0x000000a800a97202 */ /* 0x000fe80000000f00 */
[----:B------:R1:W-:Y:S01]  /*cfc0*/  MUFU.EX2 R207, R2 ;  /* 0x0000000200cf7308 */ /* 0x0003e20000000800 */
[----:B------:R-:W-:Y:S01]  /*cfd0*/  IMAD.MOV.U32 R168, RZ, RZ, R167 ;  /* 0x000000ffffa87224 */ /* 0x000fe200078e00a7 */
[----:B------:R-:W-:Y:S01]  /*cfe0*/  MOV R167, R166 ;  /* 0x000000a600a77202 */ /* 0x000fe20000000f00 */
        /* <DEDUP_REMOVED lines=10> */
[-C--:B--2---:R-:W-:Y:S01]  /*d090*/  HMMA.16816.F32 R36, R76, R80.reuse, R36 ;  /* 0x000000504c24723c */ /* 0x084fe20000001824 */
[----:B------:R2:W5:Y:S07]  /*d0a0*/  LDL.LU R233, [R1+0x7c] ;  /* 0x00007c0001e97983 */ /* 0x00056e0000300800 */
[C---:B------:R-:W-:Y:S04]  /*d0b0*/  HMMA.16816.F32 R40, R84.reuse, R80, R40 ;  /* 0x000000505428723c */ /* 0x040fe80000001828 */
[----:B-1----:R-:W-:Y:S02]  /*d0c0*/  FFMA.FTZ R2, R171, c[0x0][0x2d0], -R88 ;  /* 0x0000b400ab027a23 */ /* 0x002fe40000010858 */
[----:B------:R-:W-:Y:S01]  /*d0d0*/  IMAD.MOV.U32 R171, RZ, RZ, R170 ;  /* 0x000000ffffab7224 */ /* 0x000fe200078e00aa */
[----:B------:R-:W-:Y:S01]  /*d0e0*/  MOV R170, R169 ;  /* 0x000000a900aa7202 */ /* 0x000fe20000000f00 */
[-C--:B------:R-:W-:Y:S01]  /*d0f0*/  HMMA.16816.F32 R44, R84, R82.reuse, R44 ;  /* 0x00000052542c723c */ /* 0x080fe2000000182c */
[----:B------:R1:W-:Y:S03]  /*d100*/  MUFU.EX2 R206, R2 ;  /* 0x0000000200ce7308 */ /* 0x0003e60000000800 */
[----:B------:R-:W-:Y:S01]  /*d110*/  IMAD.MOV.U32 R169, RZ, RZ, R168 ;  /* 0x000000ffffa97224 */ /* 0x000fe200078e00a8 */
[----:B------:R-:W-:Y:S01]  /*d120*/  MOV R168, R167 ;  /* 0x000000a700a87202 */ /* 0x000fe20000000f00 */
[----:B------:R-:W-:Y:S01]  /*d130*/  IMAD.MOV.U32 R167, RZ, RZ, R166 ;  /* 0x000000ffffa77224 */ /* 0x000fe200078e00a6 */
[----:B------:R-:W-:Y:S01]  /*d140*/  MOV R166, R165 ;  /* 0x000000a500a67202 */ /* 0x000fe20000000f00 */
[C---:B------:R-:W-:Y:S04]  /*d150*/  HMMA.16816.F32 R48, R76.reuse, R82, R48 ;  /* 0x000000524c30723c */ /* 0x040fe80000001830 */
[----:B------:R-:W-:Y:S01]  /*d160*/  IMAD.MOV.U32 R165, RZ, RZ, R164 ;  /* 0x000000ffffa57224 */ /* 0x000fe200078e00a4 */
[----:B------:R-:W-:Y:S01]  /*d170*/  MOV R164, R163 ;  /* 0x000000a300a47202 */ /* 0x000fe20000000f00 */
[----:B------:R-:W-:Y:S01]  /*d180*/  IMAD.MOV.U32 R163, RZ, RZ, R162 ;  /* 0x000000ffffa37224 */ /* 0x000fe200078e00a2 */
[----:B------:R-:W-:Y:S01]  /*d190*/  MOV R162, R160 ;  /* 0x000000a000a27202 */ /* 0x000fe20000000f00 */
[----:B------:R-:W-:Y:S01]  /*d1a0*/  IMAD.MOV.U32 R160, RZ, RZ, R159 ;  /* 0x000000ffffa07224 */ /* 0x000fe200078e009f */
[----:B------:R-:W-:Y:S03]  /*d1b0*/  MOV R159, R158 ;  /* 0x0000009e009f7202 */ /* 0x000fe60000000f00 */
[----:B------:R-:W-:Y:S01]  /*d1c0*/  IMAD.MOV.U32 R158, RZ, RZ, R157 ;  /* 0x000000ffff9e7224 */ /* 0x000fe200078e009d */
[----:B------:R-:W-:Y:S01]  /*d1d0*/  MOV R157, R156 ;  /* 0x0000009c009d7202 */ /* 0x000fe20000000f00 */
[----:B------:R-:W-:Y:S01]  /*d1e0*/  IMAD.MOV.U32 R156, RZ, RZ, R153 ;  /* 0x000000ffff9c7224 */ /* 0x000fe200078e0099 */
[----:B------:R-:W-:Y:S01]  /*d1f0*/  MOV R153, R234 ;  /* 0x000000ea00997202 */ /* 0x000fe20000000f00 */
[----:B------:R-:W-:Y:S01]  /*d200*/  IMAD.MOV.U32 R172, RZ, RZ, R170 ;  /* 0x000000ffffac7224 */ /* 0x000fe200078e00aa */
[----:B------:R2:W5:Y:S01]  /*d210*/  LDL.LU R234, [R1+0x78] ;  /* 0x0000780001ea7983 */ /* 0x0005620000300800 */
[----:B-1----:R-:W-:Y:S01]  /*d220*/  FFMA.FTZ R2, R171, c[0x0][0x2d0], -R89 ;  /* 0x0000b400ab027a23 */ /* 0x002fe20000010859 */
        /* <DEDUP_REMOVED lines=13> */
[----:B------:R1:W-:Y:S01]  /*d300*/  MUFU.EX2 R153, R2 ;  /* 0x0000000200997308 */ /* 0x0003e20000000800 */
[----:B------:R-:W-:Y:S01]  /*d310*/  IMAD.MOV.U32 R159, RZ, RZ, R157 ;  /* 0x000000ffff9f7224 */ /* 0x000fe200078e009d */
[----:B------:R-:W-:Y:S01]  /*d320*/  MOV R157, R156 ;  /* 0x0000009c009d7202 */ /* 0x000fe20000000f00 */
[----:B------:R-:W-:Y:S01]  /*d330*/  FFMA.FTZ R90, R172, c[0x0][0x2d0], -R89 ;  /* 0x0000b400ac5a7a23 */ /* 0x000fe20000010859 */
        /* <DEDUP_REMOVED lines=14> */
[----:B------:R-:W3:Y:S01]  /*d420*/  MUFU.EX2 R158, R90 ;  /* 0x0000005a009e7308 */ /* 0x000ee20000000800 */
[----:B------:R-:W-:Y:S02]  /*d430*/  IMAD.MOV.U32 R129, RZ, RZ, R119 ;  /* 0x000000ffff817224 */ /* 0x000fe400078e0077 */
[----:B------:R2:W5:Y:S01]  /*d440*/  LDL.LU R119, [R1+0x74] ;  /* 0x0000740001777983 */ /* 0x0005620000300800 */
[--C-:B------:R-:W-:Y:S01]  /*d450*/  FFMA.FTZ R80, R166, c[0x0][0x2d0], -R89.reuse ;  /* 0x0000b400a6507a23 */ /* 0x100fe20000010859 */
[----:B------:R-:W-:Y:S01]  /*d460*/  MOV R166, R102 ;  /* 0x0000006600a67202 */ /* 0x000fe20000000f00 */
[--C-:B-1----:R-:W-:Y:S01]  /*d470*/  FFMA.FTZ R2, R173, c[0x0][0x2d0], -R89.reuse ;  /* 0x0000b400ad027a23 */ /* 0x102fe20000010859 */
[----:B------:R-:W-:Y:S01]  /*d480*/  MOV R173, R172 ;  /* 0x000000ac00ad7202 */ /* 0x000fe20000000f00 */
[----:B------:R-:W-:Y:S01]  /*d490*/  IMAD.MOV.U32 R172, RZ, RZ, R160 ;  /* 0x000000ffffac7224 */ /* 0x000fe200078e00a0 */
[----:B------:R-:W-:Y:S01]  /*d4a0*/  MOV R160, R159 ;  /* 0x0000009f00a07202 */ /* 0x000fe20000000f00 */
[----:B------:R2:W5:Y:S01]  /*d4b0*/  LDL.LU R230, [R1+0x70] ;  /* 0x0000700001e67983 */ /* 0x0005620000300800 */
[----:B------:R1:W-:Y:S01]  /*d4c0*/  MUFU.EX2 R159, R2 ;  /* 0x00000002009f7308 */ /* 0x0003e20000000800 */
[----:B------:R-:W-:Y:S09]  /*d4d0*/  FFMA.FTZ R102, R252, c[0x0][0x2d0], -R88 ;  /* 0x0000b400fc667a23 */ /* 0x000ff20000010858 */
[----:B------:R4:W-:Y:S10]  /*d4e0*/  MUFU.EX2 R194, R80 ;  /* 0x0000005000c27308 */ /* 0x0009f40000000800 */
[----:B------:R-:W-:Y:S01]  /*d4f0*/  MUFU.EX2 R184, R102 ;  /* 0x0000006600b87308 */ /* 0x000fe20000000800 */
[--C-:B-1----:R-:W-:Y:S02]  /*d500*/  FFMA.FTZ R2, R173, c[0x0][0x2d0], -R89.reuse ;  /* 0x0000b400ad027a23 */ /* 0x102fe40000010859 */
[----:B------:R-:W-:Y:S02]  /*d510*/  IMAD.MOV.U32 R173, RZ, RZ, R108 ;  /* 0x000000ffffad7224 */ /* 0x000fe400078e006c */
[----:B------:R-:W-:Y:S05]  /*d520*/  FFMA.FTZ R108, R210, c[0x0][0x2d0], -R89 ;  /* 0x0000b400d26c7a23 */ /* 0x000fea0000010859 */
[----:B------:R1:W1:Y:S01]  /*d530*/  MUFU.EX2 R205, R2 ;  /* 0x0000000200cd7308 */ /* 0x0002620000000800 */
[----:B----4-:R-:W4:Y:S01]  /*d540*/  LDSM.16.MT88.4 R80, [R227+0x1000] ;  /* 0x00100000e350783b */ /* 0x010f220000004200 */
[----:B-1----:R-:W-:Y:S02]  /*d550*/  FFMA.FTZ R2, R172, c[0x0][0x2d0], -R96 ;  /* 0x0000b400ac027a23 */ /* 0x002fe40000010860 */
[----:B------:R-:W-:Y:S01]  /*d560*/  IMAD.MOV.U32 R172, RZ, RZ, R160 ;  /* 0x000000ffffac7224 */ /* 0x000fe200078e00a0 */
[----:B------:R-:W-:Y:S01]  /*d570*/  MOV R160, R156 ;  /* 0x0000009c00a07202 */ /* 0x000fe20000000f00 */
[----:B------:R-:W-:Y:S04]  /*d580*/  IMAD.MOV.U32 R156, RZ, RZ, R152 ;  /* 0x000000ffff9c7224 */ /* 0x000fe800078e0098 */
[----:B------:R1:W-:Y:S01]  /*d590*/  MUFU.EX2 R152, R2 ;  /* 0x0000000200987308 */ /* 0x0003e20000000800 */
[-C--:B----4-:R-:W-:Y:S08]  /*d5a0*/  HMMA.16816.F32 R52, R76, R80.reuse, R52 ;  /* 0x000000504c34723c */ /* 0x090ff00000001834 */
[C---:B------:R-:W-:Y:S04]  /*d5b0*/  HMMA.16816.F32 R56, R84.reuse, R80, R56 ;  /* 0x000000505438723c */ /* 0x040fe80000001838 */
[----:B-1----:R-:W-:Y:S01]  /*d5c0*/  FFMA.FTZ R2, R171, c[0x0][0x2d0], -R96 ;  /* 0x0000b400ab027a23 */ /* 0x002fe20000010860 */
[----:B------:R-:W-:Y:S01]  /*d5d0*/  MOV R171, R170 ;  /* 0x000000aa00ab7202 */ /* 0x000fe20000000f00 */
[----:B------:R-:W-:Y:S01]  /*d5e0*/  IMAD.MOV.U32 R170, RZ, RZ, R169 ;  /* 0x000000ffffaa7224 */ /* 0x000fe200078e00a9 */
[----:B------:R-:W-:Y:S01]  /*d5f0*/  MOV R169, R168 ;  /* 0x000000a800a97202 */ /* 0x000fe20000000f00 */
[-C--:B------:R-:W-:Y:S01]  /*d600*/  HMMA.16816.F32 R60, R84, R82.reuse, R60 ;  /* 0x00000052543c723c */ /* 0x080fe2000000183c */
[----:B------:R-:W-:Y:S03]  /*d610*/  LDSM.16.MT88.4 R84, [R228+0x1800] ;  /* 0x00180000e454783b */ /* 0x000fe60000004200 */
[----:B------:R-:W-:Y:S01]  /*d620*/  IMAD.MOV.U32 R168, RZ, RZ, R157 ;  /* 0x000000ffffa87224 */ /* 0x000fe200078e009d */
[----:B---3--:R-:W-:Y:S01]  /*d630*/  F2FP.PACK_AB R80, R158, R153 ;  /* 0x000000999e50723e */ /* 0x008fe200000000ff */
[----:B------:R1:W3:Y:S01]  /*d640*/  MUFU.EX2 R157, R2 ;  /* 0x00000002009d7308 */ /* 0x0002e20000000800 */
[--C-:B------:R-:W-:Y:S01]  /*d650*/  FFMA.FTZ R92, R169, c[0x0][0x2d0], -R75.reuse ;  /* 0x0000b400a95c7a23 */ /* 0x100fe2000001084b */
[----:B------:R-:W-:Y:S04]  /*d660*/  HMMA.16816.F32 R64, R76, R82, R64 ;  /* 0x000000524c40723c */ /* 0x000fe80000001840 */
[----:B------:R-:W-:Y:S01]  /*d670*/  MOV R169, R168 ;  /* 0x000000a800a97202 */ /* 0x000fe20000000f00 */
[----:B------:R-:W-:Y:S02]  /*d680*/  IMAD.MOV.U32 R168, RZ, RZ, R162 ;  /* 0x000000ffffa87224 */ /* 0x000fe400078e00a2 */
[----:B------:R-:W-:Y:S01]  /*d690*/  F2FP.PACK_AB R76, R215, R212 ;  /* 0x000000d4d74c723e */ /* 0x000fe200000000ff */
[----:B------:R-:W-:Y:S01]  /*d6a0*/  MUFU.EX2 R162, R92 ;  /* 0x0000005c00a27308 */ /* 0x000fe20000000800 */
[----:B------:R-:W-:Y:S03]  /*d6b0*/  F2FP.PACK_AB R78, R218, R221 ;  /* 0x000000ddda4e723e */ /* 0x000fe600000000ff */
[----:B------:R-:W-:Y:S02]  /*d6c0*/  F2FP.PACK_AB R77, R207, R154 ;  /* 0x0000009acf4d723e */ /* 0x000fe400000000ff */
[----:B------:R-:W-:Y:S02]  /*d6d0*/  F2FP.PACK_AB R79, R206, R203 ;  /* 0x000000cbce4f723e */ /* 0x000fe400000000ff */
[----:B------:R-:W-:Y:S01]  /*d6e0*/  F2FP.PACK_AB R82, R205, R159 ;  /* 0x0000009fcd52723e */ /* 0x000fe200000000ff */
[----:B-1----:R-:W-:Y:S01]  /*d6f0*/  FFMA.FTZ R2, R172, c[0x0][0x2d0], -R96 ;  /* 0x0000b400ac027a23 */ /* 0x002fe20000010860 */
[----:B------:R-:W-:Y:S01]  /*d700*/  MOV R172, R160 ;  /* 0x000000a000ac7202 */ /* 0x000fe20000000f00 */
[----:B------:R-:W-:Y:S01]  /*d710*/  IMAD.MOV.U32 R160, RZ, RZ, R156 ;  /* 0x000000ffffa07224 */ /* 0x000fe200078e009c */
[----:B---3--:R-:W-:Y:S01]  /*d720*/  F2FP.PACK_AB R81, R157, R152 ;  /* 0x000000989d51723e */ /* 0x008fe200000000ff */
[----:B------:R1:W-:Y:S02]  /*d730*/  MUFU.EX2 R156, R2 ;  /* 0x00000002009c7308 */ /* 0x0003e40000000800 */
[----:B------:R-:W-:Y:S01]  /*d740*/  FFMA.FTZ R91, R172, c[0x0][0x2d0], -R75 ;  /* 0x0000b400ac5b7a23 */ /* 0x000fe2000001084b */
[----:B------:R-:W-:Y:S01]  /*d750*/  MOV R172, R118 ;  /* 0x0000007600ac7202 */ /* 0x000fe20000000f00 */
[----:B------:R-:W-:Y:S04]  /*d760*/  FFMA.FTZ R118, R249, c[0x0][0x2d0], -R88 ;  /* 0x0000b400f9767a23 */ /* 0x000fe80000010858 */
[----:B------:R-:W-:Y:S02]  /*d770*/  IMAD.MOV.U32 R179, RZ, RZ, R172 ;  /* 0x000000ffffb37224 */ /* 0x000fe400078e00ac */
[----:B------:R3:W-:Y:S10]  /*d780*/  MUFU.EX2 R198, R91 ;  /* 0x0000005b00c67308 */ /* 0x0007f40000000800 */
[----:B------:R4:W-:Y:S01]  /*d790*/  MUFU.EX2 R106, R118 ;  /* 0x00000076006a7308 */ /* 0x0009e20000000800 */
[--C-:B-1----:R-:W-:Y:S01]  /*d7a0*/  FFMA.FTZ R2, R171, c[0x0][0x2d0], -R96.reuse ;  /* 0x0000b400ab027a23 */ /* 0x102fe20000010860 */
[----:B------:R-:W-:Y:S01]  /*d7b0*/  MOV R171, R170 ;  /* 0x000000aa00ab7202 */ /* 0x000fe20000000f00 */
[----:B------:R-:W-:Y:S01]  /*d7c0*/  IMAD.MOV.U32 R170, RZ, RZ, R165 ;  /* 0x000000ffffaa7224 */ /* 0x000fe200078e00a5 */
[----:B------:R-:W-:Y:S01]  /*d7d0*/  MOV R165, R164 ;  /* 0x000000a400a57202 */ /* 0x000fe20000000f00 */
[----:B------:R-:W-:Y:S05]  /*d7e0*/  IMAD.MOV.U32 R164, RZ, RZ, R163 ;  /* 0x000000ffffa47224 */ /* 0x000fea00078e00a3 */
[----:B------:R1:W1:Y:S01]  /*d7f0*/  MUFU.EX2 R163, R2 ;  /* 0x0000000200a37308 */ /* 0x0002620000000800 */
[--C-:B------:R-:W-:Y:S02]  /*d800*/  FFMA.FTZ R90, R170, c[0x0][0x2d0], -R75.reuse ;  /* 0x0000b400aa5a7a23 */ /* 0x100fe4000001084b */
[--C-:B---3--:R-:W-:Y:S02]  /*d810*/  FFMA.FTZ R91, R164, c[0x0][0x2d0], -R75.reuse ;  /* 0x0000b400a45b7a23 */ /* 0x108fe4000001084b */
[----:B------:R-:W-:Y:S05]  /*d820*/  FFMA.FTZ R164, R74, c[0x0][0x2d0], -R96 ;  /* 0x0000b4004aa47a23 */ /* 0x000fea0000010860 */
[----:B------:R3:W-:Y:S01]  /*d830*/  MUFU.EX2 R201, R90 ;  /* 0x0000005a00c97308 */ /* 0x0007e20000000800 */
[----:B----4-:R-:W-:Y:S09]  /*d840*/  IMAD.MOV.U32 R118, RZ, RZ, R70 ;  /* 0x000000ffff767224 */ /* 0x010ff200078e0046 */
[----:B------:R-:W-:Y:S01]  /*d850*/  MUFU.EX2 R190, R91 ;  /* 0x0000005b00be7308 */ /* 0x000fe20000000800 */
[--C-:B-1----:R-:W-:Y:S01]  /*d860*/  FFMA.FTZ R2, R171, c[0x0][0x2d0], -R75.reuse ;  /* 0x0000b400ab027a23 */ /* 0x102fe2000001084b */
[----:B------:R-:W-:Y:S08]  /*d870*/  F2FP.PACK_AB R83, R163, R156 ;  /* 0x0000009ca353723e */ /* 0x000ff000000000ff */
[----:B------:R1:W-:Y:S01]  /*d880*/  MUFU.EX2 R199, R2 ;  /* 0x0000000200c77308 */ /* 0x0003e20000000800 */
[----:B---3--:R-:W-:Y:S02]  /*d890*/  FFMA.FTZ R90, R165, c[0x0][0x2d0], -R75 ;  /* 0x0000b400a55a7a23 */ /* 0x008fe4000001084b */
[----:B------:R-:W-:Y:S02]  /*d8a0*/  FFMA.FTZ R165, R109, c[0x0][0x2d0], -R89 ;  /* 0x0000b4006da57a23 */ /* 0x000fe40000010859 */
[----:B------:R-:W-:Y:S05]  /*d8b0*/  FFMA.FTZ R75, R150, c[0x0][0x2d0], -R75 ;  /* 0x0000b400964b7a23 */ /* 0x000fea000001084b */
[----:B------:R-:W-:Y:S01]  /*d8c0*/  MUFU.EX2 R171, R90 ;  /* 0x0000005a00ab7308 */ /* 0x000fe20000000800 */
[--C-:B------:R-:W-:Y:S02]  /*d8d0*/  FFMA.FTZ R150, R104, c[0x0][0x2d0], -R89.reuse ;  /* 0x0000b40068967a23 */ /* 0x100fe40000010859 */
[--C-:B------:R-:W-:Y:S02]  /*d8e0*/  FFMA.FTZ R104, R220, c[0x0][0x2d0], -R96.reuse ;  /* 0x0000b400dc687a23 */ /* 0x100fe40000010860 */
[----:B------:R-:W-:Y:S05]  /*d8f0*/  FFMA.FTZ R109, R217, c[0x0][0x2d0], -R96 ;  /* 0x0000b400d96d7a23 */ /* 0x000fea0000010860 */
[----:B------:R-:W-:Y:S01]  /*d900*/  MUFU.EX2 R116, R104 ;  /* 0x0000006800747308 */ /* 0x000fe20000000800 */
[--C-:B-1----:R-:W-:Y:S09]  /*d910*/  FFMA.FTZ R2, R161, c[0x0][0x2d0], -R88.reuse ;  /* 0x0000b400a1027a23 */ /* 0x102ff20000010858 */
[----:B------:R1:W-:Y:S02]  /*d920*/  MUFU.EX2 R161, R2 ;  /* 0x0000000200a17308 */ /* 0x0003e40000000800 */
[--C-:B-1----:R-:W-:Y:S08]  /*d930*/  FFMA.FTZ R2, R169, c[0x0][0x2d0], -R88.reuse ;  /* 0x0000b400a9027a23 */ /* 0x102ff00000010858 */
[----:B------:R1:W-:Y:S02]  /*d940*/  MUFU.EX2 R196, R2 ;  /* 0x0000000200c47308 */ /* 0x0003e40000000800 */
[--C-:B-1----:R-:W-:Y:S08]  /*d950*/  FFMA.FTZ R2, R168, c[0x0][0x2d0], -R88.reuse ;  /* 0x0000b400a8027a23 */ /* 0x102ff00000010858 */
[----:B------:R1:W-:Y:S02]  /*d960*/  MUFU.EX2 R197, R2 ;  /* 0x0000000200c57308 */ /* 0x0003e40000000800 */
[--C-:B-1----:R-:W-:Y:S02]  /*d970*/  FFMA.FTZ R2, R100, c[0x0][0x2d0], -R88.reuse ;  /* 0x0000b40064027a23 */ /* 0x102fe40000010858 */
[--C-:B------:R-:W-:Y:S06]  /*d980*/  FFMA.FTZ R100, R123, c[0x0][0x2d0], -R88.reuse ;  /* 0x0000b4007b647a23 */ /* 0x100fec0000010858 */
[----:B------:R1:W-:Y:S01]  /*d990*/  MUFU.EX2 R200, R2 ;  /* 0x0000000200c87308 */ /* 0x0003e20000000800 */
[----:B------:R-:W-:Y:S09]  /*d9a0*/  FFMA.FTZ R123, R247, c[0x0][0x2d0], -R88 ;  /* 0x0000b400f77b7a23 */ /* 0x000ff20000010858 */
[----:B------:R-:W-:Y:S10]  /*d9b0*/  MUFU.EX2 R185, R100 ;  /* 0x0000006400b97308 */ /* 0x000ff40000000800 */
[----:B------:R-:W-:Y:S01]  /*d9c0*/  MUFU.EX2 R104, R123 ;  /* 0x0000007b00687308 */ /* 0x000fe20000000800 */
[--C-:B-1----:R-:W-:Y:S09]  /*d9d0*/  FFMA.FTZ R2, R160, c[0x0][0x2d0], -R89.reuse ;  /* 0x0000b400a0027a23 */ /* 0x102ff20000010859 */
[----:B------:R1:W-:Y:S02]  /*d9e0*/  MUFU.EX2 R160, R2 ;  /* 0x0000000200a07308 */ /* 0x0003e40000000800 */
[----:B-1----:R-:W-:Y:S02]  /*d9f0*/  FFMA.FTZ R2, R167, c[0x0][0x2d0], -R89 ;  /* 0x0000b400a7027a23 */ /* 0x002fe40000010859 */
[----:B------:R-:W-:Y:S06]  /*da00*/  IMAD.MOV.U32 R167, RZ, RZ, R105 ;  /* 0x000000ffffa77224 */ /* 0x000fec00078e0069 */
[----:B------:R1:W-:Y:S01]  /*da10*/  MUFU.EX2 R193, R2 ;  /* 0x0000000200c17308 */ /* 0x0003e20000000800 */
[--C-:B------:R-:W-:Y:S02]  /*da20*/  FFMA.FTZ R105, R223, c[0x0][0x2d0], -R89.reuse ;  /* 0x0000b400df697a23 */ /* 0x100fe40000010859 */
[--C-:B-1----:R-:W-:Y:S02]  /*da30*/  FFMA.FTZ R2, R144, c[0x0][0x2d0], -R89.reuse ;  /* 0x0000b40090027a23 */ /* 0x102fe40000010859 */
[--C-:B------:R-:W-:Y:S05]  /*da40*/  FFMA.FTZ R144, R107, c[0x0][0x2d0], -R89.reuse ;  /* 0x0000b4006b907a23 */ /* 0x100fea0000010859 */
[----:B------:R1:W-:Y:S01]  /*da50*/  MUFU.EX2 R192, R2 ;  /* 0x0000000200c07308 */ /* 0x0003e20000000800 */
[--C-:B------:R-:W-:Y:S09]  /*da60*/  FFMA.FTZ R107, R219, c[0x0][0x2d0], -R96.reuse ;  /* 0x0000b400db6b7a23 */ /* 0x100ff20000010860 */
[----:B------:R-:W-:Y:S01]  /*da70*/  MUFU.EX2 R101, R144 ;  /* 0x0000009000657308 */ /* 0x000fe20000000800 */
[--C-:B-1----:R-:W-:Y:S02]  /*da80*/  FFMA.FTZ R2, R135, c[0x0][0x2d0], -R96.reuse ;  /* 0x0000b40087027a23 */ /* 0x102fe40000010860 */
[--C-:B------:R-:W-:Y:S07]  /*da90*/  FFMA.FTZ R135, R213, c[0x0][0x2d0], -R96.reuse ;  /* 0x0000b400d5877a23 */ /* 0x100fee0000010860 */
[----:B------:R1:W-:Y:S02]  /*daa0*/  MUFU.EX2 R168, R2 ;  /* 0x0000000200a87308 */ /* 0x0003e40000000800 */
[--C-:B-1----:R-:W-:Y:S02]  /*dab0*/  FFMA.FTZ R2, R132, c[0x0][0x2d0], -R96.reuse ;  /* 0x0000b40084027a23 */ /* 0x102fe40000010860 */
[--C-:B------:R-:W-:Y:S06]  /*dac0*/  FFMA.FTZ R132, R216, c[0x0][0x2d0], -R96.reuse ;  /* 0x0000b400d8847a23 */ /* 0x100fec0000010860 */
[----:B------:R1:W-:Y:S02]  /*dad0*/  MUFU.EX2 R169, R2 ;  /* 0x0000000200a97308 */ /* 0x0003e40000000800 */
[--C-:B-1----:R-:W-:Y:S02]  /*dae0*/  FFMA.FTZ R2, R95, c[0x0][0x2d0], -R96.reuse ;  /* 0x0000b4005f027a23 */ /* 0x102fe40000010860 */
[----:B------:R-:W3:Y:S06]  /*daf0*/  LDL.LU R95, [R1+0x10] ;  /* 0x00001000015f7983 */ /* 0x000eec0000300800 */
[----:B------:R1:W-:Y:S01]  /*db00*/  MUFU.EX2 R170, R2 ;  /* 0x0000000200aa7308 */ /* 0x0003e20000000800 */
[----:B------:R-:W4:Y:S04]  /*db10*/  LDL.LU R92, [R1+0x14] ;  /* 0x00001400015c7983 */ /* 0x000f280000300800 */
[----:B------:R-:W2:Y:S04]  /*db20*/  LDL.LU R178, [R1+0x18] ;  /* 0x0000180001b27983 */ /* 0x000ea80000300800 */
[----:B------:R-:W2:Y:S01]  /*db30*/  LDL.LU R177, [R1+0x1c] ;  /* 0x00001c0001b17983 */ /* 0x000ea20000300800 */
[----:B-1----:R-:W-:Y:S02]  /*db40*/  FFMA.FTZ R2, R97, c[0x0][0x2d0], -R96 ;  /* 0x0000b40061027a23 */ /* 0x002fe40000010860 */
[--C-:B------:R-:W-:Y:S02]  /*db50*/  FFMA.FTZ R97, R124, c[0x0][0x2d0], -R88.reuse ;  /* 0x0000b4007c617a23 */ /* 0x100fe40000010858 */
[----:B------:R1:W-:Y:S01]  /*db60*/  MUFU.EX2 R189, R2 ;  /* 0x0000000200bd7308 */ /* 0x0003e20000000800 */
[--C-:B------:R-:W-:Y:S09]  /*db70*/  FFMA.FTZ R124, R246, c[0x0][0x2d0], -R88.reuse ;  /* 0x0000b400f67c7a23 */ /* 0x100ff20000010858 */
[----:B------:R-:W-:Y:S01]  /*db80*/  MUFU.EX2 R175, R97 ;  /* 0x0000006100af7308 */ /* 0x000fe20000000800 */
[----:B-1----:R-:W-:Y:S02]  /*db90*/  FFMA.FTZ R2, R129, c[0x0][0x2d0], -R88 ;  /* 0x0000b40081027a23 */ /* 0x002fe40000010858 */
[----:B------:R-:W-:Y:S02]  /*dba0*/  FFMA.FTZ R129, R208, c[0x0][0x2d0], -R89 ;  /* 0x0000b400d0817a23 */ /* 0x000fe40000010859 */
[----:B------:R-:W1:Y:S05]  /*dbb0*/  LDSM.16.MT88.4 R88, [R224+0x1800] ;  /* 0x00180000e058783b */ /* 0x000e6a0000004200 */
[----:B------:R1:W-:Y:S10]  /*dbc0*/  MUFU.EX2 R188, R2 ;  /* 0x0000000200bc7308 */ /* 0x0003f40000000800 */
[----:B------:R-:W-:Y:S01]  /*dbd0*/  MUFU.EX2 R102, R129 ;  /* 0x0000008100667308 */ /* 0x000fe20000000800 */
[----:B-1----:R-:W-:Y:S09]  /*dbe0*/  FFMA.FTZ R2, R222, c[0x0][0x2d0], -R96 ;  /* 0x0000b400de027a23 */ /* 0x002ff20000010860 */
[----:B------:R1:W-:Y:S01]  /*dbf0*/  MUFU.EX2 R172, R2 ;  /* 0x0000000200ac7308 */ /* 0x0003e20000000800 */
[-C--:B------:R-:W-:Y:S08]  /*dc00*/  HMMA.16816.F32 R4, R76, R88.reuse, R4 ;  /* 0x000000584c04723c */ /* 0x080ff00000001804 */
[C---:B------:R-:W-:Y:S08]  /*dc10*/  HMMA.16816.F32 R8, R80.reuse, R88, R8 ;  /* 0x000000585008723c */ /* 0x040ff00000001808 */
[-C--:B------:R-:W-:Y:S08]  /*dc20*/  HMMA.16816.F32 R12, R80, R90.reuse, R12 ;  /* 0x0000005a500c723c */ /* 0x080ff0000000180c */
[C---:B------:R-:W-:Y:S01]  /*dc30*/  HMMA.16816.F32 R16, R76.reuse, R90, R16 ;  /* 0x0000005a4c10723c */ /* 0x040fe20000001810 */
[----:B------:R-:W-:Y:S07]  /*dc40*/  LDSM.16.MT88.4 R88, [R228+0x2000] ;  /* 0x00200000e458783b */ /* 0x000fee0000004200 */
[-C--:B------:R-:W-:Y:S08]  /*dc50*/  HMMA.16816.F32 R20, R76, R84.reuse, R20 ;  /* 0x000000544c14723c */ /* 0x080ff00000001814 */
[C---:B------:R-:W-:Y:S08]  /*dc60*/  HMMA.16816.F32 R24, R80.reuse, R84, R24 ;  /* 0x000000545018723c */ /* 0x040ff00000001818 */
[-C--:B------:R-:W-:Y:S08]  /*dc70*/  HMMA.16816.F32 R28, R80, R86.reuse, R28 ;  /* 0x00000056501c723c */ /* 0x080ff0000000181c */
[C---:B------:R-:W-:Y:S01]  /*dc80*/  HMMA.16816.F32 R32, R76.reuse, R86, R32 ;  /* 0x000000564c20723c */ /* 0x040fe20000001820 */
[----:B------:R-:W-:Y:S03]  /*dc90*/  LDSM.16.MT88.4 R84, [R224+0x2000] ;  /* 0x00200000e054783b */ /* 0x000fe60000004200 */
[----:B---3--:R-:W-:Y:S02]  /*dca0*/  FFMA.FTZ R69, R69, R95, R94 ;  /* 0x0000005f45457223 */ /* 0x008fe4000001005e */
[----:B----4-:R-:W-:Y:S03]  /*dcb0*/  FFMA.FTZ R3, R3, R92, R93 ;  /* 0x0000005c03037223 */ /* 0x010fe6000001005d */
[----:B------:R-:W3:Y:S03]  /*dcc0*/  LDSM.16.MT88.4 R92, [R225+0x1800] ;  /* 0x00180000e15c783b */ /* 0x000ee60000004200 */
[----:B------:R-:W-:Y:S02]  /*dcd0*/  FADD.FTZ R74, R214, R69 ;  /* 0x00000045d64a7221 */ /* 0x000fe40000010000 */
[----:B--2---:R-:W-:Y:S01]  /*dce0*/  FFMA.FTZ R68, R68, R178, R191 ;  /* 0x000000b244447223 */ /* 0x004fe200000100bf */
[----:B------:R-:W-:Y:S01]  /*dcf0*/  MOV R178, R173 ;  /* 0x000000ad00b27202 */ /* 0x000fe20000000f00 */
[----:B------:R-:W-:Y:S01]  /*dd00*/  FADD.FTZ R3, R202, R3 ;  /* 0x00000003ca037221 */ /* 0x000fe20000010000 */
[----:B------:R-:W-:Y:S01]  /*dd10*/  MUFU.EX2 R173, R105 ;  /* 0x0000006900ad7308 */ /* 0x000fe20000000800 */
[----:B------:R-:W-:Y:S01]  /*dd20*/  FFMA.FTZ R0, R0, R177, R99 ;  /* 0x000000b100007223 */ /* 0x000fe20000010063 */
[----:B------:R-:W2:Y:S01]  /*dd30*/  LDL R191, [R1] ;  /* 0x0000000001bf7983 */ /* 0x000ea20000100800 */
[----:B------:R-:W-:Y:S02]  /*dd40*/  FADD.FTZ R68, R195, R68 ;  /* 0x00000044c3447221 */ /* 0x000fe40000010000 */
[----:B------:R-:W-:Y:S01]  /*dd50*/  FADD.FTZ R69, R115, R0 ;  /* 0x0000000073457221 */ /* 0x000fe20000010000 */
[----:B------:R-:W4:Y:S01]  /*dd60*/  LDSM.16.MT88.4 R96, [R227+0x1800] ;  /* 0x00180000e360783b */ /* 0x000f220000004200 */
[----:B------:R-:W-:Y:S02]  /*dd70*/  FADD.FTZ R0, R181, R74 ;  /* 0x0000004ab5007221 */ /* 0x000fe40000010000 */
[----:B-1----:R-:W-:Y:S01]  /*dd80*/  FADD.FTZ R2, R179, R68 ;  /* 0x00000044b3027221 */ /* 0x002fe20000010000 */
[----:B------:R-:W-:Y:S01]  /*dd90*/  MUFU.EX2 R105, R75 ;  /* 0x0000004b00697308 */ /* 0x000fe20000000800 */
[----:B------:R-:W-:Y:S02]  /*dda0*/  FADD.FTZ R69, R250, R69 ;  /* 0x00000045fa457221 */ /* 0x000fe40000010000 */
[----:B------:R-:W-:Y:S02]  /*ddb0*/  FADD.FTZ R2, R167, R2 ;  /* 0x00000002a7027221 */ /* 0x000fe40000010000 */
[----:B------:R-:W-:Y:S02]  /*ddc0*/  FADD.FTZ R68, R178, R0 ;  /* 0x00000000b2447221 */ /* 0x000fe40000010000 */
[----:B------:R-:W-:Y:S02]  /*ddd0*/  FADD.FTZ R0, R166, R69 ;  /* 0x00000045a6007221 */ /* 0x000fe40000010000 */
[----:B------:R-:W-:Y:S01]  /*dde0*/  FADD.FTZ R74, R112, R2 ;  /* 0x00000002704a7221 */ /* 0x000fe20000010000 */
        /* <DEDUP_REMOVED lines=8> */
[----:B------:R-:W-:Y:S01]  /*de70*/  IMAD.MOV.U32 R177, RZ, RZ, R174 ;  /* 0x000000ffffb17224 */ /* 0x000fe200078e00ae */
[-C--:B---3--:R-:W-:Y:S03]  /*de80*/  HMMA.16816.F32 R36, R76, R92.reuse, R36 ;  /* 0x0000005c4c24723c */ /* 0x088fe60000001824 */
[----:B------:R-:W-:Y:S02]  /*de90*/  FADD.FTZ R100, R149, R2 ;  /* 0x0000000295647221 */ /* 0x000fe40000010000 */
[----:B------:R-:W-:Y:S01]  /*dea0*/  FADD.FTZ R3, R177, R3 ;  /* 0x00000003b1037221 */ /* 0x000fe20000010000 */
[----:B------:R-:W1:Y:S01]  /*deb0*/  MUFU.EX2 R74, R164 ;  /* 0x000000a4004a7308 */ /* 0x000e620000000800 */
[----:B------:R-:W-:Y:S01]  /*dec0*/  FADD.FTZ R68, R142, R68 ;  /* 0x000000448e447221 */ /* 0x000fe20000010000 */
[C---:B------:R-:W-:Y:S04]  /*ded0*/  HMMA.16816.F32 R40, R80.reuse, R92, R40 ;  /* 0x0000005c5028723c */ /* 0x040fe80000001828 */
[----:B------:R-:W-:Y:S04]  /*dee0*/  FADD.FTZ R3, R120, R3 ;  /* 0x0000000378037221 */ /* 0x000fe80000010000 */
[-C--:B------:R-:W-:Y:S01]  /*def0*/  HMMA.16816.F32 R44, R80, R94.reuse, R44 ;  /* 0x0000005e502c723c */ /* 0x080fe2000000182c */
[----:B------:R-:W3:Y:S03]  /*df00*/  MUFU.EX2 R107, R121 ;  /* 0x00000079006b7308 */ /* 0x000ee60000000800 */
[----:B------:R-:W-:Y:S02]  /*df10*/  FADD.FTZ R0, R122, R3 ;  /* 0x000000037a007221 */ /* 0x000fe40000010000 */
[----:B------:R-:W-:Y:S02]  /*df20*/  FADD.FTZ R3, R126, R69 ;  /* 0x000000457e037221 */ /* 0x000fe40000010000 */
[C---:B------:R-:W-:Y:S01]  /*df30*/  HMMA.16816.F32 R48, R76.reuse, R94, R48 ;  /* 0x0000005e4c30723c */ /* 0x040fe20000001830 */
[----:B------:R-:W3:Y:S02]  /*df40*/  LDSM.16.MT88.4 R92, [R225+0x2000] ;  /* 0x00200000e15c783b */ /* 0x000ee40000004200 */
[----:B------:R-:W-:Y:S01]  /*df50*/  MUFU.EX2 R174, R103 ;  /* 0x0000006700ae7308 */ /* 0x000fe20000000800 */
[----:B------:R-:W-:Y:S02]  /*df60*/  FADD.FTZ R3, R128, R3 ;  /* 0x0000000380037221 */ /* 0x000fe40000010000 */
[----:B------:R-:W-:Y:S01]  /*df70*/  FADD.FTZ R0, R147, R0 ;  /* 0x0000000093007221 */ /* 0x000fe20000010000 */
[----:B-1----:R-:W-:Y:S01]  /*df80*/  F2FP.PACK_AB R179, R74, R75 ;  /* 0x0000004b4ab3723e */ /* 0x002fe200000000ff */
[-C--:B----4-:R-:W-:Y:S04]  /*df90*/  HMMA.16816.F32 R52, R76, R96.reuse, R52 ;  /* 0x000000604c34723c */ /* 0x090fe80000001834 */
[----:B------:R-:W-:Y:S01]  /*dfa0*/  FADD.FTZ R2, R133, R3 ;  /* 0x0000000385027221 */ /* 0x000fe20000010000 */
[----:B------:R-:W1:Y:S01]  /*dfb0*/  MUFU.EX2 R103, R124 ;  /* 0x0000007c00677308 */ /* 0x000e620000000800 */
[----:B------:R-:W-:Y:S02]  /*dfc0*/  FADD.FTZ R69, R148, R0 ;  /* 0x0000000094457221 */ /* 0x000fe40000010000 */
[C---:B------:R-:W-:Y:S04]  /*dfd0*/  HMMA.16816.F32 R56, R80.reuse, R96, R56 ;  /* 0x000000605038723c */ /* 0x040fe80000001838 */
[----:B---3--:R-:W-:Y:S01]  /*dfe0*/  F2FP.PACK_AB R182, R105, R107 ;  /* 0x0000006b69b6723e */ /* 0x008fe200000000ff */
[----:B------:R-:W-:Y:S02]  /*dff0*/  FADD.FTZ R0, R143, R68 ;  /* 0x000000448f007221 */ /* 0x000fe40000010000 */
[----:B------:R-:W-:Y:S01]  /*e000*/  MUFU.EX2 R115, R108 ;  /* 0x0000006c00737308 */ /* 0x000fe20000000800 */
[-C--:B------:R-:W-:Y:S04]  /*e010*/  HMMA.16816.F32 R60, R80, R98.reuse, R60 ;  /* 0x00000062503c723c */ /* 0x080fe8000000183c */
[----:B------:R-:W-:Y:S02]  /*e020*/  FADD.FTZ R68, R145, R100 ;  /* 0x0000006491447221 */ /* 0x000fe40000010000 */
[----:B------:R-:W-:Y:S01]  /*e030*/  FADD.FTZ R2, R130, R2 ;  /* 0x0000000282027221 */ /* 0x000fe20000010000 */
[----:B------:R-:W-:Y:S01]  /*e040*/  F2FP.PACK_AB R80, R193, R160 ;  /* 0x000000a0c150723e */ /* 0x000fe200000000ff */
[----:B------:R-:W-:Y:S01]  /*e050*/  HMMA.16816.F32 R64, R76, R98, R64 ;  /* 0x000000624c40723c */ /* 0x000fe20000001840 */
[----:B------:R-:W3:Y:S01]  /*e060*/  LDSM.16.MT88.4 R96, [R227+0x2000] ;  /* 0x00200000e360783b */ /* 0x000ee20000004200 */
[----:B------:R-:W4:Y:S02]  /*e070*/  MUFU.EX2 R108, R113 ;  /* 0x00000071006c7308 */ /* 0x000f240000000800 */
[----:B------:R-:W-:Y:S01]  /*e080*/  F2FP.PACK_AB R82, R192, R194 ;  /* 0x000000c2c052723e */ /* 0x000fe200000000ff */
[----:B------:R-:W-:Y:S01]  /*e090*/  FADD.FTZ R68, R146, R68 ;  /* 0x0000004492447221 */ /* 0x000fe20000010000 */
[----:B------:R-:W-:Y:S01]  /*e0a0*/  F2FP.PACK_AB R81, R169, R168 ;  /* 0x000000a8a951723e */ /* 0x000fe200000000ff */
[----:B------:R-:W-:Y:S01]  /*e0b0*/  FADD.FTZ R2, R131, R2 ;  /* 0x0000000283027221 */ /* 0x000fe20000010000 */
[----:B------:R-:W-:Y:S01]  /*e0c0*/  F2FP.PACK_AB R76, R198, R162 ;  /* 0x000000a2c64c723e */ /* 0x000fe200000000ff */
[----:B------:R-:W-:Y:S03]  /*e0d0*/  FADD.FTZ R68, R176, R68 ;  /* 0x00000044b0447221 */ /* 0x000fe60000010000 */
[----:B------:R-:W-:Y:S01]  /*e0e0*/  F2FP.PACK_AB R78, R201, R199 ;  /* 0x000000c7c94e723e */ /* 0x000fe200000000ff */
[----:B------:R-:W-:Y:S01]  /*e0f0*/  MUFU.EX2 R111, R109 ;  /* 0x0000006d006f7308 */ /* 0x000fe20000000800 */
[----:B------:R-:W-:Y:S01]  /*e100*/  F2FP.PACK_AB R77, R196, R161 ;  /* 0x000000a1c44d723e */ /* 0x000fe200000000ff */
[----:B------:R-:W-:Y:S01]  /*e110*/  FADD.FTZ R2, R155, R2 ;  /* 0x000000029b027221 */ /* 0x000fe20000010000 */
[----:B------:R-:W-:Y:S01]  /*e120*/  F2FP.PACK_AB R79, R200, R197 ;  /* 0x000000c5c84f723e */ /* 0x000fe200000000ff */
[----:B------:R-:W-:Y:S01]  /*e130*/  FADD.FTZ R3, R136, R69 ;  /* 0x0000004588037221 */ /* 0x000fe20000010000 */
[----:B------:R-:W-:Y:S01]  /*e140*/  F2FP.PACK_AB R83, R189, R170 ;  /* 0x000000aabd53723e */ /* 0x000fe200000000ff */
[----:B------:R-:W-:Y:S01]  /*e150*/  FADD.FTZ R2, R211, R2 ;  /* 0x00000002d3027221 */ /* 0x000fe20000010000 */
[----:B-1----:R-:W-:Y:S01]  /*e160*/  F2FP.PACK_AB R183, R103, R104 ;  /* 0x0000006867b7723e */ /* 0x002fe200000000ff */
[----:B------:R-:W-:Y:S01]  /*e170*/  FADD.FTZ R0, R137, R0 ;  /* 0x0000000089007221 */ /* 0x000fe20000010000 */
[----:B------:R-:W-:Y:S01]  /*e180*/  F2FP.PACK_AB R176, R101, R102 ;  /* 0x0000006665b0723e */ /* 0x000fe200000000ff */
[-C--:B------:R-:W-:Y:S01]  /*e190*/  HMMA.16816.F32 R4, R76, R84.reuse, R4 ;  /* 0x000000544c04723c */ /* 0x080fe20000001804 */
[----:B------:R-:W1:Y:S02]  /*e1a0*/  MUFU.EX2 R109, R114 ;  /* 0x00000072006d7308 */ /* 0x000e640000000800 */
[----:B----4-:R-:W-:Y:S01]  /*e1b0*/  F2FP.PACK_AB R181, R106, R108 ;  /* 0x0000006c6ab5723e */ /* 0x010fe200000000ff */
[----:B------:R-:W-:Y:S02]  /*e1c0*/  FADD.FTZ R3, R139, R3 ;  /* 0x000000038b037221 */ /* 0x000fe40000010000 */
[----:B------:R-:W-:Y:S02]  /*e1d0*/  FADD.FTZ R0, R138, R0 ;  /* 0x000000008a007221 */ /* 0x000fe40000010000 */
[C---:B------:R-:W-:Y:S04]  /*e1e0*/  HMMA.16816.F32 R8, R80.reuse, R84, R8 ;  /* 0x000000545008723c */ /* 0x040fe80000001808 */
[----:B------:R-:W-:Y:S02]  /*e1f0*/  FADD.FTZ R3, R141, R3 ;  /* 0x000000038d037221 */ /* 0x000fe40000010000 */
[----:B------:R-:W-:Y:S02]  /*e200*/  FADD.FTZ R69, R140, R0 ;  /* 0x000000008c457221 */ /* 0x000fe40000010000 */
[-C--:B------:R-:W-:Y:S04]  /*e210*/  HMMA.16816.F32 R12, R80, R86.reuse, R12 ;  /* 0x00000056500c723c */ /* 0x080fe8000000180c */
[----:B------:R-:W-:Y:S04]  /*e220*/  FADD.FTZ R0, R251, R68 ;  /* 0x00000044fb007221 */ /* 0x000fe80000010000 */
[C---:B------:R-:W-:Y:S01]  /*e230*/  HMMA.16816.F32 R16, R76.reuse, R86, R16 ;  /* 0x000000564c10723c */ /* 0x040fe20000001810 */
[----:B------:R-:W4:Y:S03]  /*e240*/  LDSM.16.MT88.4 R84, [R224+0x2800] ;  /* 0x00280000e054783b */ /* 0x000f260000004200 */
[----:B-1----:R-:W-:Y:S01]  /*e250*/  F2FP.PACK_AB R180, R109, R110 ;  /* 0x0000006e6db4723e */ /* 0x002fe200000000ff */
[----:B------:R-:W-:Y:S03]  /*e260*/  FADD.FTZ R0, R212, R0 ;  /* 0x00000000d4007221 */ /* 0x000fe60000010000 */
[-C--:B------:R-:W-:Y:S08]  /*e270*/  HMMA.16816.F32 R20, R76, R88.reuse, R20 ;  /* 0x000000584c14723c */ /* 0x080ff00000001814 */
[C---:B------:R-:W-:Y:S08]  /*e280*/  HMMA.16816.F32 R24, R80.reuse, R88, R24 ;  /* 0x000000585018723c */ /* 0x040ff00000001818 */
[-C--:B------:R-:W-:Y:S08]  /*e290*/  HMMA.16816.F32 R28, R80, R90.reuse, R28 ;  /* 0x0000005a501c723c */ /* 0x080ff0000000181c */
[C---:B------:R-:W-:Y:S01]  /*e2a0*/  HMMA.16816.F32 R32, R76.reuse, R90, R32 ;  /* 0x0000005a4c20723c */ /* 0x040fe20000001820 */
[----:B------:R-:W1:Y:S07]  /*e2b0*/  LDSM.16.MT88.4 R88, [R228+0x2800] ;  /* 0x00280000e458783b */ /* 0x000e6e0000004200 */
[-C--:B------:R-:W-:Y:S08]  /*e2c0*/  HMMA.16816.F32 R36, R76, R92.reuse, R36 ;  /* 0x0000005c4c24723c */ /* 0x080ff00000001824 */
[C---:B------:R-:W-:Y:S08]  /*e2d0*/  HMMA.16816.F32 R40, R80.reuse, R92, R40 ;  /* 0x0000005c5028723c */ /* 0x040ff00000001828 */
[-C--:B------:R-:W-:Y:S08]  /*e2e0*/  HMMA.16816.F32 R44, R80, R94.reuse, R44 ;  /* 0x0000005e502c723c */ /* 0x080ff0000000182c */
[C---:B------:R-:W-:Y:S01]  /*e2f0*/  HMMA.16816.F32 R48, R76.reuse, R94, R48 ;  /* 0x0000005e4c30723c */ /* 0x040fe20000001830 */
[----:B------:R-:W1:Y:S07]  /*e300*/  LDSM.16.MT88.4 R92, [R225+0x2800] ;  /* 0x00280000e15c783b */ /* 0x000e6e0000004200 */
[-C--:B---3--:R-:W-:Y:S08]  /*e310*/  HMMA.16816.F32 R52, R76, R96.reuse, R52 ;  /* 0x000000604c34723c */ /* 0x088ff00000001834 */
[C---:B------:R-:W-:Y:S08]  /*e320*/  HMMA.16816.F32 R56, R80.reuse, R96, R56 ;  /* 0x000000605038723c */ /* 0x040ff00000001838 */
[-C--:B------:R-:W-:Y:S07]  /*e330*/  HMMA.16816.F32 R60, R80, R98.reuse, R60 ;  /* 0x00000062503c723c */ /* 0x080fee000000183c */
[----:B------:R-:W-:Y:S01]  /*e340*/  F2FP.PACK_AB R80, R173, R174 ;  /* 0x000000aead50723e */ /* 0x000fe200000000ff */
[----:B------:R-:W-:Y:S01]  /*e350*/  HMMA.16816.F32 R64, R76, R98, R64 ;  /* 0x000000624c40723c */ /* 0x000fe20000001840 */
[----:B------:R-:W3:Y:S03]  /*e360*/  LDSM.16.MT88.4 R96, [R227+0x2800] ;  /* 0x00280000e360783b */ /* 0x000ee60000004200 */
[----:B------:R-:W-:Y:S02]  /*e370*/  F2FP.PACK_AB R81, R116, R172 ;  /* 0x000000ac7451723e */ /* 0x000fe400000000ff */
[----:B------:R-:W-:Y:S02]  /*e380*/  F2FP.PACK_AB R82, R115, R117 ;  /* 0x000000757352723e */ /* 0x000fe400000000ff */
[----:B------:R-:W-:Y:S04]  /*e390*/  F2FP.PACK_AB R76, R190, R171 ;  /* 0x000000abbe4c723e */ /* 0x000fe800000000ff */
[----:B------:R-:W-:Y:S02]  /*e3a0*/  F2FP.PACK_AB R77, R175, R188 ;  /* 0x000000bcaf4d723e */ /* 0x000fe400000000ff */
[----:B------:R-:W-:Y:S02]  /*e3b0*/  F2FP.PACK_AB R78, R186, R187 ;  /* 0x000000bbba4e723e */ /* 0x000fe400000000ff */
[----:B------:R-:W-:Y:S02]  /*e3c0*/  F2FP.PACK_AB R79, R184, R185 ;  /* 0x000000b9b84f723e */ /* 0x000fe400000000ff */
[----:B------:R-:W-:Y:S05]  /*e3d0*/  F2FP.PACK_AB R83, R111, R112 ;  /* 0x000000706f53723e */ /* 0x000fea00000000ff */
[-C--:B----4-:R-:W-:Y:S08]  /*e3e0*/  HMMA.16816.F32 R4, R76, R84.reuse, R4 ;  /* 0x000000544c04723c */ /* 0x090ff00000001804 */
[C---:B------:R-:W-:Y:S01]  /*e3f0*/  HMMA.16816.F32 R8, R80.reuse, R84, R8 ;  /* 0x000000545008723c */ /* 0x040fe20000001808 */
[----:B------:R4:W-:Y:S07]  /*e400*/  MUFU.EX2 R85, R150 ;  /* 0x0000009600557308 */ /* 0x0009ee0000000800 */
[-C--:B------:R-:W-:Y:S03]  /*e410*/  HMMA.16816.F32 R12, R80, R86.reuse, R12 ;  /* 0x00000056500c723c */ /* 0x080fe6000000180c */
[----:B------:R3:W3:Y:S05]  /*e420*/  MUFU.EX2 R84, R165 ;  /* 0x000000a500547308 */ /* 0x0006ea0000000800 */
[C---:B------:R-:W-:Y:S05]  /*e430*/  HMMA.16816.F32 R16, R76.reuse, R86, R16 ;  /* 0x000000564c10723c */ /* 0x040fea0000001810 */
[----:B------:R-:W-:Y:S03]  /*e440*/  MUFU.EX2 R87, R132 ;  /* 0x0000008400577308 */ /* 0x000fe60000000800 */
[-C--:B-1----:R-:W-:Y:S01]  /*e450*/  HMMA.16816.F32 R20, R76, R88.reuse, R20 ;  /* 0x000000584c14723c */ /* 0x082fe20000001814 */
[----:B----4-:R-:W-:Y:S06]  /*e460*/  LDSM.16.MT88.4 R148, [R228+0x3000] ;  /* 0x00300000e494783b */ /* 0x010fec0000004200 */
[----:B------:R1:W4:Y:S01]  /*e470*/  MUFU.EX2 R86, R135 ;  /* 0x0000008700567308 */ /* 0x0003220000000800 */
[C---:B------:R-:W-:Y:S01]  /*e480*/  HMMA.16816.F32 R24, R80.reuse, R88, R24 ;  /* 0x000000585018723c */ /* 0x040fe20000001818 */
[----:B---3--:R-:W-:Y:S03]  /*e490*/  LDSM.16.MT88.4 R164, [R225+0x3000] ;  /* 0x00300000e1a4783b */ /* 0x008fe60000004200 */
[----:B------:R-:W-:Y:S02]  /*e4a0*/  F2FP.PACK_AB R178, R84, R85 ;  /* 0x0000005554b2723e */ /* 0x000fe400000000ff */
[----:B--2---:R-:W-:Y:S02]  /*e4b0*/  ISETP.GT.AND P0, PT, R204, R191, PT ;  /* 0x000000bfcc00720c */ /* 0x004fe40003f04270 */
[-C--:B------:R-:W-:Y:S04]  /*e4c0*/  HMMA.16816.F32 R28, R80, R90.reuse, R28 ;  /* 0x0000005a501c723c */ /* 0x080fe8000000181c */
[----:B------:R-:W-:Y:S04]  /*e4d0*/  MOV R204, R242 ;  /* 0x000000f200cc7202 */ /* 0x000fe80000000f00 */
[C---:B------:R-:W-:Y:S01]  /*e4e0*/  HMMA.16816.F32 R32, R76.reuse, R90, R32 ;  /* 0x0000005a4c20723c */ /* 0x040fe20000001820 */
[----:B-1----:R-:W1:Y:S07]  /*e4f0*/  LDSM.16.MT88.4 R132, [R224+0x3000] ;  /* 0x00300000e084783b */ /* 0x002e6e0000004200 */
[-C--:B------:R-:W-:Y:S04]  /*e500*/  HMMA.16816.F32 R36, R76, R92.reuse, R36 ;  /* 0x0000005c4c24723c */ /* 0x080fe80000001824 */
[----:B----4-:R-:W-:Y:S04]  /*e510*/  F2FP.PACK_AB R177, R86, R87 ;  /* 0x0000005756b1723e */ /* 0x010fe800000000ff */
[C---:B------:R-:W-:Y:S08]  /*e520*/  HMMA.16816.F32 R40, R80.reuse, R92, R40 ;  /* 0x0000005c5028723c */ /* 0x040ff00000001828 */
[-C--:B------:R-:W-:Y:S08]  /*e530*/  HMMA.16816.F32 R44, R80, R94.reuse, R44 ;  /* 0x0000005e502c723c */ /* 0x080ff0000000182c */
[C---:B------:R-:W-:Y:S08]  /*e540*/  HMMA.16816.F32 R48, R76.reuse, R94, R48 ;  /* 0x0000005e4c30723c */ /* 0x040ff00000001830 */
[-C--:B------:R-:W-:Y:S08]  /*e550*/  HMMA.16816.F32 R52, R76, R96.reuse, R52 ;  /* 0x000000604c34723c */ /* 0x080ff00000001834 */
[C---:B------:R-:W-:Y:S08]  /*e560*/  HMMA.16816.F32 R56, R80.reuse, R96, R56 ;  /* 0x000000605038723c */ /* 0x040ff00000001838 */
[-C--:B------:R-:W-:Y:S08]  /*e570*/  HMMA.16816.F32 R60, R80, R98.reuse, R60 ;  /* 0x00000062503c723c */ /* 0x080ff0000000183c */
[----:B------:R-:W-:Y:S08]  /*e580*/  HMMA.16816.F32 R64, R76, R98, R64 ;  /* 0x000000624c40723c */ /* 0x000ff00000001840 */
[-C--:B-1----:R-:W-:Y:S01]  /*e590*/  HMMA.16816.F32 R120, R180, R132.reuse, R4 ;  /* 0x00000084b478723c */ /* 0x082fe20000001804 */
[----:B------:R-:W1:Y:S07]  /*e5a0*/  LDSM.16.MT88.4 R4, [R227+0x3000] ;  /* 0x00300000e304783b */ /* 0x000e6e0000004200 */
[C---:B------:R-:W-:Y:S07]  /*e5b0*/  HMMA.16816.F32 R124, R176.reuse, R132, R8 ;  /* 0x00000084b07c723c */ /* 0x040fee0000001808 */
[----:B------:R-:W-:Y:S01]  /*e5c0*/  FADD.FTZ R11, R244, R3 ;  /* 0x00000003f40b7221 */ /* 0x000fe20000010000 */
[-C--:B------:R-:W-:Y:S04]  /*e5d0*/  HMMA.16816.F32 R128, R176, R134.reuse, R12 ;  /* 0x00000086b080723c */ /* 0x080fe8000000180c */
        /* <DEDUP_REMOVED lines=79> */
[----:B------:R-:W-:Y:S01]  /*ead0*/  FADD.FTZ R0, R74, R0 ;  /* 0x000000004a007221 */ /* 0x000fe20000010000 */
[----:B------:R1:W-:Y:S04]  /*eae0*/  STL [R1+0x14], R3 ;  /* 0x0000140301007387 */ /* 0x0003e80000100800 */
[----:B------:R2:W-:Y:S04]  /*eaf0*/  STL [R1+0x18], R2 ;  /* 0x0000180201007387 */ /* 0x0005e80000100800 */
[----:B------:R2:W-:Y:S01]  /*eb00*/  STL [R1+0x1c], R0 ;  /* 0x00001c0001007387 */ /* 0x0005e20000100800 */
[----:B-1----:R-:W-:Y:S01]  /*eb10*/  IMAD.MOV.U32 R3, RZ, RZ, R73 ;  /* 0x000000ffff037224 */ /* 0x002fe200078e0049 */
[----:B------:R-:W-:-:S05]  /*eb20*/  @P0 BRA `(.L_x_1141) ;  /* 0xffff9b2000000947 */ /* 0x000fca000383ffff */
.L_x_1140:
[----:B-12---:R-:W2:Y:S02]  /*eb30*/  LDL R0, [R1+0x20] ;  /* 0x0000200001007983 */ /* 0x006ea40000100800 */
[----:B--2---:R-:W-:-:S13]  /*eb40*/  ISETP.GE.AND P0, PT, R242, R0, PT ;  /* 0x00000000f200720c */ /* 0x004fda0003f06270 */
[----:B------:R-:W-:Y:S05]  /*eb50*/  @!P0 BRA `(.L_x_1142) ;  /* 0x000055b000008947 */ /* 0x000fea0003800000 */
[----:B------:R-:W-:Y:S01]  /*eb60*/  IMAD.MOV.U32 R3, RZ, RZ, R72 ;  /* 0x000000ffff037224 */ /* 0x000fe200078e0048 */
[----:B------:R-:W-:Y:S01]  /*eb70*/  MOV R117, R70 ;  /* 0x0000004600757202 */ /* 0x000fe20000000f00 */
[----:B------:R-:W-:Y:S01]  /*eb80*/  IMAD.MOV.U32 R2, RZ, RZ, R73 ;  /* 0x000000ffff027224 */ /* 0x000fe200078e0049 */
[----:B------:R-:W-:Y:S02]  /*eb90*/  MOV R116, R71 ;  /* 0x0000004700747202 */ /* 0x000fe40000000f00 */
.L_x_1143:
[----:B--2---:R-:W2:Y:S01]  /*eba0*/  LDL R76, [R1+0x3c] ;  /* 0x00003c00014c7983 */ /* 0x004ea20000100800 */
[----:B------:R-:W-:Y:S04]  /*ebb0*/  DEPBAR.LE SB0, 0x0 ;  /* 0x000080000000791a */ /* 0x000fe80000000000 */
[----:B------:R-:W3:Y:S01]  /*ebc0*/  LDL.64 R74, [R1+0x30] ;  /* 0x00003000014a7983 */ /* 0x000ee20000100a00 */
[----:B------:R-:W-:Y:S01]  /*ebd0*/  WARPSYNC 0xffffffff ;  /* 0xffffffff00007948 */ /* 0x000fe20003800000 */
[----:B------:R-:W-:Y:S01]  /*ebe0*/  SHF.R.S32.HI R0, RZ, 0x1f, R242 ;  /* 0x0000001fff007819 */ /* 0x000fe200000114f2 */
[----:B------:R-:W-:Y:S01]  /*ebf0*/  IMAD.WIDE.U32 R72, R242, c[0x0][0x208], RZ ;  /* 0x00008200f2487a25 */ /* 0x000fe200078e00ff */
[----:B------:R-:W-:Y:S02]  /*ec00*/  MOV R78, c[0x0][0x208] ;  /* 0x00008200004e7a02 */ /* 0x000fe40000000f00 */
[----:B------:R-:W-:Y:S01]  /*ec10*/  BAR.SYNC.DEFER_BLOCKING 0x0 ;  /* 0x0000000000007b1d */ /* 0x000fe20000010000 */
[----:B------:R-:W-:Y:S01]  /*ec20*/  IMAD R0, R0, c[0x0][0x208], RZ ;  /* 0x0000820000007a24 */ /* 0x000fe200078e02ff */
[----:B------:R-:W-:Y:S02]  /*ec30*/  SHF.L.U32 R104, R78, 0x5, RZ ;  /* 0x000000054e687819 */ /* 0x000fe400000006ff */
[----:B------:R-:W-:Y:S01]  /*ec40*/  MOV R246, 0x5 ;  /* 0x0000000500f67802 */ /* 0x000fe20000000f00 */
[----:B------:R-:W-:Y:S03]  /*ec50*/  IMAD R0, R242, c[0x0][0x20c], R0 ;  /* 0x00008300f2007a24 */ /* 0x000fe600078e0200 */
[----:B-----5:R-:W-:Y:S02]  /*ec60*/  STL [R1+0x70], R230 ;  /* 0x000070e601007387 */ /* 0x020fe40000100800 */
[----:B------:R-:W-:Y:S02]  /*ec70*/  IADD3 R0, R73, R0, RZ ;  /* 0x0000000049007210 */ /* 0x000fe40007ffe0ff */
[----:B------:R-:W-:Y:S03]  /*ec80*/  STL [R1+0x74], R119 ;  /* 0x0000747701007387 */ /* 0x000fe60000100800 */
[----:B------:R-:W-:Y:S01]  /*ec90*/  IMAD R0, R0, 0x70, RZ ;  /* 0x0000007000007824 */ /* 0x000fe200078e02ff */
[----:B------:R-:W-:Y:S04]  /*eca0*/  STL [R1+0x78], R234 ;  /* 0x000078ea01007387 */ /* 0x000fe80000100800 */
[----:B------:R-:W-:Y:S04]  /*ecb0*/  STL [R1+0x7c], R233 ;  /* 0x00007ce901007387 */ /* 0x000fe80000100800 */
[----:B------:R-:W-:Y:S08]  /*ecc0*/  LDSM.16.M88.4 R112, [R230] ;  /* 0x00000000e670783b */ /* 0x000ff00000000200 */
[----:B------:R-:W1:Y:S08]  /*ecd0*/  LDSM.16.M88.4 R16, [R119] ;  /* 0x000000007710783b */ /* 0x000e700000000200 */
[----:B------:R-:W4:Y:S08]  /*ece0*/  LDSM.16.M88.4 R108, [R230+0x2000] ;  /* 0x00200000e66c783b */ /* 0x000f300000000200 */
[----:B------:R-:W1:Y:S08]  /*ecf0*/  LDSM.16.M88.4 R32, [R119+0x800] ;  /* 0x000800007720783b */ /* 0x000e700000000200 */
[----:B------:R-:W1:Y:S08]  /*ed00*/  LDSM.16.M88.4 R48, [R119+0x1000] ;  /* 0x001000007730783b */ /* 0x000e700000000200 */
        /* <DEDUP_REMOVED lines=9> */
[----:B------:R-:W1:Y:S08]  /*eda0*/  LDSM.16.M88.4 R208, [R238] ;  /* 0x00000000eed0783b */ /* 0x000e700000000200 */
[----:B------:R-:W2:Y:S08]  /*edb0*/  LDSM.16.M88.4 R212, [R237] ;  /* 0x00000000edd4783b */ /* 0x000eb00000000200 */
[----:B------:R-:W2:Y:S08]  /*edc0*/  LDSM.16.M88.4 R216, [R236] ;  /* 0x00000000ecd8783b */ /* 0x000eb00000000200 */
[----:B------:R-:W2:Y:S08]  /*edd0*/  LDSM.16.M88.4 R220, [R235] ;  /* 0x00000000ebdc783b */ /* 0x000eb00000000200 */
[----:B------:R-:W-:Y:S04]  /*ede0*/  STL [R1+0x80], R240 ;  /* 0x000080f001007387 */ /* 0x000fe80000100800 */
[----:B------:R-:W-:Y:S04]  /*edf0*/  STL [R1+0x84], R239 ;  /* 0x000084ef01007387 */ /* 0x000fe80000100800 */
[----:B------:R-:W-:Y:S01]  /*ee00*/  STL [R1+0x88], R238 ;  /* 0x000088ee01007387 */ /* 0x000fe20000100800 */
[-C--:B-1----:R-:W-:Y:S08]  /*ee10*/  HMMA.16816.F32 R4, R112, R16.reuse, RZ ;  /* 0x000000107004723c */ /* 0x082ff000000018ff */
[C---:B----4-:R-:W-:Y:S08]  /*ee20*/  HMMA.16816.F32 R8, R108.reuse, R16, RZ ;  /* 0x000000106c08723c */ /* 0x050ff000000018ff */
        /* <DEDUP_REMOVED lines=11> */
[C---:B------:R-:W-:Y:S04]  /*eee0*/  HMMA.16816.F32 R56, R108.reuse, R64, RZ ;  /* 0x000000406c38723c */ /* 0x040fe800000018ff */
[----:B--2---:R-:W-:Y:S04]  /*eef0*/  MOV R77, R76 ;  /* 0x0000004c004d7202 */ /* 0x004fe80000000f00 */
[-C--:B------:R-:W-:Y:S01]  /*ef00*/  HMMA.16816.F32 R60, R108, R66.reuse, RZ ;  /* 0x000000426c3c723c */ /* 0x080fe200000018ff */
[----:B---3--:R-:W-:Y:S07]  /*ef10*/  MOV R76, R74 ;  /* 0x0000004a004c7202 */ /* 0x008fee0000000f00 */
[C---:B------:R-:W-:Y:S04]  /*ef20*/  HMMA.16816.F32 R64, R112.reuse, R66, RZ ;  /* 0x000000427040723c */ /* 0x040fe800000018ff */
[----:B------:R-:W-:Y:S04]  /*ef30*/  IMAD.WIDE.U32 R76, R72, 0x70, R76 ;  /* 0x00000070484c7825 */ /* 0x000fe800078e004c */
[-C--:B------:R-:W-:Y:S01]  /*ef40*/  HMMA.16816.F32 R68, R112, R80.reuse, RZ ;  /* 0x000000507044723c */ /* 0x080fe200000018ff */
[----:B------:R-:W-:Y:S03]  /*ef50*/  LEA R90, P0, R76, c[0x0][0x1f8], 0x1 ;  /* 0x00007e004c5a7a11 */ /* 0x000fe600078008ff */
[----:B------:R-:W-:Y:S02]  /*ef60*/  IADD3 R0, R77, R0, RZ ;  /* 0x000000004d007210 */ /* 0x000fe40007ffe0ff */
[----:B------:R-:W-:Y:S02]  /*ef70*/  IADD3 R88, P1, R90, R104, RZ ;  /* 0x000000685a587210 */ /* 0x000fe40007f3e0ff */
[----:B------:R-:W-:Y:S01]  /*ef80*/  LEA.HI.X R91, R76, c[0x0][0x1fc], R0, 0x1, P0 ;  /* 0x00007f004c5b7a11 */ /* 0x000fe200000f0c00 */
[C---:B------:R-:W-:Y:S03]  /*ef90*/  HMMA.16816.F32 R72, R108.reuse, R80, RZ ;  /* 0x000000506c48723c */ /* 0x040fe600000018ff */
[----:B------:R-:W-:Y:S01]  /*efa0*/  SHF.L.U64.HI R0, R78, R246, c[0x0][0x20c] ;  /* 0x000083004e007619 */ /* 0x000fe200000102f6 */
[----:B------:R-:W-:Y:S01]  /*efb0*/  @!PT LDS RZ, [RZ] ;  /* 0x00000000fffff984 */ /* 0x000fe20000000800 */
[----:B------:R-:W-:Y:S01]  /*efc0*/  @!PT LDS RZ, [RZ] ;  /* 0x00000000fffff984 */ /* 0x000fe20000000800 */
[----:B------:R-:W-:Y:S01]  /*efd0*/  @!PT LDS RZ, [RZ] ;  /* 0x00000000fffff984 */ /* 0x000fe20000000800 */
[----:B------:R1:W-:Y:S01]  /*efe0*/  LDGSTS.E.BYPASS.LTC128B.128 [R241+0x100], [R90.64], !P6 ;  /* 0x001000005af17fae */ /* 0x0003e2000f101d48 */
[----:B------:R-:W-:Y:S02]  /*eff0*/  IADD3 R94, P0, R88, R104, RZ ;  /* 0x00000068585e7210 */ /* 0x000fe40007f1e0ff */
[----:B------:R-:W-:Y:S01]  /*f000*/  IADD3.X R89, R91, R0, RZ, P1, !PT ;  /* 0x000000005b597210 */ /* 0x000fe20000ffe4ff */
[-C--:B------:R-:W-:Y:S01]  /*f010*/  HMMA.16816.F32 R76, R108, R82.reuse, RZ ;  /* 0x000000526c4c723c */ /* 0x080fe200000018ff */
[----:B------:R-:W-:Y:S03]  /*f020*/  IADD3 R92, P1, R94, R104, RZ ;  /* 0x000000685e5c7210 */ /* 0x000fe60007f3e0ff */
[----:B------:R1:W-:Y:S01]  /*f030*/  LDGSTS.E.BYPASS.LTC128B.128 [R241+0x900], [R88.64], !P6 ;  /* 0x0090000058f17fae */ /* 0x0003e2000f101d48 */
[----:B------:R-:W-:Y:S02]  /*f040*/  IADD3.X R95, R89, R0, RZ, P0, !PT ;  /* 0x00000000595f7210 */ /* 0x000fe400007fe4ff */
[----:B------:R-:W-:Y:S01]  /*f050*/  IADD3 R102, P0, R92, R104, RZ ;  /* 0x000000685c667210 */ /* 0x000fe20007f1e0ff */
[C---:B------:R-:W-:Y:S04]  /*f060*/  HMMA.16816.F32 R80, R112.reuse, R82, RZ ;  /* 0x000000527050723c */ /* 0x040fe800000018ff */
[----:B------:R2:W-:Y:S01]  /*f070*/  LDGSTS.E.BYPASS.LTC128B.128 [R241+0x1100], [R94.64], !P6 ;  /* 0x011000005ef17fae */ /* 0x0005e2000f101d48 */
[-C--:B------:R-:W-:Y:S03]  /*f080*/  IADD3.X R93, R95, R0.reuse, RZ, P1, !PT ;  /* 0x000000005f5d7210 */ /* 0x080fe60000ffe4ff */
[-C--:B------:R-:W-:Y:S01]  /*f090*/  HMMA.16816.F32 R84, R112, R96.reuse, RZ ;  /* 0x000000607054723c */ /* 0x080fe200000018ff */
[----:B------:R-:W-:Y:S03]  /*f0a0*/  IADD3.X R103, R93, R0, RZ, P0, !PT ;  /* 0x000000005d677210 */ /* 0x000fe600007fe4ff */
[----:B------:R2:W-:Y:S01]  /*f0b0*/  LDGSTS.E.BYPASS.LTC128B.128 [R241+0x1900], [R92.64], !P6 ;  /* 0x019000005cf17fae */ /* 0x0005e2000f101d48 */
[----:B------:R-:W-:Y:S04]  /*f0c0*/  IADD3 R100, P0, R102, R104, RZ ;  /* 0x0000006866647210 */ /* 0x000fe80007f1e0ff */
[----:B------:R-:W-:Y:S03]  /*f0d0*/  IADD3.X R101, R103, R0, RZ, P0, !PT ;  /* 0x0000000067657210 */ /* 0x000fe600007fe4ff */
[----:B------:R3:W-:Y:S01]  /*f0e0*/  LDGSTS.E.BYPASS.LTC128B.128 [R241+0x2100], [R102.64], !P6 ;  /* 0x0210000066f17fae */ /* 0x0007e2000f101d48 */
[C---:B-1----:R-:W-:Y:S07]  /*f0f0*/  HMMA.16816.F32 R88, R108.reuse, R96, RZ ;  /* 0x000000606c58723c */ /* 0x042fee00000018ff */
[----:B------:R1:W-:Y:S01]  /*f100*/  LDGSTS.E.BYPASS.LTC128B.128 [R241+0x2900], [R100.64], !P6 ;  /* 0x0290000064f17fae */ /* 0x0003e2000f101d48 */
[-C--:B--2---:R-:W-:Y:S01]  /*f110*/  HMMA.16816.F32 R92, R108, R98.reuse, RZ ;  /* 0x000000626c5c723c */ /* 0x084fe200000018ff */
[----:B---3--:R-:W-:Y:S07]  /*f120*/  IADD3 R102, P0, R100, R104, RZ ;  /* 0x0000006864667210 */ /* 0x008fee0007f1e0ff */
[C---:B------:R-:W-:Y:S04]  /*f130*/  HMMA.16816.F32 R96, R112.reuse, R98, RZ ;  /* 0x000000627060723c */ /* 0x040fe800000018ff */
[----:B------:R-:W-:Y:S05]  /*f140*/  IADD3.X R103, R101, R0, RZ, P0, !PT ;  /* 0x0000000065677210 */ /* 0x000fea00007fe4ff */
[----:B------:R1:W-:Y:S08]  /*f150*/  LDGSTS.E.BYPASS.LTC128B.128 [R241+0x3100], [R102.64], !P6 ;  /* 0x0310000066f17fae */ /* 0x0003f0000f101d48 */
[----:B------:R-:W0:Y:S01]  /*f160*/  LDGDEPBAR ;  /* 0x00000000000079af */ /* 0x000e220000000000 */
[-C--:B-1----:R-:W-:Y:S08]  /*f170*/  HMMA.16816.F32 R100, R112, R184.reuse, RZ ;  /* 0x000000b87064723c */ /* 0x082ff000000018ff */
[C---:B------:R-:W-:Y:S08]  /*f180*/  HMMA.16816.F32 R104, R108.reuse, R184, RZ ;  /* 0x000000b86c68723c */ /* 0x040ff000000018ff */
[-C--:B------:R-:W-:Y:S08]  /*f190*/  HMMA.16816.F32 R108, R108, R186.reuse, RZ ;  /* 0x000000ba6c6c723c */ /* 0x080ff000000018ff */
[----:B------:R-:W-:Y:S01]  /*f1a0*/  HMMA.16816.F32 R112, R112, R186, RZ ;  /* 0x000000ba7070723c */ /* 0x000fe200000018ff */
[----:B------:R-:W-:Y:S07]  /*f1b0*/  LDSM.16.M88.4 R184, [R231] ;  /* 0x00000000e7b8783b */ /* 0x000fee0000000200 */
[-C--:B------:R-:W-:Y:S08]  /*f1c0*/  HMMA.16816.F32 R4, R188, R192.reuse, R4 ;  /* 0x000000c0bc04723c */ /* 0x080ff00000001804 */
[C---:B------:R-:W-:Y:S08]  /*f1d0*/  HMMA.16816.F32 R8, R196.reuse, R192, R8 ;  /* 0x000000c0c408723c */ /* 0x040ff00000001808 */
[-C--:B------:R-:W-:Y:S08]  /*f1e0*/  HMMA.16816.F32 R12, R196, R194.reuse, R12 ;  /* 0x000000c2c40c723c */ /* 0x080ff0000000180c */
[C---:B------:R-:W-:Y:S01]  /*f1f0*/  HMMA.16816.F32 R16, R188.reuse, R194, R16 ;  /* 0x000000c2bc10723c */ /* 0x040fe20000001810 */
[----:B------:R-:W1:Y:S07]  /*f200*/  LDSM.16.M88.4 R192, [R229] ;  /* 0x00000000e5c0783b */ /* 0x000e6e0000000200 */
        /* <DEDUP_REMOVED lines=14> */
[----:B------:R-:W4:Y:S07]  /*f2f0*/  LDSM.16.M88.4 R208, [R229+0x1000] ;  /* 0x00100000e5d0783b */ /* 0x000f2e0000000200 */
[-C--:B------:R-:W-:Y:S08]  /*f300*/  HMMA.16816.F32 R68, R188, R212.reuse, R68 ;  /* 0x000000d4bc44723c */ /* 0x080ff00000001844 */
[C---:B------:R-:W-:Y:S08]  /*f310*/  HMMA.16816.F32 R72, R196.reuse, R212, R72 ;  /* 0x000000d4c448723c */ /* 0x040ff00000001848 */
[-C--:B------:R-:W-:Y:S08]  /*f320*/  HMMA.16816.F32 R76, R196, R214.reuse, R76 ;  /* 0x000000d6c44c723c */ /* 0x080ff0000000184c */
[C---:B------:R-:W-:Y:S01]  /*f330*/  HMMA.16816.F32 R80, R188.reuse, R214, R80 ;  /* 0x000000d6bc50723c */ /* 0x040fe20000001850 */
[----:B------:R-:W-:Y:S07]  /*f340*/  LDSM.16.M88.4 R212, [R232] ;  /* 0x00000000e8d4783b */ /* 0x000fee0000000200 */
        /* <DEDUP_REMOVED lines=24> */
[C---:B------:R-:W-:Y:S08]  /*f4d0*/  HMMA.16816.F32 R48, R184.reuse, R210, R48 ;  /* 0x000000d2b830723c */ /* 0x040ff00000001830 */
[-C--:B------:R-:W-:Y:S08]  /*f4e0*/  HMMA.16816.F32 R52, R184, R188.reuse, R52 ;  /* 0x000000bcb834723c */ /* 0x080ff00000001834 */
[C---:B------:R-:W-:Y:S08]  /*f4f0*/  HMMA.16816.F32 R56, R200.reuse, R188, R56 ;  /* 0x000000bcc838723c */ /* 0x040ff00000001838 */
[-C--:B------:R-:W-:Y:S08]  /*f500*/  HMMA.16816.F32 R60, R200, R190.reuse, R60 ;  /* 0x000000bec83c723c */ /* 0x080ff0000000183c */
[C---:B------:R-:W-:Y:S01]  /*f510*/  HMMA.16816.F32 R64, R184.reuse, R190, R64 ;  /* 0x000000beb840723c */ /* 0x040fe20000001840 */
[----:B------:R-:W3:Y:S07]  /*f520*/  LDSM.16.M88.4 R188, [R232+0x2000] ;  /* 0x00200000e8bc783b */ /* 0x000eee0000000200 */
        /* <DEDUP_REMOVED lines=11> */
[----:B------:R-:W-:Y:S08]  /*f5e0*/  HMMA.16816.F32 R112, R184, R206, R112 ;  /* 0x000000ceb870723c */ /* 0x000ff00000001870 */
[-C--:B------:R-:W-:Y:S08]  /*f5f0*/  HMMA.16816.F32 R4, R212, R216.reuse, R4 ;  /* 0x000000d8d404723c */ /* 0x080ff00000001804 */
        /* <DEDUP_REMOVED lines=23> */
[----:B------:R-:W-:Y:S09]  /*f770*/  FMUL.FTZ R19, R19, c[0x0][0x320] ;  /* 0x0000c80013137a20 */ /* 0x000ff20000410000 */
[----:B------:R1:W-:Y:S10]  /*f780*/  MUFU.TANH R185, R7 ;  /* 0x0000000700b97308 */ /* 0x0003f40000002400 */
[----:B------:R-:W-:Y:S10]  /*f790*/  MUFU.TANH R13, R13 ;  /* 0x0000000d000d7308 */ /* 0x000ff40000002400 */
[----:B------:R-:W3:Y:S01]  /*f7a0*/  MUFU.TANH R193, R8 ;  /* 0x0000000800c17308 */ /* 0x000ee20000002400 */
[----:B-1----:R-:W1:Y:S09]  /*f7b0*/  LDSM.16.M88.4 R4, [R226+0x800] ;  /* 0x00080000e204783b */ /* 0x002e720000000200 */
[----:B------:R-:W-:Y:S10]  /*f7c0*/  MUFU.TANH R14, R14 ;  /* 0x0000000e000e7308 */ /* 0x000ff40000002400 */
[----:B------:R-:W4:Y:S10]  /*f7d0*/  MUFU.TANH R192, R9 ;  /* 0x0000000900c07308 */ /* 0x000f340000002400 */
[----:B------:R-:W-:Y:S10]  /*f7e0*/  MUFU.TANH R15, R15 ;  /* 0x0000000f000f7308 */ /* 0x000ff40000002400 */
[----:B------:R-:W-:Y:S01]  /*f7f0*/  MUFU.TANH R195, R10 ;  /* 0x0000000a00c37308 */ /* 0x000fe20000002400 */
[-C--:B-1----:R-:W-:Y:S09]  /*f800*/  HMMA.16816.F32 R20, R212, R4.reuse, R20 ;  /* 0x00000004d414723c */ /* 0x082ff20000001814 */
[----:B------:R1:W-:Y:S01]  /*f810*/  MUFU.TANH R194, R11 ;  /* 0x0000000b00c27308 */ /* 0x0003e20000002400 */
[C---:B------:R-:W-:Y:S09]  /*f820*/  HMMA.16816.F32 R24, R188.reuse, R4, R24 ;  /* 0x00000004bc18723c */ /* 0x040ff20000001818 */
[----:B------:R-:W2:Y:S01]  /*f830*/  MUFU.TANH R18, R18 ;  /* 0x0000001200127308 */ /* 0x000ea20000002400 */
[-C--:B------:R-:W-:Y:S04]  /*f840*/  HMMA.16816.F32 R28, R188, R6.reuse, R28 ;  /* 0x00000006bc1c723c */ /* 0x080fe8000000181c */
[----:B------:R-:W-:Y:S04]  /*f850*/  FMUL.FTZ R22, R22, c[0x0][0x320] ;  /* 0x0000c80016167a20 */ /* 0x000fe80000410000 */
[C---:B------:R-:W-:Y:S01]  /*f860*/  HMMA.16816.F32 R32, R212.reuse, R6, R32 ;  /* 0x00000006d420723c */ /* 0x040fe20000001820 */
[----:B------:R-:W-:Y:S01]  /*f870*/  MUFU.TANH R16, R16 ;  /* 0x0000001000107308 */ /* 0x000fe20000002400 */
[----:B------:R-:W-:Y:S02]  /*f880*/  LDSM.16.M88.4 R4, [R226+0x1800] ;  /* 0x00180000e204783b */ /* 0x000fe40000000200 */
[----:B------:R-:W-:Y:S02]  /*f890*/  FMUL.FTZ R20, R20, c[0x0][0x320] ;  /* 0x0000c80014147a20 */ /* 0x000fe40000410000 */
[----:B------:R-:W-:Y:S02]  /*f8a0*/  FMUL.FTZ R23, R23, c[0x0][0x320] ;  /* 0x0000c80017177a20 */ /* 0x000fe40000410000 */
[----:B------:R-:W-:Y:S02]  /*f8b0*/  FMUL.FTZ R21, R21, c[0x0][0x320] ;  /* 0x0000c80015157a20 */ /* 0x000fe40000410000 */
[----:B-1----:R-:W1:Y:S01]  /*f8c0*/  LDSM.16.M88.4 R8, [R226+0x1000] ;  /* 0x00100000e208783b */ /* 0x002e620000000200 */
        /* <DEDUP_REMOVED lines=14> */
[----:B------:R-:W-:Y:S07]  /*f9b0*/  FMUL.FTZ R34, R34, c[0x0][0x320] ;  /* 0x0000c80022227a20 */ /* 0x000fee0000410000 */
[----:B------:R-:W-:Y:S01]  /*f9c0*/  MUFU.TANH R30, R30 ;  /* 0x0000001e001e7308 */ /* 0x000fe20000002400 */
[-C--:B-1----:R-:W-:Y:S09]  /*f9d0*/  HMMA.16816.F32 R36, R212, R8.reuse, R36 ;  /* 0x00000008d424723c */ /* 0x082ff20000001824 */
[----:B------:R-:W1:Y:S01]  /*f9e0*/  MUFU.TANH R22, R22 ;  /* 0x0000001600167308 */ /* 0x000e620000002400 */
[C---:B------:R-:W-:Y:S09]  /*f9f0*/  HMMA.16816.F32 R40, R188.reuse, R8, R40 ;  /* 0x00000008bc28723c */ /* 0x040ff20000001828 */
[----:B------:R-:W-:Y:S01]  /*fa00*/  MUFU.TANH R20, R20 ;  /* 0x0000001400147308 */ /* 0x000fe20000002400 */
[-C--:B------:R-:W-:Y:S09]  /*fa10*/  HMMA.16816.F32 R44, R188, R10.reuse, R44 ;  /* 0x0000000abc2c723c */ /* 0x080ff2000000182c */
[----:B------:R-:W1:Y:S01]  /*fa20*/  MUFU.TANH R23, R23 ;  /* 0x0000001700177308 */ /* 0x000e620000002400 */
[C---:B------:R-:W-:Y:S01]  /*fa30*/  HMMA.16816.F32 R48, R212.reuse, R10, R48 ;  /* 0x0000000ad430723c */ /* 0x040fe20000001830 */
[----:B------:R-:W1:Y:S03]  /*fa40*/  LDSM.16.M88.4 R8, [R226+0x2000] ;  /* 0x00200000e208783b */ /* 0x000e660000000200 */
[----:B------:R-:W-:Y:S02]  /*fa50*/  FMUL.FTZ R38, R38, c[0x0][0x320] ;  /* 0x0000c80026267a20 */ /* 0x000fe40000410000 */
[----:B------:R-:W-:Y:S03]  /*fa60*/  FMUL.FTZ R36, R36, c[0x0][0x320] ;  /* 0x0000c80024247a20 */ /* 0x000fe60000410000 */
[----:B------:R-:W1:Y:S01]  /*fa70*/  MUFU.TANH R24, R24 ;  /* 0x0000001800187308 */ /* 0x000e620000002400 */
[-C--:B------:R-:W-:Y:S03]  /*fa80*/  HMMA.16816.F32 R52, R212, R4.reuse, R52 ;  /* 0x00000004d434723c */ /* 0x080fe60000001834 */
[----:B------:R-:W-:Y:S02]  /*fa90*/  FMUL.FTZ R39, R39, c[0x0][0x320] ;  /* 0x0000c80027277a20 */ /* 0x000fe40000410000 */
[----:B------:R-:W-:Y:S03]  /*faa0*/  FMUL.FTZ R37, R37, c[0x0][0x320] ;  /* 0x0000c80025257a20 */ /* 0x000fe60000410000 */
[C---:B------:R-:W-:Y:S01]  /*fab0*/  HMMA.16816.F32 R56, R188.reuse, R4, R56 ;  /* 0x00000004bc38723c */ /* 0x040fe20000001838 */
[----:B------:R-:W1:Y:S03]  /*fac0*/  MUFU.TANH R21, R21 ;  /* 0x0000001500157308 */ /* 0x000e660000002400 */
[----:B------:R-:W-:Y:S02]  /*fad0*/  FMUL.FTZ R47, R47, c[0x0][0x320] ;  /* 0x0000c8002f2f7a20 */ /* 0x000fe40000410000 */
[----:B------:R-:W-:Y:S02]  /*fae0*/  FMUL.FTZ R40, R40, c[0x0][0x320] ;  /* 0x0000c80028287a20 */ /* 0x000fe40000410000 */
[-C--:B------:R-:W-:Y:S03]  /*faf0*/  HMMA.16816.F32 R60, R188, R6.reuse, R60 ;  /* 0x00000006bc3c723c */ /* 0x080fe6000000183c */
[----:B------:R-:W2:Y:S01]  /*fb00*/  MUFU.TANH R25, R25 ;  /* 0x0000001900197308 */ /* 0x000ea20000002400 */
[----:B------:R-:W-:Y:S02]  /*fb10*/  FMUL.FTZ R48, R48, c[0x0][0x320] ;  /* 0x0000c80030307a20 */ /* 0x000fe40000410000 */
[----:B------:R-:W-:Y:S02]  /*fb20*/  FMUL.FTZ R49, R49, c[0x0][0x320] ;  /* 0x0000c80031317a20 */ /* 0x000fe40000410000 */
[C---:B------:R-:W-:Y:S01]  /*fb30*/  HMMA.16816.F32 R64, R212.reuse, R6, R64 ;  /* 0x00000006d440723c */ /* 0x040fe20000001840 */
[----:B------:R-:W2:Y:S03]  /*fb40*/  LDSM.16.M88.4 R4, [R226+0x2800] ;  /* 0x00280000e204783b */ /* 0x000ea60000000200 */
[----:B------:R-:W-:Y:S01]  /*fb50*/  FMUL.FTZ R54, R54, c[0x0][0x320] ;  /* 0x0000c80036367a20 */ /* 0x000fe20000410000 */
        /* <DEDUP_REMOVED lines=11> */
[----:B------:R-:W-:Y:S01]  /*fc10*/  MUFU.TANH R28, R28 ;  /* 0x0000001c001c7308 */ /* 0x000fe20000002400 */
[-C--:B------:R-:W-:Y:S03]  /*fc20*/  HMMA.16816.F32 R76, R188, R10.reuse, R76 ;  /* 0x0000000abc4c723c */ /* 0x080fe6000000184c */
[----:B------:R-:W-:Y:S02]  /*fc30*/  FMUL.FTZ R66, R66, c[0x0][0x320] ;  /* 0x0000c80042427a20 */ /* 0x000fe40000410000 */
[----:B------:R-:W-:Y:S02]  /*fc40*/  FMUL.FTZ R64, R64, c[0x0][0x320] ;  /* 0x0000c80040407a20 */ /* 0x000fe40000410000 */
[----:B------:R-:W-:Y:S01]  /*fc50*/  FMUL.FTZ R70, R70, c[0x0][0x320] ;  /* 0x0000c80046467a20 */ /* 0x000fe20000410000 */
[C---:B------:R-:W-:Y:S01]  /*fc60*/  HMMA.16816.F32 R80, R212.reuse, R10, R80 ;  /* 0x0000000ad450723c */ /* 0x040fe20000001850 */
[----:B------:R-:W1:Y:S01]  /*fc70*/  MUFU.TANH R35, R35 ;  /* 0x0000002300237308 */ /* 0x000e620000002400 */
[----:B------:R-:W1:Y:S01]  /*fc80*/  LDSM.16.M88.4 R8, [R226+0x3000] ;  /* 0x00300000e208783b */ /* 0x000e620000000200 */
[----:B------:R-:W-:Y:S04]  /*fc90*/  DEPBAR.LE SB0, 0x0 ;  /* 0x000080000000791a */ /* 0x000fe80000000000 */
[----:B------:R-:W-:Y:S01]  /*fca0*/  FMUL.FTZ R73, R73, c[0x0][0x320] ;  /* 0x0000c80049497a20 */ /* 0x000fe20000410000 */
[-C--:B--2---:R-:W-:Y:S03]  /*fcb0*/  HMMA.16816.F32 R84, R212, R4.reuse, R84 ;  /* 0x00000004d454723c */ /* 0x084fe60000001854 */
[----:B------:R2:W-:Y:S01]  /*fcc0*/  MUFU.TANH R239, R73 ;  /* 0x0000004900ef7308 */ /* 0x0005e20000002400 */
[----:B------:R-:W-:Y:S01]  /*fcd0*/  BAR.SYNC.DEFER_BLOCKING 0x0 ;  /* 0x0000000000007b1d */ /* 0x000fe20000010000 */
[----:B------:R-:W-:Y:S02]  /*fce0*/  FMUL.FTZ R65, R65, c[0x0][0x320] ;  /* 0x0000c80041417a20 */ /* 0x000fe40000410000 */
[----:B------:R-:W-:Y:S01]  /*fcf0*/  FMUL.FTZ R71, R71, c[0x0][0x320] ;  /* 0x0000c80047477a20 */ /* 0x000fe20000410000 */
[C---:B------:R-:W-:Y:S04]  /*fd00*/  HMMA.16816.F32 R88, R188.reuse, R4, R88 ;  /* 0x00000004bc58723c */ /* 0x040fe80000001858 */
[----:B------:R-:W-:Y:S01]  /*fd10*/  FMUL.FTZ R76, R76, c[0x0][0x320] ;  /* 0x0000c8004c4c7a20 */ /* 0x000fe20000410000 */
[----:B------:R-:W1:Y:S01]  /*fd20*/  MUFU.TANH R33, R33 ;  /* 0x0000002100217308 */ /* 0x000e620000002400 */
[----:B------:R-:W-:Y:S01]  /*fd30*/  FMUL.FTZ R77, R77, c[0x0][0x320] ;  /* 0x0000c8004d4d7a20 */ /* 0x000fe20000410000 */
[----:B------:R-:W-:Y:S01]  /*fd40*/  FMNMX.FTZ R4, R186, R3, !PT ;  /* 0x00000003ba047209 */ /* 0x000fe20007810000 */
[-C--:B------:R-:W-:Y:S04]  /*fd50*/  HMMA.16816.F32 R92, R188, R6.reuse, R92 ;  /* 0x00000006bc5c723c */ /* 0x080fe8000000185c */
[----:B---3--:R-:W-:Y:S01]  /*fd60*/  FMNMX.FTZ R5, R193, R116, !PT ;  /* 0x00000074c1057209 */ /* 0x008fe20007810000 */
[----:B------:R-:W-:Y:S02]  /*fd70*/  FMUL.FTZ R80, R80, c[0x0][0x320] ;  /* 0x0000c80050507a20 */ /* 0x000fe40000410000 */
[----:B------:R-:W-:Y:S01]  /*fd80*/  MUFU.TANH R29, R29 ;  /* 0x0000001d001d7308 */ /* 0x000fe20000002400 */
[C---:B------:R-:W-:Y:S04]  /*fd90*/  HMMA.16816.F32 R96, R212.reuse, R6, R96 ;  /* 0x00000006d460723c */ /* 0x040fe80000001860 */
[----:B--2---:R-:W-:Y:S01]  /*fda0*/  FMNMX.FTZ R73, R118, R0, !PT ;  /* 0x0000000076497209 */ /* 0x004fe20007810000 */
[----:B------:R-:W-:Y:S01]  /*fdb0*/  FMUL.FTZ R81, R81, c[0x0][0x320] ;  /* 0x0000c80051517a20 */ /* 0x000fe20000410000 */
[----:B------:R-:W-:Y:S01]  /*fdc0*/  FMNMX.FTZ R0, R185, R4, !PT ;  /* 0x00000004b9007209 */ /* 0x000fe20007810000 */
[----:B------:R-:W-:Y:S01]  /*fdd0*/  FMUL.FTZ R82, R82, c[0x0][0x320] ;  /* 0x0000c80052527a20 */ /* 0x000fe20000410000 */
[----:B----4-:R-:W-:Y:S01]  /*fde0*/  FMNMX.FTZ R4, R192, R5, !PT ;  /* 0x00000005c0047209 */ /* 0x010fe20007810000 */
[----:B------:R-:W2:Y:S01]  /*fdf0*/  MUFU.TANH R38, R38 ;  /* 0x0000002600267308 */ /* 0x000ea20000002400 */
[-C--:B-1----:R-:W-:Y:S03]  /*fe00*/  HMMA.16816.F32 R100, R212, R8.reuse, R100 ;  /* 0x00000008d464723c */ /* 0x082fe60000001864 */
[----:B------:R-:W-:Y:S01]  /*fe10*/  FMNMX.FTZ R0, R18, R0, !PT ;  /* 0x0000000012007209 */ /* 0x000fe20007810000 */
[----:B------:R-:W-:Y:S01]  /*fe20*/  FMUL.FTZ R90, R90, c[0x0][0x320] ;  /* 0x0000c8005a5a7a20 */ /* 0x000fe20000410000 */
[----:B------:R-:W-:Y:S01]  /*fe30*/  FMNMX.FTZ R4, R12, R4, !PT ;  /* 0x000000040c047209 */ /* 0x000fe20007810000 */
[----:B------:R-:W-:Y:S01]  /*fe40*/  FMUL.FTZ R91, R91, c[0x0][0x320] ;  /* 0x0000c8005b5b7a20 */ /* 0x000fe20000410000 */
[----:B------:R-:W-:Y:S01]  /*fe50*/  FMNMX.FTZ R0, R19, R0, !PT ;  /* 0x0000000013007209 */ /* 0x000fe20007810000 */
[C---:B------:R-:W-:Y:S01]  /*fe60*/  HMMA.16816.F32 R104, R188.reuse, R8, R104 ;  /* 0x00000008bc68723c */ /* 0x040fe20000001868 */
[----:B------:R-:W1:Y:S03]  /*fe70*/  MUFU.TANH R36, R36 ;  /* 0x0000002400247308 */ /* 0x000e660000002400 */
[----:B------:R-:W-:Y:S01]  /*fe80*/  FMNMX.FTZ R73, R16, R73, !PT ;  /* 0x0000004910497209 */ /* 0x000fe20007810000 */
[----:B------:R-:W-:Y:S01]  /*fe90*/  FMUL.FTZ R50, R50, c[0x0][0x320] ;  /* 0x0000c80032327a20 */ /* 0x000fe20000410000 */
[----:B------:R-:W-:Y:S01]  /*fea0*/  FMNMX.FTZ R5, R22, R0, !PT ;  /* 0x0000000016057209 */ /* 0x000fe20007810000 */
[----:B------:R-:W-:Y:S01]  /*feb0*/  FMUL.FTZ R93, R93, c[0x0][0x320] ;  /* 0x0000c8005d5d7a20 */ /* 0x000fe20000410000 */
[-C--:B------:R-:W-:Y:S03]  /*fec0*/  HMMA.16816.F32 R108, R188, R10.reuse, R108 ;  /* 0x0000000abc6c723c */ /* 0x080fe6000000186c */
[----:B------:R-:W-:Y:S01]  /*fed0*/  MUFU.TANH R39, R39 ;  /* 0x0000002700277308 */ /* 0x000fe20000002400 */
[----:B------:R-:W-:Y:S01]  /*fee0*/  FMNMX.FTZ R5, R23, R5, !PT ;  /* 0x0000000517057209 */ /* 0x000fe20007810000 */
[----:B------:R-:W-:Y:S01]  /*fef0*/  FMUL.FTZ R92, R92, c[0x0][0x320] ;  /* 0x0000c8005c5c7a20 */ /* 0x000fe20000410000 */
[----:B------:R-:W-:Y:S01]  /*ff00*/  FMNMX.FTZ R4, R13, R4, !PT ;  /* 0x000000040d047209 */ /* 0x000fe20007810000 */
[----:B------:R-:W-:Y:S01]  /*ff10*/  FMUL.FTZ R83, R83, c[0x0][0x320] ;  /* 0x0000c80053537a20 */ /* 0x000fe20000410000 */
[----:B------:R-:W-:Y:S01]  /*ff20*/  HMMA.16816.F32 R112, R212, R10, R112 ;  /* 0x0000000ad470723c */ /* 0x000fe20000001870 */
[----:B------:R-:W3:Y:S03]  /*ff30*/  LDL R10, [R1+0x38] ;  /* 0x00003800010a7983 */ /* 0x000ee60000100800 */
[----:B------:R-:W-:Y:S01]  /*ff40*/  FMNMX.FTZ R73, R17, R73, !PT ;  /* 0x0000004911497209 */ /* 0x000fe20007810000 */
[----:B------:R-:W-:Y:S01]  /*ff50*/  MUFU.TANH R40, R40 ;  /* 0x0000002800287308 */ /* 0x000fe20000002400 */
[----:B------:R-:W-:Y:S01]  /*ff60*/  FMUL.FTZ R84, R84, c[0x0][0x320] ;  /* 0x0000c80054547a20 */ /* 0x000fe20000410000 */
[----:B------:R-:W-:Y:S01]  /*ff70*/  FMNMX.FTZ R0, R24, R4, !PT ;  /* 0x0000000418007209 */ /* 0x000fe20007810000 */
[----:B------:R-:W-:Y:S01]  /*ff80*/  FMUL.FTZ R86, R86, c[0x0][0x320] ;  /* 0x0000c80056567a20 */ /* 0x000fe20000410000 */
[----:B------:R-:W-:Y:S03]  /*ff90*/  FMNMX.FTZ R73, R20, R73, !PT ;  /* 0x0000004914497209 */ /* 0x000fe60007810000 */
[----:B------:R-:W-:Y:S01]  /*ffa0*/  FMUL.FTZ R87, R87, c[0x0][0x320] ;  /* 0x0000c80057577a20 */ /* 0x000fe20000410000 */
[----:B------:R-:W-:Y:S01]  /*ffb0*/  FMNMX.FTZ R73, R21, R73, !PT ;  /* 0x0000004915497209 */ /* 0x000fe20007810000 */
[----:B------:R-:W-:Y:S01]  /*ffc0*/  FMUL.FTZ R98, R98, c[0x0][0x320] ;  /* 0x0000c80062627a20 */ /* 0x000fe20000410000 */
[----:B------:R-:W4:Y:S01]  /*ffd0*/  MUFU.TANH R37, R37 ;  /* 0x0000002500257308 */ /* 0x000f220000002400 */
        /* <DEDUP_REMOVED lines=9> */
[----:B------:R-:W4:Y:S01]  /*10070*/  MUFU.TANH R50, R50 ;  /* 0x0000003200327308 */ /* 0x000f220000002400 */
[----:B------:R-:W-:Y:S01]  /*10080*/  FMNMX.FTZ R73, R33, R73, !PT ;  /* 0x0000004921497209 */ /* 0x000fe20007810000 */
[----:B------:R-:W-:Y:S01]  /*10090*/  FMUL.FTZ R96, R96, c[0x0][0x320] ;  /* 0x0000c80060607a20 */ /* 0x000fe20000410000 */
[----:B--2---:R-:W-:Y:S01]  /*100a0*/  FMNMX.FTZ R5, R38, R5, !PT ;  /* 0x0000000526057209 */ /* 0x004fe20007810000 */
[----:B------:R-:W-:Y:S01]  /*100b0*/  FMUL.FTZ R97, R97, c[0x0][0x320] ;  /* 0x0000c80061617a20 */ /* 0x000fe20000410000 */
[----:B-1----:R-:W-:Y:S01]  /*100c0*/  FMNMX.FTZ R73, R36, R73, !PT ;  /* 0x0000004924497209 */ /* 0x002fe20007810000 */
[----:B------:R-:W-:Y:S01]  /*100d0*/  FMUL.FTZ R101, R101, c[0x0][0x320] ;  /* 0x0000c80065657a20 */ /* 0x000fe20000410000 */
[----:B------:R-:W-:Y:S01]  /*100e0*/  FMNMX.FTZ R0, R28, R0, !PT ;  /* 0x000000001c007209 */ /* 0x000fe20007810000 */
[----:B------:R-:W-:Y:S02]  /*100f0*/  FMUL.FTZ R100, R100, c[0x0][0x320] ;  /* 0x0000c80064647a20 */ /* 0x000fe40000410000 */
[----:B------:R-:W1:Y:S01]  /*10100*/  MUFU.TANH R48, R48 ;  /* 0x0000003000307308 */ /* 0x000e620000002400 */
[----:B------:R-:W-:Y:S01]  /*10110*/  FMNMX.FTZ R0, R29, R0, !PT ;  /* 0x000000001d007209 */ /* 0x000fe20007810000 */
[----:B------:R-:W-:Y:S01]  /*10120*/  FMUL.FTZ R112, R112, c[0x0][0x320] ;  /* 0x0000c80070707a20 */ /* 0x000fe20000410000 */
[----:B----4-:R-:W-:Y:S01]  /*10130*/  FMNMX.FTZ R73, R37, R73, !PT ;  /* 0x0000004925497209 */ /* 0x010fe20007810000 */
[----:B------:R-:W-:Y:S01]  /*10140*/  FMUL.FTZ R95, R95, c[0x0][0x320] ;  /* 0x0000c8005f5f7a20 */ /* 0x000fe20000410000 */
[----:B------:R-:W-:Y:S01]  /*10150*/  FMNMX.FTZ R4, R40, R0, !PT ;  /* 0x0000000028047209 */ /* 0x000fe20007810000 */
[----:B------:R-:W-:Y:S01]  /*10160*/  FMUL.FTZ R94, R94, c[0x0][0x320] ;  /* 0x0000c8005e5e7a20 */ /* 0x000fe20000410000 */
[----:B------:R-:W-:Y:S01]  /*10170*/  FMNMX.FTZ R0, R39, R5, !PT ;  /* 0x0000000527007209 */ /* 0x000fe20007810000 */
[----:B------:R-:W-:Y:S02]  /*10180*/  FMUL.FTZ R106, R106, c[0x0][0x320] ;  /* 0x0000c8006a6a7a20 */ /* 0x000fe40000410000 */
[----:B------:R-:W2:Y:S01]  /*10190*/  MUFU.TANH R51, R51 ;  /* 0x0000003300337308 */ /* 0x000ea20000002400 */
[----:B------:R-:W-:Y:S01]  /*101a0*/  FMUL.FTZ R88, R88, c[0x0][0x320] ;  /* 0x0000c80058587a20 */ /* 0x000fe20000410000 */
[----:B------:R-:W-:Y:S01]  /*101b0*/  FMNMX.FTZ R5, R195, R117, !PT ;  /* 0x00000075c3057209 */ /* 0x000fe20007810000 */
[----:B------:R-:W-:Y:S01]  /*101c0*/  FMUL.FTZ R104, R104, c[0x0][0x320] ;  /* 0x0000c80068687a20 */ /* 0x000fe20000410000 */
[----:B------:R-:W-:Y:S01]  /*101d0*/  FMNMX.FTZ R0, R50, R0, !PT ;  /* 0x0000000032007209 */ /* 0x000fe20007810000 */
[----:B------:R-:W-:Y:S01]  /*101e0*/  FMUL.FTZ R105, R105, c[0x0][0x320] ;  /* 0x0000c80069697a20 */ /* 0x000fe20000410000 */
[----:B------:R-:W-:Y:S01]  /*101f0*/  FMNMX.FTZ R5, R194, R5, !PT ;  /* 0x00000005c2057209 */ /* 0x000fe20007810000 */
[----:B------:R-:W-:Y:S02]  /*10200*/  FMUL.FTZ R68, R68, c[0x0][0x320] ;  /* 0x0000c80044447a20 */ /* 0x000fe40000410000 */
[----:B------:R-:W-:Y:S01]  /*10210*/  FMUL.FTZ R69, R69, c[0x0][0x320] ;  /* 0x0000c80045457a20 */ /* 0x000fe20000410000 */
[----:B------:R-:W4:Y:S01]  /*10220*/  MUFU.TANH R49, R49 ;  /* 0x0000003100317308 */ /* 0x000f220000002400 */
[----:B------:R-:W-:Y:S01]  /*10230*/  FMNMX.FTZ R5, R14, R5, !PT ;  /* 0x000000050e057209 */ /* 0x000fe20007810000 */
[----:B------:R-:W-:Y:S01]  /*10240*/  FMUL.FTZ R114, R114, c[0x0][0x320] ;  /* 0x0000c80072727a20 */ /* 0x000fe20000410000 */
[----:B-1----:R-:W-:Y:S01]  /*10250*/  FMNMX.FTZ R73, R48, R73, !PT ;  /* 0x0000004930497209 */ /* 0x002fe20007810000 */
[----:B------:R-:W-:Y:S01]  /*10260*/  FMUL.FTZ R113, R113, c[0x0][0x320] ;  /* 0x0000c80071717a20 */ /* 0x000fe20000410000 */
[----:B------:R-:W-:Y:S01]  /*10270*/  FMNMX.FTZ R5, R15, R5, !PT ;  /* 0x000000050f057209 */ /* 0x000fe20007810000 */
[----:B------:R-:W-:Y:S02]  /*10280*/  FMUL.FTZ R59, R59, c[0x0][0x320] ;  /* 0x0000c8003b3b7a20 */ /* 0x000fe40000410000 */
[----:B------:R-:W-:Y:S02]  /*10290*/  FMUL.FTZ R62, R62, c[0x0][0x320] ;  /* 0x0000c8003e3e7a20 */ /* 0x000fe40000410000 */
[----:B------:R-:W1:Y:S01]  /*102a0*/  MUFU.TANH R202, R54 ;  /* 0x0000003600ca7308 */ /* 0x000e620000002400 */
[----:B------:R-:W-:Y:S02]  /*102b0*/  FMUL.FTZ R75, R75, c[0x0][0x320] ;  /* 0x0000c8004b4b7a20 */ /* 0x000fe40000410000 */
[----:B------:R-:W-:Y:S01]  /*102c0*/  FMUL.FTZ R107, R107, c[0x0][0x320] ;  /* 0x0000c8006b6b7a20 */ /* 0x000fe20000410000 */
[----:B--2---:R-:W-:Y:S01]  /*102d0*/  FMNMX.FTZ R0, R51, R0, !PT ;  /* 0x0000000033007209 */ /* 0x004fe20007810000 */
        /* <DEDUP_REMOVED lines=10> */
[----:B------:R-:W2:Y:S01]  /*10380*/  MUFU.TANH R47, R52 ;  /* 0x00000034002f7308 */ /* 0x000ea20000002400 */
[----:B------:R-:W-:Y:S02]  /*10390*/  FMUL.FTZ R78, R78, c[0x0][0x320] ;  /* 0x0000c8004e4e7a20 */ /* 0x000fe40000410000 */
[----:B------:R-:W-:Y:S01]  /*103a0*/  FMUL.FTZ R79, R79, c[0x0][0x320] ;  /* 0x0000c8004f4f7a20 */ /* 0x000fe20000410000 */
[----:B-1----:R-:W-:Y:S01]  /*103b0*/  FMNMX.FTZ R0, R202, R0, !PT ;  /* 0x00000000ca007209 */ /* 0x002fe20007810000 */
[----:B------:R-:W-:Y:S02]  /*103c0*/  FMUL.FTZ R41, R41, c[0x0][0x320] ;  /* 0x0000c80029297a20 */ /* 0x000fe40000410000 */
[----:B------:R-:W-:Y:S02]  /*103d0*/  FMUL.FTZ R44, R44, c[0x0][0x320] ;  /* 0x0000c8002c2c7a20 */ /* 0x000fe40000410000 */
[----:B------:R-:W-:Y:S01]  /*103e0*/  FMUL.FTZ R45, R45, c[0x0][0x320] ;  /* 0x0000c8002d2d7a20 */ /* 0x000fe20000410000 */
[----:B------:R1:W4:Y:S01]  /*103f0*/  MUFU.TANH R203, R55 ;  /* 0x0000003700cb7308 */ /* 0x0003220000002400 */
[----:B------:R-:W-:Y:S02]  /*10400*/  FMUL.FTZ R57, R57, c[0x0][0x320] ;  /* 0x0000c80039397a20 */ /* 0x000fe40000410000 */
[----:B------:R-:W-:Y:S02]  /*10410*/  FMUL.FTZ R108, R108, c[0x0][0x320] ;  /* 0x0000c8006c6c7a20 */ /* 0x000fe40000410000 */
[----:B------:R-:W-:Y:S02]  /*10420*/  FMUL.FTZ R109, R109, c[0x0][0x320] ;  /* 0x0000c8006d6d7a20 */ /* 0x000fe40000410000 */
[----:B------:R-:W-:Y:S03]  /*10430*/  FMUL.FTZ R74, R74, c[0x0][0x320] ;  /* 0x0000c8004a4a7a20 */ /* 0x000fe60000410000 */
[----:B------:R4:W4:Y:S01]  /*10440*/  MUFU.TANH R198, R53 ;  /* 0x0000003500c67308 */ /* 0x0009220000002400 */
[----:B--2---:R-:W-:Y:S09]  /*10450*/  FMNMX.FTZ R73, R47, R73, !PT ;  /* 0x000000492f497209 */ /* 0x004ff20007810000 */
[----:B------:R-:W2:Y:S01]  /*10460*/  MUFU.TANH R200, R66 ;  /* 0x0000004200c87308 */ /* 0x000ea20000002400 */
[----:B-1----:R-:W3:Y:S01]  /*10470*/  LDL.64 R54, [R1+0x28] ;  /* 0x0000280001367983 */ /* 0x002ee20000100a00 */
[----:B----4-:R-:W-:Y:S08]  /*10480*/  FMNMX.FTZ R0, R203, R0, !PT ;  /* 0x00000000cb007209 */ /* 0x010ff00007810000 */
[----:B------:R-:W-:Y:S01]  /*10490*/  MUFU.TANH R205, R56 ;  /* 0x0000003800cd7308 */ /* 0x000fe20000002400 */
[----:B------:R-:W4:Y:S01]  /*104a0*/  LDL R53, [R1+0x20] ;  /* 0x0000200001357983 */ /* 0x000f220000100800 */
[----:B------:R-:W-:Y:S08]  /*104b0*/  FMNMX.FTZ R73, R198, R73, !PT ;  /* 0x00000049c6497209 */ /* 0x000ff00007810000 */
[----:B------:R-:W1:Y:S01]  /*104c0*/  MUFU.TANH R56, R64 ;  /* 0x0000004000387308 */ /* 0x000e620000002400 */
[----:B--2---:R-:W-:Y:S09]  /*104d0*/  FMNMX.FTZ R0, R200, R0, !PT ;  /* 0x00000000c8007209 */ /* 0x004ff20007810000 */
[----:B------:R-:W2:Y:S10]  /*104e0*/  MUFU.TANH R201, R67 ;  /* 0x0000004300c97308 */ /* 0x000eb40000002400 */
[----:B------:R-:W2:Y:S01]  /*104f0*/  MUFU.TANH R197, R70 ;  /* 0x0000004600c57308 */ /* 0x000ea20000002400 */
[----:B-1----:R-:W-:Y:S09]  /*10500*/  FMNMX.FTZ R73, R56, R73, !PT ;  /* 0x0000004938497209 */ /* 0x002ff20007810000 */
[----:B------:R1:W-:Y:S01]  /*10510*/  MUFU.TANH R211, R80 ;  /* 0x0000005000d37308 */ /* 0x0003e20000002400 */
[----:B--2---:R-:W-:Y:S09]  /*10520*/  FMNMX.FTZ R0, R201, R0, !PT ;  /* 0x00000000c9007209 */ /* 0x004ff20007810000 */
[----:B------:R-:W-:Y:S10]  /*10530*/  MUFU.TANH R204, R60 ;  /* 0x0000003c00cc7308 */ /* 0x000ff40000002400 */
[----:B------:R-:W2:Y:S01]  /*10540*/  MUFU.TANH R60, R65 ;  /* 0x00000041003c7308 */ /* 0x000ea20000002400 */
[----:B-1----:R-:W-:Y:S04]  /*10550*/  MOV R80, R197 ;  /* 0x000000c500507202 */ /* 0x002fe80000000f00 */
[----:B------:R-:W-:Y:S05]  /*10560*/  FMNMX.FTZ R0, R80, R0, !PT ;  /* 0x0000000050007209 */ /* 0x000fea0007810000 */
[----:B------:R-:W1:Y:S10]  /*10570*/  MUFU.TANH R209, R71 ;  /* 0x0000004700d17308 */ /* 0x000e740000002400 */
[----:B------:R-:W-:Y:S01]  /*10580*/  MUFU.TANH R243, R90 ;  /* 0x0000005a00f37308 */ /* 0x000fe20000002400 */
[----:B--2---:R-:W-:Y:S09]  /*10590*/  FMNMX.FTZ R73, R60, R73, !PT ;  /* 0x000000493c497209 */ /* 0x004ff20007810000 */
[----:B------:R1:W-:Y:S10]  /*105a0*/  MUFU.TANH R90, R93 ;  /* 0x0000005d005a7308 */ /* 0x0003f40000002400 */
[----:B------:R-:W2:Y:S10]  /*105b0*/  MUFU.TANH R210, R68 ;  /* 0x0000004400d27308 */ /* 0x000eb40000002400 */
[----:B------:R-:W2:Y:S01]  /*105c0*/  MUFU.TANH R196, R69 ;  /* 0x0000004500c47308 */ /* 0x000ea20000002400 */
[----:B-1----:R-:W-:Y:S04]  /*105d0*/  MOV R93, R209 ;  /* 0x000000d1005d7202 */ /* 0x002fe80000000f00 */
[----:B------:R-:W-:Y:S05]  /*105e0*/  FMNMX.FTZ R0, R93, R0, !PT ;  /* 0x000000005d007209 */ /* 0x000fea0007810000 */
[----:B------:R-:W-:Y:S01]  /*105f0*/  MUFU.TANH R220, R91 ;  /* 0x0000005b00dc7308 */ /* 0x000fe20000002400 */
[----:B--2---:R-:W-:Y:S09]  /*10600*/  FMNMX.FTZ R73, R210, R73, !PT ;  /* 0x00000049d2497209 */ /* 0x004ff20007810000 */
[----:B------:R1:W-:Y:S10]  /*10610*/  MUFU.TANH R91, R92 ;  /* 0x0000005c005b7308 */ /* 0x0003f40000002400 */
[----:B------:R2:W2:Y:S10]  /*10620*/  MUFU.TANH R222, R81 ;  /* 0x0000005100de7308 */ /* 0x0004b40000002400 */
[----:B------:R-:W2:Y:S01]  /*10630*/  MUFU.TANH R238, R82 ;  /* 0x0000005200ee7308 */ /* 0x000ea20000002400 */
[----:B-1----:R-:W-:Y:S04]  /*10640*/  MOV R92, R196 ;  /* 0x000000c4005c7202 */ /* 0x002fe80000000f00 */
[----:B------:R-:W-:Y:S05]  /*10650*/  FMNMX.FTZ R73, R92, R73, !PT ;  /* 0x000000495c497209 */ /* 0x000fea0007810000 */
[----:B------:R-:W1:Y:S01]  /*10660*/  MUFU.TANH R247, R83 ;  /* 0x0000005300f77308 */ /* 0x000e620000002400 */
[----:B--2---:R-:W-:Y:S02]  /*10670*/  MOV R81, R211 ;  /* 0x000000d300517202 */ /* 0x004fe40000000f00 */
[----:B------:R-:W-:Y:S02]  /*10680*/  MOV R214, R222 ;  /* 0x000000de00d67202 */ /* 0x000fe40000000f00 */
[----:B------:R-:W-:Y:S05]  /*10690*/  FMNMX.FTZ R73, R81, R73, !PT ;  /* 0x0000004951497209 */ /* 0x000fea0007810000 */
[----:B------:R-:W2:Y:S01]  /*106a0*/  MUFU.TANH R119, R84 ;  /* 0x0000005400777308 */ /* 0x000ea20000002400 */
[----:B------:R-:W-:Y:S02]  /*106b0*/  FMNMX.FTZ R73, R214, R73, !PT ;  /* 0x00000049d6497209 */ /* 0x000fe40007810000 */
[----:B------:R-:W-:Y:S07]  /*106c0*/  FMNMX.FTZ R0, R238, R0, !PT ;  /* 0x00000000ee007209 */ /* 0x000fee0007810000 */
[----:B------:R2:W-:Y:S01]  /*106d0*/  MUFU.TANH R191, R114 ;  /* 0x0000007200bf7308 */ /* 0x0005e20000002400 */
[----:B-1----:R-:W-:Y:S09]  /*106e0*/  FMNMX.FTZ R0, R247, R0, !PT ;  /* 0x00000000f7007209 */ /* 0x002ff20007810000 */
[----:B------:R-:W1:Y:S10]  /*106f0*/  MUFU.TANH R250, R63 ;  /* 0x0000003f00fa7308 */ /* 0x000e740000002400 */
[----:B------:R1:W1:Y:S01]  /*10700*/  MUFU.TANH R63, R86 ;  /* 0x00000056003f7308 */ /* 0x0002620000002400 */
[----:B--2---:R-:W-:Y:S04]  /*10710*/  MOV R114, R119 ;  /* 0x0000007700727202 */ /* 0x004fe80000000f00 */
[----:B------:R-:W-:Y:S05]  /*10720*/  FMNMX.FTZ R73, R114, R73, !PT ;  /* 0x0000004972497209 */ /* 0x000fea0007810000 */
[----:B------:R-:W2:Y:S10]  /*10730*/  MUFU.TANH R26, R26 ;  /* 0x0000001a001a7308 */ /* 0x000eb40000002400 */
[----:B------:R-:W2:Y:S01]  /*10740*/  MUFU.TANH R249, R87 ;  /* 0x0000005700f97308 */ /* 0x000ea20000002400 */
[----:B-1----:R-:W-:Y:S02]  /*10750*/  MOV R86, R250 ;  /* 0x000000fa00567202 */ /* 0x002fe40000000f00 */
[----:B------:R-:W-:Y:S07]  /*10760*/  FMNMX.FTZ R0, R63, R0, !PT ;  /* 0x000000003f007209 */ /* 0x000fee0007810000 */
[----:B------:R-:W1:Y:S01]  /*10770*/  MUFU.TANH R187, R98 ;  /* 0x0000006200bb7308 */ /* 0x000e620000002400 */
[----:B--2---:R-:W-:Y:S04]  /*10780*/  FMNMX.FTZ R5, R26, R5, !PT ;  /* 0x000000051a057209 */ /* 0x004fe80007810000 */
[----:B------:R-:W-:Y:S05]  /*10790*/  FMNMX.FTZ R5, R27, R5, !PT ;  /* 0x000000051b057209 */ /* 0x000fea0007810000 */
[----:B------:R1:W-:Y:S01]  /*107a0*/  MUFU.TANH R217, R102 ;  /* 0x0000006600d97308 */ /* 0x0003e20000002400 */
[----:B------:R-:W-:Y:S02]  /*107b0*/  FMNMX.FTZ R5, R30, R5, !PT ;  /* 0x000000051e057209 */ /* 0x000fe40007810000 */
[----:B------:R-:W-:Y:S07]  /*107c0*/  FMNMX.FTZ R0, R249, R0, !PT ;  /* 0x00000000f9007209 */ /* 0x000fee0007810000 */
[----:B------:R-:W2:Y:S10]  /*107d0*/  MUFU.TANH R233, R85 ;  /* 0x0000005500e97308 */ /* 0x000eb40000002400 */
[----:B------:R-:W3:Y:S01]  /*107e0*/  MUFU.TANH R219, R99 ;  /* 0x0000006300db7308 */ /* 0x000ee20000002400 */
[----:B-1----:R-:W-:Y:S04]  /*107f0*/  MOV R102, R187 ;  /* 0x000000bb00667202 */ /* 0x002fe80000000f00 */
[----:B------:R-:W-:Y:S05]  /*10800*/  FMNMX.FTZ R0, R102, R0, !PT ;  /* 0x0000000066007209 */ /* 0x000fea0007810000 */
[----:B------:R3:W1:Y:S01]  /*10810*/  MUFU.TANH R234, R103 ;  /* 0x0000006700ea7308 */ /* 0x0006620000002400 */
[----:B--2---:R-:W-:Y:S09]  /*10820*/  FMNMX.FTZ R73, R233, R73, !PT ;  /* 0x00000049e9497209 */ /* 0x004ff20007810000 */
[----:B------:R-:W-:Y:S10]  /*10830*/  MUFU.TANH R85, R89 ;  /* 0x0000005900557308 */ /* 0x000ff40000002400 */
[----:B------:R-:W2:Y:S01]  /*10840*/  MUFU.TANH R89, R96 ;  /* 0x0000006000597308 */ /* 0x000ea20000002400 */
[----:B---3--:R-:W-:Y:S04]  /*10850*/  MOV R103, R219 ;  /* 0x000000db00677202 */ /* 0x008fe80000000f00 */
[----:B------:R-:W-:Y:S05]  /*10860*/  FMNMX.FTZ R0, R103, R0, !PT ;  /* 0x0000000067007209 */ /* 0x000fea0007810000 */
[----:B------:R-:W3:Y:S01]  /*10870*/  MUFU.TANH R207, R97 ;  /* 0x0000006100cf7308 */ /* 0x000ee20000002400 */
[----:B------:R-:W-:Y:S02]  /*10880*/  FMNMX.FTZ R0, R217, R0, !PT ;  /* 0x00000000d9007209 */ /* 0x000fe40007810000 */
[----:B----4-:R-:W-:Y:S02]  /*10890*/  ISETP.GT.AND P0, PT, R242, R53, PT ;  /* 0x00000035f200720c */ /* 0x010fe40003f04270 */
[----:B-1----:R-:W-:Y:S02]  /*108a0*/  FMNMX.FTZ R0, R234, R0, !PT ;  /* 0x00000000ea007209 */ /* 0x002fe40007810000 */
[----:B------:R-:W-:Y:S03]  /*108b0*/  IADD3 R242, R242, -0x1, RZ ;  /* 0xfffffffff2f27810 */ /* 0x000fe60007ffe0ff */
[----:B------:R3:W-:Y:S01]  /*108c0*/  MUFU.TANH R98, R101 ;  /* 0x0000006500627308 */ /* 0x0007e20000002400 */
[----:B------:R-:W-:Y:S02]  /*108d0*/  FMNMX.FTZ R0, R191, R0, !PT ;  /* 0x00000000bf007209 */ /* 0x000fe40007810000 */
[----:B--2---:R-:W-:Y:S07]  /*108e0*/  FMNMX.FTZ R73, R89, R73, !PT ;  /* 0x0000004959497209 */ /* 0x004fee0007810000 */
[----:B------:R-:W1:Y:S10]  /*108f0*/  MUFU.TANH R31, R31 ;  /* 0x0000001f001f7308 */ /* 0x000e740000002400 */
[----:B------:R-:W2:Y:S01]  /*10900*/  MUFU.TANH R42, R42 ;  /* 0x0000002a002a7308 */ /* 0x000ea20000002400 */
[----:B---3--:R-:W-:Y:S04]  /*10910*/  MOV R101, R207 ;  /* 0x000000cf00657202 */ /* 0x008fe80000000f00 */
[----:B------:R-:W-:Y:S05]  /*10920*/  FMNMX.FTZ R73, R101, R73, !PT ;  /* 0x0000004965497209 */ /* 0x000fea0007810000 */
[----:B------:R-:W3:Y:S01]  /*10930*/  MUFU.TANH R99, R100 ;  /* 0x0000006400637308 */ /* 0x000ee20000002400 */
[----:B-1----:R-:W-:Y:S09]  /*10940*/  FMNMX.FTZ R5, R31, R5, !PT ;  /* 0x000000051f057209 */ /* 0x002ff20007810000 */
[----:B------:R-:W1:Y:S01]  /*10950*/  MUFU.TANH R43, R43 ;  /* 0x0000002b002b7308 */ /* 0x000e620000002400 */
[----:B--2---:R-:W-:Y:S09]  /*10960*/  FMNMX.FTZ R5, R42, R5, !PT ;  /* 0x000000052a057209 */ /* 0x004ff20007810000 */
[----:B------:R-:W2:Y:S01]  /*10970*/  MUFU.TANH R46, R46 ;  /* 0x0000002e002e7308 */ /* 0x000ea20000002400 */
[----:B---3--:R-:W-:Y:S04]  /*10980*/  FMNMX.FTZ R73, R99, R73, !PT ;  /* 0x0000004963497209 */ /* 0x008fe80007810000 */
[----:B------:R-:W-:Y:S05]  /*10990*/  FMNMX.FTZ R73, R98, R73, !PT ;  /* 0x0000004962497209 */ /* 0x000fea0007810000 */
[----:B------:R-:W3:Y:S01]  /*109a0*/  MUFU.TANH R97, R112 ;  /* 0x0000007000617308 */ /* 0x000ee20000002400 */
[----:B-1----:R-:W-:Y:S09]  /*109b0*/  FMNMX.FTZ R5, R43, R5, !PT ;  /* 0x000000052b057209 */ /* 0x002ff20007810000 */
[----:B------:R-:W1:Y:S01]  /*109c0*/  MUFU.TANH R190, R115 ;  /* 0x0000007300be7308 */ /* 0x000e620000002400 */
[----:B--2---:R-:W-:Y:S04]  /*109d0*/  FMNMX.FTZ R5, R46, R5, !PT ;  /* 0x000000052e057209 */ /* 0x004fe80007810000 */
[----:B------:R-:W-:Y:S05]  /*109e0*/  FMNMX.FTZ R5, R199, R5, !PT ;  /* 0x00000005c7057209 */ /* 0x000fea0007810000 */
[----:B------:R-:W2:Y:S01]  /*109f0*/  MUFU.TANH R113, R113 ;  /* 0x0000007100717308 */ /* 0x000ea20000002400 */
[----:B---3--:R-:W-:Y:S09]  /*10a00*/  FMNMX.FTZ R73, R97, R73, !PT ;  /* 0x0000004961497209 */ /* 0x008ff20007810000 */
[----:B------:R-:W3:Y:S01]  /*10a10*/  MUFU.TANH R221, R58 ;  /* 0x0000003a00dd7308 */ /* 0x000ee20000002400 */
[----:B-1----:R-:W-:Y:S09]  /*10a20*/  FMNMX.FTZ R0, R190, R0, !PT ;  /* 0x00000000be007209 */ /* 0x002ff20007810000 */
[----:B------:R1:W-:Y:S01]  /*10a30*/  MUFU.TANH R248, R72 ;  /* 0x0000004800f87308 */ /* 0x0003e20000002400 */
[----:B--2---:R-:W-:Y:S05]  /*10a40*/  FMNMX.FTZ R73, R113, R73, !PT ;  /* 0x0000004971497209 */ /* 0x004fea0007810000 */
[----:B------:R-:W2:Y:S04]  /*10a50*/  SHFL.BFLY PT, R6, R73, 0x2, 0x1f ;  /* 0x0c401f0049067f89 */ /* 0x000ea800000e0000 */
[----:B------:R-:W4:Y:S01]  /*10a60*/  MUFU.TANH R216, R59 ;  /* 0x0000003b00d87308 */ /* 0x000f220000002400 */
[----:B---3--:R-:W-:Y:S09]  /*10a70*/  FMNMX.FTZ R5, R221, R5, !PT ;  /* 0x00000005dd057209 */ /* 0x008ff20007810000 */
[----:B------:R-:W3:Y:S01]  /*10a80*/  MUFU.TANH R251, R62 ;  /* 0x0000003e00fb7308 */ /* 0x000ee20000002400 */
[----:B-1----:R-:W1:Y:S09]  /*10a90*/  SHFL.BFLY PT, R72, R0, 0x2, 0x1f ;  /* 0x0c401f0000487f89 */ /* 0x002e7200000e0000 */
[----:B------:R-:W1:Y:S01]  /*10aa0*/  MUFU.TANH R245, R74 ;  /* 0x0000004a00f57308 */ /* 0x000e620000002400 */
[----:B--2---:R-:W-:Y:S02]  /*10ab0*/  FMNMX.FTZ R73, R73, R6, !PT ;  /* 0x0000000649497209 */ /* 0x004fe40007810000 */
[----:B----4-:R-:W-:Y:S03]  /*10ac0*/  FMNMX.FTZ R5, R216, R5, !PT ;  /* 0x00000005d8057209 */ /* 0x010fe60007810000 */
[----:B------:R-:W2:Y:S04]  /*10ad0*/  SHFL.BFLY PT, R8, R73, 0x1, 0x1f ;  /* 0x0c201f0049087f89 */ /* 0x000ea800000e0000 */
[----:B------:R4:W4:Y:S01]  /*10ae0*/  MUFU.TANH R244, R75 ;  /* 0x0000004b00f47308 */ /* 0x0009220000002400 */
[----:B---3--:R-:W-:Y:S04]  /*10af0*/  MOV R84, R251 ;  /* 0x000000fb00547202 */ /* 0x008fe80000000f00 */
[----:B------:R-:W-:Y:S05]  /*10b00*/  FMNMX.FTZ R5, R84, R5, !PT ;  /* 0x0000000554057209 */ /* 0x000fea0007810000 */
[----:B------:R3:W-:Y:S01]  /*10b10*/  MUFU.TANH R82, R95 ;  /* 0x0000005f00527308 */ /* 0x0007e20000002400 */
[----:B-1----:R-:W-:Y:S02]  /*10b20*/  FMNMX.FTZ R72, R0, R72, !PT ;  /* 0x0000004800487209 */ /* 0x002fe40007810000 */
[----:B------:R-:W-:Y:S02]  /*10b30*/  FMNMX.FTZ R5, R86, R5, !PT ;  /* 0x0000000556057209 */ /* 0x000fe40007810000 */
[----:B------:R-:W-:Y:S01]  /*10b40*/  MOV R215, R245 ;  /* 0x000000f500d77202 */ /* 0x000fe20000000f00 */
[----:B------:R-:W1:Y:S03]  /*10b50*/  SHFL.BFLY PT, R6, R72, 0x1, 0x1f ;  /* 0x0c201f0048067f89 */ /* 0x000e6600000e0000 */
[----:B------:R-:W-:Y:S01]  /*10b60*/  FMNMX.FTZ R5, R215, R5, !PT ;  /* 0x00000005d7057209 */ /* 0x000fe20007810000 */
[----:B------:R-:W1:Y:S01]  /*10b70*/  MUFU.TANH R252, R78 ;  /* 0x0000004e00fc7308 */ /* 0x000e620000002400 */
[----:B--2---:R-:W-:Y:S01]  /*10b80*/  FMNMX.FTZ R73, R73, R8, !PT ;  /* 0x0000000849497209 */ /* 0x004fe20007810000 */
[----:B----4-:R-:W-:Y:S01]  /*10b90*/  FMUL.FTZ R75, R110, c[0x0][0x320] ;  /* 0x0000c8006e4b7a20 */ /* 0x010fe20000410000 */
[----:B------:R-:W-:Y:S03]  /*10ba0*/  MOV R110, R243 ;  /* 0x000000f3006e7202 */ /* 0x000fe60000000f00 */
[----:B------:R-:W-:Y:S04]  /*10bb0*/  FMUL.FTZ R96, R73, c[0x0][0x2d0] ;  /* 0x0000b40049607a20 */ /* 0x000fe80000410000 */
[----:B------:R-:W2:Y:S01]  /*10bc0*/  MUFU.TANH R223, R79 ;  /* 0x0000004f00df7308 */ /* 0x000ea20000002400 */
[--C-:B------:R-:W-:Y:S02]  /*10bd0*/  FFMA.FTZ R8, R20, c[0x0][0x2d0], -R96.reuse ;  /* 0x0000b40014087a23 */ /* 0x100fe40000010860 */
[--C-:B------:R-:W-:Y:S01]  /*10be0*/  FFMA.FTZ R101, R101, c[0x0][0x2d0], -R96.reuse ;  /* 0x0000b40065657a23 */ /* 0x100fe20000010860 */
[----:B---3--:R-:W-:Y:S04]  /*10bf0*/  MOV R95, R244 ;  /* 0x000000f4005f7202 */ /* 0x008fe80000000f00 */
[----:B------:R-:W-:Y:S02]  /*10c00*/  FMNMX.FTZ R5, R95, R5, !PT ;  /* 0x000000055f057209 */ /* 0x000fe40007810000 */
[----:B------:R3:W-:Y:S01]  /*10c10*/  MUFU.EX2 R244, R8 ;  /* 0x0000000800f47308 */ /* 0x0007e20000000800 */
[----:B-1----:R-:W-:Y:S01]  /*10c20*/  FMNMX.FTZ R72, R72, R6, !PT ;  /* 0x0000000648487209 */ /* 0x002fe20007810000 */
[----:B------:R-:W-:Y:S01]  /*10c30*/  FFMA.FTZ R6, R32, c[0x0][0x2d0], -R96 ;  /* 0x0000b40020067a23 */ /* 0x000fe20000010860 */
[----:B------:R-:W-:Y:S04]  /*10c40*/  MOV R115, R252 ;  /* 0x000000fc00737202 */ /* 0x000fe80000000f00 */
[----:B------:R-:W-:Y:S03]  /*10c50*/  FMNMX.FTZ R0, R115, R5, !PT ;  /* 0x0000000573007209 */ /* 0x000fe60007810000 */
[----:B------:R-:W1:Y:S01]  /*10c60*/  MUFU.TANH R119, R94 ;  /* 0x0000005e00777308 */ /* 0x000e620000002400 */
[----:B--2---:R-:W-:Y:S04]  /*10c70*/  MOV R112, R223 ;  /* 0x000000df00707202 */ /* 0x004fe80000000f00 */
[----:B------:R-:W-:Y:S05]  /*10c80*/  FMNMX.FTZ R0, R112, R0, !PT ;  /* 0x0000000070007209 */ /* 0x000fea0007810000 */
[----:B------:R-:W2:Y:S01]  /*10c90*/  MUFU.TANH R83, R106 ;  /* 0x0000006a00537308 */ /* 0x000ea20000002400 */
[----:B------:R-:W-:Y:S01]  /*10ca0*/  FMNMX.FTZ R5, R110, R0, !PT ;  /* 0x000000006e057209 */ /* 0x000fe20007810000 */
[----:B------:R-:W-:Y:S01]  /*10cb0*/  FMUL.FTZ R0, R111, c[0x0][0x320] ;  /* 0x0000c8006f007a20 */ /* 0x000fe20000410000 */
[----:B---3--:R-:W-:Y:S02]  /*10cc0*/  @P0 MOV R8, c[0x0][0x1e0] ;  /* 0x0000780000080a02 */ /* 0x008fe40000000f00 */
[----:B------:R-:W-:Y:S05]  /*10cd0*/  FMNMX.FTZ R5, R220, R5, !PT ;  /* 0x00000005dc057209 */ /* 0x000fea0007810000 */
[----:B------:R3:W-:Y:S01]  /*10ce0*/  MUFU.TANH R74, R0 ;  /* 0x00000000004a7308 */ /* 0x0007e20000002400 */
[----:B-1----:R-:W-:Y:S02]  /*10cf0*/  FMNMX.FTZ R5, R119, R5, !PT ;  /* 0x0000000577057209 */ /* 0x002fe40007810000 */
[----:B------:R-:W-:Y:S02]  /*10d00*/  MOV R94, R249 ;  /* 0x000000f9005e7202 */ /* 0x000fe40000000f00 */
[----:B------:R-:W-:Y:S05]  /*10d10*/  FMNMX.FTZ R5, R82, R5, !PT ;  /* 0x0000000552057209 */ /* 0x000fea0007810000 */
[----:B------:R-:W1:Y:S01]  /*10d20*/  MUFU.TANH R212, R107 ;  /* 0x0000006b00d47308 */ /* 0x000e620000002400 */
[----:B--2---:R-:W-:Y:S02]  /*10d30*/  FMNMX.FTZ R5, R83, R5, !PT ;  /* 0x0000000553057209 */ /* 0x004fe40007810000 */
[----:B------:R-:W-:Y:S07]  /*10d40*/  MOV R106, R248 ;  /* 0x000000f8006a7202 */ /* 0x000fee0000000f00 */
[----:B------:R-:W2:Y:S01]  /*10d50*/  MUFU.TANH R75, R75 ;  /* 0x0000004b004b7308 */ /* 0x000ea20000002400 */
[----:B---3--:R-:W-:Y:S04]  /*10d60*/  FADD.FTZ R0, -R73, R2 ;  /* 0x0000000249007221 */ /* 0x008fe80000010100 */
[----:B------:R-:W-:Y:S05]  /*10d70*/  FMUL.FTZ R2, R0, c[0x0][0x2d0] ;  /* 0x0000b40000027a20 */ /* 0x000fea0000410000 */
[----:B------:R-:W3:Y:S01]  /*10d80*/  MUFU.TANH R41, R41 ;  /* 0x0000002900297308 */ /* 0x000ee20000002400 */
[----:B-1----:R-:W-:Y:S01]  /*10d90*/  FMNMX.FTZ R0, R212, R5, !PT ;  /* 0x00000005d4007209 */ /* 0x002fe20007810000 */
[--C-:B------:R-:W-:Y:S01]  /*10da0*/  FFMA.FTZ R5, R33, c[0x0][0x2d0], -R96.reuse ;  /* 0x0000b40021057a23 */ /* 0x100fe20000010860 */
[----:B------:R-:W-:Y:S07]  /*10db0*/  MOV R107, R247 ;  /* 0x000000f7006b7202 */ /* 0x000fee0000000f00 */
[----:B------:R1:W-:Y:S01]  /*10dc0*/  MUFU.EX2 R9, R5 ;  /* 0x0000000500097308 */ /* 0x0003e20000000800 */
[----:B--2---:R-:W-:Y:S04]  /*10dd0*/  FMNMX.FTZ R0, R75, R0, !PT ;  /* 0x000000004b007209 */ /* 0x004fe80007810000 */
[----:B------:R-:W-:Y:S05]  /*10de0*/  FMNMX.FTZ R0, R74, R0, !PT ;  /* 0x000000004a007209 */ /* 0x000fea0007810000 */
[----:B------:R-:W2:Y:S01]  /*10df0*/  MUFU.TANH R44, R44 ;  /* 0x0000002c002c7308 */ /* 0x000ea20000002400 */
[----:B---3--:R-:W-:Y:S09]  /*10e00*/  FMNMX.FTZ R4, R41, R4, !PT ;  /* 0x0000000429047209 */ /* 0x008ff20007810000 */
[----:B------:R3:W-:Y:S01]  /*10e10*/  MUFU.EX2 R70, R2 ;  /* 0x0000000200467308 */ /* 0x0007e20000000800 */
[----:B-1----:R-:W-:Y:S09]  /*10e20*/  @P0 MOV R5, R10 ;  /* 0x0000000a00050202 */ /* 0x002ff20000000f00 */
[----:B------:R-:W1:Y:S01]  /*10e30*/  MUFU.TANH R45, R45 ;  /* 0x0000002d002d7308 */ /* 0x000e620000002400 */
[----:B--2---:R-:W-:Y:S09]  /*10e40*/  FMNMX.FTZ R4, R44, R4, !PT ;  /* 0x000000042c047209 */ /* 0x004ff20007810000 */
[----:B------:R-:W2:Y:S01]  /*10e50*/  MUFU.TANH R208, R57 ;  /* 0x0000003900d07308 */ /* 0x000ea20000002400 */
[----:B---3--:R-:W-:Y:S02]  /*10e60*/  FADD.FTZ R2, -R72, R3 ;  /* 0x0000000348027221 */ /* 0x008fe40000010100 */
[----:B------:R-:W3:Y:S02]  /*10e70*/  SHFL.BFLY PT, R3, R0, 0x2, 0x1f ;  /* 0x0c401f0000037f89 */ /* 0x000ee400000e0000 */
[----:B------:R-:W-:Y:S05]  /*10e80*/  FMUL.FTZ R2, R2, c[0x0][0x2d0] ;  /* 0x0000b40002027a20 */ /* 0x000fea0000410000 */
[----:B------:R-:W4:Y:S01]  /*10e90*/  MUFU.TANH R206, R61 ;  /* 0x0000003d00ce7308 */ /* 0x000f220000002400 */
[----:B-1----:R-:W-:Y:S04]  /*10ea0*/  FMNMX.FTZ R4, R45, R4, !PT ;  /* 0x000000042d047209 */ /* 0x002fe80007810000 */
[----:B------:R-:W-:Y:S05]  /*10eb0*/  FMNMX.FTZ R4, R205, R4, !PT ;  /* 0x00000004cd047209 */ /* 0x000fea0007810000 */
[----:B------:R-:W1:Y:S01]  /*10ec0*/  MUFU.TANH R240, R76 ;  /* 0x0000004c00f07308 */ /* 0x000e620000002400 */
[----:B--2---:R-:W-:Y:S04]  /*10ed0*/  FMNMX.FTZ R4, R208, R4, !PT ;  /* 0x00000004d0047209 */ /* 0x004fe80007810000 */
[----:B------:R-:W-:Y:S05]  /*10ee0*/  FMNMX.FTZ R4, R204, R4, !PT ;  /* 0x00000004cc047209 */ /* 0x000fea0007810000 */
[----:B------:R-:W2:Y:S01]  /*10ef0*/  MUFU.TANH R230, R77 ;  /* 0x0000004d00e67308 */ /* 0x000ea20000002400 */
[----:B---3--:R-:W-:Y:S01]  /*10f00*/  FMNMX.FTZ R0, R0, R3, !PT ;  /* 0x0000000300007209 */ /* 0x008fe20007810000 */
[----:B------:R-:W-:Y:S02]  /*10f10*/  FFMA.FTZ R3, R17, c[0x0][0x2d0], -R96 ;  /* 0x0000b40011037a23 */ /* 0x000fe40000010860 */
[----:B------:R-:W-:Y:S01]  /*10f20*/  FMUL.FTZ R17, R70, R133 ;  /* 0x0000008546117220 */ /* 0x000fe20000410000 */
[----:B----4-:R-:W-:Y:S04]  /*10f30*/  FMNMX.FTZ R4, R206, R4, !PT ;  /* 0x00000004ce047209 */ /* 0x010fe80007810000 */
[----:B------:R-:W-:Y:S01]  /*10f40*/  FMNMX.FTZ R4, R248, R4, !PT ;  /* 0x00000004f8047209 */ /* 0x000fe20007810000 */
[----:B------:R-:W3:Y:S03]  /*10f50*/  MUFU.TANH R218, R88 ;  /* 0x0000005800da7308 */ /* 0x000ee60000002400 */
[----:B------:R-:W-:Y:S04]  /*10f60*/  FMNMX.FTZ R4, R239, R4, !PT ;  /* 0x00000004ef047209 */ /* 0x000fe80007810000 */
[----:B-1----:R-:W-:Y:S03]  /*10f70*/  FMNMX.FTZ R4, R240, R4, !PT ;  /* 0x00000004f0047209 */ /* 0x002fe60007810000 */
[----:B------:R1:W4:Y:S01]  /*10f80*/  MUFU.TANH R88, R104 ;  /* 0x0000006800587308 */ /* 0x0003220000002400 */
[----:B--2---:R-:W-:Y:S09]  /*10f90*/  FMNMX.FTZ R4, R230, R4, !PT ;  /* 0x00000004e6047209 */ /* 0x004ff20007810000 */
[----:B------:R2:W-:Y:S01]  /*10fa0*/  MUFU.EX2 R245, R3 ;  /* 0x0000000300f57308 */ /* 0x0005e20000000800 */
[----:B---3--:R-:W-:Y:S02]  /*10fb0*/  FMNMX.FTZ R4, R218, R4, !PT ;  /* 0x00000004da047209 */ /* 0x008fe40007810000 */
[----:B------:R-:W-:Y:S02]  /*10fc0*/  MOV R133, R218 ;  /* 0x000000da00857202 */ /* 0x000fe40000000f00 */
[----:B------:R-:W-:Y:S05]  /*10fd0*/  FMNMX.FTZ R4, R85, R4, !PT ;  /* 0x0000000455047209 */ /* 0x000fea0007810000 */
[----:B------:R-:W3:Y:S01]  /*10fe0*/  MUFU.TANH R87, R105 ;  /* 0x0000006900577308 */ /* 0x000ee20000002400 */
[----:B------:R-:W-:Y:S01]  /*10ff0*/  FMNMX.FTZ R4, R91, R4, !PT ;  /* 0x000000045b047209 */ /* 0x000fe20007810000 */
[----:B-1----:R-:W-:Y:S03]  /*11000*/  FMUL.FTZ R104, R72, c[0x0][0x2d0] ;  /* 0x0000b40048687a20 */ /* 0x002fe60000410000 */
[----:B------:R-:W-:Y:S01]  /*11010*/  FMNMX.FTZ R4, R90, R4, !PT ;  /* 0x000000045a047209 */ /* 0x000fe20007810000 */
[--C-:B------:R-:W-:Y:S04]  /*11020*/  FFMA.FTZ R102, R102, c[0x0][0x2d0], -R104.reuse ;  /* 0x0000b40066667a23 */ /* 0x100fe80000010868 */
[----:B------:R-:W1:Y:S01]  /*11030*/  MUFU.TANH R108, R108 ;  /* 0x0000006c006c7308 */ /* 0x000e620000002400 */
[----:B----4-:R-:W-:Y:S01]  /*11040*/  FMNMX.FTZ R4, R88, R4, !PT ;  /* 0x0000000458047209 */ /* 0x010fe20007810000 */
[--C-:B------:R-:W-:Y:S02]  /*11050*/  FFMA.FTZ R103, R103, c[0x0][0x2d0], -R104.reuse ;  /* 0x0000b40067677a23 */ /* 0x100fe40000010868 */
[--C-:B--2---:R-:W-:Y:S06]  /*11060*/  FFMA.FTZ R3, R186, c[0x0][0x2d0], -R104.reuse ;  /* 0x0000b400ba037a23 */ /* 0x104fec0000010868 */
[----:B------:R-:W2:Y:S01]  /*11070*/  MUFU.TANH R109, R109 ;  /* 0x0000006d006d7308 */ /* 0x000ea20000002400 */
[----:B---3--:R-:W-:Y:S09]  /*11080*/  FMNMX.FTZ R4, R87, R4, !PT ;  /* 0x0000000457047209 */ /* 0x008ff20007810000 */
[----:B------:R3:W-:Y:S01]  /*11090*/  MUFU.EX2 R187, R3 ;  /* 0x0000000300bb7308 */ /* 0x0007e20000000800 */
[----:B-1----:R-:W-:Y:S09]  /*110a0*/  FMNMX.FTZ R4, R108, R4, !PT ;  /* 0x000000046c047209 */ /* 0x002ff20007810000 */
[----:B------:R-:W-:Y:S01]  /*110b0*/  MUFU.EX2 R69, R2 ;  /* 0x0000000200457308 */ /* 0x000fe20000000800 */
[----:B--2---:R-:W-:Y:S05]  /*110c0*/  FMNMX.FTZ R4, R109, R4, !PT ;  /* 0x000000046d047209 */ /* 0x004fea0007810000 */
[----:B------:R-:W1:Y:S04]  /*110d0*/  SHFL.BFLY PT, R7, R4, 0x2, 0x1f ;  /* 0x0c401f0004077f89 */ /* 0x000e6800000e0000 */
[----:B------:R-:W-:Y:S01]  /*110e0*/  MUFU.EX2 R32, R6 ;  /* 0x0000000600207308 */ /* 0x000fe20000000800 */
[----:B---3--:R-:W-:Y:S09]  /*110f0*/  FFMA.FTZ R3, R185, c[0x0][0x2d0], -R104 ;  /* 0x0000b400b9037a23 */ /* 0x008ff20000010868 */
[----:B------:R2:W3:Y:S01]  /*11100*/  MUFU.EX2 R209, R3 ;  /* 0x0000000300d17308 */ /* 0x0004e20000000800 */
[----:B-1----:R-:W-:Y:S01]  /*11110*/  FMNMX.FTZ R4, R4, R7, !PT ;  /* 0x0000000704047209 */ /* 0x002fe20007810000 */
[----:B------:R-:W-:Y:S04]  /*11120*/  FFMA.FTZ R7, R21, c[0x0][0x2d0], -R96 ;  /* 0x0000b40015077a23 */ /* 0x000fe80000010860 */
[----:B------:R-:W1:Y:S01]  /*11130*/  SHFL.BFLY PT, R71, R4, 0x1, 0x1f ;  /* 0x0c201f0004477f89 */ /* 0x000e6200000e0000 */
[----:B--2---:R-:W-:Y:S01]  /*11140*/  FFMA.FTZ R3, R18, c[0x0][0x2d0], -R104 ;  /* 0x0000b40012037a23 */ /* 0x004fe20000010868 */
[----:B---3--:R-:W-:Y:S01]  /*11150*/  F2FP.PACK_AB R77, R209, R187 ;  /* 0x000000bbd14d723e */ /* 0x008fe200000000ff */
[----:B------:R-:W-:Y:S01]  /*11160*/  FMUL.FTZ R18, R69, R134 ;  /* 0x0000008645127220 */ /* 0x000fe20000410000 */
[----:B------:R-:W-:Y:S01]  /*11170*/  MOV R134, R63 ;  /* 0x0000003f00867202 */ /* 0x000fe20000000f00 */
[----:B------:R2:W-:Y:S01]  /*11180*/  MUFU.EX2 R222, R3 ;  /* 0x0000000300de7308 */ /* 0x0005e20000000800 */
[----:B-1----:R-:W-:Y:S01]  /*11190*/  FMNMX.FTZ R71, R4, R71, !PT ;  /* 0x0000004704477209 */ /* 0x002fe20007810000 */
[----:B------:R-:W-:Y:S08]  /*111a0*/  FFMA.FTZ R4, R184, c[0x0][0x2d0], -R96 ;  /* 0x0000b400b8047a23 */ /* 0x000ff00000010860 */
[----:B------:R1:W-:Y:S01]  /*111b0*/  MUFU.EX2 R207, R4 ;  /* 0x0000000400cf7308 */ /* 0x0003e20000000800 */
[C---:B------:R-:W-:Y:S02]  /*111c0*/  FADD.FTZ R2, -R71.reuse, R116 ;  /* 0x0000007447027221 */ /* 0x040fe40000010100 */
[----:B------:R-:W-:Y:S02]  /*111d0*/  FMUL.FTZ R105, R71, c[0x0][0x2d0] ;  /* 0x0000b40047697a20 */ /* 0x000fe40000410000 */
[----:B------:R-:W-:Y:S02]  /*111e0*/  FMUL.FTZ R2, R2, c[0x0][0x2d0] ;  /* 0x0000b40002027a20 */ /* 0x000fe40000410000 */
[--C-:B--2---:R-:W-:Y:S03]  /*111f0*/  FFMA.FTZ R3, R193, c[0x0][0x2d0], -R105.reuse ;  /* 0x0000b400c1037a23 */ /* 0x104fe60000010869 */
[----:B------:R2:W3:Y:S10]  /*11200*/  MUFU.EX2 R68, R2 ;  /* 0x0000000200447308 */ /* 0x0004f40000000800 */
[----:B------:R4:W-:Y:S01]  /*11210*/  MUFU.EX2 R185, R3 ;  /* 0x0000000300b97308 */ /* 0x0009e20000000800 */
[----:B-1----:R-:W-:Y:S09]  /*11220*/  FFMA.FTZ R4, R22, c[0x0][0x2d0], -R104 ;  /* 0x0000b40016047a23 */ /* 0x002ff20000010868 */
[----:B------:R1:W-:Y:S01]  /*11230*/  MUFU.EX2 R111, R4 ;  /* 0x00000004006f7308 */ /* 0x0003e20000000800 */
[--C-:B--2---:R-:W-:Y:S09]  /*11240*/  FFMA.FTZ R2, R118, c[0x0][0x2d0], -R96.reuse ;  /* 0x0000b40076027a23 */ /* 0x104ff20000010860 */
[----:B------:R2:W2:Y:S01]  /*11250*/  MUFU.EX2 R211, R2 ;  /* 0x0000000200d37308 */ /* 0x0004a20000000800 */
[--C-:B----4-:R-:W-:Y:S09]  /*11260*/  FFMA.FTZ R3, R192, c[0x0][0x2d0], -R105.reuse ;  /* 0x0000b400c0037a23 */ /* 0x110ff20000010869 */
[----:B------:R4:W4:Y:S01]  /*11270*/  MUFU.EX2 R186, R3 ;  /* 0x0000000300ba7308 */ /* 0x0009220000000800 */
[--C-:B-1----:R-:W-:Y:S02]  /*11280*/  FFMA.FTZ R4, R29, c[0x0][0x2d0], -R105.reuse ;  /* 0x0000b4001d047a23 */ /* 0x102fe40000010869 */
[----:B---3--:R-:W-:Y:S02]  /*11290*/  FMUL.FTZ R29, R68, R145 ;  /* 0x00000091441d7220 */ /* 0x008fe40000410000 */
[----:B--2---:R-:W-:Y:S01]  /*112a0*/  FFMA.FTZ R2, R16, c[0x0][0x2d0], -R96 ;  /* 0x0000b40010027a23 */ /* 0x004fe20000010860 */
[----:B------:R-:W-:Y:S04]  /*112b0*/  F2FP.PACK_AB R76, R211, R207 ;  /* 0x000000cfd34c723e */ /* 0x000fe800000000ff */
[----:B------:R-:W-:Y:S01]  /*112c0*/  MUFU.EX2 R16, R4 ;  /* 0x0000000400107308 */ /* 0x000fe20000000800 */
[--C-:B----4-:R-:W-:Y:S01]  /*112d0*/  FFMA.FTZ R3, R12, c[0x0][0x2d0], -R105.reuse ;  /* 0x0000b4000c037a23 */ /* 0x110fe20000010869 */
[----:B------:R-:W-:Y:S08]  /*112e0*/  F2FP.PACK_AB R64, R186, R185 ;  /* 0x000000b9ba40723e */ /* 0x000ff000000000ff */
[----:B------:R1:W2:Y:S10]  /*112f0*/  MUFU.EX2 R213, R2 ;  /* 0x0000000200d57308 */ /* 0x0002b40000000800 */
[----:B------:R3:W-:Y:S01]  /*11300*/  MUFU.EX2 R219, R3 ;  /* 0x0000000300db7308 */ /* 0x0007e20000000800 */
[----:B-1----:R-:W1:Y:S01]  /*11310*/  SHFL.BFLY PT, R2, R0, 0x1, 0x1f ;  /* 0x0c201f0000027f89 */ /* 0x002e6200000e0000 */
[----:B--2---:R-:W-:Y:S01]  /*11320*/  F2FP.PACK_AB R78, R245, R213 ;  /* 0x000000d5f54e723e */ /* 0x004fe200000000ff */
[----:B---3--:R-:W-:Y:S07]  /*11330*/  FFMA.FTZ R3, R13, c[0x0][0x2d0], -R105 ;  /* 0x0000b4000d037a23 */ /* 0x008fee0000010869 */
[----:B------:R2:W3:Y:S01]  /*11340*/  MUFU.EX2 R223, R3 ;  /* 0x0000000300df7308 */ /* 0x0004e20000000800 */
[----:B-1----:R-:W-:Y:S01]  /*11350*/  FMNMX.FTZ R2, R0, R2, !PT ;  /* 0x0000000200027209 */ /* 0x002fe20007810000 */
[----:B------:R-:W-:Y:S02]  /*11360*/  FFMA.FTZ R0, R19, c[0x0][0x2d0], -R104 ;  /* 0x0000b40013007a23 */ /* 0x000fe40000010868 */
[----:B------:R-:W-:Y:S01]  /*11370*/  FMUL.FTZ R19, R69, R135 ;  /* 0x0000008745137220 */ /* 0x000fe20000410000 */
[----:B------:R-:W-:Y:S05]  /*11380*/  MOV R135, R95 ;  /* 0x0000005f00877202 */ /* 0x000fea0000000f00 */
[----:B------:R1:W4:Y:S01]  /*11390*/  MUFU.EX2 R243, R0 ;  /* 0x0000000000f37308 */ /* 0x0003220000000800 */
[----:B------:R-:W-:Y:S04]  /*113a0*/  FMUL.FTZ R100, R2, c[0x0][0x2d0] ;  /* 0x0000b40002647a20 */ /* 0x000fe80000410000 */
[--C-:B------:R-:W-:Y:S02]  /*113b0*/  FFMA.FTZ R4, R26, c[0x0][0x2d0], -R100.reuse ;  /* 0x0000b4001a047a23 */ /* 0x100fe40000010864 */
[--C-:B--2---:R-:W-:Y:S01]  /*113c0*/  FFMA.FTZ R3, R195, c[0x0][0x2d0], -R100.reuse ;  /* 0x0000b400c3037a23 */ /* 0x104fe20000010864 */
[----:B---3--:R-:W-:Y:S03]  /*113d0*/  F2FP.PACK_AB R66, R223, R219 ;  /* 0x000000dbdf42723e */ /* 0x008fe600000000ff */
[----:B------:R2:W-:Y:S01]  /*113e0*/  MUFU.EX2 R118, R3 ;  /* 0x0000000300767308 */ /* 0x0005e20000000800 */
[----:B-1----:R-:W-:Y:S01]  /*113f0*/  FADD.FTZ R0, -R2, R117 ;  /* 0x0000007502007221 */ /* 0x002fe20000010100 */
[----:B----4-:R-:W-:Y:S08]  /*11400*/  F2FP.PACK_AB R79, R243, R222 ;  /* 0x000000def34f723e */ /* 0x010ff000000000ff */
[----:B------:R1:W-:Y:S01]  /*11410*/  MUFU.EX2 R117, R7 ;  /* 0x0000000700757308 */ /* 0x0003e20000000800 */
[----:B------:R-:W-:Y:S09]  /*11420*/  FMUL.FTZ R0, R0, c[0x0][0x2d0] ;  /* 0x0000b40000007a20 */ /* 0x000ff20000410000 */
[----:B------:R-:W3:Y:S01]  /*11430*/  MUFU.EX2 R0, R0 ;  /* 0x0000000000007308 */ /* 0x000ee20000000800 */
[--C-:B--2---:R-:W-:Y:S09]  /*11440*/  FFMA.FTZ R3, R194, c[0x0][0x2d0], -R100.reuse ;  /* 0x0000b400c2037a23 */ /* 0x104ff20000010864 */
[----:B------:R2:W4:Y:S01]  /*11450*/  MUFU.EX2 R184, R3 ;  /* 0x0000000300b87308 */ /* 0x0005220000000800 */
[----:B-1----:R-:W-:Y:S09]  /*11460*/  @P0 IMAD.WIDE.U32 R6, R242, c[0x0][0x1e0], RZ ;  /* 0x00007800f2060a25 */ /* 0x002ff200078e00ff */
[----:B------:R1:W-:Y:S01]  /*11470*/  MUFU.EX2 R194, R4 ;  /* 0x0000000400c27308 */ /* 0x0003e20000000800 */
[C---:B---3--:R-:W-:Y:S02]  /*11480*/  FMUL.FTZ R26, R0.reuse, R142 ;  /* 0x0000008e001a7220 */ /* 0x048fe40000410000 */
[----:B------:R-:W-:Y:S02]  /*11490*/  FMUL.FTZ R63, R0, R179 ;  /* 0x000000b3003f7220 */ /* 0x000fe40000410000 */
[----:B--2---:R-:W-:Y:S01]  /*114a0*/  FFMA.FTZ R3, R14, c[0x0][0x2d0], -R100 ;  /* 0x0000b4000e037a23 */ /* 0x004fe20000010864 */
[----:B----4-:R-:W-:Y:S04]  /*114b0*/  F2FP.PACK_AB R65, R184, R118 ;  /* 0x00000076b841723e */ /* 0x010fe800000000ff */
[----:B------:R2:W-:Y:S01]  /*114c0*/  MUFU.EX2 R188, R3 ;  /* 0x0000000300bc7308 */ /* 0x0005e20000000800 */
[----:B-1----:R-:W-:Y:S05]  /*114d0*/  @P0 MOV R4, R54 ;  /* 0x0000003600040202 */ /* 0x002fea0000000f00 */
[----:B------:R-:W-:Y:S04]  /*114e0*/  @P0 IMAD.WIDE.U32 R4, R6, 0x70, R4 ;  /* 0x0000007006040825 */ /* 0x000fe800078e0004 */
[--C-:B------:R-:W-:Y:S02]  /*114f0*/  FFMA.FTZ R6, R27, c[0x0][0x2d0], -R100.reuse ;  /* 0x0000b4001b067a23 */ /* 0x100fe40000010864 */
[----:B------:R-:W-:Y:S01]  /*11500*/  FMUL.FTZ R27, R0, R143 ;  /* 0x0000008f001b7220 */ /* 0x000fe20000410000 */
[----:B------:R-:W-:Y:S01]  /*11510*/  MOV R143, R111 ;  /* 0x0000006f008f7202 */ /* 0x000fe20000000f00 */
[----:B------:R1:W-:Y:S01]  /*11520*/  MUFU.EX2 R195, R6 ;  /* 0x0000000600c37308 */ /* 0x0003e20000000800 */
[----:B------:R-:W-:Y:S01]  /*11530*/  MOV R111, R215 ;  /* 0x000000d7006f7202 */ /* 0x000fe20000000f00 */
[----:B--2---:R-:W-:Y:S08]  /*11540*/  FFMA.FTZ R3, R15, c[0x0][0x2d0], -R100 ;  /* 0x0000b4000f037a23 */ /* 0x004ff00000010864 */
[----:B------:R2:W3:Y:S01]  /*11550*/  MUFU.EX2 R189, R3 ;  /* 0x0000000300bd7308 */ /* 0x0004e20000000800 */
[----:B-1----:R-:W-:Y:S01]  /*11560*/  @P0 LEA R6, P2, R4, c[0x0][0x1c8], 0x1 ;  /* 0x0000720004060a11 */ /* 0x002fe200078408ff */
[--C-:B--2---:R-:W-:Y:S01]  /*11570*/  FFMA.FTZ R3, R23, c[0x0][0x2d0], -R104.reuse ;  /* 0x0000b40017037a23 */ /* 0x104fe20000010868 */
[----:B---3--:R-:W-:Y:S07]  /*11580*/  F2FP.PACK_AB R67, R189, R188 ;  /* 0x000000bcbd43723e */ /* 0x008fee00000000ff */
[----:B------:R1:W-:Y:S02]  /*11590*/  MUFU.EX2 R193, R3 ;  /* 0x0000000300c17308 */ /* 0x0003e40000000800 */
[--C-:B-1----:R-:W-:Y:S08]  /*115a0*/  FFMA.FTZ R3, R34, c[0x0][0x2d0], -R104.reuse ;  /* 0x0000b40022037a23 */ /* 0x102ff00000010868 */
[----:B------:R1:W-:Y:S02]  /*115b0*/  MUFU.EX2 R33, R3 ;  /* 0x0000000300217308 */ /* 0x0003e40000000800 */
[----:B-1----:R-:W-:Y:S01]  /*115c0*/  FFMA.FTZ R3, R35, c[0x0][0x2d0], -R104 ;  /* 0x0000b40023037a23 */ /* 0x002fe20000010868 */
[----:B------:R-:W-:Y:S01]  /*115d0*/  MOV R35, R9 ;  /* 0x0000000900237202 */ /* 0x000fe20000000f00 */
[----:B------:R-:W-:Y:S06]  /*115e0*/  FFMA.FTZ R9, R30, c[0x0][0x2d0], -R100 ;  /* 0x0000b4001e097a23 */ /* 0x000fec0000010864 */
[----:B------:R1:W-:Y:S01]  /*115f0*/  MUFU.EX2 R52, R3 ;  /* 0x0000000300347308 */ /* 0x0003e20000000800 */
[----:B------:R-:W-:Y:S09]  /*11600*/  FMUL.FTZ R30, R0, R146 ;  /* 0x00000092001e7220 */ /* 0x000ff20000410000 */
[----:B------:R-:W-:Y:S01]  /*11610*/  MUFU.EX2 R197, R9 ;  /* 0x0000000900c57308 */ /* 0x000fe20000000800 */
[--C-:B-1----:R-:W-:Y:S02]  /*11620*/  FFMA.FTZ R3, R24, c[0x0][0x2d0], -R105.reuse ;  /* 0x0000b40018037a23 */ /* 0x102fe40000010869 */
[C---:B------:R-:W-:Y:S07]  /*11630*/  FMUL.FTZ R24, R68.reuse, R140 ;  /* 0x0000008c44187220 */ /* 0x040fee0000410000 */
[----:B------:R1:W-:Y:S02]  /*11640*/  MUFU.EX2 R116, R3 ;  /* 0x0000000300747308 */ /* 0x0003e40000000800 */
[--C-:B-1----:R-:W-:Y:S02]  /*11650*/  FFMA.FTZ R3, R25, c[0x0][0x2d0], -R105.reuse ;  /* 0x0000b40019037a23 */ /* 0x102fe40000010869 */
[----:B------:R-:W-:Y:S01]  /*11660*/  FMUL.FTZ R25, R68, R141 ;  /* 0x0000008d44197220 */ /* 0x000fe20000410000 */
[----:B------:R-:W-:Y:S05]  /*11670*/  MOV R141, R35 ;  /* 0x00000023008d7202 */ /* 0x000fea0000000f00 */
[----:B------:R1:W-:Y:S01]  /*11680*/  MUFU.EX2 R192, R3 ;  /* 0x0000000300c07308 */ /* 0x0003e20000000800 */
[C---:B------:R-:W-:Y:S01]  /*11690*/  FMUL.FTZ R35, R69.reuse, R151 ;  /* 0x0000009745237220 */ /* 0x040fe20000410000 */
[----:B------:R-:W-:Y:S01]  /*116a0*/  MOV R151, R80 ;  /* 0x0000005000977202 */ /* 0x000fe20000000f00 */
[----:B-1----:R-:W-:Y:S02]  /*116b0*/  FFMA.FTZ R3, R28, c[0x0][0x2d0], -R105 ;  /* 0x0000b4001c037a23 */ /* 0x002fe40000010869 */
[----:B------:R-:W-:Y:S05]  /*116c0*/  FMUL.FTZ R28, R68, R144 ;  /* 0x00000090441c7220 */ /* 0x000fea0000410000 */
[----:B------:R1:W2:Y:S02]  /*116d0*/  MUFU.EX2 R34, R3 ;  /* 0x0000000300227308 */ /* 0x0002a40000000800 */
[----:B-1----:R-:W-:Y:S02]  /*116e0*/  @P0 SHF.R.S32.HI R3, RZ, 0x1f, R242 ;  /* 0x0000001fff030819 */ /* 0x002fe400000114f2 */
[----:B--2---:R-:W-:Y:S01]  /*116f0*/  MOV R142, R34 ;  /* 0x00000022008e7202 */ /* 0x004fe20000000f00 */
[----:B------:R-:W-:Y:S01]  /*11700*/  FMUL.FTZ R34, R69, R150 ;  /* 0x0000009645227220 */ /* 0x000fe20000410000 */
[----:B------:R-:W-:Y:S01]  /*11710*/  MOV R150, R81 ;  /* 0x0000005100967202 */ /* 0x000fe20000000f00 */
[----:B------:R-:W-:Y:S04]  /*11720*/  @P0 IMAD R3, R3, c[0x0][0x1e0], RZ ;  /* 0x0000780003030a24 */ /* 0x000fe800078e02ff */
[----:B------:R-:W-:Y:S05]  /*11730*/  @P0 IMAD R3, R242, c[0x0][0x1e4], R3 ;  /* 0x00007900f2030a24 */ /* 0x000fea00078e0203 */
[----:B------:R-:W-:Y:S05]  /*11740*/  @P0 IADD3 R3, R7, R3, RZ ;  /* 0x0000000307030210 */ /* 0x000fea0007ffe0ff */
[----:B------:R-:W-:Y:S01]  /*11750*/  @P0 IMAD R7, R3, 0x70, RZ ;  /* 0x0000007003070824 */ /* 0x000fe200078e02ff */
[----:B------:R-:W-:Y:S04]  /*11760*/  @P0 SHF.L.U32 R3, R8, 0x5, RZ ;  /* 0x0000000508030819 */ /* 0x000fe800000006ff */
[----:B------:R-:W-:Y:S01]  /*11770*/  @P0 IADD3 R7, R5, R7, RZ ;  /* 0x0000000705070210 */ /* 0x000fe20007ffe0ff */
[----:B------:R-:W-:Y:S01]  /*11780*/  FFMA.FTZ R5, R31, c[0x0][0x2d0], -R100 ;  /* 0x0000b4001f057a23 */ /* 0x000fe20000010864 */
[----:B------:R-:W-:Y:S01]  /*11790*/  @P0 IADD3 R10, P1, R6, R3, RZ ;  /* 0x00000003060a0210 */ /* 0x000fe20007f3e0ff */
[----:B------:R-:W-:Y:S01]  /*117a0*/  FMUL.FTZ R31, R0, R147 ;  /* 0x00000093001f7220 */ /* 0x000fe20000410000 */
[----:B------:R-:W-:Y:S01]  /*117b0*/  @P0 LEA.HI.X R7, R4, c[0x0][0x1cc], R7, 0x1, P2 ;  /* 0x0000730004070a11 */ /* 0x000fe200010f0c07 */
[----:B------:R1:W-:Y:S01]  /*117c0*/  MUFU.EX2 R196, R5 ;  /* 0x0000000500c47308 */ /* 0x0003e20000000800 */
[----:B------:R-:W-:Y:S02]  /*117d0*/  @P0 SHF.L.U64.HI R4, R8, R246, c[0x0][0x1e4] ;  /* 0x0000790008040619 */ /* 0x000fe400000102f6 */
[-C--:B------:R-:W-:Y:S01]  /*117e0*/  @P0 IADD3 R14, P3, R10, R3.reuse, RZ ;  /* 0x000000030a0e0210 */ /* 0x080fe20007f7e0ff */
[----:B------:R2:W-:Y:S01]  /*117f0*/  @P0 LDGSTS.E.BYPASS.LTC128B.128 [R241+0x3900], [R6.64], !P6 ;  /* 0x0390000006f10fae */ /* 0x0005e2000f101d48 */
[-C--:B------:R-:W-:Y:S02]  /*11800*/  @P0 IADD3.X R11, R7, R4.reuse, RZ, P1, !PT ;  /* 0x00000004070b0210 */ /* 0x080fe40000ffe4ff */
[-C--:B------:R-:W-:Y:S02]  /*11810*/  @P0 IADD3 R12, P2, R14, R3.reuse, RZ ;  /* 0x000000030e0c0210 */ /* 0x080fe40007f5e0ff */
[-C--:B------:R-:W-:Y:S02]  /*11820*/  @P0 IADD3.X R15, R11, R4.reuse, RZ, P3, !PT ;  /* 0x000000040b0f0210 */ /* 0x080fe40001ffe4ff */
[-C--:B------:R-:W-:Y:S01]  /*11830*/  @P0 IADD3 R8, P1, R12, R3.reuse, RZ ;  /* 0x000000030c080210 */ /* 0x080fe20007f3e0ff */
[----:B------:R3:W-:Y:S01]  /*11840*/  @P0 LDGSTS.E.BYPASS.LTC128B.128 [R241+0x4100], [R10.64], !P6 ;  /* 0x041000000af10fae */ /* 0x0007e2000f101d48 */
[-C--:B------:R-:W-:Y:S04]  /*11850*/  @P0 IADD3.X R13, R15, R4.reuse, RZ, P2, !PT ;  /* 0x000000040f0d0210 */ /* 0x080fe800017fe4ff */
[-C--:B------:R-:W-:Y:S03]  /*11860*/  @P0 IADD3.X R9, R13, R4.reuse, RZ, P1, !PT ;  /* 0x000000040d090210 */ /* 0x080fe60000ffe4ff */
[----:B------:R4:W-:Y:S01]  /*11870*/  @P0 LDGSTS.E.BYPASS.LTC128B.128 [R241+0x4900], [R14.64], !P6 ;  /* 0x049000000ef10fae */ /* 0x0009e2000f101d48 */
[--C-:B-1----:R-:W-:Y:S07]  /*11880*/  FFMA.FTZ R5, R36, c[0x0][0x2d0], -R96.reuse ;  /* 0x0000b40024057a23 */ /* 0x102fee0000010860 */
[----:B------:R1:W-:Y:S01]  /*11890*/  @P0 LDGSTS.E.BYPASS.LTC128B.128 [R241+0x5100], [R12.64], !P6 ;  /* 0x051000000cf10fae */ /* 0x0003e2000f101d48 */
[----:B------:R1:W1:Y:S01]  /*118a0*/  MUFU.EX2 R58, R5 ;  /* 0x00000005003a7308 */ /* 0x0002620000000800 */
[-C--:B--2---:R-:W-:Y:S04]  /*118b0*/  @P0 IADD3 R6, P2, R8, R3.reuse, RZ ;  /* 0x0000000308060210 */ /* 0x084fe80007f5e0ff */
[----:B------:R-:W-:Y:S02]  /*118c0*/  @P0 IADD3.X R7, R9, R4, RZ, P2, !PT ;  /* 0x0000000409070210 */ /* 0x000fe400017fe4ff */
[----:B------:R2:W-:Y:S01]  /*118d0*/  @P0 LDGSTS.E.BYPASS.LTC128B.128 [R241+0x5900], [R8.64], !P6 ;  /* 0x0590000008f10fae */ /* 0x0005e2000f101d48 */
[----:B---3--:R-:W-:Y:S01]  /*118e0*/  @P0 IADD3 R10, P1, R6, R3, RZ ;  /* 0x00000003060a0210 */ /* 0x008fe20007f3e0ff */
[--C-:B------:R-:W-:Y:S01]  /*118f0*/  FFMA.FTZ R3, R48, c[0x0][0x2d0], -R96.reuse ;  /* 0x0000b40030037a23 */ /* 0x100fe20000010860 */
[----:B------:R-:W-:Y:S02]  /*11900*/  MOV R48, R52 ;  /* 0x0000003400307202 */ /* 0x000fe40000000f00 */
[----:B------:R-:W-:Y:S01]  /*11910*/  @P0 IADD3.X R11, R7, R4, RZ, P1, !PT ;  /* 0x00000004070b0210 */ /* 0x000fe20000ffe4ff */
[----:B------:R3:W3:Y:S02]  /*11920*/  MUFU.EX2 R61, R3 ;  /* 0x00000003003d7308 */ /* 0x0006e40000000800 */
[----:B------:R3:W-:Y:S01]  /*11930*/  @P0 LDGSTS.E.BYPASS.LTC128B.128 [R241+0x6100], [R6.64], !P6 ;  /* 0x0610000006f10fae */ /* 0x0007e2000f101d48 */
[----:B------:R-:W-:Y:S01]  /*11940*/  FMUL.FTZ R4, R70, R120 ;  /* 0x0000007846047220 */ /* 0x000fe20000410000 */
[----:B------:R-:W-:Y:S01]  /*11950*/  MOV R120, R82 ;  /* 0x0000005200787202 */ /* 0x000fe20000000f00 */
[C---:B----4-:R-:W-:Y:S01]  /*11960*/  FMUL.FTZ R14, R0.reuse, R130 ;  /* 0x00000082000e7220 */ /* 0x050fe20000410000 */
[----:B------:R-:W-:Y:S01]  /*11970*/  MOV R130, R32 ;  /* 0x0000002000827202 */ /* 0x000fe20000000f00 */
[----:B------:R-:W-:Y:S01]  /*11980*/  FMUL.FTZ R15, R0, R131 ;  /* 0x00000083000f7220 */ /* 0x000fe20000410000 */
[----:B------:R-:W-:Y:S01]  /*11990*/  MOV R140, R48 ;  /* 0x00000030008c7202 */ /* 0x000fe20000000f00 */
[----:B------:R-:W-:Y:S01]  /*119a0*/  FMUL.FTZ R32, R70, R148 ;  /* 0x0000009446207220 */ /* 0x000fe20000410000 */
[----:B------:R4:W-:Y:S01]  /*119b0*/  @P0 LDGSTS.E.BYPASS.LTC128B.128 [R241+0x6900], [R10.64], !P6 ;  /* 0x069000000af10fae */ /* 0x0009e2000f101d48 */
[--C-:B-1----:R-:W-:Y:S01]  /*119c0*/  FFMA.FTZ R5, R37, c[0x0][0x2d0], -R96.reuse ;  /* 0x0000b40025057a23 */ /* 0x102fe20000010860 */
[----:B------:R-:W-:Y:S01]  /*119d0*/  MOV R148, R214 ;  /* 0x000000d600947202 */ /* 0x000fe20000000f00 */
[C---:B------:R-:W-:Y:S01]  /*119e0*/  FMUL.FTZ R12, R68.reuse, R128 ;  /* 0x00000080440c7220 */ /* 0x040fe20000410000 */
[----:B------:R-:W-:Y:S01]  /*119f0*/  MOV R146, R58 ;  /* 0x0000003a00927202 */ /* 0x000fe20000000f00 */
[----:B------:R1:W1:Y:S01]  /*11a00*/  MUFU.EX2 R57, R5 ;  /* 0x0000000500397308 */ /* 0x0002620000000800 */
[----:B------:R-:W-:Y:S01]  /*11a10*/  FMUL.FTZ R13, R68, R129 ;  /* 0x00000081440d7220 */ /* 0x000fe20000410000 */
[----:B------:R-:W-:Y:S01]  /*11a20*/  MOV R129, R33 ;  /* 0x0000002100817202 */ /* 0x000fe20000000f00 */
[----:B------:R-:W1:Y:S01]  /*11a30*/  LDSM.16.MT88.4 R20, [R224] ;  /* 0x00000000e014783b */ /* 0x000e620000004200 */
[----:B------:R-:W-:Y:S01]  /*11a40*/  FMUL.FTZ R33, R70, R149 ;  /* 0x0000009546217220 */ /* 0x000fe20000410000 */
[----:B------:R-:W-:Y:S01]  /*11a50*/  MOV R149, R93 ;  /* 0x0000005d00957202 */ /* 0x000fe20000000f00 */
[C---:B--2---:R-:W-:Y:S01]  /*11a60*/  FMUL.FTZ R8, R68.reuse, R124 ;  /* 0x0000007c44087220 */ /* 0x044fe20000410000 */
[----:B------:R-:W-:Y:S01]  /*11a70*/  MOV R124, R88 ;  /* 0x00000058007c7202 */ /* 0x000fe20000000f00 */
[----:B------:R-:W-:Y:S01]  /*11a80*/  FMUL.FTZ R9, R68, R125 ;  /* 0x0000007d44097220 */ /* 0x000fe20000410000 */
[----:B------:R-:W-:Y:S01]  /*11a90*/  MOV R125, R87 ;  /* 0x00000057007d7202 */ /* 0x000fe20000000f00 */
[----:B---3--:R-:W-:Y:S01]  /*11aa0*/  FFMA.FTZ R3, R49, c[0x0][0x2d0], -R96 ;  /* 0x0000b40031037a23 */ /* 0x008fe20000010860 */
[----:B------:R-:W-:Y:S01]  /*11ab0*/  MOV R49, R16 ;  /* 0x0000001000317202 */ /* 0x000fe20000000f00 */
[C---:B------:R-:W-:Y:S01]  /*11ac0*/  FMUL.FTZ R16, R70.reuse, R132 ;  /* 0x0000008446107220 */ /* 0x040fe20000410000 */
[----:B------:R-:W-:Y:S01]  /*11ad0*/  LDSM.16.MT88.4 R52, [R225] ;  /* 0x00000000e134783b */ /* 0x000fe20000004200 */
[----:B------:R-:W2:Y:S01]  /*11ae0*/  MUFU.EX2 R59, R3 ;  /* 0x00000003003b7308 */ /* 0x000ea20000000800 */
[C---:B------:R-:W-:Y:S01]  /*11af0*/  FMUL.FTZ R6, R69.reuse, R122 ;  /* 0x0000007a45067220 */ /* 0x040fe20000410000 */
[----:B------:R-:W-:Y:S01]  /*11b00*/  MOV R122, R83 ;  /* 0x00000053007a7202 */ /* 0x000fe20000000f00 */
[----:B------:R-:W-:Y:S01]  /*11b10*/  FMUL.FTZ R7, R69, R123 ;  /* 0x0000007b45077220 */ /* 0x000fe20000410000 */
[----:B------:R-:W-:Y:S01]  /*11b20*/  MOV R147, R49 ;  /* 0x0000003100937202 */ /* 0x000fe20000000f00 */
[----:B------:R-:W-:Y:S01]  /*11b30*/  FMUL.FTZ R48, R70, R164 ;  /* 0x000000a446307220 */ /* 0x000fe20000410000 */
[----:B------:R-:W-:Y:S01]  /*11b40*/  MOV R132, R85 ;  /* 0x0000005500847202 */ /* 0x000fe20000000f00 */
[----:B------:R-:W-:Y:S01]  /*11b50*/  LDSM.16.MT88.4 R80, [R227] ;  /* 0x00000000e350783b */ /* 0x000fe20000004200 */
[----:B----4-:R-:W-:Y:S01]  /*11b60*/  FMUL.FTZ R10, R0, R126 ;  /* 0x0000007e000a7220 */ /* 0x010fe20000410000 */
[----:B------:R-:W-:Y:S01]  /*11b70*/  MOV R131, R61 ;  /* 0x0000003d00837202 */ /* 0x000fe20000000f00 */
[----:B-1----:R-:W-:Y:S01]  /*11b80*/  FMUL.FTZ R5, R70, R121 ;  /* 0x0000007946057220 */ /* 0x002fe20000410000 */
[----:B------:R-:W-:Y:S01]  /*11b90*/  MOV R126, R89 ;  /* 0x00000059007e7202 */ /* 0x000fe20000000f00 */
[----:B------:R-:W-:Y:S01]  /*11ba0*/  FMUL.FTZ R11, R0, R127 ;  /* 0x0000007f000b7220 */ /* 0x000fe20000410000 */
[----:B------:R-:W-:Y:S01]  /*11bb0*/  MOV R123, R94 ;  /* 0x0000005e007b7202 */ /* 0x000fe20000000f00 */
[----:B------:R-:W-:Y:S01]  /*11bc0*/  FMUL.FTZ R49, R70, R165 ;  /* 0x000000a546317220 */ /* 0x000fe20000410000 */
[----:B------:R-:W0:Y:S01]  /*11bd0*/  LDGDEPBAR ;  /* 0x00000000000079af */ /* 0x000e220000000000 */
[----:B------:R-:W-:Y:S01]  /*11be0*/  MOV R145, R57 ;  /* 0x0000003900917202 */ /* 0x000fe20000000f00 */
[----:B------:R-:W-:Y:S01]  /*11bf0*/  FMUL.FTZ R57, R68, R173 ;  /* 0x000000ad44397220 */ /* 0x000fe20000410000 */
[----:B------:R-:W-:Y:S01]  /*11c00*/  MOV R121, R106 ;  /* 0x0000006a00797202 */ /* 0x000fe20000000f00 */
[----:B------:R-:W-:Y:S01]  /*11c10*/  FMUL.FTZ R58, R0, R174 ;  /* 0x000000ae003a7220 */ /* 0x000fe20000410000 */
[----:B------:R-:W-:Y:S01]  /*11c20*/  MOV R106, R91 ;  /* 0x0000005b006a7202 */ /* 0x000fe20000000f00 */
[----:B------:R-:W-:Y:S02]  /*11c30*/  FMUL.FTZ R61, R68, R177 ;  /* 0x000000b1443d7220 */ /* 0x000fe40000410000 */
[--C-:B------:R-:W-:Y:S01]  /*11c40*/  FFMA.FTZ R124, R124, c[0x0][0x2d0], -R105.reuse ;  /* 0x0000b4007c7c7a23 */ /* 0x100fe20000010869 */
[----:B--2---:R-:W-:Y:S01]  /*11c50*/  MOV R127, R59 ;  /* 0x0000003b007f7202 */ /* 0x004fe20000000f00 */
[--C-:B------:R-:W-:Y:S02]  /*11c60*/  FFMA.FTZ R3, R38, c[0x0][0x2d0], -R104.reuse ;  /* 0x0000b40026037a23 */ /* 0x100fe40000010868 */
[----:B------:R-:W-:Y:S01]  /*11c70*/  FMUL.FTZ R59, R0, R175 ;  /* 0x000000af003b7220 */ /* 0x000fe20000410000 */
[-C--:B------:R-:W-:Y:S01]  /*11c80*/  HMMA.16816.F32 R4, R76, R20.reuse, R4 ;  /* 0x000000144c04723c */ /* 0x080fe20000001804 */
[----:B------:R1:W-:Y:S04]  /*11c90*/  MUFU.EX2 R250, R3 ;  /* 0x0000000300fa7308 */ /* 0x0003e80000000800 */
[--C-:B------:R-:W-:Y:S02]  /*11ca0*/  FFMA.FTZ R125, R125, c[0x0][0x2d0], -R105.reuse ;  /* 0x0000b4007d7d7a23 */ /* 0x100fe40000010869 */
[--C-:B------:R-:W-:Y:S01]  /*11cb0*/  FFMA.FTZ R106, R106, c[0x0][0x2d0], -R105.reuse ;  /* 0x0000b4006a6a7a23 */ /* 0x100fe20000010869 */
[C---:B------:R-:W-:Y:S07]  /*11cc0*/  HMMA.16816.F32 R8, R64.reuse, R20, R8 ;  /* 0x000000144008723c */ /* 0x040fee0000001808 */
[C---:B------:R-:W-:Y:S01]  /*11cd0*/  FMUL.FTZ R20, R70.reuse, R136 ;  /* 0x0000008846147220 */ /* 0x040fe20000410000 */
[-C--:B------:R-:W-:Y:S04]  /*11ce0*/  HMMA.16816.F32 R12, R64, R22.reuse, R12 ;  /* 0x00000016400c723c */ /* 0x080fe8000000180c */
[----:B------:R-:W-:Y:S01]  /*11cf0*/  FMUL.FTZ R21, R70, R137 ;  /* 0x0000008946157220 */ /* 0x000fe20000410000 */
[----:B------:R-:W-:Y:S02]  /*11d00*/  MOV R136, R192 ;  /* 0x000000c000887202 */ /* 0x000fe40000000f00 */
[----:B------:R-:W-:Y:S01]  /*11d10*/  MOV R137, R193 ;  /* 0x000000c100897202 */ /* 0x000fe20000000f00 */
[C---:B------:R-:W-:Y:S04]  /*11d20*/  HMMA.16816.F32 R16, R76.reuse, R22, R16 ;  /* 0x000000164c10723c */ /* 0x040fe80000001810 */
[--C-:B-1----:R-:W-:Y:S01]  /*11d30*/  FFMA.FTZ R3, R39, c[0x0][0x2d0], -R104.reuse ;  /* 0x0000b40027037a23 */ /* 0x102fe20000010868 */
[----:B------:R-:W-:Y:S01]  /*11d40*/  MOV R193, R217 ;  /* 0x000000d900c17202 */ /* 0x000fe20000000f00 */
[----:B------:R-:W1:Y:S01]  /*11d50*/  LDSM.16.MT88.4 R36, [R228] ;  /* 0x00000000e424783b */ /* 0x000e620000004200 */
[C---:B------:R-:W-:Y:S01]  /*11d60*/  FMUL.FTZ R22, R69.reuse, R138 ;  /* 0x0000008a45167220 */ /* 0x040fe20000410000 */
[----:B------:R2:W-:Y:S01]  /*11d70*/  MUFU.EX2 R251, R3 ;  /* 0x0000000300fb7308 */ /* 0x0005e20000000800 */
[----:B------:R-:W-:Y:S03]  /*11d80*/  FMUL.FTZ R23, R69, R139 ;  /* 0x0000008b45177220 */ /* 0x000fe60000410000 */
[----:B------:R-:W-:Y:S02]  /*11d90*/  MOV R139, R116 ;  /* 0x00000074008b7202 */ /* 0x000fe40000000f00 */
[----:B------:R-:W-:Y:S02]  /*11da0*/  MOV R116, R220 ;  /* 0x000000dc00747202 */ /* 0x000fe40000000f00 */
[----:B------:R-:W-:Y:S02]  /*11db0*/  MOV R138, R117 ;  /* 0x00000075008a7202 */ /* 0x000fe40000000f00 */
[----:B------:R-:W-:Y:S02]  /*11dc0*/  MOV R117, R107 ;  /* 0x0000006b00757202 */ /* 0x000fe40000000f00 */
[----:B------:R-:W-:Y:S02]  /*11dd0*/  MOV R107, R90 ;  /* 0x0000005a006b7202 */ /* 0x000fe40000000f00 */
[----:B------:R-:W-:Y:S03]  /*11de0*/  LDSM.16.MT88.4 R88, [R228+0x800] ;  /* 0x00080000e458783b */ /* 0x000fe60000004200 */
[--C-:B------:R-:W-:Y:S02]  /*11df0*/  FFMA.FTZ R107, R107, c[0x0][0x2d0], -R105.reuse ;  /* 0x0000b4006b6b7a23 */ /* 0x100fe40000010869 */
[--C-:B--2---:R-:W-:Y:S02]  /*11e00*/  FFMA.FTZ R3, R50, c[0x0][0x2d0], -R104.reuse ;  /* 0x0000b40032037a23 */ /* 0x104fe40000010868 */
[----:B------:R-:W-:Y:S02]  /*11e10*/  FMUL.FTZ R50, R69, R166 ;  /* 0x000000a645327220 */ /* 0x000fe40000410000 */
[----:B------:R2:W-:Y:S01]  /*11e20*/  MUFU.EX2 R252, R3 ;  /* 0x0000000300fc7308 */ /* 0x0005e20000000800 */
[-C--:B-1----:R-:W-:Y:S08]  /*11e30*/  HMMA.16816.F32 R20, R76, R36.reuse, R20 ;  /* 0x000000244c14723c */ /* 0x082ff00000001814 */
[C---:B------:R-:W-:Y:S04]  /*11e40*/  HMMA.16816.F32 R24, R64.reuse, R36, R24 ;  /* 0x000000244018723c */ /* 0x040fe80000001818 */
[----:B--2---:R-:W-:Y:S04]  /*11e50*/  FFMA.FTZ R3, R51, c[0x0][0x2d0], -R104 ;  /* 0x0000b40033037a23 */ /* 0x004fe80000010868 */
[-C--:B------:R-:W-:Y:S01]  /*11e60*/  HMMA.16816.F32 R28, R64, R38.reuse, R28 ;  /* 0x00000026401c723c */ /* 0x080fe2000000181c */
[----:B------:R1:W2:Y:S03]  /*11e70*/  MUFU.EX2 R62, R3 ;  /* 0x00000003003e7308 */ /* 0x0002a60000000800 */
[C---:B------:R-:W-:Y:S02]  /*11e80*/  FMUL.FTZ R36, R70.reuse, R152 ;  /* 0x0000009846247220 */ /* 0x040fe40000410000 */
[----:B------:R-:W-:Y:S02]  /*11e90*/  FMUL.FTZ R37, R70, R153 ;  /* 0x0000009946257220 */ /* 0x000fe40000410000 */
[C---:B------:R-:W-:Y:S04]  /*11ea0*/  HMMA.16816.F32 R32, R76.reuse, R38, R32 ;  /* 0x000000264c20723c */ /* 0x040fe80000001820 */
[C---:B------:R-:W-:Y:S03]  /*11eb0*/  FMUL.FTZ R51, R69.reuse, R167 ;  /* 0x000000a745337220 */ /* 0x040fe60000410000 */
[C---:B------:R-:W-:Y:S02]  /*11ec0*/  FMUL.FTZ R39, R69.reuse, R155 ;  /* 0x0000009b45277220 */ /* 0x040fe40000410000 */
[----:B------:R-:W-:Y:S07]  /*11ed0*/  FMUL.FTZ R38, R69, R154 ;  /* 0x0000009a45267220 */ /* 0x000fee0000410000 */
[-C--:B------:R-:W-:Y:S03]  /*11ee0*/  HMMA.16816.F32 R36, R76, R52.reuse, R36 ;  /* 0x000000344c24723c */ /* 0x080fe60000001824 */
[--C-:B-1----:R-:W-:Y:S01]  /*11ef0*/  FFMA.FTZ R3, R40, c[0x0][0x2d0], -R105.reuse ;  /* 0x0000b40028037a23 */ /* 0x102fe20000010869 */
[----:B--2---:R-:W-:Y:S01]  /*11f00*/  MOV R128, R62 ;  /* 0x0000003e00807202 */ /* 0x004fe20000000f00 */
[----:B------:R-:W-:Y:S01]  /*11f10*/  FMUL.FTZ R40, R68, R156 ;  /* 0x0000009c44287220 */ /* 0x000fe20000410000 */
[----:B------:R-:W-:Y:S01]  /*11f20*/  MOV R156, R92 ;  /* 0x0000005c009c7202 */ /* 0x000fe20000000f00 */
[----:B------:R1:W-:Y:S01]  /*11f30*/  MUFU.EX2 R249, R3 ;  /* 0x0000000300f97308 */ /* 0x0003e20000000800 */
[----:B------:R-:W-:Y:S01]  /*11f40*/  FMUL.FTZ R62, R0, R178 ;  /* 0x000000b2003e7220 */ /* 0x000fe20000410000 */
[----:B------:R-:W-:Y:S03]  /*11f50*/  LDSM.16.MT88.4 R92, [R225+0x800] ;  /* 0x00080000e15c783b */ /* 0x000fe60000004200 */
[----:B------:R-:W-:Y:S02]  /*11f60*/  MOV R164, R156 ;  /* 0x0000009c00a47202 */ /* 0x000fe40000000f00 */
[----:B------:R-:W-:Y:S02]  /*11f70*/  MOV R156, R121 ;  /* 0x00000079009c7202 */ /* 0x000fe40000000f00 */
[----:B------:R-:W-:Y:S01]  /*11f80*/  MOV R121, R233 ;  /* 0x000000e900797202 */ /* 0x000fe20000000f00 */
[--C-:B-1----:R-:W-:Y:S02]  /*11f90*/  FFMA.FTZ R3, R41, c[0x0][0x2d0], -R105.reuse ;  /* 0x0000b40029037a23 */ /* 0x102fe40000010869 */
[----:B------:R-:W-:Y:S01]  /*11fa0*/  FMUL.FTZ R41, R68, R157 ;  /* 0x0000009d44297220 */ /* 0x000fe20000410000 */
[----:B------:R-:W-:Y:S01]  /*11fb0*/  MOV R157, R86 ;  /* 0x00000056009d7202 */ /* 0x000fe20000000f00 */
[----:B------:R1:W2:Y:S03]  /*11fc0*/  MUFU.EX2 R248, R3 ;  /* 0x0000000300f87308 */ /* 0x0002a60000000800 */
[----:B------:R-:W-:Y:S01]  /*11fd0*/  MOV R165, R157 ;  /* 0x0000009d00a57202 */ /* 0x000fe20000000f00 */
[--C-:B-1----:R-:W-:Y:S02]  /*11fe0*/  FFMA.FTZ R3, R44, c[0x0][0x2d0], -R105.reuse ;  /* 0x0000b4002c037a23 */ /* 0x102fe40000010869 */
[C---:B------:R-:W-:Y:S01]  /*11ff0*/  FMUL.FTZ R44, R68.reuse, R160 ;  /* 0x000000a0442c7220 */ /* 0x040fe20000410000 */
[----:B------:R-:W-:Y:S03]  /*12000*/  MOV R160, R216 ;  /* 0x000000d800a07202 */ /* 0x000fe60000000f00 */
[----:B------:R1:W-:Y:S01]  /*12010*/  MUFU.EX2 R246, R3 ;  /* 0x0000000300f67308 */ /* 0x0003e20000000800 */
[----:B------:R-:W-:Y:S02]  /*12020*/  MOV R167, R160 ;  /* 0x000000a000a77202 */ /* 0x000fe40000000f00 */
[----:B------:R-:W-:Y:S02]  /*12030*/  MOV R160, R149 ;  /* 0x0000009500a07202 */ /* 0x000fe40000000f00 */
[----:B------:R-:W-:Y:S02]  /*12040*/  MOV R149, R135 ;  /* 0x0000008700957202 */ /* 0x000fe40000000f00 */
[----:B------:R-:W-:Y:S01]  /*12050*/  MOV R135, R240 ;  /* 0x000000f000877202 */ /* 0x000fe20000000f00 */
[--C-:B-1----:R-:W-:Y:S02]  /*12060*/  FFMA.FTZ R3, R45, c[0x0][0x2d0], -R105.reuse ;  /* 0x0000b4002d037a23 */ /* 0x102fe40000010869 */
[----:B------:R-:W-:Y:S01]  /*12070*/  FMUL.FTZ R45, R68, R161 ;  /* 0x000000a1442d7220 */ /* 0x000fe20000410000 */
[----:B------:R-:W-:Y:S01]  /*12080*/  MOV R161, R221 ;  /* 0x000000dd00a17202 */ /* 0x000fe20000000f00 */
[----:B------:R1:W3:Y:S02]  /*12090*/  MUFU.EX2 R247, R3 ;  /* 0x0000000300f77308 */ /* 0x0002e40000000800 */
[--C-:B-1----:R-:W-:Y:S02]  /*120a0*/  FFMA.FTZ R3, R42, c[0x0][0x2d0], -R100.reuse ;  /* 0x0000b4002a037a23 */ /* 0x102fe40000010864 */
[C---:B------:R-:W-:Y:S06]  /*120b0*/  FMUL.FTZ R42, R0.reuse, R158 ;  /* 0x0000009e002a7220 */ /* 0x040fec0000410000 */
[----:B------:R1:W-:Y:S02]  /*120c0*/  MUFU.EX2 R144, R3 ;  /* 0x0000000300907308 */ /* 0x0003e40000000800 */
[--C-:B-1----:R-:W-:Y:S02]  /*120d0*/  FFMA.FTZ R3, R43, c[0x0][0x2d0], -R100.reuse ;  /* 0x0000b4002b037a23 */ /* 0x102fe40000010864 */
[----:B------:R-:W-:Y:S06]  /*120e0*/  FMUL.FTZ R43, R0, R159 ;  /* 0x0000009f002b7220 */ /* 0x000fec0000410000 */
[----:B------:R1:W4:Y:S01]  /*120f0*/  MUFU.EX2 R192, R3 ;  /* 0x0000000300c07308 */ /* 0x0003220000000800 */
[C---:B------:R-:W-:Y:S07]  /*12100*/  HMMA.16816.F32 R40, R64.reuse, R52, R40 ;  /* 0x000000344028723c */ /* 0x040fee0000001828 */
[C---:B------:R-:W-:Y:S02]  /*12110*/  FMUL.FTZ R52, R70.reuse, R168 ;  /* 0x000000a846347220 */ /* 0x040fe40000410000 */
[----:B------:R-:W-:Y:S03]  /*12120*/  FMUL.FTZ R53, R70, R169 ;  /* 0x000000a946357220 */ /* 0x000fe60000410000 */
[----:B-1----:R-:W-:Y:S02]  /*12130*/  FFMA.FTZ R3, R46, c[0x0][0x2d0], -R100 ;  /* 0x0000b4002e037a23 */ /* 0x002fe40000010864 */
[C---:B------:R-:W-:Y:S01]  /*12140*/  FMUL.FTZ R46, R0.reuse, R162 ;  /* 0x000000a2002e7220 */ /* 0x040fe20000410000 */
[----:B------:R-:W-:Y:S01]  /*12150*/  MOV R162, R151 ;  /* 0x0000009700a27202 */ /* 0x000fe20000000f00 */
[----:B------:R1:W-:Y:S01]  /*12160*/  MUFU.EX2 R152, R3 ;  /* 0x0000000300987308 */ /* 0x0003e20000000800 */
[----:B------:R-:W-:Y:S02]  /*12170*/  MOV R151, R117 ;  /* 0x0000007500977202 */ /* 0x000fe40000000f00 */
[----:B------:R-:W-:Y:S05]  /*12180*/  MOV R117, R234 ;  /* 0x000000ea00757202 */ /* 0x000fea0000000f00 */
[----:B------:R-:W-:Y:S02]  /*12190*/  FFMA.FTZ R117, R117, c[0x0][0x2d0], -R104 ;  /* 0x0000b40075757a23 */ /* 0x000fe40000010868 */
[----:B-1----:R-:W-:Y:S01]  /*121a0*/  FFMA.FTZ R3, R199, c[0x0][0x2d0], -R100 ;  /* 0x0000b400c7037a23 */ /* 0x002fe20000010864 */
[----:B------:R-:W-:Y:S02]  /*121b0*/  MOV R199, R84 ;  /* 0x0000005400c77202 */ /* 0x000fe40000000f00 */
[----:B------:R-:W1:Y:S01]  /*121c0*/  LDSM.16.MT88.4 R84, [R224+0x800] ;  /* 0x00080000e054783b */ /* 0x000e620000004200 */
[----:B------:R2:W1:Y:S01]  /*121d0*/  MUFU.EX2 R153, R3 ;  /* 0x0000000300997308 */ /* 0x0004620000000800 */
[----:B------:R-:W-:Y:S02]  /*121e0*/  MOV R166, R199 ;  /* 0x000000c700a67202 */ /* 0x000fe40000000f00 */
[----:B------:R-:W-:Y:S02]  /*121f0*/  MOV R199, R148 ;  /* 0x0000009400c77202 */ /* 0x000fe40000000f00 */
[----:B------:R-:W-:Y:S02]  /*12200*/  MOV R168, R166 ;  /* 0x000000a600a87202 */ /* 0x000fe40000000f00 */
[----:B------:R-:W-:Y:S02]  /*12210*/  MOV R166, R162 ;  /* 0x000000a200a67202 */ /* 0x000fe40000000f00 */
[----:B------:R-:W-:Y:S02]  /*12220*/  MOV R162, R199 ;  /* 0x000000c700a27202 */ /* 0x000fe40000000f00 */
[----:B------:R-:W-:Y:S01]  /*12230*/  MOV R148, R239 ;  /* 0x000000ef00947202 */ /* 0x000fe20000000f00 */
[--C-:B--2---:R-:W-:Y:S02]  /*12240*/  FFMA.FTZ R3, R47, c[0x0][0x2d0], -R96.reuse ;  /* 0x0000b4002f037a23 */ /* 0x104fe40000010860 */
[----:B------:R-:W-:Y:S02]  /*12250*/  FMUL.FTZ R47, R0, R163 ;  /* 0x000000a3002f7220 */ /* 0x000fe40000410000 */
[----:B------:R2:W-:Y:S05]  /*12260*/  MUFU.EX2 R221, R3 ;  /* 0x0000000300dd7308 */ /* 0x0005ea0000000800 */
[-C--:B------:R-:W-:Y:S08]  /*12270*/  HMMA.16816.F32 R44, R64, R54.reuse, R44 ;  /* 0x00000036402c723c */ /* 0x080ff0000000182c */
[C---:B------:R-:W-:Y:S07]  /*12280*/  HMMA.16816.F32 R48, R76.reuse, R54, R48 ;  /* 0x000000364c30723c */ /* 0x040fee0000001830 */
[C---:B------:R-:W-:Y:S02]  /*12290*/  FMUL.FTZ R54, R69.reuse, R170 ;  /* 0x000000aa45367220 */ /* 0x040fe40000410000 */
[----:B------:R-:W-:Y:S03]  /*122a0*/  FMUL.FTZ R55, R69, R171 ;  /* 0x000000ab45377220 */ /* 0x000fe60000410000 */
[--C-:B--2---:R-:W-:Y:S01]  /*122b0*/  FFMA.FTZ R3, R198, c[0x0][0x2d0], -R96.reuse ;  /* 0x0000b400c6037a23 */ /* 0x104fe20000010860 */
[----:B------:R-:W-:Y:S03]  /*122c0*/  MOV R198, R165 ;  /* 0x000000a500c67202 */ /* 0x000fe60000000f00 */
[-C--:B------:R-:W-:Y:S01]  /*122d0*/  HMMA.16816.F32 R52, R76, R80.reuse, R52 ;  /* 0x000000504c34723c */ /* 0x080fe20000001834 */
[----:B------:R2:W-:Y:S02]  /*122e0*/  MUFU.EX2 R220, R3 ;  /* 0x0000000300dc7308 */ /* 0x0005e40000000800 */
[--C-:B--2---:R-:W-:Y:S02]  /*122f0*/  FFMA.FTZ R3, R56, c[0x0][0x2d0], -R96.reuse ;  /* 0x0000b40038037a23 */ /* 0x104fe40000010860 */
[----:B------:R-:W-:Y:S06]  /*12300*/  FMUL.FTZ R56, R68, R172 ;  /* 0x000000ac44387220 */ /* 0x000fec0000410000 */
[----:B------:R2:W-:Y:S01]  /*12310*/  MUFU.EX2 R218, R3 ;  /* 0x0000000300da7308 */ /* 0x0005e20000000800 */
[C---:B------:R-:W-:Y:S07]  /*12320*/  HMMA.16816.F32 R56, R64.reuse, R80, R56 ;  /* 0x000000504038723c */ /* 0x040fee0000001838 */
[----:B------:R-:W-:Y:S02]  /*12330*/  F2FP.PACK_AB R80, R136, R139 ;  /* 0x0000008b8850723e */ /* 0x000fe400000000ff */
[----:B------:R-:W-:Y:S03]  /*12340*/  F2FP.PACK_AB R81, R195, R194 ;  /* 0x000000c2c351723e */ /* 0x000fe600000000ff */
[----:B--2---:R-:W-:Y:S02]  /*12350*/  FFMA.FTZ R3, R60, c[0x0][0x2d0], -R96 ;  /* 0x0000b4003c037a23 */ /* 0x004fe40000010860 */
[----:B------:R-:W-:Y:S02]  /*12360*/  FMUL.FTZ R60, R68, R176 ;  /* 0x000000b0443c7220 */ /* 0x000fe40000410000 */
[----:B------:R2:W-:Y:S05]  /*12370*/  MUFU.EX2 R217, R3 ;  /* 0x0000000300d97308 */ /* 0x0005ea0000000800 */
[-C--:B------:R-:W-:Y:S07]  /*12380*/  HMMA.16816.F32 R60, R64, R82.reuse, R60 ;  /* 0x00000052403c723c */ /* 0x080fee000000183c */
[C---:B------:R-:W-:Y:S02]  /*12390*/  FMUL.FTZ R64, R70.reuse, R180 ;  /* 0x000000b446407220 */ /* 0x040fe40000410000 */
[----:B------:R-:W-:Y:S03]  /*123a0*/  FMUL.FTZ R65, R70, R181 ;  /* 0x000000b546417220 */ /* 0x000fe60000410000 */
[C---:B------:R-:W-:Y:S02]  /*123b0*/  FMUL.FTZ R66, R69.reuse, R182 ;  /* 0x000000b645427220 */ /* 0x040fe40000410000 */
[----:B------:R-:W-:Y:S02]  /*123c0*/  FMUL.FTZ R67, R69, R183 ;  /* 0x000000b745437220 */ /* 0x000fe40000410000 */
[--C-:B--2---:R-:W-:Y:S05]  /*123d0*/  FFMA.FTZ R3, R202, c[0x0][0x2d0], -R104.reuse ;  /* 0x0000b400ca037a23 */ /* 0x104fea0000010868 */
[----:B------:R-:W-:Y:S01]  /*123e0*/  HMMA.16816.F32 R64, R76, R82, R64 ;  /* 0x000000524c40723c */ /* 0x000fe20000001840 */
[----:B------:R2:W-:Y:S06]  /*123f0*/  MUFU.EX2 R155, R3 ;  /* 0x00000003009b7308 */ /* 0x0005ec0000000800 */
[----:B------:R-:W-:Y:S02]  /*12400*/  F2FP.PACK_AB R76, R138, R244 ;  /* 0x000000f48a4c723e */ /* 0x000fe400000000ff */
[----:B------:R-:W-:Y:S03]  /*12410*/  F2FP.PACK_AB R78, R141, R130 ;  /* 0x000000828d4e723e */ /* 0x000fe600000000ff */
[----:B------:R-:W-:Y:S02]  /*12420*/  F2FP.PACK_AB R77, R137, R143 ;  /* 0x0000008f894d723e */ /* 0x000fe400000000ff */
[----:B------:R-:W-:Y:S02]  /*12430*/  F2FP.PACK_AB R79, R140, R129 ;  /* 0x000000818c4f723e */ /* 0x000fe400000000ff */
[----:B------:R-:W-:Y:S02]  /*12440*/  F2FP.PACK_AB R82, R147, R142 ;  /* 0x0000008e9352723e */ /* 0x000fe400000000ff */
[----:B------:R-:W-:Y:S03]  /*12450*/  F2FP.PACK_AB R83, R196, R197 ;  /* 0x000000c5c453723e */ /* 0x000fe600000000ff */
[-C--:B-1----:R-:W-:Y:S03]  /*12460*/  HMMA.16816.F32 R4, R76, R84.reuse, R4 ;  /* 0x000000544c04723c */ /* 0x082fe60000001804 */
[--C-:B--2---:R-:W-:Y:S05]  /*12470*/  FFMA.FTZ R3, R203, c[0x0][0x2d0], -R104.reuse ;  /* 0x0000b400cb037a23 */ /* 0x104fea0000010868 */
[C---:B------:R-:W-:Y:S01]  /*12480*/  HMMA.16816.F32 R8, R80.reuse, R84, R8 ;  /* 0x000000545008723c */ /* 0x040fe20000001808 */
[----:B------:R1:W-:Y:S07]  /*12490*/  MUFU.EX2 R216, R3 ;  /* 0x0000000300d87308 */ /* 0x0003ee0000000800 */
[-C--:B------:R-:W-:Y:S08]  /*124a0*/  HMMA.16816.F32 R12, R80, R86.reuse, R12 ;  /* 0x00000056500c723c */ /* 0x080ff0000000180c */
[C---:B------:R-:W-:Y:S01]  /*124b0*/  HMMA.16816.F32 R16, R76.reuse, R86, R16 ;  /* 0x000000564c10723c */ /* 0x040fe20000001810 */
[----:B------:R-:W2:Y:S07]  /*124c0*/  LDSM.16.MT88.4 R84, [R227+0x800] ;  /* 0x00080000e354783b */ /* 0x000eae0000004200 */
[-C--:B------:R-:W-:Y:S04]  /*124d0*/  HMMA.16816.F32 R20, R76, R88.reuse, R20 ;  /* 0x000000584c14723c */ /* 0x080fe80000001814 */
[--C-:B-1----:R-:W-:Y:S04]  /*124e0*/  FFMA.FTZ R3, R200, c[0x0][0x2d0], -R104.reuse ;  /* 0x0000b400c8037a23 */ /* 0x102fe80000010868 */
[C---:B------:R-:W-:Y:S01]  /*124f0*/  HMMA.16816.F32 R24, R80.reuse, R88, R24 ;  /* 0x000000585018723c */ /* 0x040fe20000001818 */
[----:B------:R1:W-:Y:S07]  /*12500*/  MUFU.EX2 R159, R3 ;  /* 0x00000003009f7308 */ /* 0x0003ee0000000800 */
[-C--:B------:R-:W-:Y:S08]  /*12510*/  HMMA.16816.F32 R28, R80, R90.reuse, R28 ;  /* 0x0000005a501c723c */ /* 0x080ff0000000181c */
[C---:B------:R-:W-:Y:S01]  /*12520*/  HMMA.16816.F32 R32, R76.reuse, R90, R32 ;  /* 0x0000005a4c20723c */ /* 0x040fe20000001820 */
[----:B------:R-:W3:Y:S07]  /*12530*/  LDSM.16.MT88.4 R88, [R224+0x1000] ;  /* 0x00100000e058783b */ /* 0x000eee0000004200 */
[-C--:B------:R-:W-:Y:S04]  /*12540*/  HMMA.16816.F32 R36, R76, R92.reuse, R36 ;  /* 0x0000005c4c24723c */ /* 0x080fe80000001824 */
[----:B-1----:R-:W-:Y:S02]  /*12550*/  FFMA.FTZ R3, R201, c[0x0][0x2d0], -R104 ;  /* 0x0000b400c9037a23 */ /* 0x002fe40000010868 */
[----:B------:R-:W-:Y:S02]  /*12560*/  MUFU.EX2 R201, R101 ;  /* 0x0000006500c97308 */ /* 0x000fe40000000800 */
[C---:B------:R-:W-:Y:S07]  /*12570*/  HMMA.16816.F32 R40, R80.reuse, R92, R40 ;  /* 0x0000005c5028723c */ /* 0x040fee0000001828 */
[----:B------:R-:W-:Y:S01]  /*12580*/  FFMA.FTZ R92, R210, c[0x0][0x2d0], -R96 ;  /* 0x0000b400d25c7a23 */ /* 0x000fe20000010860 */
[-C--:B------:R-:W-:Y:S01]  /*12590*/  HMMA.16816.F32 R44, R80, R94.reuse, R44 ;  /* 0x0000005e502c723c */ /* 0x080fe2000000182c */
[----:B------:R1:W-:Y:S07]  /*125a0*/  MUFU.EX2 R215, R3 ;  /* 0x0000000300d77308 */ /* 0x0003ee0000000800 */
[C---:B------:R-:W-:Y:S08]  /*125b0*/  HMMA.16816.F32 R48, R76.reuse, R94, R48 ;  /* 0x0000005e4c30723c */ /* 0x040ff00000001830 */
[-C--:B--2---:R-:W-:Y:S08]  /*125c0*/  HMMA.16816.F32 R52, R76, R84.reuse, R52 ;  /* 0x000000544c34723c */ /* 0x084ff00000001834 */
[C---:B------:R-:W-:Y:S04]  /*125d0*/  HMMA.16816.F32 R56, R80.reuse, R84, R56 ;  /* 0x000000545038723c */ /* 0x040fe80000001838 */
[--C-:B-1----:R-:W-:Y:S04]  /*125e0*/  FFMA.FTZ R3, R205, c[0x0][0x2d0], -R105.reuse ;  /* 0x0000b400cd037a23 */ /* 0x102fe80000010869 */
[-C--:B------:R-:W-:Y:S01]  /*125f0*/  HMMA.16816.F32 R60, R80, R86.reuse, R60 ;  /* 0x00000056503c723c */ /* 0x080fe2000000183c */
[----:B------:R1:W-:Y:S06]  /*12600*/  MUFU.EX2 R154, R3 ;  /* 0x00000003009a7308 */ /* 0x0003ec0000000800 */
[----:B------:R-:W-:Y:S01]  /*12610*/  F2FP.PACK_AB R80, R248, R249 ;  /* 0x000000f9f850723e */ /* 0x000fe200000000ff */
[----:B------:R-:W-:Y:S01]  /*12620*/  HMMA.16816.F32 R64, R76, R86, R64 ;  /* 0x000000564c40723c */ /* 0x000fe20000001840 */
[----:B------:R-:W-:Y:S03]  /*12630*/  LDSM.16.MT88.4 R84, [R225+0x1000] ;  /* 0x00100000e154783b */ /* 0x000fe60000004200 */
[----:B---3--:R-:W-:Y:S02]  /*12640*/  F2FP.PACK_AB R82, R247, R246 ;  /* 0x000000f6f752723e */ /* 0x008fe400000000ff */
[----:B----4-:R-:W-:Y:S02]  /*12650*/  F2FP.PACK_AB R81, R192, R144 ;  /* 0x00000090c051723e */ /* 0x010fe400000000ff */
[----:B------:R-:W-:Y:S04]  /*12660*/  F2FP.PACK_AB R76, R145, R146 ;  /* 0x00000092914c723e */ /* 0x000fe800000000ff */
[----:B------:R-:W-:Y:S02]  /*12670*/  F2FP.PACK_AB R78, R127, R131 ;  /* 0x000000837f4e723e */ /* 0x000fe400000000ff */
[----:B------:R-:W-:Y:S02]  /*12680*/  F2FP.PACK_AB R77, R251, R250 ;  /* 0x000000fafb4d723e */ /* 0x000fe400000000ff */
[----:B------:R-:W-:Y:S01]  /*12690*/  F2FP.PACK_AB R79, R128, R252 ;  /* 0x000000fc804f723e */ /* 0x000fe200000000ff */
[--C-:B-1----:R-:W-:Y:S01]  /*126a0*/  FFMA.FTZ R3, R208, c[0x0][0x2d0], -R105.reuse ;  /* 0x0000b400d0037a23 */ /* 0x102fe20000010869 */
[----:B------:R-:W-:Y:S03]  /*126b0*/  F2FP.PACK_AB R83, R153, R152 ;  /* 0x000000989953723e */ /* 0x000fe600000000ff */
[----:B------:R1:W2:Y:S02]  /*126c0*/  MUFU.EX2 R158, R3 ;  /* 0x00000003009e7308 */ /* 0x0002a40000000800 */
[-C--:B------:R-:W-:Y:S08]  /*126d0*/  HMMA.16816.F32 R4, R76, R88.reuse, R4 ;  /* 0x000000584c04723c */ /* 0x080ff00000001804 */
[C---:B------:R-:W-:Y:S08]  /*126e0*/  HMMA.16816.F32 R8, R80.reuse, R88, R8 ;  /* 0x000000585008723c */ /* 0x040ff00000001808 */
[-C--:B------:R-:W-:Y:S04]  /*126f0*/  HMMA.16816.F32 R12, R80, R90.reuse, R12 ;  /* 0x0000005a500c723c */ /* 0x080fe8000000180c */
[--C-:B-1----:R-:W-:Y:S04]  /*12700*/  FFMA.FTZ R3, R204, c[0x0][0x2d0], -R105.reuse ;  /* 0x0000b400cc037a23 */ /* 0x102fe80000010869 */
[C---:B------:R-:W-:Y:S01]  /*12710*/  HMMA.16816.F32 R16, R76.reuse, R90, R16 ;  /* 0x0000005a4c10723c */ /* 0x040fe20000001810 */
[----:B------:R-:W-:Y:S01]  /*12720*/  LDSM.16.MT88.4 R88, [R227+0x1000] ;  /* 0x00100000e358783b */ /* 0x000fe20000004200 */
[----:B------:R1:W-:Y:S02]  /*12730*/  MUFU.EX2 R214, R3 ;  /* 0x0000000300d67308 */ /* 0x0003e40000000800 */
[--C-:B-1----:R-:W-:Y:S08]  /*12740*/  FFMA.FTZ R3, R206, c[0x0][0x2d0], -R105.reuse ;  /* 0x0000b400ce037a23 */ /* 0x102ff00000010869 */
[----:B------:R1:W3:Y:S02]  /*12750*/  MUFU.EX2 R163, R3 ;  /* 0x0000000300a37308 */ /* 0x0002e40000000800 */
[--C-:B-1----:R-:W-:Y:S01]  /*12760*/  FFMA.FTZ R3, R161, c[0x0][0x2d0], -R100.reuse ;  /* 0x0000b400a1037a23 */ /* 0x102fe20000010864 */
[----:B------:R-:W-:Y:S02]  /*12770*/  MOV R161, R150 ;  /* 0x0000009600a17202 */ /* 0x000fe40000000f00 */
[----:B------:R-:W-:Y:S05]  /*12780*/  MOV R150, R238 ;  /* 0x000000ee00967202 */ /* 0x000fea0000000f00 */
[----:B------:R1:W-:Y:S01]  /*12790*/  MUFU.EX2 R157, R3 ;  /* 0x00000003009d7308 */ /* 0x0003e20000000800 */
[----:B------:R-:W-:Y:S01]  /*127a0*/  MOV R165, R161 ;  /* 0x000000a100a57202 */ /* 0x000fe20000000f00 */
[----:B------:R4:W5:Y:S01]  /*127b0*/  LDL.LU R238, [R1+0x88] ;  /* 0x0000880001ee7983 */ /* 0x0009620000300800 */
[----:B------:R-:W-:Y:S02]  /*127c0*/  MOV R161, R156 ;  /* 0x0000009c00a17202 */ /* 0x000fe40000000f00 */
[----:B------:R-:W-:Y:S01]  /*127d0*/  MOV R199, R150 ;  /* 0x0000009600c77202 */ /* 0x000fe20000000f00 */
[----:B------:R4:W5:Y:S01]  /*127e0*/  LDL.LU R239, [R1+0x84] ;  /* 0x0000840001ef7983 */ /* 0x0009620000300800 */
[----:B------:R-:W-:Y:S02]  /*127f0*/  MOV R150, R135 ;  /* 0x0000008700967202 */ /* 0x000fe40000000f00 */
[----:B------:R-:W-:Y:S01]  /*12800*/  MOV R135, R230 ;  /* 0x000000e600877202 */ /* 0x000fe20000000f00 */
[----:B------:R4:W5:Y:S04]  /*12810*/  LDL.LU R240, [R1+0x80] ;  /* 0x0000800001f07983 */ /* 0x0009680000300800 */
[----:B------:R4:W5:Y:S04]  /*12820*/  LDL.LU R233, [R1+0x7c] ;  /* 0x00007c0001e97983 */ /* 0x0009680000300800 */
[----:B------:R4:W5:Y:S01]  /*12830*/  LDL.LU R234, [R1+0x78] ;  /* 0x0000780001ea7983 */ /* 0x0009620000300800 */
[--C-:B-1----:R-:W-:Y:S01]  /*12840*/  FFMA.FTZ R3, R167, c[0x0][0x2d0], -R100.reuse ;  /* 0x0000b400a7037a23 */ /* 0x102fe20000010864 */
[----:B------:R-:W-:Y:S02]  /*12850*/  MOV R167, R164 ;  /* 0x000000a400a77202 */ /* 0x000fe40000000f00 */
[----:B------:R-:W-:Y:S01]  /*12860*/  MOV R164, R160 ;  /* 0x000000a000a47202 */ /* 0x000fe20000000f00 */
[----:B------:R1:W1:Y:S01]  /*12870*/  MUFU.EX2 R156, R3 ;  /* 0x00000003009c7308 */ /* 0x0002620000000800 */
[----:B------:R-:W-:Y:S02]  /*12880*/  MOV R160, R151 ;  /* 0x0000009700a07202 */ /* 0x000fe40000000f00 */
[----:B------:R-:W-:Y:S02]  /*12890*/  MOV R151, R148 ;  /* 0x0000009400977202 */ /* 0x000fe40000000f00 */
[----:B------:R-:W-:Y:S02]  /*128a0*/  MOV R148, R121 ;  /* 0x0000007900947202 */ /* 0x000fe40000000f00 */
[----:B------:R-:W-:Y:S02]  /*128b0*/  MOV R121, R193 ;  /* 0x000000c100797202 */ /* 0x000fe40000000f00 */
[----:B------:R-:W-:Y:S02]  /*128c0*/  MOV R193, R119 ;  /* 0x0000007700c17202 */ /* 0x000fe40000000f00 */
[----:B------:R4:W5:Y:S04]  /*128d0*/  LDL.LU R119, [R1+0x74] ;  /* 0x0000740001777983 */ /* 0x0009680000300800 */
[----:B------:R4:W5:Y:S01]  /*128e0*/  LDL.LU R230, [R1+0x70] ;  /* 0x0000700001e67983 */ /* 0x0009620000300800 */
[--C-:B-1----:R-:W-:Y:S01]  /*128f0*/  FFMA.FTZ R3, R168, c[0x0][0x2d0], -R100.reuse ;  /* 0x0000b400a8037a23 */ /* 0x102fe20000010864 */
[----:B------:R-:W-:Y:S02]  /*12900*/  MOV R168, R198 ;  /* 0x000000c600a87202 */ /* 0x000fe40000000f00 */
[----:B------:R-:W-:Y:S02]  /*12910*/  MOV R198, R167 ;  /* 0x000000a700c67202 */ /* 0x000fe40000000f00 */
[----:B------:R-:W-:Y:S02]  /*12920*/  MOV R167, R166 ;  /* 0x000000a600a77202 */ /* 0x000fe40000000f00 */
[----:B------:R-:W-:Y:S02]  /*12930*/  MOV R166, R165 ;  /* 0x000000a500a67202 */ /* 0x000fe40000000f00 */
[----:B------:R-:W-:Y:S02]  /*12940*/  MOV R165, R164 ;  /* 0x000000a400a57202 */ /* 0x000fe40000000f00 */
[----:B------:R-:W-:Y:S02]  /*12950*/  MOV R164, R162 ;  /* 0x000000a200a47202 */ /* 0x000fe40000000f00 */
[----:B------:R-:W-:Y:S02]  /*12960*/  MOV R162, R161 ;  /* 0x000000a100a27202 */ /* 0x000fe40000000f00 */
[----:B------:R1:W-:Y:S01]  /*12970*/  MUFU.EX2 R161, R3 ;  /* 0x0000000300a17308 */ /* 0x0003e20000000800 */
[----:B------:R-:W-:Y:S02]  /*12980*/  MOV R169, R198 ;  /* 0x000000c600a97202 */ /* 0x000fe40000000f00 */
[----:B------:R-:W-:Y:S02]  /*12990*/  MOV R198, R166 ;  /* 0x000000a600c67202 */ /* 0x000fe40000000f00 */
[----:B------:R-:W-:Y:S02]  /*129a0*/  MOV R166, R164 ;  /* 0x000000a400a67202 */ /* 0x000fe40000000f00 */
[----:B------:R-:W-:Y:S03]  /*129b0*/  MOV R164, R162 ;  /* 0x000000a200a47202 */ /* 0x000fe60000000f00 */
[----:B------:R2:W-:Y:S01]  /*129c0*/  MUFU.EX2 R162, R92 ;  /* 0x0000005c00a27308 */ /* 0x0005e20000000800 */
[----:B-1----:R-:W-:Y:S01]  /*129d0*/  FFMA.FTZ R3, R168, c[0x0][0x2d0], -R100 ;  /* 0x0000b400a8037a23 */ /* 0x002fe20000010864 */
[----:B------:R-:W-:Y:S02]  /*129e0*/  MOV R168, R167 ;  /* 0x000000a700a87202 */ /* 0x000fe40000000f00 */
[----:B------:R-:W-:Y:S02]  /*129f0*/  MOV R167, R165 ;  /* 0x000000a500a77202 */ /* 0x000fe40000000f00 */
[----:B------:R-:W-:Y:S04]  /*12a00*/  MOV R165, R160 ;  /* 0x000000a000a57202 */ /* 0x000fe80000000f00 */
[----:B------:R1:W1:Y:S01]  /*12a10*/  MUFU.EX2 R160, R3 ;  /* 0x0000000300a07308 */ /* 0x0002620000000800 */
[----:B--2---:R-:W2:Y:S01]  /*12a20*/  LDSM.16.MT88.4 R92, [R228+0x1000] ;  /* 0x00100000e45c783b */ /* 0x004ea20000004200 */
[----:B-1----:R-:W-:Y:S01]  /*12a30*/  FFMA.FTZ R3, R169, c[0x0][0x2d0], -R96 ;  /* 0x0000b400a9037a23 */ /* 0x002fe20000010860 */
        /* <DEDUP_REMOVED lines=8> */
[----:B------:R-:W-:Y:S01]  /*12ac0*/  MOV R134, R133 ;  /* 0x0000008500867202 */ /* 0x000fe20000000f00 */
[-C--:B--2---:R-:W-:Y:S03]  /*12ad0*/  HMMA.16816.F32 R20, R76, R92.reuse, R20 ;  /* 0x0000005c4c14723c */ /* 0x084fe60000001814 */
[----:B------:R-:W-:Y:S02]  /*12ae0*/  MOV R133, R132 ;  /* 0x0000008400857202 */ /* 0x000fe40000000f00 */
[----:B------:R-:W-:Y:S02]  /*12af0*/  MOV R132, R126 ;  /* 0x0000007e00847202 */ /* 0x000fe40000000f00 */
[----:B------:R-:W-:Y:S01]  /*12b00*/  MOV R126, R212 ;  /* 0x000000d4007e7202 */ /* 0x000fe20000000f00 */
[C---:B------:R-:W-:Y:S01]  /*12b10*/  HMMA.16816.F32 R24, R80.reuse, R92, R24 ;  /* 0x0000005c5018723c */ /* 0x040fe20000001818 */
[----:B------:R1:W-:Y:S06]  /*12b20*/  MUFU.EX2 R212, R3 ;  /* 0x0000000300d47308 */ /* 0x0003ec0000000800 */
[--C-:B------:R-:W-:Y:S01]  /*12b30*/  FFMA.FTZ R92, R151, c[0x0][0x2d0], -R105.reuse ;  /* 0x0000b400975c7a23 */ /* 0x100fe20000010869 */
[-C--:B------:R-:W-:Y:S08]  /*12b40*/  HMMA.16816.F32 R28, R80, R94.reuse, R28 ;  /* 0x0000005e501c723c */ /* 0x080ff0000000181c */
[C---:B------:R-:W-:Y:S08]  /*12b50*/  HMMA.16816.F32 R32, R76.reuse, R94, R32 ;  /* 0x0000005e4c20723c */ /* 0x040ff00000001820 */
[-C--:B------:R-:W-:Y:S04]  /*12b60*/  HMMA.16816.F32 R36, R76, R84.reuse, R36 ;  /* 0x000000544c24723c */ /* 0x080fe80000001824 */
[--C-:B-1----:R-:W-:Y:S02]  /*12b70*/  FFMA.FTZ R3, R169, c[0x0][0x2d0], -R104.reuse ;  /* 0x0000b400a9037a23 */ /* 0x102fe40000010868 */
[----:B------:R1:W-:Y:S02]  /*12b80*/  MUFU.EX2 R169, R92 ;  /* 0x0000005c00a97308 */ /* 0x0003e40000000800 */
[C---:B------:R-:W-:Y:S08]  /*12b90*/  HMMA.16816.F32 R40, R80.reuse, R84, R40 ;  /* 0x000000545028723c */ /* 0x040ff00000001828 */
[-C--:B------:R-:W-:Y:S01]  /*12ba0*/  HMMA.16816.F32 R44, R80, R86.reuse, R44 ;  /* 0x00000056502c723c */ /* 0x080fe2000000182c */
[----:B------:R2:W-:Y:S07]  /*12bb0*/  MUFU.EX2 R210, R3 ;  /* 0x0000000300d27308 */ /* 0x0005ee0000000800 */
[C---:B------:R-:W-:Y:S01]  /*12bc0*/  HMMA.16816.F32 R48, R76.reuse, R86, R48 ;  /* 0x000000564c30723c */ /* 0x040fe20000001830 */
[----:B------:R-:W4:Y:S07]  /*12bd0*/  LDSM.16.MT88.4 R84, [R224+0x1800] ;  /* 0x00180000e054783b */ /* 0x000f2e0000004200 */
[-C--:B------:R-:W-:Y:S01]  /*12be0*/  HMMA.16816.F32 R52, R76, R88.reuse, R52 ;  /* 0x000000584c34723c */ /* 0x080fe20000001834 */
[----:B-1----:R-:W1:Y:S07]  /*12bf0*/  LDSM.16.MT88.4 R92, [R228+0x1800] ;  /* 0x00180000e45c783b */ /* 0x002e6e0000004200 */
[C---:B------:R-:W-:Y:S04]  /*12c00*/  HMMA.16816.F32 R56, R80.reuse, R88, R56 ;  /* 0x000000585038723c */ /* 0x040fe80000001838 */
[----:B--2---:R-:W-:Y:S03]  /*12c10*/  FFMA.FTZ R3, R168, c[0x0][0x2d0], -R104 ;  /* 0x0000b400a8037a23 */ /* 0x004fe60000010868 */
[--C-:B------:R-:W-:Y:S01]  /*12c20*/  FFMA.FTZ R88, R132, c[0x0][0x2d0], -R96.reuse ;  /* 0x0000b40084587a23 */ /* 0x100fe20000010860 */
[-C--:B------:R-:W-:Y:S01]  /*12c30*/  HMMA.16816.F32 R60, R80, R90.reuse, R60 ;  /* 0x0000005a503c723c */ /* 0x080fe2000000183c */
[----:B------:R2:W-:Y:S03]  /*12c40*/  MUFU.EX2 R208, R3 ;  /* 0x0000000300d07308 */ /* 0x0005e60000000800 */
[----:B------:R-:W-:Y:S02]  /*12c50*/  MOV R132, R193 ;  /* 0x000000c100847202 */ /* 0x000fe40000000f00 */
[----:B------:R-:W-:Y:S01]  /*12c60*/  MOV R193, R110 ;  /* 0x0000006e00c17202 */ /* 0x000fe20000000f00 */
[--C-:B------:R-:W-:Y:S01]  /*12c70*/  FFMA.FTZ R110, R99, c[0x0][0x2d0], -R96.reuse ;  /* 0x0000b400636e7a23 */ /* 0x100fe20000010860 */
[----:B------:R-:W-:Y:S03]  /*12c80*/  HMMA.16816.F32 R64, R76, R90, R64 ;  /* 0x0000005a4c40723c */ /* 0x000fe60000001840 */
[----:B------:R1:W-:Y:S01]  /*12c90*/  MUFU.EX2 R200, R88 ;  /* 0x0000005800c87308 */ /* 0x0003e20000000800 */
[----:B------:R-:W-:Y:S02]  /*12ca0*/  F2FP.PACK_AB R80, R158, R154 ;  /* 0x0000009a9e50723e */ /* 0x000fe400000000ff */
[----:B---3--:R-:W-:Y:S02]  /*12cb0*/  F2FP.PACK_AB R82, R163, R214 ;  /* 0x000000d6a352723e */ /* 0x008fe400000000ff */
[----:B------:R-:W-:Y:S04]  /*12cc0*/  F2FP.PACK_AB R76, R220, R221 ;  /* 0x000000dddc4c723e */ /* 0x000fe800000000ff */
[----:B------:R-:W-:Y:S02]  /*12cd0*/  F2FP.PACK_AB R78, R217, R218 ;  /* 0x000000dad94e723e */ /* 0x000fe400000000ff */
[----:B------:R-:W-:Y:S02]  /*12ce0*/  F2FP.PACK_AB R77, R216, R155 ;  /* 0x0000009bd84d723e */ /* 0x000fe400000000ff */
[----:B------:R-:W-:Y:S01]  /*12cf0*/  F2FP.PACK_AB R79, R215, R159 ;  /* 0x0000009fd74f723e */ /* 0x000fe200000000ff */
[--C-:B--2---:R-:W-:Y:S01]  /*12d00*/  FFMA.FTZ R3, R198, c[0x0][0x2d0], -R96.reuse ;  /* 0x0000b400c6037a23 */ /* 0x104fe20000010860 */
[----:B------:R-:W-:Y:S01]  /*12d10*/  MOV R151, R132 ;  /* 0x0000008400977202 */ /* 0x000fe20000000f00 */
[----:B------:R-:W-:Y:S01]  /*12d20*/  MUFU.EX2 R198, R103 ;  /* 0x0000006700c67308 */ /* 0x000fe20000000800 */
[----:B------:R-:W-:Y:S02]  /*12d30*/  F2FP.PACK_AB R81, R156, R157 ;  /* 0x0000009d9c51723e */ /* 0x000fe400000000ff */
[----:B------:R-:W-:Y:S01]  /*12d40*/  F2FP.PACK_AB R83, R160, R161 ;  /* 0x000000a1a053723e */ /* 0x000fe200000000ff */
[-C--:B----4-:R-:W-:Y:S01]  /*12d50*/  HMMA.16816.F32 R4, R76, R84.reuse, R4 ;  /* 0x000000544c04723c */ /* 0x090fe20000001804 */
[----:B-1----:R-:W-:Y:S05]  /*12d60*/  LDSM.16.MT88.4 R88, [R227+0x1800] ;  /* 0x00180000e358783b */ /* 0x002fea0000004200 */
[----:B------:R1:W-:Y:S02]  /*12d70*/  MUFU.EX2 R206, R3 ;  /* 0x0000000300ce7308 */ /* 0x0003e40000000800 */
[C---:B------:R-:W-:Y:S08]  /*12d80*/  HMMA.16816.F32 R8, R80.reuse, R84, R8 ;  /* 0x000000545008723c */ /* 0x040ff00000001808 */
[-C--:B------:R-:W-:Y:S08]  /*12d90*/  HMMA.16816.F32 R12, R80, R86.reuse, R12 ;  /* 0x00000056500c723c */ /* 0x080ff0000000180c */
[C---:B------:R-:W-:Y:S01]  /*12da0*/  HMMA.16816.F32 R16, R76.reuse, R86, R16 ;  /* 0x000000564c10723c */ /* 0x040fe20000001810 */
[----:B------:R-:W-:Y:S03]  /*12db0*/  LDSM.16.MT88.4 R84, [R224+0x2000] ;  /* 0x00200000e054783b */ /* 0x000fe60000004200 */
[----:B-1----:R-:W-:Y:S04]  /*12dc0*/  FFMA.FTZ R3, R167, c[0x0][0x2d0], -R96 ;  /* 0x0000b400a7037a23 */ /* 0x002fe80000010860 */
[-C--:B------:R-:W-:Y:S01]  /*12dd0*/  HMMA.16816.F32 R20, R76, R92.reuse, R20 ;  /* 0x0000005c4c14723c */ /* 0x080fe20000001814 */
[----:B------:R1:W-:Y:S07]  /*12de0*/  MUFU.EX2 R205, R3 ;  /* 0x0000000300cd7308 */ /* 0x0003ee0000000800 */
[C---:B------:R-:W-:Y:S08]  /*12df0*/  HMMA.16816.F32 R24, R80.reuse, R92, R24 ;  /* 0x0000005c5018723c */ /* 0x040ff00000001818 */
[-C--:B------:R-:W-:Y:S08]  /*12e00*/  HMMA.16816.F32 R28, R80, R94.reuse, R28 ;  /* 0x0000005e501c723c */ /* 0x080ff0000000181c */
[C---:B------:R-:W-:Y:S01]  /*12e10*/  HMMA.16816.F32 R32, R76.reuse, R94, R32 ;  /* 0x0000005e4c20723c */ /* 0x040fe20000001820 */
[----:B------:R-:W-:Y:S03]  /*12e20*/  LDSM.16.MT88.4 R92, [R228+0x2000] ;  /* 0x00200000e45c783b */ /* 0x000fe60000004200 */
[--C-:B-1----:R-:W-:Y:S04]  /*12e30*/  FFMA.FTZ R3, R166, c[0x0][0x2d0], -R104.reuse ;  /* 0x0000b400a6037a23 */ /* 0x102fe80000010868 */
[----:B------:R1:W-:Y:S04]  /*12e40*/  MUFU.EX2 R204, R3 ;  /* 0x0000000300cc7308 */ /* 0x0003e80000000800 */
[----:B-1----:R-:W-:Y:S01]  /*12e50*/  FFMA.FTZ R3, R165, c[0x0][0x2d0], -R104 ;  /* 0x0000b400a5037a23 */ /* 0x002fe20000010868 */
[----:B------:R-:W-:Y:S05]  /*12e60*/  MOV R165, R193 ;  /* 0x000000c100a57202 */ /* 0x000fea0000000f00 */
[----:B------:R1:W-:Y:S02]  /*12e70*/  MUFU.EX2 R203, R3 ;  /* 0x0000000300cb7308 */ /* 0x0003e40000000800 */
[--C-:B-1----:R-:W-:Y:S08]  /*12e80*/  FFMA.FTZ R3, R164, c[0x0][0x2d0], -R105.reuse ;  /* 0x0000b400a4037a23 */ /* 0x102ff00000010869 */
[----:B------:R1:W-:Y:S02]  /*12e90*/  MUFU.EX2 R171, R3 ;  /* 0x0000000300ab7308 */ /* 0x0003e40000000800 */
[--C-:B-1----:R-:W-:Y:S08]  /*12ea0*/  FFMA.FTZ R3, R199, c[0x0][0x2d0], -R105.reuse ;  /* 0x0000b400c7037a23 */ /* 0x102ff00000010869 */
[----:B------:R-:W-:Y:S10]  /*12eb0*/  MUFU.EX2 R199, R102 ;  /* 0x0000006600c77308 */ /* 0x000ff40000000800 */
[----:B------:R1:W2:Y:S02]  /*12ec0*/  MUFU.EX2 R170, R3 ;  /* 0x0000000300aa7308 */ /* 0x0002a40000000800 */
[--C-:B-1----:R-:W-:Y:S01]  /*12ed0*/  FFMA.FTZ R3, R111, c[0x0][0x2d0], -R100.reuse ;  /* 0x0000b4006f037a23 */ /* 0x102fe20000010864 */
[----:B------:R-:W-:Y:S07]  /*12ee0*/  MOV R111, R115 ;  /* 0x00000073006f7202 */ /* 0x000fee0000000f00 */
[----:B------:R1:W-:Y:S02]  /*12ef0*/  MUFU.EX2 R115, R3 ;  /* 0x0000000300737308 */ /* 0x0003e40000000800 */
[--C-:B-1----:R-:W-:Y:S01]  /*12f00*/  FFMA.FTZ R3, R149, c[0x0][0x2d0], -R100.reuse ;  /* 0x0000b40095037a23 */ /* 0x102fe20000010864 */
[----:B------:R-:W-:Y:S07]  /*12f10*/  MOV R149, R114 ;  /* 0x0000007200957202 */ /* 0x000fee0000000f00 */
[----:B------:R1:W3:Y:S02]  /*12f20*/  MUFU.EX2 R114, R3 ;  /* 0x0000000300727308 */ /* 0x0002e40000000800 */
[--C-:B-1----:R-:W-:Y:S08]  /*12f30*/  FFMA.FTZ R3, R150, c[0x0][0x2d0], -R105.reuse ;  /* 0x0000b40096037a23 */ /* 0x102ff00000010869 */
[----:B------:R1:W2:Y:S02]  /*12f40*/  MUFU.EX2 R168, R3 ;  /* 0x0000000300a87308 */ /* 0x0002a40000000800 */
[--C-:B-1----:R-:W-:Y:S08]  /*12f50*/  FFMA.FTZ R3, R111, c[0x0][0x2d0], -R100.reuse ;  /* 0x0000b4006f037a23 */ /* 0x102ff00000010864 */
[----:B------:R1:W-:Y:S02]  /*12f60*/  MUFU.EX2 R111, R3 ;  /* 0x00000003006f7308 */ /* 0x0003e40000000800 */
[----:B-1----:R-:W-:Y:S08]  /*12f70*/  FFMA.FTZ R3, R112, c[0x0][0x2d0], -R100 ;  /* 0x0000b40070037a23 */ /* 0x002ff00000010864 */
[----:B------:R1:W1:Y:S02]  /*12f80*/  MUFU.EX2 R112, R3 ;  /* 0x0000000300707308 */ /* 0x0002640000000800 */
[--C-:B-1----:R-:W-:Y:S01]  /*12f90*/  FFMA.FTZ R3, R149, c[0x0][0x2d0], -R96.reuse ;  /* 0x0000b40095037a23 */ /* 0x102fe20000010860 */
[----:B------:R-:W-:Y:S02]  /*12fa0*/  MOV R149, R134 ;  /* 0x0000008600957202 */ /* 0x000fe40000000f00 */
[----:B------:R-:W-:Y:S05]  /*12fb0*/  MOV R134, R122 ;  /* 0x0000007a00867202 */ /* 0x000fea0000000f00 */
[----:B------:R1:W-:Y:S01]  /*12fc0*/  MUFU.EX2 R202, R3 ;  /* 0x0000000300ca7308 */ /* 0x0003e20000000800 */
[----:B------:R-:W-:Y:S02]  /*12fd0*/  FFMA.FTZ R122, R113, c[0x0][0x2d0], -R96 ;  /* 0x0000b400717a7a23 */ /* 0x000fe40000010860 */
[--C-:B------:R-:W-:Y:S02]  /*12fe0*/  FFMA.FTZ R113, R121, c[0x0][0x2d0], -R104.reuse ;  /* 0x0000b40079717a23 */ /* 0x100fe40000010868 */
[----:B------:R-:W-:Y:S05]  /*12ff0*/  FFMA.FTZ R121, R191, c[0x0][0x2d0], -R104 ;  /* 0x0000b400bf797a23 */ /* 0x000fea0000010868 */
[----:B------:R2:W-:Y:S01]  /*13000*/  MUFU.EX2 R191, R106 ;  /* 0x0000006a00bf7308 */ /* 0x0005e20000000800 */
[--C-:B-1----:R-:W-:Y:S01]  /*13010*/  FFMA.FTZ R3, R148, c[0x0][0x2d0], -R96.reuse ;  /* 0x0000b40094037a23 */ /* 0x102fe20000010860 */
[----:B------:R-:W-:Y:S02]  /*13020*/  MOV R148, R133 ;  /* 0x0000008500947202 */ /* 0x000fe40000000f00 */
[----:B------:R-:W-:Y:S06]  /*13030*/  MOV R133, R120 ;  /* 0x0000007800857202 */ /* 0x000fec0000000f00 */
[----:B------:R1:W-:Y:S01]  /*13040*/  MUFU.EX2 R175, R3 ;  /* 0x0000000300af7308 */ /* 0x0003e20000000800 */
[----:B------:R-:W-:Y:S01]  /*13050*/  FFMA.FTZ R120, R97, c[0x0][0x2d0], -R96 ;  /* 0x0000b40061787a23 */ /* 0x000fe20000010860 */
[----:B------:R-:W-:Y:S01]  /*13060*/  MOV R150, R133 ;  /* 0x0000008500967202 */ /* 0x000fe20000000f00 */
[--C-:B--2---:R-:W-:Y:S04]  /*13070*/  FFMA.FTZ R106, R75, c[0x0][0x2d0], -R100.reuse ;  /* 0x0000b4004b6a7a23 */ /* 0x104fe80000010864 */
[----:B------:R-:W-:Y:S06]  /*13080*/  FFMA.FTZ R101, R150, c[0x0][0x2d0], -R100 ;  /* 0x0000b40096657a23 */ /* 0x000fec0000010864 */
[----:B------:R-:W-:Y:S01]  /*13090*/  MUFU.EX2 R101, R101 ;  /* 0x0000006500657308 */ /* 0x000fe20000000800 */
[----:B-1----:R-:W-:Y:S01]  /*130a0*/  FFMA.FTZ R3, R135, c[0x0][0x2d0], -R104 ;  /* 0x0000b40087037a23 */ /* 0x002fe20000010868 */
[----:B------:R-:W-:Y:S02]  /*130b0*/  MOV R135, R126 ;  /* 0x0000007e00877202 */ /* 0x000fe40000000f00 */
[----:B------:R-:W-:Y:S06]  /*130c0*/  MOV R126, R116 ;  /* 0x00000074007e7202 */ /* 0x000fec0000000f00 */
[----:B------:R1:W-:Y:S01]  /*130d0*/  MUFU.EX2 R174, R3 ;  /* 0x0000000300ae7308 */ /* 0x0003e20000000800 */
[----:B------:R-:W-:Y:S02]  /*130e0*/  FFMA.FTZ R116, R98, c[0x0][0x2d0], -R96 ;  /* 0x0000b40062747a23 */ /* 0x000fe40000010860 */
[----:B------:R-:W2:Y:S01]  /*130f0*/  LDSM.16.MT88.4 R96, [R225+0x1800] ;  /* 0x00180000e160783b */ /* 0x000ea20000004200 */
[----:B------:R-:W-:Y:S01]  /*13100*/  MOV R164, R126 ;  /* 0x0000007e00a47202 */ /* 0x000fe20000000f00 */
[--C-:B------:R-:W-:Y:S02]  /*13110*/  FFMA.FTZ R126, R108, c[0x0][0x2d0], -R105.reuse ;  /* 0x0000b4006c7e7a23 */ /* 0x100fe40000010869 */
[--C-:B-1----:R-:W-:Y:S02]  /*13120*/  FFMA.FTZ R3, R123, c[0x0][0x2d0], -R104.reuse ;  /* 0x0000b4007b037a23 */ /* 0x102fe40000010868 */
[----:B------:R-:W-:Y:S02]  /*13130*/  FFMA.FTZ R123, R190, c[0x0][0x2d0], -R104 ;  /* 0x0000b400be7b7a23 */ /* 0x000fe40000010868 */
[----:B------:R1:W-:Y:S01]  /*13140*/  MUFU.EX2 R173, R3 ;  /* 0x0000000300ad7308 */ /* 0x0003e20000000800 */
[--C-:B------:R-:W-:Y:S01]  /*13150*/  FFMA.FTZ R104, R148, c[0x0][0x2d0], -R105.reuse ;  /* 0x0000b40094687a23 */ /* 0x100fe20000010869 */
[----:B------:R-:W-:Y:S02]  /*13160*/  MOV R148, R135 ;  /* 0x0000008700947202 */ /* 0x000fe40000000f00 */
[----:B------:R-:W4:Y:S03]  /*13170*/  LDL.LU R135, [R1+0x10] ;  /* 0x0000100001877983 */ /* 0x000f260000300800 */
[--C-:B------:R-:W-:Y:S03]  /*13180*/  FFMA.FTZ R103, R148, c[0x0][0x2d0], -R100.reuse ;  /* 0x0000b40094677a23 */ /* 0x100fe60000010864 */
[----:B------:R-:W-:Y:S01]  /*13190*/  MUFU.EX2 R193, R104 ;  /* 0x0000006800c17308 */ /* 0x000fe20000000800 */
[-C--:B--2---:R-:W-:Y:S09]  /*131a0*/  HMMA.16816.F32 R36, R76, R96.reuse, R36 ;  /* 0x000000604c24723c */ /* 0x084ff20000001824 */
[----:B------:R-:W-:Y:S01]  /*131b0*/  MUFU.EX2 R190, R107 ;  /* 0x0000006b00be7308 */ /* 0x000fe20000000800 */
[C---:B------:R-:W-:Y:S04]  /*131c0*/  HMMA.16816.F32 R40, R80.reuse, R96, R40 ;  /* 0x000000605028723c */ /* 0x040fe80000001828 */
[--C-:B-1----:R-:W-:Y:S01]  /*131d0*/  FFMA.FTZ R3, R149, c[0x0][0x2d0], -R105.reuse ;  /* 0x0000b40095037a23 */ /* 0x102fe20000010869 */
[----:B------:R-:W-:Y:S01]  /*131e0*/  MOV R149, R134 ;  /* 0x0000008600957202 */ /* 0x000fe20000000f00 */
[----:B------:R-:W-:Y:S01]  /*131f0*/  FFMA.FTZ R105, R109, c[0x0][0x2d0], -R105 ;  /* 0x0000b4006d697a23 */ /* 0x000fe20000010869 */
[----:B------:R-:W2:Y:S01]  /*13200*/  LDL.LU R134, [R1+0x14] ;  /* 0x0000140001867983 */ /* 0x000ea20000300800 */
[-C--:B------:R-:W-:Y:S01]  /*13210*/  HMMA.16816.F32 R44, R80, R98.reuse, R44 ;  /* 0x00000062502c723c */ /* 0x080fe2000000182c */
[----:B------:R1:W1:Y:S02]  /*13220*/  MUFU.EX2 R172, R3 ;  /* 0x0000000300ac7308 */ /* 0x0002640000000800 */
[----:B------:R-:W2:Y:S01]  /*13230*/  LDL.LU R133, [R1+0x18] ;  /* 0x0000180001857983 */ /* 0x000ea20000300800 */
[--C-:B------:R-:W-:Y:S03]  /*13240*/  FFMA.FTZ R102, R149, c[0x0][0x2d0], -R100.reuse ;  /* 0x0000b40095667a23 */ /* 0x100fe60000010864 */
[----:B------:R-:W2:Y:S01]  /*13250*/  LDL.LU R132, [R1+0x1c] ;  /* 0x00001c0001847983 */ /* 0x000ea20000300800 */
[C---:B------:R-:W-:Y:S03]  /*13260*/  HMMA.16816.F32 R48, R76.reuse, R98, R48 ;  /* 0x000000624c30723c */ /* 0x040fe60000001830 */
[----:B------:R-:W3:Y:S01]  /*13270*/  LDSM.16.MT88.4 R96, [R225+0x2000] ;  /* 0x00200000e160783b */ /* 0x000ee20000004200 */
[----:B------:R-:W-:Y:S04]  /*13280*/  MUFU.EX2 R105, R105 ;  /* 0x0000006900697308 */ /* 0x000fe80000000800 */
[-C--:B------:R-:W-:Y:S06]  /*13290*/  HMMA.16816.F32 R52, R76, R88.reuse, R52 ;  /* 0x000000584c34723c */ /* 0x080fec0000001834 */
[----:B------:R-:W-:Y:S02]  /*132a0*/  MUFU.EX2 R107, R125 ;  /* 0x0000007d006b7308 */ /* 0x000fe40000000800 */
[C---:B------:R-:W-:Y:S04]  /*132b0*/  HMMA.16816.F32 R56, R80.reuse, R88, R56 ;  /* 0x000000585038723c */ /* 0x040fe80000001838 */
[--C-:B-1----:R-:W-:Y:S04]  /*132c0*/  FFMA.FTZ R3, R165, c[0x0][0x2d0], -R100.reuse ;  /* 0x0000b400a5037a23 */ /* 0x102fe80000010864 */
[-C--:B------:R-:W-:Y:S01]  /*132d0*/  HMMA.16816.F32 R60, R80, R90.reuse, R60 ;  /* 0x0000005a503c723c */ /* 0x080fe2000000183c */
[----:B------:R1:W-:Y:S06]  /*132e0*/  MUFU.EX2 R108, R3 ;  /* 0x00000003006c7308 */ /* 0x0003ec0000000800 */
[----:B------:R-:W-:Y:S01]  /*132f0*/  F2FP.PACK_AB R80, R170, R171 ;  /* 0x000000abaa50723e */ /* 0x000fe200000000ff */
[----:B------:R-:W-:Y:S01]  /*13300*/  HMMA.16816.F32 R64, R76, R90, R64 ;  /* 0x0000005a4c40723c */ /* 0x000fe20000001840 */
[----:B------:R-:W1:Y:S03]  /*13310*/  LDSM.16.MT88.4 R88, [R227+0x2000] ;  /* 0x00200000e358783b */ /* 0x000e660000004200 */
[----:B---3--:R-:W-:Y:S02]  /*13320*/  F2FP.PACK_AB R81, R114, R115 ;  /* 0x000000737251723e */ /* 0x008fe400000000ff */
[----:B------:R-:W-:Y:S02]  /*13330*/  F2FP.PACK_AB R82, R168, R169 ;  /* 0x000000a9a852723e */ /* 0x000fe400000000ff */
[----:B------:R-:W-:Y:S04]  /*13340*/  F2FP.PACK_AB R76, R212, R162 ;  /* 0x000000a2d44c723e */ /* 0x000fe800000000ff */
[----:B------:R-:W-:Y:S02]  /*13350*/  F2FP.PACK_AB R77, R208, R210 ;  /* 0x000000d2d04d723e */ /* 0x000fe400000000ff */
[----:B------:R-:W-:Y:S02]  /*13360*/  F2FP.PACK_AB R78, R205, R206 ;  /* 0x000000cecd4e723e */ /* 0x000fe400000000ff */
[----:B------:R-:W-:Y:S01]  /*13370*/  F2FP.PACK_AB R79, R203, R204 ;  /* 0x000000cccb4f723e */ /* 0x000fe200000000ff */
[--C-:B-1----:R-:W-:Y:S01]  /*13380*/  FFMA.FTZ R3, R164, c[0x0][0x2d0], -R100.reuse ;  /* 0x0000b400a4037a23 */ /* 0x102fe20000010864 */
[----:B------:R-:W-:Y:S01]  /*13390*/  F2FP.PACK_AB R83, R112, R111 ;  /* 0x0000006f7053723e */ /* 0x000fe200000000ff */
[----:B------:R-:W-:Y:S02]  /*133a0*/  LDSM.16.MT88.4 R164, [R225+0x3000] ;  /* 0x00300000e1a4783b */ /* 0x000fe40000004200 */
[----:B------:R1:W3:Y:S02]  /*133b0*/  MUFU.EX2 R109, R3 ;  /* 0x00000003006d7308 */ /* 0x0002e40000000800 */
[-C--:B------:R-:W-:Y:S08]  /*133c0*/  HMMA.16816.F32 R4, R76, R84.reuse, R4 ;  /* 0x000000544c04723c */ /* 0x080ff00000001804 */
[C---:B------:R-:W-:Y:S08]  /*133d0*/  HMMA.16816.F32 R8, R80.reuse, R84, R8 ;  /* 0x000000545008723c */ /* 0x040ff00000001808 */
[-C--:B------:R-:W-:Y:S04]  /*133e0*/  HMMA.16816.F32 R12, R80, R86.reuse, R12 ;  /* 0x00000056500c723c */ /* 0x080fe8000000180c */
[--C-:B-1----:R-:W-:Y:S04]  /*133f0*/  FFMA.FTZ R3, R151, c[0x0][0x2d0], -R100.reuse ;  /* 0x0000b40097037a23 */ /* 0x102fe80000010864 */
[C---:B------:R-:W-:Y:S01]  /*13400*/  HMMA.16816.F32 R16, R76.reuse, R86, R16 ;  /* 0x000000564c10723c */ /* 0x040fe20000001810 */
[----:B------:R-:W1:Y:S01]  /*13410*/  LDSM.16.MT88.4 R84, [R224+0x2800] ;  /* 0x00280000e054783b */ /* 0x000e620000004200 */
[----:B------:R-:W1:Y:S02]  /*13420*/  MUFU.EX2 R104, R3 ;  /* 0x0000000300687308 */ /* 0x000e640000000800 */
[----:B------:R-:W-:Y:S04]  /*13430*/  FFMA.FTZ R100, R74, c[0x0][0x2d0], -R100 ;  /* 0x0000b4004a647a23 */ /* 0x000fe80000010864 */
[-C--:B------:R-:W-:Y:S01]  /*13440*/  HMMA.16816.F32 R20, R76, R92.reuse, R20 ;  /* 0x0000005c4c14723c */ /* 0x080fe20000001814 */
[----:B------:R-:W-:Y:S03]  /*13450*/  LDSM.16.MT88.4 R148, [R228+0x3000] ;  /* 0x00300000e494783b */ /* 0x000fe60000004200 */
[----:B------:R-:W-:Y:S04]  /*13460*/  MUFU.EX2 R100, R100 ;  /* 0x0000006400647308 */ /* 0x000fe80000000800 */
        /* <DEDUP_REMOVED lines=9> */
[-C--:B------:R-:W-:Y:S08]  /*13500*/  HMMA.16816.F32 R52, R76, R88.reuse, R52 ;  /* 0x000000584c34723c */ /* 0x080ff00000001834 */
[C---:B------:R-:W-:Y:S08]  /*13510*/  HMMA.16816.F32 R56, R80.reuse, R88, R56 ;  /* 0x000000585038723c */ /* 0x040ff00000001838 */
[-C--:B------:R-:W-:Y:S07]  /*13520*/  HMMA.16816.F32 R60, R80, R90.reuse, R60 ;  /* 0x0000005a503c723c */ /* 0x080fee000000183c */
[----:B------:R-:W-:Y:S01]  /*13530*/  F2FP.PACK_AB R80, R193, R172 ;  /* 0x000000acc150723e */ /* 0x000fe200000000ff */
[----:B------:R-:W-:Y:S01]  /*13540*/  HMMA.16816.F32 R64, R76, R90, R64 ;  /* 0x0000005a4c40723c */ /* 0x000fe20000001840 */
[----:B------:R-:W2:Y:S03]  /*13550*/  LDSM.16.MT88.4 R88, [R227+0x2800] ;  /* 0x00280000e358783b */ /* 0x000ea60000004200 */
[----:B---3--:R-:W-:Y:S02]  /*13560*/  F2FP.PACK_AB R81, R109, R108 ;  /* 0x0000006c6d51723e */ /* 0x008fe400000000ff */
[----:B------:R-:W-:Y:S02]  /*13570*/  F2FP.PACK_AB R82, R190, R191 ;  /* 0x000000bfbe52723e */ /* 0x000fe400000000ff */
[----:B------:R-:W-:Y:S04]  /*13580*/  F2FP.PACK_AB R76, R175, R202 ;  /* 0x000000caaf4c723e */ /* 0x000fe800000000ff */
[----:B------:R-:W-:Y:S02]  /*13590*/  F2FP.PACK_AB R77, R173, R174 ;  /* 0x000000aead4d723e */ /* 0x000fe400000000ff */
[----:B------:R-:W-:Y:S02]  /*135a0*/  F2FP.PACK_AB R78, R201, R200 ;  /* 0x000000c8c94e723e */ /* 0x000fe400000000ff */
[----:B------:R-:W-:Y:S02]  /*135b0*/  F2FP.PACK_AB R79, R198, R199 ;  /* 0x000000c7c64f723e */ /* 0x000fe400000000ff */
[----:B-1----:R-:W-:Y:S05]  /*135c0*/  F2FP.PACK_AB R83, R101, R104 ;  /* 0x000000686553723e */ /* 0x002fea00000000ff */
[-C--:B------:R-:W-:Y:S08]  /*135d0*/  HMMA.16816.F32 R4, R76, R84.reuse, R4 ;  /* 0x000000544c04723c */ /* 0x080ff00000001804 */
[C---:B------:R-:W-:Y:S01]  /*135e0*/  HMMA.16816.F32 R8, R80.reuse, R84, R8 ;  /* 0x000000545008723c */ /* 0x040fe20000001808 */
[----:B------:R-:W1:Y:S07]  /*135f0*/  MUFU.EX2 R85, R126 ;  /* 0x0000007e00557308 */ /* 0x000e6e0000000800 */
[-C--:B------:R-:W-:Y:S03]  /*13600*/  HMMA.16816.F32 R12, R80, R86.reuse, R12 ;  /* 0x00000056500c723c */ /* 0x080fe6000000180c */
[----:B------:R-:W-:Y:S05]  /*13610*/  MUFU.EX2 R84, R102 ;  /* 0x0000006600547308 */ /* 0x000fea0000000800 */
[C---:B------:R-:W-:Y:S08]  /*13620*/  HMMA.16816.F32 R16, R76.reuse, R86, R16 ;  /* 0x000000564c10723c */ /* 0x040ff00000001810 */
[-C--:B------:R-:W-:Y:S04]  /*13630*/  HMMA.16816.F32 R20, R76, R92.reuse, R20 ;  /* 0x0000005c4c14723c */ /* 0x080fe80000001814 */
[----:B-1----:R-:W-:Y:S04]  /*13640*/  F2FP.PACK_AB R178, R105, R85 ;  /* 0x0000005569b2723e */ /* 0x002fe800000000ff */
[C---:B------:R-:W-:Y:S08]  /*13650*/  HMMA.16816.F32 R24, R80.reuse, R92, R24 ;  /* 0x0000005c5018723c */ /* 0x040ff00000001818 */
[-C--:B------:R-:W-:Y:S08]  /*13660*/  HMMA.16816.F32 R28, R80, R94.reuse, R28 ;  /* 0x0000005e501c723c */ /* 0x080ff0000000181c */
[C---:B------:R-:W-:Y:S08]  /*13670*/  HMMA.16816.F32 R32, R76.reuse, R94, R32 ;  /* 0x0000005e4c20723c */ /* 0x040ff00000001820 */
[-C--:B------:R-:W-:Y:S04]  /*13680*/  HMMA.16816.F32 R36, R76, R96.reuse, R36 ;  /* 0x000000604c24723c */ /* 0x080fe80000001824 */
[----:B----4-:R-:W-:Y:S01]  /*13690*/  FFMA.FTZ R70, R70, R135, R207 ;  /* 0x0000008746467223 */ /* 0x010fe200000100cf */
[----:B------:R-:W-:Y:S03]  /*136a0*/  MOV R207, R128 ;  /* 0x0000008000cf7202 */ /* 0x000fe60000000f00 */
[----:B------:R-:W-:Y:S01]  /*136b0*/  FADD.FTZ R70, R211, R70 ;  /* 0x00000046d3467221 */ /* 0x000fe20000010000 */
[C---:B------:R-:W-:Y:S04]  /*136c0*/  HMMA.16816.F32 R40, R80.reuse, R96, R40 ;  /* 0x000000605028723c */ /* 0x040fe80000001828 */
[----:B------:R-:W-:Y:S04]  /*136d0*/  MOV R211, R127 ;  /* 0x0000007f00d37202 */ /* 0x000fe80000000f00 */
[-C--:B------:R-:W-:Y:S08]  /*136e0*/  HMMA.16816.F32 R44, R80, R98.reuse, R44 ;  /* 0x00000062502c723c */ /* 0x080ff0000000182c */
[C---:B------:R-:W-:Y:S04]  /*136f0*/  HMMA.16816.F32 R48, R76.reuse, R98, R48 ;  /* 0x000000624c30723c */ /* 0x040fe80000001830 */
[----:B--2---:R-:W-:Y:S02]  /*13700*/  FFMA.FTZ R69, R69, R134, R187 ;  /* 0x0000008645457223 */ /* 0x004fe400000100bb */
[----:B------:R-:W-:Y:S01]  /*13710*/  MUFU.EX2 R187, R110 ;  /* 0x0000006e00bb7308 */ /* 0x000fe20000000800 */
[----:B------:R-:W-:Y:S01]  /*13720*/  FFMA.FTZ R68, R68, R133, R185 ;  /* 0x0000008544447223 */ /* 0x000fe200000100b9 */
[-C--:B------:R-:W-:Y:S04]  /*13730*/  HMMA.16816.F32 R52, R76, R88.reuse, R52 ;  /* 0x000000584c34723c */ /* 0x080fe80000001834 */
[----:B------:R-:W-:Y:S02]  /*13740*/  FFMA.FTZ R0, R0, R132, R118 ;  /* 0x0000008400007223 */ /* 0x000fe40000010076 */
[----:B------:R-:W-:Y:S01]  /*13750*/  FADD.FTZ R74, R209, R69 ;  /* 0x00000045d14a7221 */ /* 0x000fe20000010000 */
[----:B------:R-:W1:Y:S01]  /*13760*/  LDSM.16.MT88.4 R132, [R224+0x3000] ;  /* 0x00300000e084783b */ /* 0x000e620000004200 */
[----:B------:R-:W-:Y:S01]  /*13770*/  FADD.FTZ R75, R186, R68 ;  /* 0x00000044ba4b7221 */ /* 0x000fe20000010000 */
[----:B------:R-:W-:Y:S03]  /*13780*/  MOV R209, R131 ;  /* 0x0000008300d17202 */ /* 0x000fe60000000f00 */
[----:B------:R-:W-:Y:S01]  /*13790*/  FADD.FTZ R69, R184, R0 ;  /* 0x00000000b8457221 */ /* 0x000fe20000010000 */
[----:B------:R-:W-:Y:S01]  /*137a0*/  MUFU.EX2 R185, R113 ;  /* 0x0000007100b97308 */ /* 0x000fe20000000800 */
[C---:B------:R-:W-:Y:S04]  /*137b0*/  HMMA.16816.F32 R56, R80.reuse, R88, R56 ;  /* 0x000000585038723c */ /* 0x040fe80000001838 */
[----:B------:R-:W-:Y:S02]  /*137c0*/  FADD.FTZ R3, R222, R74 ;  /* 0x0000004ade037221 */ /* 0x000fe40000010000 */
[----:B------:R-:W-:Y:S02]  /*137d0*/  FADD.FTZ R0, R219, R75 ;  /* 0x0000004bdb007221 */ /* 0x000fe40000010000 */
[----:B------:R-:W-:Y:S01]  /*137e0*/  FADD.FTZ R68, R213, R70 ;  /* 0x00000046d5447221 */ /* 0x000fe20000010000 */
[----:B------:R-:W-:Y:S01]  /*137f0*/  MUFU.EX2 R113, R123 ;  /* 0x0000007b00717308 */ /* 0x000fe20000000800 */
[-C--:B------:R-:W-:Y:S03]  /*13800*/  HMMA.16816.F32 R60, R80, R90.reuse, R60 ;  /* 0x0000005a503c723c */ /* 0x080fe6000000183c */
[----:B------:R-:W-:Y:S02]  /*13810*/  FADD.FTZ R68, R245, R68 ;  /* 0x00000044f5447221 */ /* 0x000fe40000010000 */
[----:B------:R-:W-:Y:S02]  /*13820*/  FADD.FTZ R3, R243, R3 ;  /* 0x00000003f3037221 */ /* 0x000fe40000010000 */
[----:B------:R-:W-:Y:S01]  /*13830*/  FADD.FTZ R0, R223, R0 ;  /* 0x00000000df007221 */ /* 0x000fe20000010000 */
[----:B------:R-:W-:Y:S01]  /*13840*/  HMMA.16816.F32 R64, R76, R90, R64 ;  /* 0x0000005a4c40723c */ /* 0x000fe20000001840 */
[----:B------:R-:W2:Y:S03]  /*13850*/  MUFU.EX2 R184, R117 ;  /* 0x0000007500b87308 */ /* 0x000ea60000000800 */
[----:B------:R-:W-:Y:S02]  /*13860*/  FADD.FTZ R68, R244, R68 ;  /* 0x00000044f4447221 */ /* 0x000fe40000010000 */
[----:B------:R-:W-:Y:S02]  /*13870*/  FADD.FTZ R3, R143, R3 ;  /* 0x000000038f037221 */ /* 0x000fe40000010000 */
[----:B------:R-:W-:Y:S03]  /*13880*/  FADD.FTZ R0, R139, R0 ;  /* 0x000000008b007221 */ /* 0x000fe60000010000 */
[----:B------:R-:W-:Y:S01]  /*13890*/  MUFU.EX2 R117, R122 ;  /* 0x0000007a00757308 */ /* 0x000fe20000000800 */
[----:B------:R-:W-:Y:S02]  /*138a0*/  FADD.FTZ R68, R138, R68 ;  /* 0x000000448a447221 */ /* 0x000fe40000010000 */
[----:B------:R-:W-:Y:S02]  /*138b0*/  FADD.FTZ R3, R137, R3 ;  /* 0x0000000389037221 */ /* 0x000fe40000010000 */
[----:B------:R-:W-:Y:S02]  /*138c0*/  FADD.FTZ R70, R136, R0 ;  /* 0x0000000088467221 */ /* 0x000fe40000010000 */
[----:B------:R-:W-:Y:S02]  /*138d0*/  FADD.FTZ R0, R130, R68 ;  /* 0x0000004482007221 */ /* 0x000fe40000010000 */
[----:B------:R-:W-:Y:S01]  /*138e0*/  FADD.FTZ R68, R129, R3 ;  /* 0x0000000381447221 */ /* 0x000fe20000010000 */
[----:B------:R-:W3:Y:S01]  /*138f0*/  MUFU.EX2 R118, R120 ;  /* 0x0000007800767308 */ /* 0x000ee20000000800 */
[----:B------:R-:W-:Y:S02]  /*13900*/  FADD.FTZ R69, R188, R69 ;  /* 0x00000045bc457221 */ /* 0x000fe40000010000 */
[----:B------:R-:W-:Y:S01]  /*13910*/  FADD.FTZ R0, R141, R0 ;  /* 0x000000008d007221 */ /* 0x000fe20000010000 */
[----:B--2---:R-:W-:Y:S01]  /*13920*/  F2FP.PACK_AB R181, R184, R185 ;  /* 0x000000b9b8b5723e */ /* 0x004fe200000000ff */
[----:B------:R-:W-:Y:S02]  /*13930*/  FADD.FTZ R69, R189, R69 ;  /* 0x00000045bd457221 */ /* 0x000fe40000010000 */
[----:B------:R-:W-:Y:S02]  /*13940*/  FADD.FTZ R0, R146, R0 ;  /* 0x0000000092007221 */ /* 0x000fe40000010000 */
[----:B------:R-:W-:Y:S01]  /*13950*/  FADD.FTZ R69, R194, R69 ;  /* 0x00000045c2457221 */ /* 0x000fe20000010000 */
[----:B------:R-:W2:Y:S03]  /*13960*/  MUFU.EX2 R186, R116 ;  /* 0x0000007400ba7308 */ /* 0x000ea60000000800 */
[----:B------:R-:W-:Y:S04]  /*13970*/  FADD.FTZ R69, R195, R69 ;  /* 0x00000045c3457221 */ /* 0x000fe80000010000 */
[----:B------:R-:W-:Y:S03]  /*13980*/  FADD.FTZ R3, R197, R69 ;  /* 0x00000045c5037221 */ /* 0x000fe60000010000 */
[----:B------:R-:W4:Y:S01]  /*13990*/  MUFU.EX2 R116, R121 ;  /* 0x0000007900747308 */ /* 0x000f220000000800 */
[----:B------:R-:W-:Y:S01]  /*139a0*/  FADD.FTZ R3, R196, R3 ;  /* 0x00000003c4037221 */ /* 0x000fe20000010000 */
[----:B---3--:R-:W-:Y:S08]  /*139b0*/  F2FP.PACK_AB R182, R117, R118 ;  /* 0x0000007675b6723e */ /* 0x008ff000000000ff */
[----:B------:R-:W3:Y:S01]  /*139c0*/  MUFU.EX2 R110, R124 ;  /* 0x0000007c006e7308 */ /* 0x000ee20000000800 */
[----:B--2---:R-:W-:Y:S09]  /*139d0*/  F2FP.PACK_AB R180, R186, R187 ;  /* 0x000000bbbab4723e */ /* 0x004ff200000000ff */
[----:B------:R-:W2:Y:S01]  /*139e0*/  MUFU.EX2 R74, R106 ;  /* 0x0000006a004a7308 */ /* 0x000ea20000000800 */
[----:B----4-:R-:W-:Y:S09]  /*139f0*/  F2FP.PACK_AB R183, R113, R116 ;  /* 0x0000007471b7723e */ /* 0x010ff200000000ff */
[----:B------:R-:W4:Y:S01]  /*13a00*/  MUFU.EX2 R75, R103 ;  /* 0x00000067004b7308 */ /* 0x000f220000000800 */
[-C--:B-1----:R-:W-:Y:S05]  /*13a10*/  HMMA.16816.F32 R120, R180, R132.reuse, R4 ;  /* 0x00000084b478723c */ /* 0x082fea0000001804 */
[----:B---3--:R-:W-:Y:S02]  /*13a20*/  F2FP.PACK_AB R176, R107, R110 ;  /* 0x0000006e6bb0723e */ /* 0x008fe400000000ff */
[----:B------:R-:W-:Y:S01]  /*13a30*/  FADD.FTZ R4, R142, R70 ;  /* 0x000000468e047221 */ /* 0x000fe20000010000 */
[----:B------:R-:W-:Y:S01]  /*13a40*/  MOV R70, R2 ;  /* 0x0000000200467202 */ /* 0x000fe20000000f00 */
[----:B------:R-:W-:Y:S03]  /*13a50*/  FADD.FTZ R6, R144, R3 ;  /* 0x0000000390067221 */ /* 0x000fe60000010000 */
[----:B------:R-:W-:Y:S01]  /*13a60*/  FADD.FTZ R4, R147, R4 ;  /* 0x0000000493047221 */ /* 0x000fe20000010000 */
[----:B--2---:R-:W-:Y:S01]  /*13a70*/  F2FP.PACK_AB R179, R100, R74 ;  /* 0x0000004a64b3723e */ /* 0x004fe200000000ff */
[----:B------:R-:W-:Y:S02]  /*13a80*/  FADD.FTZ R5, R145, R0 ;  /* 0x0000000091057221 */ /* 0x000fe40000010000 */
[----:B------:R-:W-:Y:S02]  /*13a90*/  FADD.FTZ R7, R249, R4 ;  /* 0x00000004f9077221 */ /* 0x000fe40000010000 */
[----:B------:R-:W-:Y:S02]  /*13aa0*/  FADD.FTZ R0, R192, R6 ;  /* 0x00000006c0007221 */ /* 0x000fe40000010000 */
[----:B------:R-:W-:Y:S01]  /*13ab0*/  FADD.FTZ R3, R248, R7 ;  /* 0x00000007f8037221 */ /* 0x000fe20000010000 */
[----:B----4-:R-:W-:Y:S07]  /*13ac0*/  F2FP.PACK_AB R177, R75, R84 ;  /* 0x000000544bb1723e */ /* 0x010fee00000000ff */
        /* <DEDUP_REMOVED lines=85> */
[----:B------:R-:W-:Y:S01]  /*14020*/  MOV R117, R2 ;  /* 0x0000000200757202 */ /* 0x000fe20000000f00 */
[----:B------:R-:W-:Y:S01]  /*14030*/  FADD.FTZ R7, R75, R4 ;  /* 0x000000044b077221 */ /* 0x000fe20000010000 */
[----:B------:R-:W-:Y:S01]  /*14040*/  MOV R2, R73 ;  /* 0x0000004900027202 */ /* 0x000fe20000000f00 */
[----:B------:R-:W-:Y:S01]  /*14050*/  FADD.FTZ R4, R116, R0 ;  /* 0x0000000074047221 */ /* 0x000fe20000010000 */
[----:B------:R-:W-:Y:S01]  /*14060*/  STL [R1+0x10], R5 ;  /* 0x0000100501007387 */ /* 0x000fe20000100800 */
[----:B------:R-:W-:Y:S01]  /*14070*/  FADD.FTZ R3, R105, R3 ;  /* 0x0000000369037221 */ /* 0x000fe20000010000 */
[----:B------:R-:W-:Y:S01]  /*14080*/  MOV R116, R71 ;  /* 0x0000004700747202 */ /* 0x000fe20000000f00 */
        /* <DEDUP_REMOVED lines=8> */
.L_x_1142:
[----:B------:R-:W-:Y:S02]  /*14110*/  MOV R10, 0x1f ;  /* 0x0000001f000a7802 */ /* 0x000fe40000000f00 */
[----:B------:R-:W-:Y:S01]  /*14120*/  MOV R7, 0xffffffff ;  /* 0xffffffff00077802 */ /* 0x000fe20000000f00 */
[----:B------:R-:W-:Y:S05]  /*14130*/  BRA.DIV ~URZ, `(.L_x_1144) ;  /* 0x000025527f007947 */ /* 0x000fea000b800000 */
[----:B--2---:R-:W2:Y:S04]  /*14140*/  LDL R0, [R1+0x10] ;  /* 0x0000100001007983 */ /* 0x004ea80000100800 */
[----:B--2---:R1:W2:Y:S02]  /*14150*/  SHFL.BFLY PT, R2, R0, 0x2, 0x1f ;  /* 0x0c401f0000027f89 */ /* 0x0042a400000e0000 */
.L_x_1174:
[----:B-1----:R-:W3:Y:S02]  /*14160*/  LDL.LU R0, [R1+0x10] ;  /* 0x0000100001007983 */ /* 0x002ee40000300800 */
[----:B--23--:R-:W-:Y:S01]  /*14170*/  FADD.FTZ R2, R2, R0 ;  /* 0x0000000002027221 */ /* 0x00cfe20000010000 */
[----:B------:R-:W-:Y:S05]  /*14180*/  BRA.DIV ~URZ, `(.L_x_1145) ;  /* 0x000025627f007947 */ /* 0x000fea000b800000 */
[----:B------:R-:W2:Y:S04]  /*14190*/  LDL.LU R3, [R1+0x14] ;  /* 0x0000140001037983 */ /* 0x000ea80000300800 */
[----:B------:R-:W3:Y:S04]  /*141a0*/  LDL.LU R0, [R1+0x18] ;  /* 0x0000180001007983 */ /* 0x000ee80000300800 */
        /* <DEDUP_REMOVED lines=14> */
.L_x_1175:
[----:B------:R-:W-:Y:S01]  /*14290*/  FSETP.NE.FTZ.AND P3, PT, R2, RZ, PT ;  /* 0x000000ff0200720b */ /* 0x000fe20003f75000 */
[----:B----4-:R-:W-:Y:S01]  /*142a0*/  FADD.FTZ R6, R8, R6 ;  /* 0x0000000608067221 */ /* 0x010fe20000010000 */
[----:B------:R-:W-:Y:S02]  /*142b0*/  MOV R0, RZ ;  /* 0x000000ff00007202 */ /* 0x000fe40000000f00 */
[----:B------:R-:W-:Y:S02]  /*142c0*/  FSETP.NE.FTZ.AND P1, PT, R5, RZ, PT ;  /* 0x000000ff0500720b */ /* 0x000fe40003f35000 */
[----:B------:R-:W-:Y:S02]  /*142d0*/  FSETP.NE.FTZ.AND P2, PT, R4, RZ, PT ;  /* 0x000000ff0400720b */ /* 0x000fe40003f55000 */
[----:B------:R-:W-:Y:S02]  /*142e0*/  FSETP.NE.FTZ.AND P0, PT, R6, RZ, PT ;  /* 0x000000ff0600720b */ /* 0x000fe40003f15000 */
[----:B------:R-:W-:-:S02]  /*142f0*/  MOV R22, 0xff800000 ;  /* 0xff80000000167802 */ /* 0x000fc40000000f00 */
[----:B------:R-:W-:Y:S01]  /*14300*/  MOV R21, 0xff800000 ;  /* 0xff80000000157802 */ /* 0x000fe20000000f00 */
[----:B------:R-:W1:Y:S01]  /*14310*/  @P3 MUFU.RCP R0, R2 ;  /* 0x0000000200003308 */ /* 0x000e620000001000 */
[----:B------:R-:W-:Y:S02]  /*14320*/  @P3 MOV R7, 0x3f317218 ;  /* 0x3f31721800073802 */ /* 0x000fe40000000f00 */
[----:B------:R-:W-:Y:S02]  /*14330*/  MOV R20, 0xff800000 ;  /* 0xff80000000147802 */ /* 0x000fe40000000f00 */
[----:B------:R-:W-:Y:S01]  /*14340*/  MOV R19, 0xff800000 ;  /* 0xff80000000137802 */ /* 0x000fe20000000f00 */
[----:B------:R-:W-:Y:S02]  /*14350*/  @P3 FMUL.FTZ R7, R7, c[0x0][0x2d0] ;  /* 0x0000b40007073a20 */ /* 0x000fe40000410000 */
[----:B------:R2:W-:Y:S08]  /*14360*/  @P3 MUFU.LG2 R9, R2 ;  /* 0x0000000200093308 */ /* 0x0005f00000000c00 */
[----:B------:R-:W-:Y:S01]  /*14370*/  @P2 MUFU.LG2 R8, R4 ;  /* 0x0000000400082308 */ /* 0x000fe20000000c00 */
[----:B-1----:R-:W-:-:S02]  /*14380*/  FMUL.FTZ R120, R0, R120 ;  /* 0x0000007800787220 */ /* 0x002fc40000410000 */
[C---:B------:R-:W-:Y:S02]  /*14390*/  FMUL.FTZ R121, R0.reuse, R121 ;  /* 0x0000007900797220 */ /* 0x040fe40000410000 */
[C---:B------:R-:W-:Y:S02]  /*143a0*/  FMUL.FTZ R132, R0.reuse, R132 ;  /* 0x0000008400847220 */ /* 0x040fe40000410000 */
[C---:B------:R-:W-:Y:S01]  /*143b0*/  FMUL.FTZ R133, R0.reuse, R133 ;  /* 0x0000008500857220 */ /* 0x040fe20000410000 */
[----:B--2---:R-:W-:Y:S01]  /*143c0*/  CS2R R2, SRZ ;  /* 0x0000000000027805 */ /* 0x004fe2000001ff00 */
[C---:B------:R-:W-:Y:S02]  /*143d0*/  FMUL.FTZ R136, R0.reuse, R136 ;  /* 0x0000008800887220 */ /* 0x040fe40000410000 */
[C---:B------:R-:W-:Y:S02]  /*143e0*/  FMUL.FTZ R137, R0.reuse, R137 ;  /* 0x0000008900897220 */ /* 0x040fe40000410000 */
[C---:B------:R-:W-:Y:S01]  /*143f0*/  FMUL.FTZ R148, R0.reuse, R148 ;  /* 0x0000009400947220 */ /* 0x040fe20000410000 */
[----:B------:R-:W1:Y:S01]  /*14400*/  @P1 MUFU.RCP R2, R5 ;  /* 0x0000000500021308 */ /* 0x000e620000001000 */
[----:B------:R-:W-:-:S02]  /*14410*/  FMUL.FTZ R149, R0, R149 ;  /* 0x0000009500957220 */ /* 0x000fc40000410000 */
[C---:B------:R-:W-:Y:S02]  /*14420*/  FMUL.FTZ R152, R0.reuse, R152 ;  /* 0x0000009800987220 */ /* 0x040fe40000410000 */
[C---:B------:R-:W-:Y:S02]  /*14430*/  FMUL.FTZ R153, R0.reuse, R153 ;  /* 0x0000009900997220 */ /* 0x040fe40000410000 */
[C---:B------:R-:W-:Y:S01]  /*14440*/  FMUL.FTZ R164, R0.reuse, R164 ;  /* 0x000000a400a47220 */ /* 0x040fe20000410000 */
[----:B------:R2:W3:Y:S01]  /*14450*/  @P2 MUFU.RCP R3, R4 ;  /* 0x0000000400032308 */ /* 0x0004e20000001000 */
[C---:B------:R-:W-:Y:S02]  /*14460*/  FMUL.FTZ R165, R0.reuse, R165 ;  /* 0x000000a500a57220 */ /* 0x040fe40000410000 */
[C---:B------:R-:W-:Y:S02]  /*14470*/  FMUL.FTZ R168, R0.reuse, R168 ;  /* 0x000000a800a87220 */ /* 0x040fe40000410000 */
[----:B------:R-:W-:-:S02]  /*14480*/  FMUL.FTZ R169, R0, R169 ;  /* 0x000000a900a97220 */ /* 0x000fc40000410000 */
[C---:B------:R-:W-:Y:S01]  /*14490*/  FMUL.FTZ R180, R0.reuse, R180 ;  /* 0x000000b400b47220 */ /* 0x040fe20000410000 */
[----:B------:R-:W4:Y:S01]  /*144a0*/  @P1 MUFU.LG2 R5, R5 ;  /* 0x0000000500051308 */ /* 0x000f220000000c00 */
[----:B------:R-:W-:Y:S01]  /*144b0*/  FMUL.FTZ R181, R0, R181 ;  /* 0x000000b500b57220 */ /* 0x000fe20000410000 */
[----:B------:R-:W-:Y:S01]  /*144c0*/  MOV R0, RZ ;  /* 0x000000ff00007202 */ /* 0x000fe20000000f00 */
[C---:B-1----:R-:W-:Y:S02]  /*144d0*/  FMUL.FTZ R124, R2.reuse, R124 ;  /* 0x0000007c027c7220 */ /* 0x042fe40000410000 */
[C---:B------:R-:W-:Y:S02]  /*144e0*/  FMUL.FTZ R125, R2.reuse, R125 ;  /* 0x0000007d027d7220 */ /* 0x040fe40000410000 */
[C---:B------:R-:W-:Y:S01]  /*144f0*/  FMUL.FTZ R128, R2.reuse, R128 ;  /* 0x0000008002807220 */ /* 0x040fe20000410000 */
[----:B------:R-:W-:Y:S01]  /*14500*/  @P0 MUFU.RCP R0, R6 ;  /* 0x0000000600000308 */ /* 0x000fe20000001000 */
[C---:B------:R-:W-:Y:S01]  /*14510*/  FMUL.FTZ R129, R2.reuse, R129 ;  /* 0x0000008102817220 */ /* 0x040fe20000410000 */
[----:B--2---:R-:W-:Y:S01]  /*14520*/  @P2 MOV R4, 0x3f317218 ;  /* 0x3f31721800042802 */ /* 0x004fe20000000f00 */
        /* <DEDUP_REMOVED lines=12> */
[C---:B---3--:R-:W-:Y:S01]  /*145f0*/  FMUL.FTZ R122, R3.reuse, R122 ;  /* 0x0000007a037a7220 */ /* 0x048fe20000410000 */
[----:B------:R-:W1:Y:S01]  /*14600*/  @P0 MUFU.LG2 R2, R6 ;  /* 0x0000000600020308 */ /* 0x000e620000000c00 */
        /* <DEDUP_REMOVED lines=16> */
[----:B----4-:R-:W-:Y:S02]  /*14710*/  @P1 FMUL.FTZ R5, R5, 0.69314718246459960938 ;  /* 0x3f31721805051820 */ /* 0x010fe40000410000 */
[----:B------:R-:W-:Y:S02]  /*14720*/  @P2 FMUL.FTZ R8, R8, 0.69314718246459960938 ;  /* 0x3f31721808082820 */ /* 0x000fe40000410000 */
[----:B------:R-:W-:Y:S02]  /*14730*/  @P1 FMUL.FTZ R3, R3, c[0x0][0x2d0] ;  /* 0x0000b40003031a20 */ /* 0x000fe40000410000 */
[----:B------:R-:W-:-:S02]  /*14740*/  @P2 FMUL.FTZ R4, R4, c[0x0][0x2d0] ;  /* 0x0000b40004042a20 */ /* 0x000fc40000410000 */
[----:B------:R-:W-:Y:S01]  /*14750*/  @P1 FFMA.FTZ R22, R3, R71, R5 ;  /* 0x0000004703161223 */ /* 0x000fe20000010005 */
[----:B------:R-:W-:Y:S01]  /*14760*/  @P0 MOV R3, 0x3f317218 ;  /* 0x3f31721800030802 */ /* 0x000fe20000000f00 */
[----:B------:R-:W-:Y:S01]  /*14770*/  @P2 FFMA.FTZ R21, R4, R72, R8 ;  /* 0x0000004804152223 */ /* 0x000fe20000010008 */
[----:B------:R-:W-:Y:S01]  /*14780*/  MOV R4, 0x1 ;  /* 0x0000000100047802 */ /* 0x000fe20000000f00 */
[----:B------:R-:W-:Y:S02]  /*14790*/  @P3 FMUL.FTZ R9, R9, 0.69314718246459960938 ;  /* 0x3f31721809093820 */ /* 0x000fe40000410000 */
[----:B-1----:R-:W-:Y:S02]  /*147a0*/  @P0 FMUL.FTZ R2, R2, 0.69314718246459960938 ;  /* 0x3f31721802020820 */ /* 0x002fe40000410000 */
[----:B------:R-:W-:Y:S02]  /*147b0*/  @P0 FMUL.FTZ R3, R3, c[0x0][0x2d0] ;  /* 0x0000b40003030a20 */ /* 0x000fe40000410000 */
        /* <DEDUP_REMOVED lines=16> */
[----:B------:R-:W-:Y:S01]  /*148c0*/  PRMT R0, R4, 0x7610, R0 ;  /* 0x0000761004007816 */ /* 0x000fe20000000000 */
[----:B------:R-:W-:Y:S02]  /*148d0*/  @P3 FFMA.FTZ R20, R7, R73, R9 ;  /* 0x0000004907143223 */ /* 0x000fe40000010009 */
[----:B------:R-:W-:Y:S02]  /*148e0*/  @P0 FFMA.FTZ R19, R3, R70, R2 ;  /* 0x0000004603130223 */ /* 0x000fe40000010002 */
.L_x_1111:
[----:B------:R3:W5:Y:S01]  /*148f0*/  LDL R7, [R1+0x5c] ;  /* 0x00005c0001077983 */ /* 0x0007620000100800 */
[----:B------:R-:W-:Y:S03]  /*14900*/  BSSY B0, `(.L_x_1146) ;  /* 0x0000012000007945 */ /* 0x000fe60003800000 */
[----:B------:R-:W4:Y:S02]  /*14910*/  S2R R6, SR_TID.X ;  /* 0x0000000000067919 */ /* 0x000f240000002100 */
[----:B----4-:R-:W-:-:S13]  /*14920*/  LOP3.LUT P0, RZ, R6, 0x7f, RZ, 0xc0, !PT ;  /* 0x0000007f06ff7812 */ /* 0x010fda000780c0ff */
[----:B------:R-:W-:Y:S05]  /*14930*/  @P0 BRA `(.L_x_1147) ;  /* 0x000000e000000947 */ /* 0x000fea0003800000 */
[----:B---3--:R-:W3:Y:S01]  /*14940*/  S2R R4, SR_LANEID ;  /* 0x0000000000047919 */ /* 0x008ee20000000000 */
[----:B------:R-:W-:Y:S01]  /*14950*/  VOTEU.ANY UR4, UPT, PT ;  /* 0x0000000000047886 */ /* 0x000fe200038e0100 */
[----:B------:R-:W-:Y:S01]  /*14960*/  IMAD.MOV.U32 R5, RZ, RZ, c[0x0][0x584] ;  /* 0x00016100ff057624 */ /* 0x000fe200078e00ff */
[----:B--2---:R-:W3:Y:S08]  /*14970*/  FLO.U32 R3, UR4 ;  /* 0x0000000400037d00 */ /* 0x004ef000080e0000 */
[----:B------:R-:W2:Y:S01]  /*14980*/  POPC R2, UR4 ;  /* 0x0000000400027d09 */ /* 0x000ea20008000000 */
[----:B---3--:R-:W-:Y:S01]  /*14990*/  ISETP.EQ.U32.AND P0, PT, R3, R4, PT ;  /* 0x000000040300720c */ /* 0x008fe20003f02070 */
[----:B------:R-:W-:-:S12]  /*149a0*/  IMAD.MOV.U32 R4, RZ, RZ, c[0x0][0x580] ;  /* 0x00016000ff047624 */ /* 0x000fd800078e00ff */
[----:B--2---:R2:W3:Y:S04]  /*149b0*/  @P0 ATOMG.E.ADD.STRONG.GPU PT, R2, [R4.64], R2 ;  /* 0x00000002040209a8 */ /* 0x0044e800081ee1c8 */
[----:B--2---:R-:W2:Y:S04]  /*149c0*/  S2R R4, SR_LTMASK ;  /* 0x0000000000047919 */ /* 0x004ea80000003900 */
[----:B---3--:R2:W3:Y:S02]  /*149d0*/  SHFL.IDX PT, R3, R2, R3, 0x1f ;  /* 0x00001f0302037589 */ /* 0x0084e400000e0000 */
[----:B--2---:R-:W-:-:S06]  /*149e0*/  LOP3.LUT R2, R4, UR4, RZ, 0xc0, !PT ;  /* 0x0000000404027c12 */ /* 0x004fcc000f8ec0ff */
[----:B------:R-:W3:Y:S02]  /*149f0*/  POPC R2, R2 ;  /* 0x0000000200027309 */ /* 0x000ee40000000000 */
[----:B---3-5:R-:W-:-:S05]  /*14a00*/  IADD3 R7, R3, c[0x0][0xc], R2 ;  /* 0x0000030003077a10 */ /* 0x028fca0007ffe002 */
[----:B------:R2:W-:Y:S02]  /*14a10*/  STL [R1+0x5c], R7 ;  /* 0x00005c0701007387 */ /* 0x0005e40000100800 */
.L_x_1147:
[----:B---3--:R-:W-:Y:S05]  /*14a20*/  BSYNC B0 ;  /* 0x0000000000007941 */ /* 0x008fea0003800000 */
.L_x_1146:
[----:B------:R-:W-:Y:S01]  /*14a30*/  PRMT R0, R0, 0x9910, RZ ;  /* 0x0000991000007816 */ /* 0x000fe200000000ff */
[----:B------:R-:W-:Y:S01]  /*14a40*/  BSSY B1, `(.L_x_1148) ;  /* 0x0000142000017945 */ /* 0x000fe20003800000 */
[----:B-----5:R-:W-:Y:S02]  /*14a50*/  IMAD.MOV.U32 R26, RZ, RZ, R7 ;  /* 0x000000ffff1a7224 */ /* 0x020fe400078e0007 */
[----:B------:R-:W-:-:S13]  /*14a60*/  ISETP.NE.AND P0, PT, R0, RZ, PT ;  /* 0x000000ff0000720c */ /* 0x000fda0003f05270 */
[----:B------:R-:W-:Y:S05]  /*14a70*/  @!P0 BRA `(.L_x_1149) ;  /* 0x0000112000008947 */ /* 0x000fea0003800000 */
[----:B------:R-:W-:Y:S01]  /*14a80*/  WARPSYNC 0xffffffff ;  /* 0xffffffff00007948 */ /* 0x000fe20003800000 */
[----:B------:R-:W-:Y:S06]  /*14a90*/  BAR.SYNC.DEFER_BLOCKING 0x1, 0x80 ;  /* 0x0042000000007b1d */ /* 0x000fec0000010000 */
[----:B------:R-:W-:Y:S05]  /*14aa0*/  BRA.CONV ~URZ, `(.L_x_1150) ;  /* 0x000000737f007947 */ /* 0x000fea000b800000 */
[----:B------:R-:W-:Y:S01]  /*14ab0*/  SHF.R.S32.HI R10, RZ, 0x1f, R6 ;  /* 0x0000001fff0a7819 */ /* 0x000fe20000011406 */
[----:B------:R-:W-:Y:S01]  /*14ac0*/  IMAD.MOV.U32 R8, RZ, RZ, RZ ;  /* 0x000000ffff087224 */ /* 0x000fe200078e00ff */
[----:B------:R-:W-:Y:S01]  /*14ad0*/  MOV R9, 0x14b20 ;  /* 0x00014b2000097802 */ /* 0x000fe20000000f00 */
[----:B--2---:R-:W-:Y:S01]  /*14ae0*/  IMAD.MOV.U32 R7, RZ, RZ, 0x1f ;  /* 0x0000001fff077424 */ /* 0x004fe200078e00ff */
[----:B------:R-:W-:-:S04]  /*14af0*/  LEA.HI R10, R10, R6, RZ, 0x7 ;  /* 0x000000060a0a7211 */ /* 0x000fc800078f38ff */
[----:B------:R-:W-:Y:S02]  /*14b00*/  SHF.R.S32.HI R10, RZ, 0x7, R10 ;  /* 0x00000007ff0a7819 */ /* 0x000fe4000001140a */
[----:B-1----:R-:W-:Y:S05]  /*14b10*/  CALL.REL.NOINC `($__internal_17_$__cuda_sm70_shflsync_idx_p) ;  /* 0x00001ef000007944 */ /* 0x002fea0003c00000 */
.L_x_1150:
[----:B--2---:R-:W2:Y:S04]  /*14b20*/  LDL R3, [R1+0x60] ;  /* 0x0000600001037983 */ /* 0x004ea80000100800 */
[----:B------:R-:W3:Y:S04]  /*14b30*/  LDL.LU R5, [R1+0x44] ;  /* 0x0000440001057983 */ /* 0x000ee80000300800 */
[----:B------:R-:W4:Y:S04]  /*14b40*/  LDL.LU R12, [R1+0x50] ;  /* 0x00005000010c7983 */ /* 0x000f280000300800 */
[----:B------:R-:W5:Y:S04]  /*14b50*/  LDL.LU R14, [R1+0x54] ;  /* 0x00005400010e7983 */ /* 0x000f680000300800 */
[----:B------:R-:W2:Y:S01]  /*14b60*/  LDL.LU R17, [R1+0x58] ;  /* 0x0000580001117983 */ /* 0x000ea20000300800 */
[----:B------:R-:W-:-:S03]  /*14b70*/  IMAD.MOV.U32 R0, RZ, RZ, 0x1 ;  /* 0x00000001ff007424 */ /* 0x000fc600078e00ff */
[----:B-1----:R-:W5:Y:S02]  /*14b80*/  LDL R16, [R1+0x68] ;  /* 0x0000680001107983 */ /* 0x002f640000100800 */
[----:B------:R-:W-:Y:S02]  /*14b90*/  ISETP.NE.AND P0, PT, R0, c[0x0][0x4e8], PT ;  /* 0x00013a0000007a0c */ /* 0x000fe40003f05270 */
[----:B------:R-:W5:Y:S04]  /*14ba0*/  LDL R27, [R1+0x40] ;  /* 0x00004000011b7983 */ /* 0x000f680000100800 */
[----:B------:R-:W1:Y:S01]  /*14bb0*/  S2R R18, SR_TID.X ;  /* 0x0000000000127919 */ /* 0x000e620000002100 */
[----:B------:R-:W-:Y:S02]  /*14bc0*/  ULDC UR5, c[0x0][0x4e8] ;  /* 0x00013a0000057ab9 */ /* 0x000fe40000000800 */
[----:B------:R-:W-:-:S02]  /*14bd0*/  ULDC UR4, c[0x0][0x388] ;  /* 0x0000e20000047ab9 */ /* 0x000fc40000000800 */
[----:B------:R-:W-:Y:S01]  /*14be0*/  UIMAD UR4, UR5, UR4, URZ ;  /* 0x00000004050472a4 */ /* 0x000fe2000f8e023f */
[----:B-1----:R-:W-:-:S04]  /*14bf0*/  SHF.R.S32.HI R15, RZ, 0x1f, R18 ;  /* 0x0000001fff0f7819 */ /* 0x002fc80000011412 */
[----:B------:R-:W-:-:S04]  /*14c00*/  LEA.HI R15, R15, R18, RZ, 0x5 ;  /* 0x000000120f0f7211 */ /* 0x000fc800078f28ff */
[----:B------:R-:W-:-:S05]  /*14c10*/  LOP3.LUT R15, R15, 0xffffffe0, RZ, 0xc0, !PT ;  /* 0xffffffe00f0f7812 */ /* 0x000fca00078ec0ff */
[----:B------:R-:W-:-:S05]  /*14c20*/  IMAD.IADD R15, R18, 0x1, -R15 ;  /* 0x00000001120f7824 */ /* 0x000fca00078e0a0f */
[----:B------:R-:W-:Y:S01]  /*14c30*/  LOP3.LUT P1, RZ, R15, 0x3, RZ, 0xc0, !PT ;  /* 0x000000030fff7812 */ /* 0x000fe2000782c0ff */
[----:B------:R-:W-:Y:S01]  /*14c40*/  BSSY B0, `(.L_x_1151) ;  /* 0x0000086000007945 */ /* 0x000fe20003800000 */
[----:B---3--:R-:W-:Y:S01]  /*14c50*/  SHF.R.S32.HI R2, RZ, 0x1f, R5 ;  /* 0x0000001fff027819 */ /* 0x008fe20000011405 */
[----:B------:R-:W-:-:S04]  /*14c60*/  IMAD.WIDE.U32 R6, R5, c[0x0][0x4d0], RZ ;  /* 0x0001340005067a25 */ /* 0x000fc800078e00ff */
[----:B------:R-:W-:-:S04]  /*14c70*/  IMAD R4, R2, c[0x0][0x4d0], RZ ;  /* 0x0001340002047a24 */ /* 0x000fc800078e02ff */
[----:B------:R-:W-:Y:S02]  /*14c80*/  IMAD R8, R5, c[0x0][0x4d4], R4 ;  /* 0x0001350005087a24 */ /* 0x000fe400078e0204 */
[----:B--2---:R-:W-:Y:S02]  /*14c90*/  IMAD.IADD R0, R3, 0x1, R17 ;  /* 0x0000000103007824 */ /* 0x004fe400078e0211 */
[----:B------:R-:W-:Y:S01]  /*14ca0*/  IMAD R3, R2, c[0x0][0x438], RZ ;  /* 0x00010e0002037a24 */ /* 0x000fe200078e02ff */
[----:B----4-:R-:W-:Y:S01]  /*14cb0*/  SHF.R.S32.HI R2, RZ, 0x1f, R12 ;  /* 0x0000001fff027819 */ /* 0x010fe2000001140c */
[----:B------:R-:W-:-:S04]  /*14cc0*/  @P0 IMAD.HI.U32 R10, R0, c[0x0][0x4ec], RZ ;  /* 0x00013b00000a0a27 */ /* 0x000fc800078e00ff */
[----:B------:R-:W-:Y:S02]  /*14cd0*/  IMAD R9, R5, c[0x0][0x43c], R3 ;  /* 0x00010f0005097a24 */ /* 0x000fe400078e0203 */
[----:B------:R-:W-:Y:S02]  /*14ce0*/  IMAD.IADD R7, R7, 0x1, R8 ;  /* 0x0000000107077824 */ /* 0x000fe400078e0208 */
[----:B------:R-:W-:-:S04]  /*14cf0*/  IMAD.WIDE.U32 R4, R5, c[0x0][0x438], RZ ;  /* 0x00010e0005047a25 */ /* 0x000fc800078e00ff */
[C---:B------:R-:W-:Y:S02]  /*14d00*/  IMAD R8, R2.reuse, c[0x0][0x4d8], RZ ;  /* 0x0001360002087a24 */ /* 0x040fe400078e02ff */
[----:B------:R-:W-:Y:S01]  /*14d10*/  IMAD.MOV.U32 R3, RZ, RZ, R0 ;  /* 0x000000ffff037224 */ /* 0x000fe200078e0000 */
[----:B------:R-:W-:Y:S01]  /*14d20*/  @P0 SHF.R.U32.HI R3, RZ, c[0x0][0x4f0], R10 ;  /* 0x00013c00ff030a19 */ /* 0x000fe2000001160a */
[----:B------:R-:W-:Y:S02]  /*14d30*/  IMAD.IADD R5, R5, 0x1, R9 ;  /* 0x0000000105057824 */ /* 0x000fe400078e0209 */
[----:B------:R-:W-:Y:S02]  /*14d40*/  IMAD R2, R2, c[0x0][0x440], RZ ;  /* 0x0001100002027a24 */ /* 0x000fe400078e02ff */
[C---:B------:R-:W-:Y:S02]  /*14d50*/  IMAD R8, R12.reuse, c[0x0][0x4dc], R8 ;  /* 0x000137000c087a24 */ /* 0x040fe400078e0208 */
[----:B------:R-:W-:Y:S01]  /*14d60*/  IMAD.WIDE.U32 R6, R12, c[0x0][0x4d8], R6 ;  /* 0x000136000c067a25 */ /* 0x000fe200078e0006 */
[----:B-----5:R-:W-:-:S03]  /*14d70*/  SHF.R.S32.HI R9, RZ, 0x1f, R14 ;  /* 0x0000001fff097819 */ /* 0x020fc6000001140e */
[C---:B------:R-:W-:Y:S02]  /*14d80*/  IMAD R11, R12.reuse, c[0x0][0x444], R2 ;  /* 0x000111000c0b7a24 */ /* 0x040fe400078e0202 */
[----:B------:R-:W-:-:S04]  /*14d90*/  IMAD.WIDE.U32 R4, R12, c[0x0][0x440], R4 ;  /* 0x000110000c047a25 */ /* 0x000fc800078e0004 */
[----:B------:R-:W-:Y:S02]  /*14da0*/  IMAD.IADD R7, R7, 0x1, R8 ;  /* 0x0000000107077824 */ /* 0x000fe400078e0208 */
[----:B------:R-:W-:Y:S02]  /*14db0*/  IMAD.MOV R8, RZ, RZ, -R3 ;  /* 0x000000ffff087224 */ /* 0x000fe400078e0a03 */
[----:B------:R-:W-:Y:S02]  /*14dc0*/  IMAD.IADD R5, R5, 0x1, R11 ;  /* 0x0000000105057824 */ /* 0x000fe400078e020b */
[----:B------:R-:W-:Y:S02]  /*14dd0*/  IMAD R11, R9, c[0x0][0x4e0], RZ ;  /* 0x00013800090b7a24 */ /* 0x000fe400078e02ff */
[----:B------:R-:W-:Y:S02]  /*14de0*/  IMAD R8, R8, c[0x0][0x4e8], R0 ;  /* 0x00013a0008087a24 */ /* 0x000fe400078e0200 */
[----:B------:R-:W-:Y:S01]  /*14df0*/  IMAD.WIDE.U32 R6, R14, c[0x0][0x4e0], R6 ;  /* 0x000138000e067a25 */ /* 0x000fe200078e0006 */
[----:B------:R-:W-:-:S03]  /*14e00*/  SHF.R.S32.HI R12, RZ, 0x1f, R3 ;  /* 0x0000001fff0c7819 */ /* 0x000fc60000011403 */
[----:B------:R-:W-:Y:S01]  /*14e10*/  IMAD.MOV.U32 R2, RZ, RZ, R0 ;  /* 0x000000ffff027224 */ /* 0x000fe200078e0000 */
[----:B------:R-:W-:Y:S01]  /*14e20*/  @P0 SHF.R.U32.HI R2, RZ, c[0x0][0x4f0], R10 ;  /* 0x00013c00ff020a19 */ /* 0x000fe2000001160a */
[----:B------:R-:W-:Y:S01]  /*14e30*/  IMAD R11, R14, c[0x0][0x4e4], R11 ;  /* 0x000139000e0b7a24 */ /* 0x000fe200078e020b */
[----:B------:R-:W-:Y:S02]  /*14e40*/  SHF.R.S32.HI R10, RZ, 0x1f, R8 ;  /* 0x0000001fff0a7819 */ /* 0x000fe40000011408 */
[----:B------:R-:W-:Y:S01]  /*14e50*/  IADD3 R6, P0, R3, R6, RZ ;  /* 0x0000000603067210 */ /* 0x000fe20007f1e0ff */
[----:B------:R-:W-:Y:S02]  /*14e60*/  IMAD R9, R9, c[0x0][0x448], RZ ;  /* 0x0001120009097a24 */ /* 0x000fe400078e02ff */
[----:B------:R-:W-:Y:S01]  /*14e70*/  IMAD R3, R10, c[0x0][0x4c8], RZ ;  /* 0x000132000a037a24 */ /* 0x000fe200078e02ff */
[----:B------:R-:W-:Y:S01]  /*14e80*/  IADD3.X R7, R12, R7, R11, P0, !PT ;  /* 0x000000070c077210 */ /* 0x000fe200007fe40b */
[C---:B------:R-:W-:Y:S01]  /*14e90*/  IMAD R13, R14.reuse, c[0x0][0x44c], R9 ;  /* 0x000113000e0d7a24 */ /* 0x040fe200078e0209 */
[----:B------:R-:W-:Y:S01]  /*14ea0*/  SHF.R.S32.HI R9, RZ, 0x1f, R2 ;  /* 0x0000001fff097819 */ /* 0x000fe20000011402 */
[----:B------:R-:W-:-:S04]  /*14eb0*/  IMAD.WIDE.U32 R4, R14, c[0x0][0x448], R4 ;  /* 0x000112000e047a25 */ /* 0x000fc800078e0004 */
[----:B------:R-:W-:Y:S02]  /*14ec0*/  IMAD.MOV R14, RZ, RZ, -R2 ;  /* 0x000000ffff0e7224 */ /* 0x000fe400078e0a02 */
[C---:B------:R-:W-:Y:S02]  /*14ed0*/  IMAD R3, R8.reuse, c[0x0][0x4cc], R3 ;  /* 0x0001330008037a24 */ /* 0x040fe400078e0203 */
[----:B------:R-:W-:-:S04]  /*14ee0*/  IMAD.WIDE.U32 R6, R8, c[0x0][0x4c8], R6 ;  /* 0x0001320008067a25 */ /* 0x000fc800078e0006 */
[----:B------:R-:W-:Y:S02]  /*14ef0*/  IMAD R14, R14, c[0x0][0x4e8], R0 ;  /* 0x00013a000e0e7a24 */ /* 0x000fe400078e0200 */
[----:B------:R-:W-:Y:S02]  /*14f00*/  IMAD.IADD R5, R5, 0x1, R13 ;  /* 0x0000000105057824 */ /* 0x000fe400078e020d */
[----:B------:R-:W-:Y:S02]  /*14f10*/  IMAD R0, R9, c[0x0][0x430], RZ ;  /* 0x00010c0009007a24 */ /* 0x000fe400078e02ff */
[----:B------:R-:W-:Y:S01]  /*14f20*/  IMAD.IADD R7, R7, 0x1, R3 ;  /* 0x0000000107077824 */ /* 0x000fe200078e0203 */
[----:B------:R-:W-:Y:S01]  /*14f30*/  LEA R3, P0, R6, c[0x0][0x4a8], 0x2 ;  /* 0x00012a0006037a11 */ /* 0x000fe200078010ff */
[C---:B------:R-:W-:Y:S02]  /*14f40*/  IMAD R8, R2.reuse, c[0x0][0x434], R0 ;  /* 0x00010d0002087a24 */ /* 0x040fe400078e0200 */
[----:B------:R-:W-:Y:S01]  /*14f50*/  IMAD.WIDE.U32 R4, R2, c[0x0][0x430], R4 ;  /* 0x00010c0002047a25 */ /* 0x000fe200078e0004 */
[----:B------:R-:W-:Y:S01]  /*14f60*/  LEA.HI.X R2, R6, c[0x0][0x4ac], R7, 0x2, P0 ;  /* 0x00012b0006027a11 */ /* 0x000fe200000f1407 */
[----:B------:R-:W-:Y:S04]  /*14f70*/  SHFL.IDX PT, R12, R3, RZ, 0x1c1f ;  /* 0x001c1fff030c7589 */ /* 0x000fe800000e0000 */
[----:B------:R-:W1:Y:S01]  /*14f80*/  SHFL.IDX PT, R13, R2, RZ, 0x1c1f ;  /* 0x001c1fff020d7589 */ /* 0x000e6200000e0000 */
[----:B------:R-:W-:-:S02]  /*14f90*/  IMAD.IADD R0, R16, 0x1, R17 ;  /* 0x0000000110007824 */ /* 0x000fc400078e0211 */
[----:B------:R-:W-:Y:S01]  /*14fa0*/  IMAD.IADD R5, R5, 0x1, R8 ;  /* 0x0000000105057824 */ /* 0x000fe200078e0208 */
[----:B------:R-:W-:Y:S01]  /*14fb0*/  SHFL.IDX PT, R10, R3, 0x1, 0x1c1f ;  /* 0x003c1f00030a7f89 */ /* 0x000fe200000e0000 */
[----:B------:R-:W-:-:S03]  /*14fc0*/  SHF.R.S32.HI R16, RZ, 0x1f, R14 ;  /* 0x0000001fff107819 */ /* 0x000fc6000001140e */
[----:B------:R-:W2:Y:S01]  /*14fd0*/  SHFL.IDX PT, R11, R2, 0x1, 0x1c1f ;  /* 0x003c1f00020b7f89 */ /* 0x000ea200000e0000 */
[----:B------:R-:W-:-:S03]  /*14fe0*/  ISETP.GE.OR P3, PT, R0, UR4, P1 ;  /* 0x0000000400007c0c */ /* 0x000fc60008f66670 */
[----:B------:R-:W-:Y:S04]  /*14ff0*/  SHFL.IDX PT, R8, R3, 0x2, 0x1c1f ;  /* 0x005c1f0003087f89 */ /* 0x000fe800000e0000 */
[----:B------:R-:W3:Y:S04]  /*15000*/  SHFL.IDX PT, R9, R2, 0x2, 0x1c1f ;  /* 0x005c1f0002097f89 */ /* 0x000ee800000e0000 */
[----:B------:R-:W-:Y:S04]  /*15010*/  SHFL.IDX PT, R6, R3, 0x3, 0x1c1f ;  /* 0x007c1f0003067f89 */ /* 0x000fe800000e0000 */
[----:B------:R4:W5:Y:S01]  /*15020*/  SHFL.IDX PT, R7, R2, 0x3, 0x1c1f ;  /* 0x007c1f0002077f89 */ /* 0x00096200000e0000 */
[----:B------:R-:W-:-:S02]  /*15030*/  IADD3 R15, R0, 0x8, RZ ;  /* 0x00000008000f7810 */ /* 0x000fc40007ffe0ff */
[C---:B------:R-:W-:Y:S02]  /*15040*/  IADD3 R17, R0.reuse, 0x40, RZ ;  /* 0x0000004000117810 */ /* 0x040fe40007ffe0ff */
[----:B------:R-:W-:Y:S02]  /*15050*/  ISETP.GE.OR P5, PT, R15, UR4, P1 ;  /* 0x000000040f007c0c */ /* 0x000fe40008fa6670 */
[----:B------:R-:W-:Y:S01]  /*15060*/  ISETP.GE.OR P4, PT, R17, UR4, P1 ;  /* 0x0000000411007c0c */ /* 0x000fe20008f86670 */
[----:B-1----:R-:W-:Y:S01]  /*15070*/  @!P3 ST.E [R12.64], R20 ;  /* 0x000000140c00b985 */ /* 0x002fe2000c101908 */
[----:B------:R-:W-:Y:S01]  /*15080*/  ISETP.GE.AND P3, PT, R0, UR4, PT ;  /* 0x0000000400007c0c */ /* 0x000fe2000bf66270 */
[----:B----4-:R-:W-:Y:S01]  /*15090*/  IMAD R2, R16, c[0x0][0x428], RZ ;  /* 0x00010a0010027a24 */ /* 0x010fe200078e02ff */
[----:B------:R-:W-:-:S03]  /*150a0*/  IADD3 R16, R0, 0x48, RZ ;  /* 0x0000004800107810 */ /* 0x000fc60007ffe0ff */
[----:B------:R-:W-:Y:S01]  /*150b0*/  IMAD R18, R14, c[0x0][0x42c], R2 ;  /* 0x00010b000e127a24 */ /* 0x000fe200078e0202 */
[----:B------:R-:W-:Y:S01]  /*150c0*/  ISETP.GE.OR P1, PT, R16, UR4, P1 ;  /* 0x0000000410007c0c */ /* 0x000fe20008f26670 */
[----:B------:R-:W-:-:S04]  /*150d0*/  IMAD.WIDE.U32 R2, R14, c[0x0][0x428], R4 ;  /* 0x00010a000e027a25 */ /* 0x000fc800078e0004 */
[----:B------:R-:W-:Y:S01]  /*150e0*/  IMAD.IADD R3, R3, 0x1, R18 ;  /* 0x0000000103037824 */ /* 0x000fe200078e0212 */
[C---:B------:R-:W-:Y:S01]  /*150f0*/  LEA R23, P0, R2.reuse, c[0x0][0x400], 0x2 ;  /* 0x0001000002177a11 */ /* 0x040fe200078010ff */
[----:B--2---:R1:W-:Y:S03]  /*15100*/  @!P5 ST.E [R10.64], R21 ;  /* 0x000000150a00d985 */ /* 0x0043e6000c101908 */
[----:B------:R-:W-:Y:S01]  /*15110*/  LEA.HI.X R18, R2, c[0x0][0x404], R3, 0x2, P0 ;  /* 0x0001010002127a11 */ /* 0x000fe200000f1403 */
[----:B---3--:R2:W-:Y:S01]  /*15120*/  @!P4 ST.E [R8.64], R22 ;  /* 0x000000160800c985 */ /* 0x0085e2000c101908 */
[C---:B------:R-:W-:Y:S02]  /*15130*/  IADD3 R5, R27.reuse, 0x18, RZ ;  /* 0x000000181b057810 */ /* 0x040fe40007ffe0ff */
[C---:B------:R-:W-:Y:S01]  /*15140*/  IADD3 R0, R27.reuse, 0x20, RZ ;  /* 0x000000201b007810 */ /* 0x040fe20007ffe0ff */
[----:B-----5:R3:W-:Y:S01]  /*15150*/  @!P1 ST.E [R6.64], R19 ;  /* 0x0000001306009985 */ /* 0x0207e2000c101908 */
[----:B------:R-:W-:-:S02]  /*15160*/  IADD3 R4, R27, 0x28, RZ ;  /* 0x000000281b047810 */ /* 0x000fc40007ffe0ff */
[C---:B------:R-:W-:Y:S01]  /*15170*/  IADD3 R3, R27.reuse, 0x30, RZ ;  /* 0x000000301b037810 */ /* 0x040fe20007ffe0ff */
[----:B------:R4:W4:Y:S01]  /*15180*/  SHFL.IDX PT, R8, R23, RZ, 0x1c1f ;  /* 0x001c1fff17087589 */ /* 0x00092200000e0000 */
[----:B------:R-:W-:Y:S02]  /*15190*/  IADD3 R2, R27, 0x38, RZ ;  /* 0x000000381b027810 */ /* 0x000fe40007ffe0ff */
[----:B------:R-:W-:Y:S01]  /*151a0*/  ISETP.GE.AND P2, PT, R15, UR4, PT ;  /* 0x000000040f007c0c */ /* 0x000fe2000bf46270 */
[----:B------:R4:W4:Y:S01]  /*151b0*/  SHFL.IDX PT, R9, R18, RZ, 0x1c1f ;  /* 0x001c1fff12097589 */ /* 0x00092200000e0000 */
[----:B------:R-:W-:Y:S02]  /*151c0*/  ISETP.GE.AND P1, PT, R17, UR4, PT ;  /* 0x0000000411007c0c */ /* 0x000fe4000bf26270 */
[----:B------:R-:W-:Y:S02]  /*151d0*/  ISETP.GE.AND P0, PT, R16, UR4, PT ;  /* 0x0000000410007c0c */ /* 0x000fe4000bf06270 */
[----:B------:R-:W-:-:S02]  /*151e0*/  SHF.R.S32.HI R17, RZ, 0x1f, R27 ;  /* 0x0000001fff117819 */ /* 0x000fc4000001141b */
[----:B------:R-:W-:Y:S02]  /*151f0*/  SHF.R.S32.HI R24, RZ, 0x1f, R3 ;  /* 0x0000001fff187819 */ /* 0x000fe40000011403 */
[----:B------:R-:W-:Y:S02]  /*15200*/  SHF.R.S32.HI R25, RZ, 0x1f, R2 ;  /* 0x0000001fff197819 */ /* 0x000fe40000011402 */
[----:B-1----:R-:W-:Y:S02]  /*15210*/  SHF.R.S32.HI R21, RZ, 0x1f, R0 ;  /* 0x0000001fff157819 */ /* 0x002fe40000011400 */
[----:B--2---:R-:W-:Y:S02]  /*15220*/  SHF.R.S32.HI R22, RZ, 0x1f, R4 ;  /* 0x0000001fff167819 */ /* 0x004fe40000011404 */
[C---:B---3--:R-:W-:Y:S02]  /*15230*/  IADD3 R7, R27.reuse, 0x8, RZ ;  /* 0x000000081b077810 */ /* 0x048fe40007ffe0ff */
[----:B------:R-:W-:-:S02]  /*15240*/  IADD3 R6, R27, 0x10, RZ ;  /* 0x000000101b067810 */ /* 0x000fc40007ffe0ff */
[----:B------:R-:W-:Y:S02]  /*15250*/  SHF.R.S32.HI R16, RZ, 0x1f, R7 ;  /* 0x0000001fff107819 */ /* 0x000fe40000011407 */
[----:B------:R-:W-:Y:S02]  /*15260*/  SHF.R.S32.HI R20, RZ, 0x1f, R6 ;  /* 0x0000001fff147819 */ /* 0x000fe40000011406 */
[----:B------:R-:W-:Y:S01]  /*15270*/  SHF.R.S32.HI R19, RZ, 0x1f, R5 ;  /* 0x0000001fff137819 */ /* 0x000fe20000011405 */
[----:B------:R-:W-:Y:S05]  /*15280*/  @P3 BRA `(.L_x_1152) ;  /* 0x0000021000003947 */ /* 0x000fea0003800000 */
[----:B----4-:R-:W-:Y:S02]  /*15290*/  ISETP.GE.AND P3, PT, R27, c[0x0][0x3c8], PT ;  /* 0x0000f2001b007a0c */ /* 0x010fe40003f66270 */
[----:B------:R-:W-:Y:S02]  /*152a0*/  ISETP.GE.AND P5, PT, R7, c[0x0][0x3c8], PT ;  /* 0x0000f20007007a0c */ /* 0x000fe40003fa6270 */
[----:B------:R-:W-:-:S09]  /*152b0*/  ISETP.GE.AND P6, PT, R4, c[0x0][0x3c8], PT ;  /* 0x0000f20004007a0c */ /* 0x000fd20003fc6270 */
[----:B------:R-:W-:-:S04]  /*152c0*/  @!P3 LEA R10, P4, R27, R8, 0x2 ;  /* 0x000000081b0ab211 */ /* 0x000fc800078810ff */
[----:B------:R-:W-:Y:S02]  /*152d0*/  @!P3 LEA.HI.X R11, R27, R9, R17, 0x2, P4 ;  /* 0x000000091b0bb211 */ /* 0x000fe400020f1411 */
[----:B------:R-:W-:-:S03]  /*152e0*/  ISETP.GE.AND P4, PT, R6, c[0x0][0x3c8], PT ;  /* 0x0000f20006007a0c */ /* 0x000fc60003f86270 */
[----:B------:R1:W-:Y:S02]  /*152f0*/  @!P3 ST.E.64 [R10.64], R120 ;  /* 0x000000780a00b985 */ /* 0x0003e4000c101b08 */
[----:B-1----:R-:W-:-:S04]  /*15300*/  @!P5 LEA R10, P3, R7, R8, 0x2 ;  /* 0x00000008070ad211 */ /* 0x002fc800078610ff */
        /* <DEDUP_REMOVED lines=10> */
[----:B------:R1:W-:Y:S01]  /*153b0*/  @!P3 ST.E.64 [R10.64], R148 ;  /* 0x000000940a00b985 */ /* 0x0003e2000c101b08 */
[----:B------:R-:W-:-:S04]  /*153c0*/  @!P5 LEA R14, P3, R0, R8, 0x2 ;  /* 0x00000008000ed211 */ /* 0x000fc800078610ff */
[----:B------:R-:W-:Y:S02]  /*153d0*/  @!P5 LEA.HI.X R15, R0, R9, R21, 0x2, P3 ;  /* 0x00000009000fd211 */ /* 0x000fe400018f1415 */
[----:B------:R-:W-:Y:S02]  /*153e0*/  ISETP.GE.AND P5, PT, R3, c[0x0][0x3c8], PT ;  /* 0x0000f20003007a0c */ /* 0x000fe40003fa6270 */
[----:B------:R-:W-:-:S04]  /*153f0*/  @!P6 LEA R12, P3, R4, R8, 0x2 ;  /* 0x00000008040ce211 */ /* 0x000fc800078610ff */
[----:B------:R-:W-:-:S07]  /*15400*/  @!P6 LEA.HI.X R13, R4, R9, R22, 0x2, P3 ;  /* 0x00000009040de211 */ /* 0x000fce00018f1416 */
[----:B-1----:R-:W-:-:S04]  /*15410*/  @!P5 LEA R10, P3, R3, R8, 0x2 ;  /* 0x00000008030ad211 */ /* 0x002fc800078610ff */
[----:B------:R-:W-:Y:S02]  /*15420*/  @!P5 LEA.HI.X R11, R3, R9, R24, 0x2, P3 ;  /* 0x00000009030bd211 */ /* 0x000fe400018f1418 */
[----:B------:R-:W-:-:S04]  /*15430*/  @!P4 LEA R8, P3, R2, R8, 0x2 ;  /* 0x000000080208c211 */ /* 0x000fc800078610ff */
[----:B------:R-:W-:Y:S02]  /*15440*/  @!P4 LEA.HI.X R9, R2, R9, R25, 0x2, P3 ;  /* 0x000000090209c211 */ /* 0x000fe400018f1419 */
[----:B------:R-:W-:-:S13]  /*15450*/  ISETP.GE.AND P3, PT, R0, c[0x0][0x3c8], PT ;  /* 0x0000f20000007a0c */ /* 0x000fda0003f66270 */
[----:B------:R1:W-:Y:S04]  /*15460*/  @!P3 ST.E.64 [R14.64], R152 ;  /* 0x000000980e00b985 */ /* 0x0003e8000c101b08 */
[----:B------:R1:W-:Y:S04]  /*15470*/  @!P6 ST.E.64 [R12.64], R164 ;  /* 0x000000a40c00e985 */ /* 0x0003e8000c101b08 */
[----:B------:R1:W-:Y:S04]  /*15480*/  @!P5 ST.E.64 [R10.64], R168 ;  /* 0x000000a80a00d985 */ /* 0x0003e8000c101b08 */
[----:B------:R1:W-:Y:S02]  /*15490*/  @!P4 ST.E.64 [R8.64], R180 ;  /* 0x000000b40800c985 */ /* 0x0003e4000c101b08 */
.L_x_1152:
[----:B----4-:R-:W-:Y:S05]  /*154a0*/  BSYNC B0 ;  /* 0x0000000000007941 */ /* 0x010fea0003800000 */
.L_x_1151:
[----:B-1----:R1:W2:Y:S01]  /*154b0*/  SHFL.IDX PT, R9, R18, 0x1, 0x1c1f ;  /* 0x003c1f0012097f89 */ /* 0x0022a200000e0000 */
[----:B------:R-:W-:Y:S03]  /*154c0*/  BSSY B0, `(.L_x_1153) ;  /* 0x0000023000007945 */ /* 0x000fe60003800000 */
[----:B------:R1:W3:Y:S01]  /*154d0*/  SHFL.IDX PT, R8, R23, 0x1, 0x1c1f ;  /* 0x003c1f0017087f89 */ /* 0x0002e200000e0000 */
[----:B------:R-:W-:Y:S05]  /*154e0*/  @P2 BRA `(.L_x_1154) ;  /* 0x0000020000002947 */ /* 0x000fea0003800000 */
[----:B------:R-:W-:Y:S02]  /*154f0*/  ISETP.GE.AND P3, PT, R27, c[0x0][0x3c8], PT ;  /* 0x0000f2001b007a0c */ /* 0x000fe40003f66270 */
[----:B------:R-:W-:-:S02]  /*15500*/  ISETP.GE.AND P5, PT, R7, c[0x0][0x3c8], PT ;  /* 0x0000f20007007a0c */ /* 0x000fc40003fa6270 */
[----:B------:R-:W-:-:S09]  /*15510*/  ISETP.GE.AND P2, PT, R6, c[0x0][0x3c8], PT ;  /* 0x0000f20006007a0c */ /* 0x000fd20003f46270 */
[----:B---3--:R-:W-:-:S04]  /*15520*/  @!P3 LEA R10, P4, R27, R8, 0x2 ;  /* 0x000000081b0ab211 */ /* 0x008fc800078810ff */
        /* <DEDUP_REMOVED lines=9> */
[----:B---3--:R-:W-:-:S03]  /*155c0*/  @!P3 LEA R12, P4, R5, R8, 0x2 ;  /* 0x00000008050cb211 */ /* 0x008fc600078810ff */
[----:B------:R2:W-:Y:S01]  /*155d0*/  @!P2 ST.E.64 [R10.64], R138 ;  /* 0x0000008a0a00a985 */ /* 0x0005e2000c101b08 */
[----:B------:R-:W-:Y:S02]  /*155e0*/  @!P3 LEA.HI.X R13, R5, R9, R19, 0x2, P4 ;  /* 0x00000009050db211 */ /* 0x000fe400020f1413 */
[----:B------:R-:W-:-:S03]  /*155f0*/  ISETP.GE.AND P4, PT, R4, c[0x0][0x3c8], PT ;  /* 0x0000f20004007a0c */ /* 0x000fc60003f86270 */
[----:B------:R3:W-:Y:S01]  /*15600*/  @!P3 ST.E.64 [R12.64], R150 ;  /* 0x000000960c00b985 */ /* 0x0007e2000c101b08 */
[----:B------:R-:W-:Y:S02]  /*15610*/  ISETP.GE.AND P3, PT, R3, c[0x0][0x3c8], PT ;  /* 0x0000f20003007a0c */ /* 0x000fe40003f66270 */
[----:B--2---:R-:W-:-:S04]  /*15620*/  @!P5 LEA R10, P2, R0, R8, 0x2 ;  /* 0x00000008000ad211 */ /* 0x004fc800078410ff */
[----:B------:R-:W-:Y:S02]  /*15630*/  @!P5 LEA.HI.X R11, R0, R9, R21, 0x2, P2 ;  /* 0x00000009000bd211 */ /* 0x000fe400010f1415 */
[----:B------:R-:W-:-:S03]  /*15640*/  ISETP.GE.AND P2, PT, R2, c[0x0][0x3c8], PT ;  /* 0x0000f20002007a0c */ /* 0x000fc60003f46270 */
[----:B------:R2:W-:Y:S01]  /*15650*/  @!P5 ST.E.64 [R10.64], R154 ;  /* 0x0000009a0a00d985 */ /* 0x0005e2000c101b08 */
[----:B---3--:R-:W-:-:S04]  /*15660*/  @!P4 LEA R12, P5, R4, R8, 0x2 ;  /* 0x00000008040cc211 */ /* 0x008fc800078a10ff */
        /* <DEDUP_REMOVED lines=8> */
.L_x_1154:
[----:B------:R-:W-:Y:S05]  /*156f0*/  BSYNC B0 ;  /* 0x0000000000007941 */ /* 0x000fea0003800000 */
.L_x_1153:
[----:B--23--:R2:W3:Y:S01]  /*15700*/  SHFL.IDX PT, R9, R18, 0x2, 0x1c1f ;  /* 0x005c1f0012097f89 */ /* 0x00c4e200000e0000 */
[----:B------:R-:W-:Y:S03]  /*15710*/  BSSY B0, `(.L_x_1155) ;  /* 0x0000023000007945 */ /* 0x000fe60003800000 */
[----:B------:R2:W4:Y:S01]  /*15720*/  SHFL.IDX PT, R8, R23, 0x2, 0x1c1f ;  /* 0x005c1f0017087f89 */ /* 0x00052200000e0000 */
[----:B------:R-:W-:Y:S05]  /*15730*/  @P1 BRA `(.L_x_1156) ;  /* 0x0000020000001947 */ /* 0x000fea0003800000 */
[----:B------:R-:W-:Y:S02]  /*15740*/  ISETP.GE.AND P3, PT, R27, c[0x0][0x3c8], PT ;  /* 0x0000f2001b007a0c */ /* 0x000fe40003f66270 */
[----:B------:R-:W-:Y:S02]  /*15750*/  ISETP.GE.AND P5, PT, R7, c[0x0][0x3c8], PT ;  /* 0x0000f20007007a0c */ /* 0x000fe40003fa6270 */
[----:B------:R-:W-:Y:S02]  /*15760*/  ISETP.GE.AND P2, PT, R6, c[0x0][0x3c8], PT ;  /* 0x0000f20006007a0c */ /* 0x000fe40003f46270 */
[----:B------:R-:W-:-:S07]  /*15770*/  ISETP.GE.AND P1, PT, R5, c[0x0][0x3c8], PT ;  /* 0x0000f20005007a0c */ /* 0x000fce0003f26270 */
[----:B----4-:R-:W-:-:S04]  /*15780*/  @!P3 LEA R10, P4, R27, R8, 0x2 ;  /* 0x000000081b0ab211 */ /* 0x010fc800078810ff */
[----:B---3--:R-:W-:Y:S02]  /*15790*/  @!P3 LEA.HI.X R11, R27, R9, R17, 0x2, P4 ;  /* 0x000000091b0bb211 */ /* 0x008fe400020f1411 */
[----:B------:R-:W-:-:S03]  /*157a0*/  @!P5 LEA R14, P4, R7, R8, 0x2 ;  /* 0x00000008070ed211 */ /* 0x000fc600078810ff */
[----:B------:R3:W-:Y:S01]  /*157b0*/  @!P3 ST.E.64 [R10.64], R124 ;  /* 0x0000007c0a00b985 */ /* 0x0007e2000c101b08 */
[-C--:B------:R-:W-:Y:S02]  /*157c0*/  @!P5 LEA.HI.X R15, R7, R9.reuse, R16, 0x2, P4 ;  /* 0x00000009070fd211 */ /* 0x080fe400020f1410 */
[----:B------:R-:W-:Y:S02]  /*157d0*/  ISETP.GE.AND P4, PT, R0, c[0x0][0x3c8], PT ;  /* 0x0000f20000007a0c */ /* 0x000fe40003f86270 */
[C---:B------:R-:W-:Y:S01]  /*157e0*/  @!P2 LEA R12, P3, R6.reuse, R8, 0x2 ;  /* 0x00000008060ca211 */ /* 0x040fe200078610ff */
[----:B------:R4:W-:Y:S03]  /*157f0*/  @!P5 ST.E.64 [R14.64], R128 ;  /* 0x000000800e00d985 */ /* 0x0009e6000c101b08 */
[----:B------:R-:W-:Y:S02]  /*15800*/  @!P2 LEA.HI.X R13, R6, R9, R20, 0x2, P3 ;  /* 0x00000009060da211 */ /* 0x000fe400018f1414 */
[----:B------:R-:W-:-:S03]  /*15810*/  ISETP.GE.AND P3, PT, R4, c[0x0][0x3c8], PT ;  /* 0x0000f20004007a0c */ /* 0x000fc60003f66270 */
[----:B------:R5:W-:Y:S01]  /*15820*/  @!P2 ST.E.64 [R12.64], R140 ;  /* 0x0000008c0c00a985 */ /* 0x000be2000c101b08 */
[----:B------:R-:W-:Y:S02]  /*15830*/  ISETP.GE.AND P2, PT, R3, c[0x0][0x3c8], PT ;  /* 0x0000f20003007a0c */ /* 0x000fe40003f46270 */
[----:B---3--:R-:W-:-:S04]  /*15840*/  @!P1 LEA R10, P5, R5, R8, 0x2 ;  /* 0x00000008050a9211 */ /* 0x008fc800078a10ff */
[----:B------:R-:W-:Y:S02]  /*15850*/  @!P1 LEA.HI.X R11, R5, R9, R19, 0x2, P5 ;  /* 0x00000009050b9211 */ /* 0x000fe400028f1413 */
[----:B----4-:R-:W-:-:S03]  /*15860*/  @!P4 LEA R14, P5, R0, R8, 0x2 ;  /* 0x00000008000ec211 */ /* 0x010fc600078a10ff */
[----:B------:R3:W-:Y:S01]  /*15870*/  @!P1 ST.E.64 [R10.64], R144 ;  /* 0x000000900a009985 */ /* 0x0007e2000c101b08 */
[----:B------:R-:W-:Y:S02]  /*15880*/  ISETP.GE.AND P1, PT, R2, c[0x0][0x3c8], PT ;  /* 0x0000f20002007a0c */ /* 0x000fe40003f26270 */
[----:B------:R-:W-:Y:S02]  /*15890*/  @!P4 LEA.HI.X R15, R0, R9, R21, 0x2, P5 ;  /* 0x00000009000fc211 */ /* 0x000fe400028f1415 */
[----:B-----5:R-:W-:-:S03]  /*158a0*/  @!P3 LEA R12, P5, R4, R8, 0x2 ;  /* 0x00000008040cb211 */ /* 0x020fc600078a10ff */
[----:B------:R4:W-:Y:S01]  /*158b0*/  @!P4 ST.E.64 [R14.64], R156 ;  /* 0x0000009c0e00c985 */ /* 0x0009e2000c101b08 */
[----:B------:R-:W-:-:S05]  /*158c0*/  @!P3 LEA.HI.X R13, R4, R9, R22, 0x2, P5 ;  /* 0x00000009040db211 */ /* 0x000fca00028f1416 */
[----:B------:R4:W-:Y:S01]  /*158d0*/  @!P3 ST.E.64 [R12.64], R160 ;  /* 0x000000a00c00b985 */ /* 0x0009e2000c101b08 */
[----:B---3--:R-:W-:-:S04]  /*158e0*/  @!P2 LEA R10, P5, R3, R8, 0x2 ;  /* 0x00000008030aa211 */ /* 0x008fc800078a10ff */
[----:B------:R-:W-:Y:S02]  /*158f0*/  @!P2 LEA.HI.X R11, R3, R9, R24, 0x2, P5 ;  /* 0x00000009030ba211 */ /* 0x000fe400028f1418 */
[----:B------:R-:W-:-:S03]  /*15900*/  @!P1 LEA R8, P5, R2, R8, 0x2 ;  /* 0x0000000802089211 */ /* 0x000fc600078a10ff */
[----:B------:R4:W-:Y:S01]  /*15910*/  @!P2 ST.E.64 [R10.64], R172 ;  /* 0x000000ac0a00a985 */ /* 0x0009e2000c101b08 */
[----:B------:R-:W-:-:S05]  /*15920*/  @!P1 LEA.HI.X R9, R2, R9, R25, 0x2, P5 ;  /* 0x0000000902099211 */ /* 0x000fca00028f1419 */
[----:B------:R4:W-:Y:S04]  /*15930*/  @!P1 ST.E.64 [R8.64], R176 ;  /* 0x000000b008009985 */ /* 0x0009e8000c101b08 */
.L_x_1156:
[----:B------:R-:W-:Y:S05]  /*15940*/  BSYNC B0 ;  /* 0x0000000000007941 */ /* 0x000fea0003800000 */
.L_x_1155:
[----:B---34-:R3:W4:Y:S04]  /*15950*/  SHFL.IDX PT, R9, R18, 0x3, 0x1c1f ;  /* 0x007c1f0012097f89 */ /* 0x01872800000e0000 */
[----:B------:R3:W1:Y:S01]  /*15960*/  SHFL.IDX PT, R8, R23, 0x3, 0x1c1f ;  /* 0x007c1f0017087f89 */ /* 0x00066200000e0000 */
[----:B------:R-:W-:Y:S05]  /*15970*/  @P0 BRA `(.L_x_1157) ;  /* 0x000004e000000947 */ /* 0x000fea0003800000 */
[----:B------:R-:W-:Y:S02]  /*15980*/  ISETP.GE.AND P0, PT, R27, c[0x0][0x3c8], PT ;  /* 0x0000f2001b007a0c */ /* 0x000fe40003f06270 */
[----:B------:R-:W-:Y:S02]  /*15990*/  ISETP.GE.AND P5, PT, R7, c[0x0][0x3c8], PT ;  /* 0x0000f20007007a0c */ /* 0x000fe40003fa6270 */
[----:B------:R-:W-:Y:S02]  /*159a0*/  ISETP.GE.AND P4, PT, R6, c[0x0][0x3c8], PT ;  /* 0x0000f20006007a0c */ /* 0x000fe40003f86270 */
[----:B------:R-:W-:-:S07]  /*159b0*/  ISETP.GE.AND P3, PT, R5, c[0x0][0x3c8], PT ;  /* 0x0000f20005007a0c */ /* 0x000fce0003f66270 */
[-C--:B-1----:R-:W-:Y:S02]  /*159c0*/  @!P0 LEA R12, P2, R27, R8.reuse, 0x2 ;  /* 0x000000081b0c8211 */ /* 0x082fe400078410ff */
[----:B------:R-:W-:Y:S02]  /*159d0*/  @!P5 LEA R10, P1, R7, R8, 0x2 ;  /* 0x00000008070ad211 */ /* 0x000fe400078210ff */
[-C--:B----4-:R-:W-:Y:S02]  /*159e0*/  @!P0 LEA.HI.X R13, R27, R9.reuse, R17, 0x2, P2 ;  /* 0x000000091b0d8211 */ /* 0x090fe400010f1411 */
[----:B------:R-:W-:Y:S02]  /*159f0*/  ISETP.GE.AND P2, PT, R0, c[0x0][0x3c8], PT ;  /* 0x0000f20000007a0c */ /* 0x000fe40003f46270 */
[----:B------:R-:W-:Y:S01]  /*15a00*/  @!P5 LEA.HI.X R11, R7, R9, R16, 0x2, P1 ;  /* 0x00000009070bd211 */ /* 0x000fe200008f1410 */
[----:B------:R1:W-:Y:S01]  /*15a10*/  @!P0 ST.E.64 [R12.64], R126 ;  /* 0x0000007e0c008985 */ /* 0x0003e2000c101b08 */
[----:B------:R-:W-:-:S02]  /*15a20*/  ISETP.GE.AND P1, PT, R4, c[0x0][0x3c8], PT ;  /* 0x0000f20004007a0c */ /* 0x000fc40003f26270 */
[C---:B------:R-:W-:Y:S01]  /*15a30*/  @!P4 LEA R14, P0, R6.reuse, R8, 0x2 ;  /* 0x00000008060ec211 */ /* 0x040fe200078010ff */
[----:B------:R4:W-:Y:S03]  /*15a40*/  @!P5 ST.E.64 [R10.64], R130 ;  /* 0x000000820a00d985 */ /* 0x0009e6000c101b08 */
[----:B------:R-:W-:Y:S02]  /*15a50*/  @!P4 LEA.HI.X R15, R6, R9, R20, 0x2, P0 ;  /* 0x00000009060fc211 */ /* 0x000fe400000f1414 */
[----:B------:R-:W-:-:S03]  /*15a60*/  ISETP.GE.AND P0, PT, R3, c[0x0][0x3c8], PT ;  /* 0x0000f20003007a0c */ /* 0x000fc60003f06270 */
        /* <DEDUP_REMOVED lines=19> */
.L_x_1149:
[----:B------:R-:W3:Y:S02]  /*15ba0*/  S2R R4, SR_TID.X ;  /* 0x0000000000047919 */ /* 0x000ee40000002100 */
[----:B---3--:R-:W-:-:S13]  /*15bb0*/  ISETP.GT.AND P0, PT, R4, 0x7f, PT ;  /* 0x0000007f0400780c */ /* 0x008fda0003f04270 */
[----:B------:R-:W-:Y:S05]  /*15bc0*/  @P0 BRA `(.L_x_1157) ;  /* 0x0000029000000947 */ /* 0x000fea0003800000 */
[----:B--2---:R-:W2:Y:S01]  /*15bd0*/  LDL.LU R3, [R1+0x58] ;  /* 0x0000580001037983 */ /* 0x004ea20000300800 */
[----:B------:R-:W-:-:S05]  /*15be0*/  MOV R2, c[0x0][0x4e8] ;  /* 0x00013a0000027a02 */ /* 0x000fca0000000f00 */
[----:B------:R-:W-:Y:S01]  /*15bf0*/  IMAD R0, R2, c[0x0][0x388], RZ ;  /* 0x0000e20002007a24 */ /* 0x000fe200078e02ff */
[----:B--2---:R-:W-:-:S04]  /*15c00*/  IADD3 R4, R3, R4, RZ ;  /* 0x0000000403047210 */ /* 0x004fc80007ffe0ff */
[----:B------:R-:W-:-:S13]  /*15c10*/  ISETP.GE.AND P0, PT, R4, R0, PT ;  /* 0x000000000400720c */ /* 0x000fda0003f06270 */
[----:B------:R-:W-:Y:S05]  /*15c20*/  @P0 BRA `(.L_x_1157) ;  /* 0x0000023000000947 */ /* 0x000fea0003800000 */
[----:B------:R-:W2:Y:S04]  /*15c30*/  LDL.LU R3, [R1+0x44] ;  /* 0x0000440001037983 */ /* 0x000ea80000300800 */
[----:B------:R-:W3:Y:S04]  /*15c40*/  LDL.LU R9, [R1+0x50] ;  /* 0x0000500001097983 */ /* 0x000ee80000300800 */
[----:B------:R-:W4:Y:S01]  /*15c50*/  LDL.LU R8, [R1+0x54] ;  /* 0x0000540001087983 */ /* 0x000f220000300800 */
[----:B------:R-:W-:-:S13]  /*15c60*/  ISETP.NE.AND P0, PT, R2, 0x1, PT ;  /* 0x000000010200780c */ /* 0x000fda0003f05270 */
[----:B------:R-:W-:Y:S01]  /*15c70*/  @P0 IMAD.HI.U32 R7, R4, c[0x0][0x4ec], RZ ;  /* 0x00013b0004070a27 */ /* 0x000fe200078e00ff */
[----:B--2---:R-:W-:Y:S02]  /*15c80*/  SHF.R.S32.HI R0, RZ, 0x1f, R3 ;  /* 0x0000001fff007819 */ /* 0x004fe40000011403 */
[----:B---3--:R-:W-:-:S03]  /*15c90*/  SHF.R.S32.HI R6, RZ, 0x1f, R9 ;  /* 0x0000001fff067819 */ /* 0x008fc60000011409 */
[----:B------:R-:W-:-:S04]  /*15ca0*/  IMAD R0, R0, c[0x0][0x4d0], RZ ;  /* 0x0001340000007a24 */ /* 0x000fc800078e02ff */
[C---:B------:R-:W-:Y:S01]  /*15cb0*/  IMAD R5, R3.reuse, c[0x0][0x4d4], R0 ;  /* 0x0001350003057a24 */ /* 0x040fe200078e0200 */
[----:B------:R-:W-:Y:S01]  /*15cc0*/  MOV R0, R4 ;  /* 0x0000000400007202 */ /* 0x000fe20000000f00 */
[----:B------:R-:W-:Y:S01]  /*15cd0*/  IMAD.WIDE.U32 R2, R3, c[0x0][0x4d0], RZ ;  /* 0x0001340003027a25 */ /* 0x000fe200078e00ff */
[----:B------:R-:W-:-:S03]  /*15ce0*/  @P0 SHF.R.U32.HI R0, RZ, c[0x0][0x4f0], R7 ;  /* 0x00013c00ff000a19 */ /* 0x000fc60000011607 */
[----:B------:R-:W-:Y:S01]  /*15cf0*/  IMAD R6, R6, c[0x0][0x4d8], RZ ;  /* 0x0001360006067a24 */ /* 0x000fe200078e02ff */
[----:B------:R-:W-:Y:S02]  /*15d00*/  IADD3 R3, R3, R5, RZ ;  /* 0x0000000503037210 */ /* 0x000fe40007ffe0ff */
[----:B----4-:R-:W-:Y:S01]  /*15d10*/  SHF.R.S32.HI R5, RZ, 0x1f, R8 ;  /* 0x0000001fff057819 */ /* 0x010fe20000011408 */
[C---:B------:R-:W-:Y:S01]  /*15d20*/  IMAD R7, R9.reuse, c[0x0][0x4dc], R6 ;  /* 0x0001370009077a24 */ /* 0x040fe200078e0206 */
[----:B------:R-:W-:Y:S01]  /*15d30*/  IADD3 R6, -R0, RZ, RZ ;  /* 0x000000ff00067210 */ /* 0x000fe20007ffe1ff */
[----:B------:R-:W-:-:S04]  /*15d40*/  IMAD.WIDE.U32 R2, R9, c[0x0][0x4d8], R2 ;  /* 0x0001360009027a25 */ /* 0x000fc800078e0002 */
[----:B------:R-:W-:Y:S01]  /*15d50*/  IMAD R5, R5, c[0x0][0x4e0], RZ ;  /* 0x0001380005057a24 */ /* 0x000fe200078e02ff */
[----:B------:R-:W-:Y:S01]  /*15d60*/  IADD3 R3, R3, R7, RZ ;  /* 0x0000000703037210 */ /* 0x000fe20007ffe0ff */
[----:B------:R-:W-:Y:S01]  /*15d70*/  IMAD R4, R6, c[0x0][0x4e8], R4 ;  /* 0x00013a0006047a24 */ /* 0x000fe200078e0204 */
[----:B------:R-:W-:Y:S01]  /*15d80*/  SHF.R.S32.HI R7, RZ, 0x1f, R0 ;  /* 0x0000001fff077819 */ /* 0x000fe20000011400 */
[C---:B------:R-:W-:Y:S02]  /*15d90*/  IMAD R6, R8.reuse, c[0x0][0x4e4], R5 ;  /* 0x0001390008067a24 */ /* 0x040fe400078e0205 */
[----:B------:R-:W-:Y:S01]  /*15da0*/  IMAD.WIDE.U32 R2, R8, c[0x0][0x4e0], R2 ;  /* 0x0001380008027a25 */ /* 0x000fe200078e0002 */
[----:B------:R-:W-:-:S04]  /*15db0*/  SHF.R.S32.HI R5, RZ, 0x1f, R4 ;  /* 0x0000001fff057819 */ /* 0x000fc80000011404 */
[----:B------:R-:W-:Y:S01]  /*15dc0*/  IADD3 R2, P0, R0, R2, RZ ;  /* 0x0000000200027210 */ /* 0x000fe20007f1e0ff */
[----:B------:R-:W-:-:S03]  /*15dd0*/  IMAD R0, R5, c[0x0][0x4c8], RZ ;  /* 0x0001320005007a24 */ /* 0x000fc600078e02ff */
[----:B------:R-:W-:Y:S01]  /*15de0*/  IADD3.X R3, R7, R3, R6, P0, !PT ;  /* 0x0000000307037210 */ /* 0x000fe200007fe406 */
[----:B------:R-:W-:-:S04]  /*15df0*/  IMAD R0, R4, c[0x0][0x4cc], R0 ;  /* 0x0001330004007a24 */ /* 0x000fc800078e0200 */
[----:B------:R-:W-:-:S05]  /*15e00*/  IMAD.WIDE.U32 R2, R4, c[0x0][0x4c8], R2 ;  /* 0x0001320004027a25 */ /* 0x000fca00078e0002 */
[----:B------:R-:W-:Y:S02]  /*15e10*/  IADD3 R0, R3, R0, RZ ;  /* 0x0000000003007210 */ /* 0x000fe40007ffe0ff */
[----:B------:R-:W-:-:S04]  /*15e20*/  LEA R4, P0, R2, c[0x0][0x4a8], 0x2 ;  /* 0x00012a0002047a11 */ /* 0x000fc800078010ff */
[----:B------:R-:W-:Y:S02]  /*15e30*/  LEA.HI.X R5, R2, c[0x0][0x4ac], R0, 0x2, P0 ;  /* 0x00012b0002057a11 */ /* 0x000fe400000f1400 */
[----:B------:R-:W-:-:S05]  /*15e40*/  MOV R0, 0xff800000 ;  /* 0xff80000000007802 */ /* 0x000fca0000000f00 */
[----:B------:R2:W-:Y:S02]  /*15e50*/  STG.E [R4.64], R0 ;  /* 0x0000000004007986 */ /* 0x0005e4000c101908 */
.L_x_1157:
[----:B------:R-:W-:Y:S05]  /*15e60*/  BSYNC B1 ;  /* 0x0000000000017941 */ /* 0x000fea0003800000 */
.L_x_1148:
[----:B--2---:R-:W2:Y:S02]  /*15e70*/  LDL R0, [R1+0x64] ;  /* 0x0000640001007983 */ /* 0x004ea40000100800 */
[----:B--2---:R-:W-:-:S13]  /*15e80*/  ISETP.NE.AND P0, PT, R0, RZ, PT ;  /* 0x000000ff0000720c */ /* 0x004fda0003f05270 */
[----:B------:R-:W-:Y:S01]  /*15e90*/  @P0 WARPSYNC 0xffffffff ;  /* 0xffffffff00000948 */ /* 0x000fe20003800000 */
[----:B------:R-:W-:Y:S06]  /*15ea0*/  @P0 BAR.SYNC.DEFER_BLOCKING 0x5, 0x80 ;  /* 0x0142000000000b1d */ /* 0x000fec0000010000 */
[----:B------:R-:W2:Y:S04]  /*15eb0*/  @P0 LDS R0, [0xb100] ;  /* 0x00b10000ff000984 */ /* 0x000ea80000000800 */
[----:B--2---:R2:W-:Y:S04]  /*15ec0*/  @P0 STL [R1+0x5c], R0 ;  /* 0x00005c0001000387 */ /* 0x0045e80000100800 */
[----:B------:R-:W-:Y:S06]  /*15ed0*/  @P0 BAR.ARV 0x4, 0x80 ;  /* 0x0102000000000b1d */ /* 0x000fec0000002000 */
[----:B------:R-:W-:Y:S05]  /*15ee0*/  @P0 BRA `(.L_x_1158) ;  /* 0x0000009000000947 */ /* 0x000fea0003800000 */
[----:B------:R-:W-:Y:S05]  /*15ef0*/  BRA.DIV ~URZ, `(.L_x_1159) ;  /* 0x00000a627f007947 */ /* 0x000fea000b800000 */
[----:B--2---:R2:W3:Y:S02]  /*15f00*/  SHFL.IDX PT, R0, R26, RZ, 0x1f ;  /* 0x00001fff1a007589 */ /* 0x0044e400000e0000 */
.L_x_1176:
[----:B------:R-:W5:Y:S01]  /*15f10*/  S2R R2, SR_TID.X ;  /* 0x0000000000027919 */ /* 0x000f620000002100 */
[----:B------:R-:W-:Y:S03]  /*15f20*/  WARPSYNC 0xffffffff ;  /* 0xffffffff00007948 */ /* 0x000fe60003800000 */
[----:B------:R-:W-:Y:S06]  /*15f30*/  BAR.SYNC.DEFER_BLOCKING 0x4, 0x80 ;  /* 0x0102000000007b1d */ /* 0x000fec0000010000 */
[----:B---3--:R3:W-:Y:S01]  /*15f40*/  STL [R1+0x5c], R0 ;  /* 0x00005c0001007387 */ /* 0x0087e20000100800 */
[----:B-----5:R-:W-:-:S13]  /*15f50*/  LOP3.LUT P0, RZ, R2, 0x7f, RZ, 0xc0, !PT ;  /* 0x0000007f02ff7812 */ /* 0x020fda000780c0ff */
[----:B------:R3:W-:Y:S04]  /*15f60*/  @!P0 STS [0xb100], R26 ;  /* 0x00b1001aff008388 */ /* 0x0007e80000000800 */
[----:B------:R-:W-:Y:S06]  /*15f70*/  BAR.ARV 0x5, 0x80 ;  /* 0x0142000000007b1d */ /* 0x000fec0000002000 */
.L_x_1158:
[----:B--23--:R-:W2:Y:S02]  /*15f80*/  LDL R0, [R1+0x5c] ;  /* 0x00005c0001007983 */ /* 0x00cea40000100800 */
[----:B--2---:R-:W-:-:S13]  /*15f90*/  ISETP.GE.AND P0, PT, R0, c[0x0][0x538], PT ;  /* 0x00014e0000007a0c */ /* 0x004fda0003f06270 */
[----:B-1--4-:R-:W-:Y:S01]  /*15fa0*/  @P0 CALL.REL.NOINC `(.L_x_1160) ;  /* 0x0000001000000944 */ /* 0x012fe20003c00000 */
[----:B------:R-:W-:Y:S05]  /*15fb0*/  BRA `(.L_x_1161) ;  /* 0xfffea76000007947 */ /* 0x000fea000383ffff */
.L_x_1160:
[----:B------:R-:W-:Y:S05]  /*15fc0*/  EXIT ;  /* 0x000000000000794d */ /* 0x000fea0003800000 */
.L_x_1112:
[----:B------:R-:W-:Y:S01]  /*15fd0*/  IMAD.MOV.U32 R10, RZ, RZ, R2 ;  /* 0x000000ffff0a7224 */ /* 0x000fe200078e0002 */
[----:B-1----:R-:W-:Y:S01]  /*15fe0*/  MOV R8, RZ ;  /* 0x000000ff00087202 */ /* 0x002fe20000000f00 */
[----:B------:R-:W-:Y:S01]  /*15ff0*/  IMAD.MOV.U32 R7, RZ, RZ, 0x181f ;  /* 0x0000181fff077424 */ /* 0x000fe200078e00ff */
[----:B------:R-:W-:Y:S02]  /*16000*/  MOV R9, 0x16020 ;  /* 0x0001602000097802 */ /* 0x000fe40000000f00 */
[----:B------:R-:W-:Y:S05]  /*16010*/  CALL.REL.NOINC `($__internal_17_$__cuda_sm70_shflsync_idx_p) ;  /* 0x000009f000007944 */ /* 0x000fea0003c00000 */
[----:B------:R-:W-:Y:S01]  /*16020*/  MOV R5, R7 ;  /* 0x0000000700057202 */ /* 0x000fe20000000f00 */
[----:B------:R-:W-:Y:S05]  /*16030*/  BRA `(.L_x_1162) ;  /* 0xfffeb54000007947 */ /* 0x000fea000383ffff */
.L_x_1113:
[----:B------:R-:W-:Y:S01]  /*16040*/  IMAD.MOV.U32 R10, RZ, RZ, R3 ;  /* 0x000000ffff0a7224 */ /* 0x000fe200078e0003 */
[----:B-1----:R-:W-:Y:S01]  /*16050*/  MOV R8, RZ ;  /* 0x000000ff00087202 */ /* 0x002fe20000000f00 */
[----:B------:R-:W-:Y:S01]  /*16060*/  IMAD.MOV.U32 R7, RZ, RZ, 0x181f ;  /* 0x0000181fff077424 */ /* 0x000fe200078e00ff */
[----:B------:R-:W-:Y:S02]  /*16070*/  MOV R9, 0x16090 ;  /* 0x0001609000097802 */ /* 0x000fe40000000f00 */
[----:B--23--:R-:W-:Y:S05]  /*16080*/  CALL.REL.NOINC `($__internal_17_$__cuda_sm70_shflsync_idx_p) ;  /* 0x0000098000007944 */ /* 0x00cfea0003c00000 */
[----:B------:R-:W-:Y:S01]  /*16090*/  MOV R4, R7 ;  /* 0x0000000700047202 */ /* 0x000fe20000000f00 */
[----:B------:R-:W-:Y:S05]  /*160a0*/  BRA `(.L_x_1163) ;  /* 0xfffeb4f000007947 */ /* 0x000fea000383ffff */
.L_x_1116:
[----:B------:R-:W-:Y:S01]  /*160b0*/  IMAD.MOV.U32 R10, RZ, RZ, R2 ;  /* 0x000000ffff0a7224 */ /* 0x000fe200078e0002 */
[----:B------:R-:W-:Y:S01]  /*160c0*/  MOV R8, 0x1 ;  /* 0x0000000100087802 */ /* 0x000fe20000000f00 */
[----:B------:R-:W-:Y:S01]  /*160d0*/  IMAD.MOV.U32 R7, RZ, RZ, 0x181f ;  /* 0x0000181fff077424 */ /* 0x000fe200078e00ff */
[----:B------:R-:W-:-:S02]  /*160e0*/  MOV R9, 0x16100 ;  /* 0x0001610000097802 */ /* 0x000fc40000000f00 */
[----:B-1234-:R-:W-:Y:S05]  /*160f0*/  CALL.REL.NOINC `($__internal_17_$__cuda_sm70_shflsync_idx_p) ;  /* 0x0000091000007944 */ /* 0x01efea0003c00000 */
[----:B------:R-:W-:Y:S01]  /*16100*/  IMAD.MOV.U32 R6, RZ, RZ, R7 ;  /* 0x000000ffff067224 */ /* 0x000fe200078e0007 */
[----:B------:R-:W-:Y:S01]  /*16110*/  MOV R8, 0x1 ;  /* 0x0000000100087802 */ /* 0x000fe20000000f00 */
[----:B------:R-:W-:Y:S01]  /*16120*/  IMAD.MOV.U32 R10, RZ, RZ, R3 ;  /* 0x000000ffff0a7224 */ /* 0x000fe200078e0003 */
[----:B------:R-:W-:-:S02]  /*16130*/  MOV R7, 0x181f ;  /* 0x0000181f00077802 */ /* 0x000fc40000000f00 */
[----:B------:R-:W-:Y:S02]  /*16140*/  MOV R9, 0x16160 ;  /* 0x0001616000097802 */ /* 0x000fe40000000f00 */
[----:B------:R-:W-:Y:S05]  /*16150*/  CALL.REL.NOINC `($__internal_17_$__cuda_sm70_shflsync_idx_p) ;  /* 0x000008b000007944 */ /* 0x000fea0003c00000 */
[----:B------:R-:W-:Y:S01]  /*16160*/  MOV R4, R7 ;  /* 0x0000000700047202 */ /* 0x000fe20000000f00 */
[----:B------:R-:W-:Y:S05]  /*16170*/  BRA `(.L_x_1164) ;  /* 0xfffeb52000007947 */ /* 0x000fea000383ffff */
.L_x_1119:
[----:B------:R-:W-:Y:S01]  /*16180*/  IMAD.MOV.U32 R10, RZ, RZ, R2 ;  /* 0x000000ffff0a7224 */ /* 0x000fe200078e0002 */
[----:B------:R-:W-:Y:S01]  /*16190*/  MOV R8, 0x2 ;  /* 0x0000000200087802 */ /* 0x000fe20000000f00 */
[----:B------:R-:W-:Y:S01]  /*161a0*/  IMAD.MOV.U32 R7, RZ, RZ, 0x181f ;  /* 0x0000181fff077424 */ /* 0x000fe200078e00ff */
[----:B------:R-:W-:Y:S02]  /*161b0*/  MOV R9, 0x161d0 ;  /* 0x000161d000097802 */ /* 0x000fe40000000f00 */
[----:B-123--:R-:W-:Y:S05]  /*161c0*/  CALL.REL.NOINC `($__internal_17_$__cuda_sm70_shflsync_idx_p) ;  /* 0x0000084000007944 */ /* 0x00efea0003c00000 */
[----:B------:R-:W-:Y:S01]  /*161d0*/  MOV R6, R7 ;  /* 0x0000000700067202 */ /* 0x000fe20000000f00 */
[----:B------:R-:W-:Y:S05]  /*161e0*/  BRA `(.L_x_1165) ;  /* 0xfffeb59000007947 */ /* 0x000fea000383ffff */
.L_x_1120:
[----:B------:R-:W-:Y:S01]  /*161f0*/  IMAD.MOV.U32 R10, RZ, RZ, R3 ;  /* 0x000000ffff0a7224 */ /* 0x000fe200078e0003 */
[----:B------:R-:W-:Y:S01]  /*16200*/  MOV R8, 0x2 ;  /* 0x0000000200087802 */ /* 0x000fe20000000f00 */
[----:B------:R-:W-:Y:S01]  /*16210*/  IMAD.MOV.U32 R7, RZ, RZ, 0x181f ;  /* 0x0000181fff077424 */ /* 0x000fe200078e00ff */
[----:B------:R-:W-:Y:S02]  /*16220*/  MOV R9, 0x16240 ;  /* 0x0001624000097802 */ /* 0x000fe40000000f00 */
[----:B-1234-:R-:W-:Y:S05]  /*16230*/  CALL.REL.NOINC `($__internal_17_$__cuda_sm70_shflsync_idx_p) ;  /* 0x000007d000007944 */ /* 0x01efea0003c00000 */
[----:B------:R-:W-:Y:S01]  /*16240*/  MOV R4, R7 ;  /* 0x0000000700047202 */ /* 0x000fe20000000f00 */
[----:B------:R-:W-:Y:S05]  /*16250*/  BRA `(.L_x_1166) ;  /* 0xfffeb54000007947 */ /* 0x000fea000383ffff */
.L_x_1123:
        /* <DEDUP_REMOVED lines=13> */
.L_x_1126:
[----:B------:R-:W-:Y:S01]  /*16330*/  IMAD.MOV.U32 R10, RZ, RZ, R2 ;  /* 0x000000ffff0a7224 */ /* 0x000fe200078e0002 */
[----:B------:R-:W-:Y:S01]  /*16340*/  MOV R8, 0x4 ;  /* 0x0000000400087802 */ /* 0x000fe20000000f00 */
[----:B------:R-:W-:Y:S01]  /*16350*/  IMAD.MOV.U32 R7, RZ, RZ, 0x181f ;  /* 0x0000181fff077424 */ /* 0x000fe200078e00ff */
[----:B------:R-:W-:Y:S02]  /*16360*/  MOV R9, 0x16380 ;  /* 0x0001638000097802 */ /* 0x000fe40000000f00 */
[----:B-1234-:R-:W-:Y:S05]  /*16370*/  CALL.REL.NOINC `($__internal_17_$__cuda_sm70_shflsync_idx_p) ;  /* 0x0000069000007944 */ /* 0x01efea0003c00000 */
[----:B------:R-:W-:Y:S01]  /*16380*/  MOV R6, R7 ;  /* 0x0000000700067202 */ /* 0x000fe20000000f00 */
[----:B------:R-:W-:Y:S05]  /*16390*/  BRA `(.L_x_1168) ;  /* 0xfffeb5d000007947 */ /* 0x000fea000383ffff */
.L_x_1127:
[----:B------:R-:W-:Y:S01]  /*163a0*/  IMAD.MOV.U32 R10, RZ, RZ, R3 ;  /* 0x000000ffff0a7224 */ /* 0x000fe200078e0003 */
[----:B------:R-:W-:Y:S01]  /*163b0*/  MOV R8, 0x4 ;  /* 0x0000000400087802 */ /* 0x000fe20000000f00 */
[----:B------:R-:W-:Y:S01]  /*163c0*/  IMAD.MOV.U32 R7, RZ, RZ, 0x181f ;  /* 0x0000181fff077424 */ /* 0x000fe200078e00ff */
[----:B------:R-:W-:Y:S02]  /*163d0*/  MOV R9, 0x163f0 ;  /* 0x000163f000097802 */ /* 0x000fe40000000f00 */
[----:B-1234-:R-:W-:Y:S05]  /*163e0*/  CALL.REL.NOINC `($__internal_17_$__cuda_sm70_shflsync_idx_p) ;  /* 0x0000062000007944 */ /* 0x01efea0003c00000 */
[----:B------:R-:W-:Y:S01]  /*163f0*/  MOV R4, R7 ;  /* 0x0000000700047202 */ /* 0x000fe20000000f00 */
[----:B------:R-:W-:Y:S05]  /*16400*/  BRA `(.L_x_1169) ;  /* 0xfffeb58000007947 */ /* 0x000fea000383ffff */
.L_x_1130:
        /* <DEDUP_REMOVED lines=13> */
.L_x_1133:
[----:B------:R-:W-:Y:S01]  /*164e0*/  IMAD.MOV.U32 R10, RZ, RZ, R2 ;  /* 0x000000ffff0a7224 */ /* 0x000fe200078e0002 */
[----:B------:R-:W-:Y:S01]  /*164f0*/  MOV R8, 0x6 ;  /* 0x0000000600087802 */ /* 0x000fe20000000f00 */
[----:B------:R-:W-:Y:S01]  /*16500*/  IMAD.MOV.U32 R7, RZ, RZ, 0x181f ;  /* 0x0000181fff077424 */ /* 0x000fe200078e00ff */
[----:B------:R-:W-:Y:S02]  /*16510*/  MOV R9, 0x16530 ;  /* 0x0001653000097802 */ /* 0x000fe40000000f00 */
[----:B-1234-:R-:W-:Y:S05]  /*16520*/  CALL.REL.NOINC `($__internal_17_$__cuda_sm70_shflsync_idx_p) ;  /* 0x000004e000007944 */ /* 0x01efea0003c00000 */
[----:B------:R-:W-:Y:S01]  /*16530*/  MOV R6, R7 ;  /* 0x0000000700067202 */ /* 0x000fe20000000f00 */
[----:B------:R-:W-:Y:S05]  /*16540*/  BRA `(.L_x_1171) ;  /* 0xfffeb61000007947 */ /* 0x000fea000383ffff */
.L_x_1134:
[----:B------:R-:W-:Y:S01]  /*16550*/  IMAD.MOV.U32 R10, RZ, RZ, R3 ;  /* 0x000000ffff0a7224 */ /* 0x000fe200078e0003 */
[----:B------:R-:W-:Y:S01]  /*16560*/  MOV R8, 0x6 ;  /* 0x0000000600087802 */ /* 0x000fe20000000f00 */
[----:B------:R-:W-:Y:S01]  /*16570*/  IMAD.MOV.U32 R7, RZ, RZ, 0x181f ;  /* 0x0000181fff077424 */ /* 0x000fe200078e00ff */
[----:B------:R-:W-:Y:S02]  /*16580*/  MOV R9, 0x165a0 ;  /* 0x000165a000097802 */ /* 0x000fe40000000f00 */
[----:B-1234-:R-:W-:Y:S05]  /*16590*/  CALL.REL.NOINC `($__internal_17_$__cuda_sm70_shflsync_idx_p) ;  /* 0x0000047000007944 */ /* 0x01efea0003c00000 */
[----:B------:R-:W-:Y:S01]  /*165a0*/  MOV R4, R7 ;  /* 0x0000000700047202 */ /* 0x000fe20000000f00 */
[----:B------:R-:W-:Y:S05]  /*165b0*/  BRA `(.L_x_1172) ;  /* 0xfffeb5c000007947 */ /* 0x000fea000383ffff */
.L_x_1137:
        /* <DEDUP_REMOVED lines=13> */
.L_x_1144:
[----:B--2---:R1:W5:Y:S01]  /*16690*/  LDL R0, [R1+0x10] ;  /* 0x0000100001007983 */ /* 0x0043620000100800 */
[----:B------:R-:W-:Y:S02]  /*166a0*/  MOV R3, 0x2 ;  /* 0x0000000200037802 */ /* 0x000fe40000000f00 */
[----:B------:R-:W-:Y:S02]  /*166b0*/  MOV R8, 0x166d0 ;  /* 0x000166d000087802 */ /* 0x000fe40000000f00 */
[----:B-1---5:R-:W-:Y:S05]  /*166c0*/  CALL.REL.NOINC `($__internal_16_$__cuda_sm70_shflsync_bfly_p) ;  /* 0x0000030000007944 */ /* 0x022fea0003c00000 */
[----:B--2---:R-:W-:Y:S01]  /*166d0*/  MOV R2, R3 ;  /* 0x0000000300027202 */ /* 0x004fe20000000f00 */
[----:B-1----:R-:W-:Y:S05]  /*166e0*/  BRA `(.L_x_1174) ;  /* 0xffffda7000007947 */ /* 0x002fea000383ffff */
.L_x_1145:
[----:B------:R-:W-:Y:S01]  /*166f0*/  IMAD.MOV.U32 R0, RZ, RZ, R2 ;  /* 0x000000ffff007224 */ /* 0x000fe200078e0002 */
[----:B------:R-:W-:Y:S02]  /*16700*/  MOV R3, 0x1 ;  /* 0x0000000100037802 */ /* 0x000fe40000000f00 */
[----:B------:R-:W-:Y:S02]  /*16710*/  MOV R8, 0x16730 ;  /* 0x0001673000087802 */ /* 0x000fe40000000f00 */
[----:B-----5:R-:W-:Y:S05]  /*16720*/  CALL.REL.NOINC `($__internal_16_$__cuda_sm70_shflsync_bfly_p) ;  /* 0x000002a000007944 */ /* 0x020fea0003c00000 */
[----:B-1----:R1:W5:Y:S01]  /*16730*/  LDL R0, [R1+0x14] ;  /* 0x0000140001007983 */ /* 0x0023620000100800 */
[----:B--2---:R-:W-:Y:S01]  /*16740*/  FADD.FTZ R2, R2, R3 ;  /* 0x0000000302027221 */ /* 0x004fe20000010000 */
[----:B------:R-:W-:-:S02]  /*16750*/  MOV R3, 0x2 ;  /* 0x0000000200037802 */ /* 0x000fc40000000f00 */
[----:B------:R-:W-:Y:S02]  /*16760*/  MOV R8, 0x16780 ;  /* 0x0001678000087802 */ /* 0x000fe40000000f00 */
[----:B-1---5:R-:W-:Y:S05]  /*16770*/  CALL.REL.NOINC `($__internal_16_$__cuda_sm70_shflsync_bfly_p) ;  /* 0x0000025000007944 */ /* 0x022fea0003c00000 */
[----:B-1----:R-:W3:Y:S01]  /*16780*/  LDL.LU R0, [R1+0x14] ;  /* 0x0000140001007983 */ /* 0x002ee20000300800 */
[----:B------:R-:W-:Y:S01]  /*16790*/  MOV R8, 0x167e0 ;  /* 0x000167e000087802 */ /* 0x000fe20000000f00 */
[----:B--23--:R-:W-:Y:S01]  /*167a0*/  FADD.FTZ R4, R0, R3 ;  /* 0x0000000300047221 */ /* 0x00cfe20000010000 */
[----:B------:R-:W-:-:S04]  /*167b0*/  MOV R3, 0x1 ;  /* 0x0000000100037802 */ /* 0x000fc80000000f00 */
[----:B------:R-:W-:Y:S02]  /*167c0*/  MOV R0, R4 ;  /* 0x0000000400007202 */ /* 0x000fe40000000f00 */
[----:B------:R-:W-:Y:S05]  /*167d0*/  CALL.REL.NOINC `($__internal_16_$__cuda_sm70_shflsync_bfly_p) ;  /* 0x000001f000007944 */ /* 0x000fea0003c00000 */
[----:B-1----:R1:W5:Y:S01]  /*167e0*/  LDL R0, [R1+0x18] ;  /* 0x0000180001007983 */ /* 0x0023620000100800 */
[----:B--2---:R-:W-:Y:S01]  /*167f0*/  FADD.FTZ R4, R4, R3 ;  /* 0x0000000304047221 */ /* 0x004fe20000010000 */
[----:B------:R-:W-:Y:S02]  /*16800*/  MOV R3, 0x2 ;  /* 0x0000000200037802 */ /* 0x000fe40000000f00 */
        /* <DEDUP_REMOVED lines=19> */
[----:B--2---:R-:W-:Y:S01]  /*16940*/  MOV R8, R3 ;  /* 0x0000000300087202 */ /* 0x004fe20000000f00 */
[----:B-1----:R-:W-:Y:S05]  /*16950*/  BRA `(.L_x_1175) ;  /* 0xffffd93000007947 */ /* 0x002fea000383ffff */
.L_x_1159:
[----:B------:R-:W-:Y:S01]  /*16960*/  IMAD.MOV.U32 R10, RZ, RZ, R26 ;  /* 0x000000ffff0a7224 */ /* 0x000fe200078e001a */
[----:B-1----:R-:W-:Y:S01]  /*16970*/  MOV R8, RZ ;  /* 0x000000ff00087202 */ /* 0x002fe20000000f00 */
[----:B------:R-:W-:Y:S01]  /*16980*/  IMAD.MOV.U32 R7, RZ, RZ, 0x1f ;  /* 0x0000001fff077424 */ /* 0x000fe200078e00ff */
[----:B----4-:R-:W-:Y:S02]  /*16990*/  MOV R9, 0x169b0 ;  /* 0x000169b000097802 */ /* 0x010fe40000000f00 */
[----:B--23--:R-:W-:Y:S05]  /*169a0*/  CALL.REL.NOINC `($__internal_17_$__cuda_sm70_shflsync_idx_p) ;  /* 0x0000006000007944 */ /* 0x00cfea0003c00000 */
[----:B------:R-:W-:Y:S01]  /*169b0*/  MOV R0, R7 ;  /* 0x0000000700007202 */ /* 0x000fe20000000f00 */
[----:B------:R-:W-:Y:S05]  /*169c0*/  BRA `(.L_x_1176) ;  /* 0xfffff54000007947 */ /* 0x000fea000383ffff */
        .weak           $__internal_16_$__cuda_sm70_shflsync_bfly_p
        .type           $__internal_16_$__cuda_sm70_shflsync_bfly_p,@function
        .size           $__internal_16_$__cuda_sm70_shflsync_bfly_p,($__internal_17_$__cuda_sm70_shflsync_idx_p - $__internal_16_$__cuda_sm70_shflsync_bfly_p)
$__internal_16_$__cuda_sm70_shflsync_bfly_p:
[----:B------:R-:W-:Y:S01]  /*169d0*/  MOV R9, 0x0 ;  /* 0x0000000000097802 */ /* 0x000fe20000000f00 */
[----:B------:R-:W-:Y:S04]  /*169e0*/  WARPSYNC R7 ;  /* 0x0000000700007348 */ /* 0x000fe80003800000 */
[----:B------:R1:W2:Y:S01]  /*169f0*/  SHFL.BFLY PT, R3, R0, R3, R10 ;  /* 0x0c00000300037389 */ /* 0x0002a200000e000a */
[----:B------:R-:W-:Y:S05]  /*16a00*/  RET.REL.NODEC R8 `(_ZN7cutlass13device_kernelIN5flash19enable_sm80_to_sm89INS1_16FlashAttnFwdSm80INS1_25CollectiveMainloopFwdSm80ILi4ELi1ELb0EN4cute5tupleIJNS5_1CILi128EEENS7_ILi112EEENS7_ILi64EEEEEELi64ENS_6half_tEfNS_4arch4Sm80ELb1ELb0ELb1ELb0ELb0ELb0ELb1ELb1EEENS1_21CollectiveEpilogueFwdINS6_IJS8_SA_S9_EEENS6_IJNS7_ILi1EEESI_SI_EEESC_SE_Li128ELb0ELb1ELb1ELb0EEENS1_30DynamicPersistentTileSchedulerILi128ELi128ELb1ELb1ELb0EEEEEEEEEvNT_6ParamsE) ;  /* 0xfffe95f008007950 */ /* 0x000fea0003c3ffff */
        .weak           $__internal_17_$__cuda_sm70_shflsync_idx_p
        .type           $__internal_17_$__cuda_sm70_shflsync_idx_p,@function
        .size           $__internal_17_$__cuda_sm70_shflsync_idx_p,(.L_x_1636 - $__internal_17_$__cuda_sm70_shflsync_idx_p)
$__internal_17_$__cuda_sm70_shflsync_idx_p:
[----:B------:R-:W-:-:S04]  /*16a10*/  MOV R12, 0xffffffff ;  /* 0xffffffff000c7802 */ /* 0x000fc80000000f00 */
[----:B------:R-:W-:Y:S04]  /*16a20*/  WARPSYNC R12 ;  /* 0x0000000c00007348 */ /* 0x000fe80003800000 */
[----:B------:R1:W2:Y:S02]  /*16a30*/  SHFL.IDX PT, R7, R10, R8, R7 ;  /* 0x000000080a077389 */ /* 0x0002a400000e0007 */
[----:B-1----:R-:W-:Y:S02]  /*16a40*/  MOV R8, R9 ;  /* 0x0000000900087202 */ /* 0x002fe40000000f00 */
[----:B------:R-:W-:-:S04]  /*16a50*/  MOV R9, 0x0 ;  /* 0x0000000000097802 */ /* 0x000fc80000000f00 */
[----:B--2---:R-:W-:Y:S05]  /*16a60*/  RET.REL.NODEC R8 `(_ZN7cutlass13device_kernelIN5flash19enable_sm80_to_sm89INS1_16FlashAttnFwdSm80INS1_25CollectiveMainloopFwdSm80ILi4ELi1ELb0EN4cute5tupleIJNS5_1CILi128EEENS7_ILi112EEENS7_ILi64EEEEEELi64ENS_6half_tEfNS_4arch4Sm80ELb1ELb0ELb1ELb0ELb0ELb0ELb1ELb1EEENS1_21CollectiveEpilogueFwdINS6_IJS8_SA_S9_EEENS6_IJNS7_ILi1EEESI_SI_EEESC_SE_Li128ELb0ELb1ELb1ELb0EEENS1_30DynamicPersistentTileSchedulerILi128ELi128ELb1ELb1ELb0EEEEEEEEEvNT_6ParamsE) ;  /* 0xfffe959008007950 */ /* 0x004fea0003c3ffff */
.L_x_1177:
        /* <DEDUP_REMOVED lines=9> */
.L_x_1636:


//--------------------- .text._ZN7cutlass13device_kernelIN5flash19enable_sm80_to_sm89INS1_16FlashAttnFwdSm80INS1_25CollectiveMainloopFwdSm80ILi4ELi1ELb0EN4cute5tupleIJNS5_1CILi128EEENS7_ILi80EEENS7_ILi64EEEEEELi64ENS_6half_tEfNS_4arch4Sm80ELb1ELb0ELb1ELb1ELb0ELb0ELb1ELb1EEENS1_21CollectiveEpilogueFwdINS6_IJS8_SA_S9_EEENS6_IJNS7_ILi1EEESI_SI_EEESC_SE_Li128ELb1ELb1ELb1ELb0EEENS1_36VarlenDynamicPersistentTileSchedulerILi128ELi80ELi128ELi128ELb1ELb1ELb0ELb1ELb1ELb1EEEEEEEEEvNT_6ParamsE --------------------------
	.section	.text._ZN7cutlass13device_kernelIN5flash19enable_sm80_to_sm89INS1_16FlashAttnFwdSm80INS1_25CollectiveMainloopFwdSm80ILi4ELi1ELb0EN4cute5tupleIJNS5_1CILi128EEENS7_ILi80EEENS7_ILi64EEEEEELi64ENS_6half_tEfNS_4arch4Sm80ELb1ELb0ELb1ELb1ELb0ELb0ELb1ELb1EEENS1_21CollectiveEpilogueFwdINS6_IJS8_SA_S9_EEENS6_IJNS7_ILi1EEESI_SI_EEESC_SE_Li128ELb1ELb1ELb1ELb0EEENS1_36VarlenDynamicPersistentTileSchedulerILi128ELi80ELi128ELi128ELb1ELb1ELb0ELb1ELb1ELb1EEEEEEEEEvNT_6ParamsE,"ax",@progbits
	.sectioninfo	@"SHI_REGISTERS=255"
	.align	128
.text._ZN7cutlass13device_kernelIN5flash19enable_sm80_to_sm89INS1_16FlashAttnFwdSm80INS1_25CollectiveMainloopFwdSm80ILi4ELi1ELb0EN4cute5tupleIJNS5_1CILi128EEENS7_ILi80EEENS7_ILi64EEEEEELi64ENS_6half_tEfNS_4arch4Sm80ELb1ELb0ELb1ELb1ELb0ELb0ELb1ELb1EEENS1_21CollectiveEpilogueFwdINS6_IJS8_SA_S9_EEENS6_IJNS7_ILi1EEESI_SI_EEESC_SE_Li128ELb1ELb1ELb1ELb0EEENS1_36VarlenDynamicPersistentTileSchedulerILi128ELi80ELi128ELi128ELb1ELb1ELb0ELb1ELb1ELb1EEEEEEEEEvNT_6ParamsE:
        .type           _ZN7cutlass13device_kernelIN5flash19enable_sm80_to_sm89INS1_16FlashAttnFwdSm80INS1_25CollectiveMainloopFwdSm80ILi4ELi1ELb0EN4cute5tupleIJNS5_1CILi128EEENS7_ILi80EEENS7_ILi64EEEEEELi64ENS_6half_tEfNS_4arch4Sm80ELb1ELb0ELb1ELb1ELb0ELb0ELb1ELb1EEENS1_21CollectiveEpilogueFwdINS6_IJS8_SA_S9_EEENS6_IJNS7_ILi1EEESI_SI_EEESC_SE_Li128ELb1ELb1ELb1ELb0EEENS1_36VarlenDynamicPersistentTileSchedulerILi128ELi80ELi128ELi128ELb1ELb1ELb0ELb1ELb1ELb1EEEEEEEEEvNT_6ParamsE,@function
        .size           _ZN7cutlass13device_kernelIN5flash19enable_sm80_to_sm89INS1_16FlashAttnFwdSm80INS1_25CollectiveMainloopFwdSm80ILi4ELi1ELb0EN4cute5tupleIJNS5_1CILi128EEENS7_ILi80EEENS7_ILi64EEEEEELi64ENS_6half_tEfNS_4arch4Sm80ELb1ELb0ELb1ELb1ELb0ELb0ELb1ELb1EEENS1_21CollectiveEpilogueFwdINS6_IJS8_SA_S9_EEENS6_IJNS7_ILi1EEESI_SI_EEESC_SE_Li128ELb1ELb1ELb1ELb0EEENS1_36VarlenDynamicPersistentTileSchedulerILi128ELi80ELi128ELi128ELb1ELb1ELb0ELb1ELb1ELb1EEEEEEEEEvNT_6ParamsE,(.L_x_1639 - _ZN7cutlass13device_kernelIN5flash19enable_sm80_to_sm89INS1_16FlashAttnFwdSm80INS1_25CollectiveMainloopFwdSm80ILi4ELi1ELb0EN4cute5tupleIJNS5_1CILi128EEENS7_ILi80EEENS7_ILi64EEEEEELi64ENS_6half_tEfNS_4arch4Sm80ELb1ELb0ELb1ELb1ELb0ELb0ELb1ELb1EEENS1_21CollectiveEpilogueFwdINS6_IJS8_SA_S9_EEENS6_IJNS7_ILi1EEESI_SI_EEESC_SE_Li128ELb1ELb1ELb1ELb0EEENS1_36VarlenDynamicPersistentTileSchedulerILi128ELi80ELi128ELi128ELb1ELb1ELb0ELb1ELb1ELb1EEEEEEEEEvNT_6ParamsE)
        .other          _ZN7cutlass13device_kernelIN5flash19enable_sm80_to_sm89INS1_16FlashAttnFwdSm80INS1_25CollectiveMainloopFwdSm80ILi4ELi1ELb0EN4cute5tupleIJNS5_1CILi128EEENS7_ILi80EEENS7_ILi64EEEEEELi64ENS_6half_tEfNS_4arch4Sm80ELb1ELb0ELb1ELb1ELb0ELb0ELb1ELb1EEENS1_21CollectiveEpilogueFwdINS6_IJS8_SA_S9_EEENS6_IJNS7_ILi1EEESI_SI_EEESC_SE_Li128ELb1ELb1ELb1ELb0EEENS1_36VarlenDynamicPersistentTileSchedulerILi128ELi80ELi128ELi128ELb1ELb1ELb0ELb1ELb1ELb1EEEEEEEEEvNT_6ParamsE,@"STO_CUDA_ENTRY STV_DEFAULT"
_ZN7cutlass13device_kernelIN5flash19enable_sm80_to_sm89INS1_16FlashAttnFwdSm80INS1_25CollectiveMainloopFwdSm80ILi4ELi1ELb0EN4cute5tupleIJNS5_1CILi128EEENS7_ILi80EEENS7_ILi64EEEEEELi64ENS_6half_tEfNS_4arch4Sm80ELb1ELb0ELb1ELb1ELb0ELb0ELb1ELb1EEENS1_21CollectiveEpilogueFwdINS6_IJS8_SA_S9_EEENS6_IJNS7_ILi1EEESI_SI_EEESC_SE_Li128ELb1ELb1ELb1ELb0EEENS1_36VarlenDynamicPersistentTileSchedulerILi128ELi80ELi128ELi128ELb1ELb1ELb0ELb1ELb1ELb1EEEEEEEEEvNT_6ParamsE:
        /* <DEDUP_REMOVED lines=55> */
.L_x_1183:
        /* <DEDUP_REMOVED lines=17> */
.L_x_1301:
        /* <DEDUP_REMOVED lines=16> */
.L_x_1302:
[----:B--2---:R-:W-:-:S05]  /*0580*/  IMAD R0, R0, c[0x0][0x538], RZ ;  /* 0x00014e0000007a24 */ /* 0x004fca00078e02ff */
[----:B------:R-:W-:-:S04]  /*0590*/  IADD3 R6, R0, R6, RZ ;  /* 0x0000000600067210 */ /* 0x000fc80007ffe0ff */
[----:B------:R-:W-:-:S13]  /*05a0*/  ISETP.GT.AND P0, PT, R6, UR4, PT ;  /* 0x0000000406007c0c */ /* 0x000fda000bf04270 */
[----:B-1----:R-:W-:Y:S05]  /*05b0*/  @!P0 BRA `(.L_x_1183) ;  /* 0xfffffdb000008947 */ /* 0x002fea000383ffff */
.L_x_1179:
[----:B------:R-:W-:-:S05]  /*05c0*/  IADD3 R12, -R0, R6, RZ ;  /* 0x00000006000c7210 */ /* 0x000fca0007ffe1ff */
[----:B------:R-:W-:-:S05]  /*05d0*/  IMAD R0, R4, c[0x0][0x538], R12 ;  /* 0x00014e0004007a24 */ /* 0x000fca00078e020c */
[----:B------:R-:W-:Y:S01]  /*05e0*/  ISETP.GT.AND P0, PT, R0, UR4, PT ;  /* 0x0000000400007c0c */ /* 0x000fe2000bf04270 */
[----:B------:R-:W-:-:S12]  /*05f0*/  BRA.DIV ~URZ, `(.L_x_1184) ;  /* 0x000138f27f007947 */ /* 0x000fd8000b800000 */
[----:B------:R-:W-:-:S04]  /*0600*/  VOTE.ANY R11, PT, !P0 ;  /* 0x00000000000b7806 */ /* 0x000fc800040e0100 */
.L_x_1303:
[----:B------:R-:W1:Y:S02]  /*0610*/  POPC R0, R11 ;  /* 0x0000000b00007309 */ /* 0x000e640000000000 */
[----:B-1----:R-:W-:-:S05]  /*0620*/  IADD3 R2, R0, R7, RZ ;  /* 0x0000000700027210 */ /* 0x002fca0007ffe0ff */
[----:B------:R1:W-:Y:S01]  /*0630*/  STL [R1+0x64], R2 ;  /* 0x0000640201007387 */ /* 0x0003e20000100800 */
[----:B------:R-:W-:Y:S05]  /*0640*/  BRA.DIV ~URZ, `(.L_x_1185) ;  /* 0x000138f27f007947 */ /* 0x000fea000b800000 */
[----:B------:R2:W3:Y:S01]  /*0650*/  SHFL.IDX PT, R13, R10, R0, 0x1f ;  /* 0x00001f000a0d7589 */ /* 0x0004e200000e0000 */
[----:B------:R-:W-:-:S03]  /*0660*/  MOV R6, RZ ;  /* 0x000000ff00067202 */ /* 0x000fc60000000f00 */
[----:B------:R2:W4:Y:S04]  /*0670*/  SHFL.IDX PT, R10, R8, R0, 0x1f ;  /* 0x00001f00080a7589 */ /* 0x00052800000e0000 */
.L_x_1304:
[----:B------:R-:W-:Y:S01]  /*0680*/  ISETP.NE.AND P0, PT, R11, RZ, PT ;  /* 0x000000ff0b00720c */ /* 0x000fe20003f05270 */
[----:B------:R-:W-:-:S12]  /*0690*/  BSSY B0, `(.L_x_1186) ;  /* 0x0000005000007945 */ /* 0x000fd80003800000 */
[----:B------:R-:W-:Y:S05]  /*06a0*/  @!P0 BRA `(.L_x_1187) ;  /* 0x0000003000008947 */ /* 0x000fea0003800000 */
[----:B------:R-:W-:Y:S01]  /*06b0*/  IADD3 R5, R0, -0x1, RZ ;  /* 0xffffffff00057810 */ /* 0x000fe20007ffe0ff */
[----:B------:R-:W-:Y:S05]  /*06c0*/  BRA.DIV ~URZ, `(.L_x_1188) ;  /* 0x000139527f007947 */ /* 0x000fea000b800000 */
[----:B------:R1:W2:Y:S02]  /*06d0*/  SHFL.IDX PT, R6, R4, R5, 0x1f ;  /* 0x00001f0504067589 */ /* 0x0002a400000e0000 */
.L_x_1187:
[----:B------:R-:W-:Y:S05]  /*06e0*/  BSYNC B0 ;  /* 0x0000000000007941 */ /* 0x000fea0003800000 */
.L_x_1186:
        /* <DEDUP_REMOVED lines=69> */
.L_x_1190:
        /* <DEDUP_REMOVED lines=70> */
.L_x_1191:
[----:B------:R-:W-:Y:S05]  /*0fa0*/  BSYNC B0 ;  /* 0x0000000000007941 */ /* 0x000fea0003800000 */
.L_x_1189:
[----:B------:R-:W-:-:S04]  /*0fb0*/  LOP3.LUT R0, RZ, R0, RZ, 0x33, !PT ;  /* 0x00000000ff007212 */ /* 0x000fc800078e33ff */
[----:B------:R-:W-:-:S05]  /*0fc0*/  IADD3 R0, R0, R13, RZ ;  /* 0x0000000d00007210 */ /* 0x000fca0007ffe0ff */
[----:B------:R2:W-:Y:S01]  /*0fd0*/  STL [R1+0x5c], R0 ;  /* 0x00005c0001007387 */ /* 0x0005e20000100800 */
[----:B------:R-:W-:Y:S05]  /*0fe0*/  BRA `(.L_x_1192) ;  /* 0x0000006000007947 */ /* 0x000fea0003800000 */
.L_x_1180:
[----:B------:R-:W-:Y:S01]  /*0ff0*/  MOV R0, UR4 ;  /* 0x0000000400007c02 */ /* 0x000fe20008000f00 */
[----:B------:R-:W-:Y:S04]  /*1000*/  STL [R1+0x5c], RZ ;  /* 0x00005cff01007387 */ /* 0x000fe80000100800 */
[----:B------:R-:W-:Y:S04]  /*1010*/  STL [R1+0x60], RZ ;  /* 0x000060ff01007387 */ /* 0x000fe80000100800 */
[----:B------:R1:W-:Y:S02]  /*1020*/  STL [R1+0x58], R0 ;  /* 0x0000580001007387 */ /* 0x0003e40000100800 */
[----:B-1----:R-:W-:-:S05]  /*1030*/  MOV R0, c[0x0][0x53c] ;  /* 0x00014f0000007a02 */ /* 0x002fca0000000f00 */
[----:B------:R1:W-:Y:S02]  /*1040*/  STL [R1+0x64], R0 ;  /* 0x0000640001007387 */ /* 0x0003e40000100800 */
.L_x_1192:
        /* <DEDUP_REMOVED lines=8> */
.L_x_1178:
        /* <DEDUP_REMOVED lines=13> */
[----:B---3--:R-:W-:Y:S01]  /*11a0*/  IMAD.SHL.U32 R4, R18, 0x40, RZ ;  /* 0x0000004012047824 */ /* 0x008fe200078e00ff */
[----:B------:R-:W-:Y:S01]  /*11b0*/  SHF.R.S32.HI R7, RZ, 0x2, R13 ;  /* 0x00000002ff077819 */ /* 0x000fe2000001140d */
[----:B------:R-:W-:Y:S01]  /*11c0*/  IMAD.IADD R14, R3, 0x1, -R0 ;  /* 0x00000001030e7824 */ /* 0x000fe200078e0a00 */
[----:B------:R-:W-:Y:S01]  /*11d0*/  LOP3.LUT R0, R2, 0xfffffff0, RZ, 0xc0, !PT ;  /* 0xfffffff002007812 */ /* 0x000fe200078ec0ff */
[----:B------:R-:W-:Y:S01]  /*11e0*/  IMAD.IADD R9, R16, 0x1, -R9 ;  /* 0x0000000110097824 */ /* 0x000fe200078e0a09 */
[----:B------:R-:W-:-:S03]  /*11f0*/  SHF.R.S32.HI R3, RZ, 0x1f, R13 ;  /* 0x0000001fff037819 */ /* 0x000fc6000001140d */
[----:B------:R-:W-:Y:S01]  /*1200*/  IMAD.IADD R2, R16, 0x1, -R0 ;  /* 0x0000000110027824 */ /* 0x000fe200078e0a00 */
[----:B------:R-:W-:Y:S01]  /*1210*/  LEA.HI R3, R3, R7, RZ, 0x3 ;  /* 0x0000000703037211 */ /* 0x000fe200078f18ff */
[C---:B------:R-:W-:Y:S01]  /*1220*/  IMAD.SHL.U32 R20, R9.reuse, 0x8, RZ ;  /* 0x0000000809147824 */ /* 0x040fe200078e00ff */
        /* <DEDUP_REMOVED lines=86> */
[----:B------:R3:W-:Y:S01]  /*1790*/  STL [R1+0x4c], R3 ;  /* 0x00004c0301007387 */ /* 0x0007e20000100800 */
        /* <DEDUP_REMOVED lines=30> */
.L_x_1300:
        /* <DEDUP_REMOVED lines=11> */
[----:B------:R-:W-:Y:S01]  /*1a30*/  ISETP.NE.AND.EX P1, PT, RZ, c[0x0][0x34c], PT, P1 ;  /* 0x0000d300ff007a0c */ /* 0x000fe20003f25310 */
[----:B------:R-:W-:Y:S01]  /*1a40*/  IMAD.MOV.U32 R11, RZ, RZ, RZ ;  /* 0x000000ffff0b7224 */ /* 0x000fe200078e00ff */
[----:B--2---:R-:W-:Y:S01]  /*1a50*/  SHF.R.S32.HI R13, RZ, 0x1f, R23 ;  /* 0x0000001fff0d7819 */ /* 0x004fe20000011417 */
[----:B------:R1:W-:Y:S01]  /*1a60*/  STL [R1+0x50], R23 ;  /* 0x0000501701007387 */ /* 0x0003e20000100800 */
[----:B------:R-:W-:-:S04]  /*1a70*/  @P2 LEA R2, P0, R23, c[0x0][0x370], 0x2 ;  /* 0x0000dc0017022a11 */ /* 0x000fc800078010ff */
[----:B------:R-:W-:Y:S02]  /*1a80*/  @P2 LEA.HI.X R3, R23, c[0x0][0x374], R13, 0x2, P0 ;  /* 0x0000dd0017032a11 */ /* 0x000fe400000f140d */
[----:B------:R-:W-:-:S03]  /*1a90*/  ISETP.NE.U32.AND P0, PT, RZ, c[0x0][0x350], PT ;  /* 0x0000d400ff007a0c */ /* 0x000fc60003f05070 */
[----:B------:R2:W5:Y:S01]  /*1aa0*/  @P2 LDG.E R8, [R2.64] ;  /* 0x0000000802082981 */ /* 0x000562000c1e1900 */
[C---:B------:R-:W-:Y:S02]  /*1ab0*/  @P5 LEA R6, P2, R23.reuse, c[0x0][0x360], 0x2 ;  /* 0x0000d80017065a11 */ /* 0x040fe400078410ff */
[----:B------:R-:W-:Y:S02]  /*1ac0*/  ISETP.NE.AND.EX P0, PT, RZ, c[0x0][0x354], PT, P0 ;  /* 0x0000d500ff007a0c */ /* 0x000fe40003f05300 */
[C---:B------:R-:W-:Y:S02]  /*1ad0*/  @P5 LEA.HI.X R7, R23.reuse, c[0x0][0x364], R13, 0x2, P2 ;  /* 0x0000d90017075a11 */ /* 0x040fe400010f140d */
[----:B------:R-:W-:-:S03]  /*1ae0*/  LEA R4, P4, R23, c[0x0][0x348], 0x2 ;  /* 0x0000d20017047a11 */ /* 0x000fc600078810ff */
[----:B------:R-:W3:Y:S01]  /*1af0*/  @P5 LDG.E R0, [R6.64] ;  /* 0x0000000806005981 */ /* 0x000ee2000c1e1900 */
[----:B------:R-:W-:-:S05]  /*1b00*/  LEA.HI.X R5, R23, c[0x0][0x34c], R13, 0x2, P4 ;  /* 0x0000d30017057a11 */ /* 0x000fca00020f140d */
[----:B------:R1:W5:Y:S01]  /*1b10*/  @P1 LDG.E R11, [R4.64] ;  /* 0x00000008040b1981 */ /* 0x000362000c1e1900 */
[----:B--2---:R-:W-:-:S04]  /*1b20*/  LEA R2, P3, R23, c[0x0][0x350], 0x2 ;  /* 0x0000d40017027a11 */ /* 0x004fc800078610ff */
[----:B------:R-:W-:-:S05]  /*1b30*/  LEA.HI.X R3, R23, c[0x0][0x354], R13, 0x2, P3 ;  /* 0x0000d50017037a11 */ /* 0x000fca00018f140d */
[----:B------:R1:W5:Y:S01]  /*1b40*/  @P0 LDG.E R9, [R2.64] ;  /* 0x0000000802090981 */ /* 0x000362000c1e1900 */
[----:B----4-:R-:W-:-:S05]  /*1b50*/  LOP3.LUT R22, R10, 0xffff, RZ, 0xc0, !PT ;  /* 0x0000ffff0a167812 */ /* 0x010fca00078ec0ff */
[----:B------:R1:W-:Y:S01]  /*1b60*/  STL [R1+0x54], R22 ;  /* 0x0000541601007387 */ /* 0x0003e20000100800 */
[----:B------:R-:W-:Y:S03]  /*1b70*/  YIELD ;  /* 0x0000000000007946 */ /* 0x000fe60003800000 */
[----:B---3--:R1:W-:Y:S01]  /*1b80*/  @P5 STL [R1+0xc], R0 ;  /* 0x00000c0001005387 */ /* 0x0083e20000100800 */
        /* <DEDUP_REMOVED lines=8> */
.L_x_1193:
[----:B------:R-:W-:-:S04]  /*1c10*/  ISETP.NE.U32.AND P2, PT, RZ, c[0x0][0x368], PT ;  /* 0x0000da00ff007a0c */ /* 0x000fc80003f45070 */
[----:B------:R-:W-:-:S13]  /*1c20*/  ISETP.NE.AND.EX P2, PT, RZ, c[0x0][0x36c], PT, P2 ;  /* 0x0000db00ff007a0c */ /* 0x000fda0003f45320 */
[----:B------:R-:W-:Y:S05]  /*1c30*/  @!P2 BRA `(.L_x_1194) ;  /* 0x000000400000a947 */ /* 0x000fea0003800000 */
[----:B-1----:R-:W-:-:S04]  /*1c40*/  LEA R2, P2, R23, c[0x0][0x368], 0x2 ;  /* 0x0000da0017027a11 */ /* 0x002fc800078410ff */
[----:B------:R-:W-:-:S05]  /*1c50*/  LEA.HI.X R3, R23, c[0x0][0x36c], R13, 0x2, P2 ;  /* 0x0000db0017037a11 */ /* 0x000fca00010f140d */
[----:B------:R1:W5:Y:S01]  /*1c60*/  LDG.E R0, [R2.64] ;  /* 0x0000000802007981 */ /* 0x000362000c1e1900 */
[----:B------:R-:W-:Y:S05]  /*1c70*/  BRA `(.L_x_1195) ;  /* 0x0000005000007947 */ /* 0x000fea0003800000 */
.L_x_1194:
[----:B-1----:R-:W-:Y:S01]  /*1c80*/  MOV R0, c[0x0][0x1d0] ;  /* 0x0000740000007a02 */ /* 0x002fe20000000f00 */
[----:B------:R-:W-:Y:S05]  /*1c90*/  @!P0 BRA `(.L_x_1195) ;  /* 0x0000003000008947 */ /* 0x000fea0003800000 */
[----:B------:R-:W2:Y:S04]  /*1ca0*/  LDG.E R4, [R2.64] ;  /* 0x0000000802047981 */ /* 0x000ea8000c1e1900 */
[----:B------:R-:W2:Y:S02]  /*1cb0*/  LDG.E R0, [R2.64+0x4] ;  /* 0x0000040802007981 */ /* 0x000ea4000c1e1900 */
[----:B--2---:R-:W-:Y:S02]  /*1cc0*/  IADD3 R0, -R4, R0, RZ ;  /* 0x0000000004007210 */ /* 0x004fe40007ffe1ff */
.L_x_1195:
[----:B-1----:R-:W2:Y:S04]  /*1cd0*/  LDL R2, [R1+0xc] ;  /* 0x00000c0001027983 */ /* 0x002ea80000100800 */
[----:B------:R-:W3:Y:S01]  /*1ce0*/  LDL.LU R3, [R1+0x5c] ;  /* 0x00005c0001037983 */ /* 0x000ee20000300800 */
[--C-:B-----5:R-:W-:Y:S01]  /*1cf0*/  IMAD.IADD R4, R0, 0x1, -R8.reuse ;  /* 0x0000000100047824 */ /* 0x120fe200078e0a08 */
[----:B------:R-:W-:Y:S01]  /*1d00*/  BSSY B0, `(.L_x_1196) ;  /* 0x000003f000007945 */ /* 0x000fe20003800000 */
[----:B------:R-:W-:-:S02]  /*1d10*/  IMAD.IADD R14, R9, 0x1, R8 ;  /* 0x00000001090e7824 */ /* 0x000fc400078e0208 */
[----:B--2---:R-:W-:Y:S02]  /*1d20*/  IMAD.MOV.U32 R5, RZ, RZ, R2 ;  /* 0x000000ffff057224 */ /* 0x004fe400078e0002 */
[----:B------:R-:W-:Y:S02]  /*1d30*/  IMAD.MOV.U32 R2, RZ, RZ, c[0x0][0x2c4] ;  /* 0x0000b100ff027624 */ /* 0x000fe400078e00ff */
[----:B---3--:R-:W-:-:S03]  /*1d40*/  IMAD.SHL.U32 R18, R3, 0x80, RZ ;  /* 0x0000008003127824 */ /* 0x008fc600078e00ff */
[----:B------:R-:W-:Y:S02]  /*1d50*/  ISETP.NE.AND P4, PT, R2, 0x1, PT ;  /* 0x000000010200780c */ /* 0x000fe40003f85270 */
[----:B------:R-:W-:Y:S01]  /*1d60*/  IADD3 R2, R18, 0x7f, RZ ;  /* 0x0000007f12027810 */ /* 0x000fe20007ffe0ff */
[----:B------:R-:W-:Y:S04]  /*1d70*/  STL [R1+0x5c], R18 ;  /* 0x00005c1201007387 */ /* 0x000fe80000100800 */
[----:B------:R-:W-:Y:S01]  /*1d80*/  IMAD.MOV.U32 R0, RZ, RZ, R2 ;  /* 0x000000ffff007224 */ /* 0x000fe200078e0002 */
[----:B------:R1:W-:Y:S05]  /*1d90*/  STL [R1+0x10], R4 ;  /* 0x0000100401007387 */ /* 0x0003ea0000100800 */
[----:B------:R-:W-:Y:S01]  /*1da0*/  @P4 IMAD.HI.U32 R3, R2, c[0x0][0x2c8], RZ ;  /* 0x0000b20002034a27 */ /* 0x000fe200078e00ff */
[----:B------:R-:W-:-:S04]  /*1db0*/  IADD3 R2, R4, 0x50, -R5 ;  /* 0x0000005004027810 */ /* 0x000fc80007ffe805 */
[----:B------:R-:W-:Y:S02]  /*1dc0*/  @P4 SHF.R.U32.HI R0, RZ, c[0x0][0x2cc], R3 ;  /* 0x0000b300ff004a19 */ /* 0x000fe40000011603 */
[----:B------:R-:W-:-:S03]  /*1dd0*/  IADD3 R3, R4, 0x4f, RZ ;  /* 0x0000004f04037810 */ /* 0x000fc60007ffe0ff */
[----:B------:R-:W-:Y:S02]  /*1de0*/  IMAD.IADD R0, R2, 0x1, R0 ;  /* 0x0000000102007824 */ /* 0x000fe400078e0200 */
[----:B------:R-:W-:-:S04]  /*1df0*/  IMAD.HI R2, R3, 0x66666667, RZ ;  /* 0x6666666703027827 */ /* 0x000fc800078e02ff */
[----:B------:R-:W-:Y:S01]  /*1e00*/  IMAD.HI R0, R0, 0x66666667, RZ ;  /* 0x6666666700007827 */ /* 0x000fe200078e02ff */
[----:B-1----:R-:W-:-:S04]  /*1e10*/  SHF.R.U32.HI R4, RZ, 0x1f, R2 ;  /* 0x0000001fff047819 */ /* 0x002fc80000011602 */
[----:B------:R-:W-:Y:S02]  /*1e20*/  SHF.R.U32.HI R3, RZ, 0x1f, R0 ;  /* 0x0000001fff037819 */ /* 0x000fe40000011600 */
[----:B------:R-:W-:Y:S02]  /*1e30*/  LEA.HI.SX32 R4, R2, R4, 0x1b ;  /* 0x0000000402047211 */ /* 0x000fe400078fdaff */
[----:B------:R-:W-:Y:S02]  /*1e40*/  LOP3.LUT R2, R10, 0xff000000, RZ, 0xc0, !PT ;  /* 0xff0000000a027812 */ /* 0x000fe400078ec0ff */
[----:B------:R-:W-:Y:S02]  /*1e50*/  LEA.HI.SX32 R0, R0, R3, 0x1b ;  /* 0x0000000300007211 */ /* 0x000fe400078fdaff */
[----:B------:R-:W-:Y:S02]  /*1e60*/  LOP3.LUT R3, R10, 0xff0000, RZ, 0xc0, !PT ;  /* 0x00ff00000a037812 */ /* 0x000fe400078ec0ff */
[----:B------:R-:W-:-:S02]  /*1e70*/  SHF.R.U32.HI R2, RZ, 0x8, R2 ;  /* 0x00000008ff027819 */ /* 0x000fc40000011602 */
[----:B------:R-:W-:Y:S02]  /*1e80*/  IMNMX R6, R4, R0, PT ;  /* 0x0000000004067217 */ /* 0x000fe40003800200 */
[----:B------:R-:W-:Y:S01]  /*1e90*/  LEA.HI R3, R3, R2, RZ, 0x10 ;  /* 0x0000000203037211 */ /* 0x000fe200078f80ff */
[----:B------:R-:W-:Y:S01]  /*1ea0*/  IMAD.MOV.U32 R2, RZ, RZ, RZ ;  /* 0x000000ffff027224 */ /* 0x000fe200078e00ff */
[----:B------:R-:W-:Y:S02]  /*1eb0*/  ISETP.GE.AND P2, PT, R6, 0x1, PT ;  /* 0x000000010600780c */ /* 0x000fe40003f46270 */
        /* <DEDUP_REMOVED lines=35> */
.L_x_1197:
[----:B------:R-:W-:Y:S05]  /*20f0*/  BSYNC B0 ;  /* 0x0000000000007941 */ /* 0x000fea0003800000 */
.L_x_1196:
        /* <DEDUP_REMOVED lines=43> */
[----:B------:R-:W3:Y:S04]  /*23b0*/  LDL.64 R8, [R1+0x30] ;  /* 0x0000300001087983 */ /* 0x000ee80000100a00 */
[----:B------:R4:W3:Y:S01]  /*23c0*/  LDL.64 R20, [R1+0x30] ;  /* 0x0000300001147983 */ /* 0x0008e20000100a00 */
[----:B------:R-:W-:-:S04]  /*23d0*/  ISETP.NE.U32.AND P3, PT, RZ, c[0x0][0x340], PT ;  /* 0x0000d000ff007a0c */ /* 0x000fc80003f65070 */
[----:B------:R-:W-:-:S13]  /*23e0*/  ISETP.NE.AND.EX P3, PT, RZ, c[0x0][0x344], PT, P3 ;  /* 0x0000d100ff007a0c */ /* 0x000fda0003f65330 */
[----:B------:R-:W-:-:S05]  /*23f0*/  @P3 IMAD.WIDE R2, R23, R12, c[0x0][0x340] ;  /* 0x0000d00017023625 */ /* 0x000fca00078e020c */
[----:B-1----:R1:W5:Y:S01]  /*2400*/  @P3 LDG.E R15, [R2.64] ;  /* 0x00000008020f3981 */ /* 0x002362000c1e1900 */
[----:B------:R-:W-:Y:S02]  /*2410*/  SHF.R.S32.HI R0, RZ, 0x1f, R11 ;  /* 0x0000001fff007819 */ /* 0x000fe4000001140b */
[----:B------:R-:W-:Y:S02]  /*2420*/  SHF.R.S32.HI R7, RZ, 0x1f, R14 ;  /* 0x0000001fff077819 */ /* 0x000fe4000001140e */
[----:B------:R-:W-:Y:S01]  /*2430*/  IADD3 R84, R246, -0x1, RZ ;  /* 0xfffffffff6547810 */ /* 0x000fe20007ffe0ff */
[----:B------:R-:W-:-:S04]  /*2440*/  IMAD R0, R0, c[0x0][0x178], RZ ;  /* 0x00005e0000007a24 */ /* 0x000fc800078e02ff */
[C---:B------:R-:W-:Y:S02]  /*2450*/  IMAD R0, R11.reuse, c[0x0][0x17c], R0 ;  /* 0x00005f000b007a24 */ /* 0x040fe400078e0200 */
[----:B-1----:R-:W-:-:S05]  /*2460*/  IMAD.WIDE.U32 R2, R11, c[0x0][0x178], RZ ;  /* 0x00005e000b027a25 */ /* 0x002fca00078e00ff */
[----:B------:R-:W-:Y:S02]  /*2470*/  IADD3 R3, R3, R0, RZ ;  /* 0x0000000003037210 */ /* 0x000fe40007ffe0ff */
[----:B--2---:R-:W-:Y:S02]  /*2480*/  IADD3 R12, R4, R18, RZ ;  /* 0x00000012040c7210 */ /* 0x004fe40007ffe0ff */
[----:B------:R-:W1:Y:S02]  /*2490*/  S2R R4, SR_TID.X ;  /* 0x0000000000047919 */ /* 0x000e640000002100 */
[----:B------:R-:W-:Y:S01]  /*24a0*/  MOV R0, R12 ;  /* 0x0000000c00007202 */ /* 0x000fe20000000f00 */
[----:B------:R-:W-:Y:S01]  /*24b0*/  @P4 IMAD.HI.U32 R6, R12, c[0x0][0x2c8], RZ ;  /* 0x0000b2000c064a27 */ /* 0x000fe200078e00ff */
[----:B---3--:R-:W-:-:S04]  /*24c0*/  MOV R20, R8 ;  /* 0x0000000800147202 */ /* 0x008fc80000000f00 */
[----:B------:R-:W-:Y:S02]  /*24d0*/  @P4 SHF.R.U32.HI R0, RZ, c[0x0][0x2cc], R6 ;  /* 0x0000b300ff004a19 */ /* 0x000fe40000011606 */
[----:B------:R-:W-:Y:S02]  /*24e0*/  SEL R6, R13, RZ, !P1 ;  /* 0x000000ff0d067207 */ /* 0x000fe40004800000 */
[----:B------:R-:W-:-:S05]  /*24f0*/  SHF.R.S32.HI R21, RZ, 0x1f, R20 ;  /* 0x0000001fff157819 */ /* 0x000fca0000011414 */
[----:B------:R4:W-:Y:S01]  /*2500*/  STL [R1+0x34], R21 ;  /* 0x0000341501007387 */ /* 0x0009e20000100800 */
[----:B-1----:R-:W-:-:S04]  /*2510*/  SHF.R.S32.HI R17, RZ, 0x1f, R4 ;  /* 0x0000001fff117819 */ /* 0x002fc80000011404 */
[----:B------:R-:W-:Y:S01]  /*2520*/  LEA.HI R17, R17, R4, RZ, 0x3 ;  /* 0x0000000411117211 */ /* 0x000fe200078f18ff */
[C---:B------:R-:W-:Y:S01]  /*2530*/  IMAD.WIDE.U32 R4, R22.reuse, c[0x0][0x1b8], R2 ;  /* 0x00006e0016047a25 */ /* 0x040fe200078e0002 */
[----:B------:R-:W-:Y:S02]  /*2540*/  SEL R3, R23, RZ, !P1 ;  /* 0x000000ff17037207 */ /* 0x000fe40004800000 */
[----:B------:R-:W-:Y:S01]  /*2550*/  SHF.R.S32.HI R17, RZ, 0x3, R17 ;  /* 0x00000003ff117819 */ /* 0x000fe20000011411 */
[----:B------:R-:W-:-:S03]  /*2560*/  IMAD R5, R22, c[0x0][0x1bc], R5 ;  /* 0x00006f0016057a24 */ /* 0x000fc600078e0205 */
[----:B------:R-:W-:-:S04]  /*2570*/  IADD3 R2, P2, R17, R14, RZ ;  /* 0x0000000e11027210 */ /* 0x000fc80007f5e0ff */
[----:B------:R-:W-:Y:S01]  /*2580*/  LEA.HI.X.SX32 R10, R17, R7, 0x1, P2 ;  /* 0x00000007110a7211 */ /* 0x000fe200010f0eff */
[----:B------:R-:W-:Y:S01]  /*2590*/  IMAD R7, R6, c[0x0][0x1c0], RZ ;  /* 0x0000700006077a24 */ /* 0x000fe200078e02ff */
[----:B------:R-:W-:Y:S01]  /*25a0*/  ISETP.GE.AND P2, PT, R20, c[0x0][0x198], PT ;  /* 0x0000660014007a0c */ /* 0x000fe20003f46270 */
[----:B------:R-:W-:-:S04]  /*25b0*/  IMAD.WIDE.U32 R8, R2, c[0x0][0x1e0], R20 ;  /* 0x0000780002087a25 */ /* 0x000fc800078e0014 */
[----:B------:R-:W-:Y:S02]  /*25c0*/  IMAD R6, R10, c[0x0][0x1e0], RZ ;  /* 0x000078000a067a24 */ /* 0x000fe400078e02ff */
[C---:B------:R-:W-:Y:S02]  /*25d0*/  IMAD R11, R3.reuse, c[0x0][0x1c4], R7 ;  /* 0x00007100030b7a24 */ /* 0x040fe400078e0207 */
[----:B------:R-:W-:Y:S02]  /*25e0*/  IMAD R14, R2, c[0x0][0x1e4], R6 ;  /* 0x00007900020e7a24 */ /* 0x000fe400078e0206 */
[----:B------:R-:W-:Y:S01]  /*25f0*/  IMAD.WIDE.U32 R6, R3, c[0x0][0x1c0], R4 ;  /* 0x0000700003067a25 */ /* 0x000fe200078e0004 */
[----:B------:R-:W-:-:S03]  /*2600*/  SHF.R.S32.HI R4, RZ, 0x1f, R0 ;  /* 0x0000001fff047819 */ /* 0x000fc60000011400 */
[----:B------:R-:W-:Y:S01]  /*2610*/  IMAD R16, R10, c[0x0][0x208], RZ ;  /* 0x000082000a107a24 */ /* 0x000fe200078e02ff */
[----:B------:R-:W-:Y:S01]  /*2620*/  IADD3 R3, R7, R11, RZ ;  /* 0x0000000b07037210 */ /* 0x000fe20007ffe0ff */
[----:B------:R-:W-:Y:S02]  /*2630*/  IMAD.IADD R5, R9, 0x1, R14 ;  /* 0x0000000109057824 */ /* 0x000fe400078e020e */
[----:B------:R-:W-:-:S04]  /*2640*/  IMAD.WIDE.U32 R10, R2, c[0x0][0x208], R20 ;  /* 0x00008200020a7a25 */ /* 0x000fc800078e0014 */
[----:B------:R-:W-:Y:S01]  /*2650*/  IMAD R9, R2, c[0x0][0x20c], R16 ;  /* 0x0000830002097a24 */ /* 0x000fe200078e0210 */
[----:B------:R-:W-:Y:S01]  /*2660*/  MOV R2, R6 ;  /* 0x0000000600027202 */ /* 0x000fe20000000f00 */
[----:B------:R-:W-:Y:S01]  /*2670*/  IMAD R7, R4, c[0x0][0x1b0], RZ ;  /* 0x00006c0004077a24 */ /* 0x000fe200078e02ff */
[----:B------:R-:W-:Y:S01]  /*2680*/  MOV R4, R8 ;  /* 0x0000000800047202 */ /* 0x000fe20000000f00 */
[----:B------:R-:W-:Y:S02]  /*2690*/  IMAD.MOV R8, RZ, RZ, -R0 ;  /* 0x000000ffff087224 */ /* 0x000fe400078e0a00 */
[C---:B------:R-:W-:Y:S02]  /*26a0*/  IMAD R14, R0.reuse, c[0x0][0x1b4], R7 ;  /* 0x00006d00000e7a24 */ /* 0x040fe400078e0207 */
[----:B------:R-:W-:-:S04]  /*26b0*/  IMAD.WIDE.U32 R6, R0, c[0x0][0x1b0], R2 ;  /* 0x00006c0000067a25 */ /* 0x000fc800078e0002 */
[----:B------:R-:W-:Y:S01]  /*26c0*/  IMAD.WIDE.U32 R2, R22, c[0x0][0x1e8], R4 ;  /* 0x00007a0016027a25 */ /* 0x000fe200078e0004 */
[----:B------:R-:W-:Y:S02]  /*26d0*/  IADD3 R5, R11, R9, RZ ;  /* 0x000000090b057210 */ /* 0x000fe40007ffe0ff */
[----:B------:R-:W-:Y:S01]  /*26e0*/  MOV R4, R10 ;  /* 0x0000000a00047202 */ /* 0x000fe20000000f00 */
[----:B------:R-:W-:Y:S02]  /*26f0*/  IMAD R0, R8, c[0x0][0x2c4], R12 ;  /* 0x0000b10008007a24 */ /* 0x000fe400078e020c */
[C---:B------:R-:W-:Y:S01]  /*2700*/  IMAD R9, R22.reuse, c[0x0][0x1ec], R3 ;  /* 0x00007b0016097a24 */ /* 0x040fe200078e0203 */
[----:B------:R-:W-:Y:S01]  /*2710*/  IADD3 R3, R7, R14, RZ ;  /* 0x0000000e07037210 */ /* 0x000fe20007ffe0ff */
[----:B------:R-:W-:Y:S01]  /*2720*/  IMAD.MOV.U32 R8, RZ, RZ, R2 ;  /* 0x000000ffff087224 */ /* 0x000fe200078e0002 */
[----:B-----5:R-:W-:Y:S01]  /*2730*/  @P3 SHF.R.S32.HI R7, RZ, 0x1f, R15 ;  /* 0x0000001fff073819 */ /* 0x020fe2000001140f */
[----:B------:R-:W-:Y:S01]  /*2740*/  IMAD.WIDE.U32 R4, R22, c[0x0][0x210], R4 ;  /* 0x0000840016047a25 */ /* 0x000fe200078e0004 */
[----:B------:R-:W-:-:S02]  /*2750*/  SHF.R.S32.HI R10, RZ, 0x1f, R0 ;  /* 0x0000001fff0a7819 */ /* 0x000fc40000011400 */
[----:B------:R-:W-:Y:S01]  /*2760*/  @!P3 MOV R7, R13 ;  /* 0x0000000d0007b202 */ /* 0x000fe20000000f00 */
[----:B------:R-:W-:Y:S01]  /*2770*/  IMAD R5, R22, c[0x0][0x214], R5 ;  /* 0x0000850016057a24 */ /* 0x000fe200078e0205 */
[----:B------:R-:W-:Y:S01]  /*2780*/  MOV R2, R6 ;  /* 0x0000000600027202 */ /* 0x000fe20000000f00 */
[----:B------:R-:W-:Y:S01]  /*2790*/  IMAD R10, R10, c[0x0][0x1a8], RZ ;  /* 0x00006a000a0a7a24 */ /* 0x000fe200078e02ff */
[----:B------:R-:W-:Y:S02]  /*27a0*/  SEL R6, R7, RZ, !P0 ;  /* 0x000000ff07067207 */ /* 0x000fe40004000000 */
[----:B------:R-:W-:Y:S01]  /*27b0*/  @!P3 MOV R15, R23 ;  /* 0x00000017000fb202 */ /* 0x000fe20000000f00 */
[C---:B------:R-:W-:Y:S02]  /*27c0*/  IMAD R7, R0.reuse, c[0x0][0x1ac], R10 ;  /* 0x00006b0000077a24 */ /* 0x040fe400078e020a */
[----:B------:R-:W-:Y:S01]  /*27d0*/  IMAD.WIDE.U32 R2, R0, c[0x0][0x1a8], R2 ;  /* 0x00006a0000027a25 */ /* 0x000fe200078e0002 */
[----:B------:R-:W-:-:S03]  /*27e0*/  SEL R0, R15, RZ, !P0 ;  /* 0x000000ff0f007207 */ /* 0x000fc60004000000 */
[C---:B------:R-:W-:Y:S02]  /*27f0*/  IMAD R11, R6.reuse, c[0x0][0x1f0], RZ ;  /* 0x00007c00060b7a24 */ /* 0x040fe400078e02ff */
[----:B------:R-:W-:Y:S02]  /*2800*/  IMAD R6, R6, c[0x0][0x218], RZ ;  /* 0x0000860006067a24 */ /* 0x000fe400078e02ff */
[----:B------:R-:W-:Y:S01]  /*2810*/  IMAD.IADD R3, R3, 0x1, R7 ;  /* 0x0000000103037824 */ /* 0x000fe200078e0207 */
[----:B------:R-:W-:Y:S01]  /*2820*/  LEA R7, P0, R2, c[0x0][0x160], 0x1 ;  /* 0x0000580002077a11 */ /* 0x000fe200078008ff */
[C---:B------:R-:W-:Y:S02]  /*2830*/  IMAD R10, R0.reuse, c[0x0][0x21c], R6 ;  /* 0x00008700000a7a24 */ /* 0x040fe400078e0206 */
[----:B------:R-:W-:Y:S01]  /*2840*/  IMAD.WIDE.U32 R4, R0, c[0x0][0x218], R4 ;  /* 0x0000860000047a25 */ /* 0x000fe200078e0004 */
[----:B------:R-:W-:-:S03]  /*2850*/  LEA.HI.X R6, R2, c[0x0][0x164], R3, 0x1, P0 ;  /* 0x0000590002067a11 */ /* 0x000fc600000f0c03 */
[C---:B------:R-:W-:Y:S01]  /*2860*/  IMAD R11, R0.reuse, c[0x0][0x1f4], R11 ;  /* 0x00007d00000b7a24 */ /* 0x040fe200078e020b */
[----:B------:R-:W-:Y:S01]  /*2870*/  IADD3 R2, R5, R10, RZ ;  /* 0x0000000a05027210 */ /* 0x000fe20007ffe0ff */
[----:B------:R-:W-:Y:S01]  /*2880*/  IMAD.WIDE.U32 R8, R0, c[0x0][0x1f0], R8 ;  /* 0x00007c0000087a25 */ /* 0x000fe200078e0008 */
[----:B------:R-:W-:-:S04]  /*2890*/  IADD3 R0, R17, R18, RZ ;  /* 0x0000001211007210 */ /* 0x000fc80007ffe0ff */
[----:B------:R-:W-:Y:S01]  /*28a0*/  IADD3 R3, R9, R11, RZ ;  /* 0x0000000b09037210 */ /* 0x000fe20007ffe0ff */
[----:B------:R4:W-:Y:S04]  /*28b0*/  STL.64 [R1+0x38], R8 ;  /* 0x0000380801007387 */ /* 0x0009e80000100a00 */
[----:B------:R4:W-:Y:S04]  /*28c0*/  STL.64 [R1+0x40], R4 ;  /* 0x0000400401007387 */ /* 0x0009e80000100a00 */
[----:B------:R4:W-:Y:S04]  /*28d0*/  STL [R1+0x48], R2 ;  /* 0x0000480201007387 */ /* 0x0009e80000100800 */
[----:B------:R4:W-:Y:S01]  /*28e0*/  STL [R1+0x28], R3 ;  /* 0x0000280301007387 */ /* 0x0009e20000100800 */
[----:B------:R-:W-:Y:S05]  /*28f0*/  BRA.DIV ~URZ, `(.L_x_1199) ;  /* 0x000117827f007947 */ /* 0x000fea000b800000 */
[----:B----4-:R1:W2:Y:S02]  /*2900*/  SHFL.IDX PT, R8, R6, RZ, 0x181f ;  /* 0x00181fff06087589 */ /* 0x0102a400000e0000 */
.L_x_1305:
[----:B------:R-:W-:Y:S05]  /*2910*/  BRA.DIV ~URZ, `(.L_x_1200) ;  /* 0x000117d27f007947 */ /* 0x000fea000b800000 */
[----:B------:R3:W4:Y:S02]  /*2920*/  SHFL.IDX PT, R2, R7, RZ, 0x181f ;  /* 0x00181fff07027589 */ /* 0x00072400000e0000 */
.L_x_1306:
[----:B------:R-:W5:Y:S01]  /*2930*/  LDL R3, [R1+0xc] ;  /* 0x00000c0001037983 */ /* 0x000f620000100800 */
[----:B------:R-:W-:Y:S01]  /*2940*/  BSSY B0, `(.L_x_1201) ;  /* 0x000000b000007945 */ /* 0x000fe20003800000 */
[----:B-----5:R-:W-:-:S05]  /*2950*/  IMAD R4, R3, c[0x0][0x2c4], RZ ;  /* 0x0000b10003047a24 */ /* 0x020fca00078e02ff */
        /* <DEDUP_REMOVED lines=9> */
.L_x_1202:
[----:B------:R-:W-:Y:S05]  /*29f0*/  BSYNC B0 ;  /* 0x0000000000007941 */ /* 0x000fea0003800000 */
.L_x_1201:
[----:B------:R-:W-:Y:S05]  /*2a00*/  BRA.DIV ~URZ, `(.L_x_1203) ;  /* 0x000117527f007947 */ /* 0x000fea000b800000 */
[----:B--2---:R2:W1:Y:S04]  /*2a10*/  SHFL.IDX PT, R8, R6, 0x1, 0x181f ;  /* 0x00381f0006087f89 */ /* 0x00446800000e0000 */
[----:B----4-:R2:W4:Y:S02]  /*2a20*/  SHFL.IDX PT, R2, R7, 0x1, 0x181f ;  /* 0x00381f0007027f89 */ /* 0x01052400000e0000 */
.L_x_1307:
        /* <DEDUP_REMOVED lines=11> */
.L_x_1205:
[----:B------:R-:W-:Y:S05]  /*2ae0*/  BSYNC B0 ;  /* 0x0000000000007941 */ /* 0x000fea0003800000 */
.L_x_1204:
[----:B------:R-:W-:Y:S05]  /*2af0*/  BRA.DIV ~URZ, `(.L_x_1206) ;  /* 0x000117327f007947 */ /* 0x000fea000b800000 */
[----:B-1----:R1:W2:Y:S02]  /*2b00*/  SHFL.IDX PT, R8, R6, 0x2, 0x181f ;  /* 0x00581f0006087f89 */ /* 0x0022a400000e0000 */
.L_x_1308:
[----:B------:R-:W-:Y:S05]  /*2b10*/  BRA.DIV ~URZ, `(.L_x_1207) ;  /* 0x000117827f007947 */ /* 0x000fea000b800000 */
[----:B----4-:R4:W1:Y:S02]  /*2b20*/  SHFL.IDX PT, R2, R7, 0x2, 0x181f ;  /* 0x00581f0007027f89 */ /* 0x01086400000e0000 */
.L_x_1309:
        /* <DEDUP_REMOVED lines=11> */
.L_x_1209:
[----:B------:R-:W-:Y:S05]  /*2be0*/  BSYNC B0 ;  /* 0x0000000000007941 */ /* 0x000fea0003800000 */
.L_x_1208:
[----:B------:R-:W-:Y:S05]  /*2bf0*/  BRA.DIV ~URZ, `(.L_x_1210) ;  /* 0x000117127f007947 */ /* 0x000fea000b800000 */
[----:B--2---:R2:W3:Y:S04]  /*2c00*/  SHFL.IDX PT, R8, R6, 0x3, 0x181f ;  /* 0x00781f0006087f89 */ /* 0x0044e800000e0000 */
[----:B-1----:R2:W1:Y:S02]  /*2c10*/  SHFL.IDX PT, R2, R7, 0x3, 0x181f ;  /* 0x00781f0007027f89 */ /* 0x00246400000e0000 */
.L_x_1310:
        /* <DEDUP_REMOVED lines=11> */
.L_x_1212:
[----:B------:R-:W-:Y:S05]  /*2cd0*/  BSYNC B0 ;  /* 0x0000000000007941 */ /* 0x000fea0003800000 */
.L_x_1211:
[----:B------:R-:W-:Y:S05]  /*2ce0*/  BRA.DIV ~URZ, `(.L_x_1213) ;  /* 0x000116f27f007947 */ /* 0x000fea000b800000 */
[----:B---3--:R3:W2:Y:S02]  /*2cf0*/  SHFL.IDX PT, R8, R6, 0x4, 0x181f ;  /* 0x00981f0006087f89 */ /* 0x0086a400000e0000 */
.L_x_1311:
[----:B------:R-:W-:Y:S05]  /*2d00*/  BRA.DIV ~URZ, `(.L_x_1214) ;  /* 0x000117427f007947 */ /* 0x000fea000b800000 */
[----:B-1----:R1:W3:Y:S02]  /*2d10*/  SHFL.IDX PT, R2, R7, 0x4, 0x181f ;  /* 0x00981f0007027f89 */ /* 0x0022e400000e0000 */
.L_x_1312:
        /* <DEDUP_REMOVED lines=11> */
.L_x_1216:
[----:B------:R-:W-:Y:S05]  /*2dd0*/  BSYNC B0 ;  /* 0x0000000000007941 */ /* 0x000fea0003800000 */
.L_x_1215:
[----:B------:R-:W-:Y:S05]  /*2de0*/  BRA.DIV ~URZ, `(.L_x_1217) ;  /* 0x000116d27f007947 */ /* 0x000fea000b800000 */
[----:B--2---:R2:W1:Y:S04]  /*2df0*/  SHFL.IDX PT, R8, R6, 0x5, 0x181f ;  /* 0x00b81f0006087f89 */ /* 0x00446800000e0000 */
[----:B---3--:R2:W3:Y:S02]  /*2e00*/  SHFL.IDX PT, R2, R7, 0x5, 0x181f ;  /* 0x00b81f0007027f89 */ /* 0x0084e400000e0000 */
.L_x_1313:
        /* <DEDUP_REMOVED lines=11> */
.L_x_1219:
[----:B------:R-:W-:Y:S05]  /*2ec0*/  BSYNC B0 ;  /* 0x0000000000007941 */ /* 0x000fea0003800000 */
.L_x_1218:
[----:B------:R-:W-:Y:S05]  /*2ed0*/  BRA.DIV ~URZ, `(.L_x_1220) ;  /* 0x000116b27f007947 */ /* 0x000fea000b800000 */
[----:B-1----:R1:W2:Y:S02]  /*2ee0*/  SHFL.IDX PT, R8, R6, 0x6, 0x181f ;  /* 0x00d81f0006087f89 */ /* 0x0022a400000e0000 */
.L_x_1314:
[----:B------:R-:W-:Y:S05]  /*2ef0*/  BRA.DIV ~URZ, `(.L_x_1221) ;  /* 0x000117027f007947 */ /* 0x000fea000b800000 */
[----:B---3--:R3:W1:Y:S02]  /*2f00*/  SHFL.IDX PT, R2, R7, 0x6, 0x181f ;  /* 0x00d81f0007027f89 */ /* 0x00866400000e0000 */
.L_x_1315:
        /* <DEDUP_REMOVED lines=11> */
.L_x_1223:
[----:B------:R-:W-:Y:S05]  /*2fc0*/  BSYNC B0 ;  /* 0x0000000000007941 */ /* 0x000fea0003800000 */
.L_x_1222:
[----:B------:R-:W-:Y:S05]  /*2fd0*/  BRA.DIV ~URZ, `(.L_x_1224) ;  /* 0x000116927f007947 */ /* 0x000fea000b800000 */
[----:B-12---:R-:W1:Y:S04]  /*2fe0*/  SHFL.IDX PT, R6, R6, 0x7, 0x181f ;  /* 0x00f81f0006067f89 */ /* 0x006e6800000e0000 */
[----:B------:R2:W3:Y:S02]  /*2ff0*/  SHFL.IDX PT, R2, R7, 0x7, 0x181f ;  /* 0x00f81f0007027f89 */ /* 0x0004e400000e0000 */
.L_x_1316:
        /* <DEDUP_REMOVED lines=13> */
[----:B------:R-:W5:Y:S04]  /*30d0*/  LDL R5, [R1+0x28] ;  /* 0x0000280001057983 */ /* 0x000f680000100800 */
[----:B--2---:R-:W2:Y:S04]  /*30e0*/  LDL.64 R8, [R1+0x38] ;  /* 0x0000380001087983 */ /* 0x004ea80000100a00 */
[----:B----4-:R-:W4:Y:S04]  /*30f0*/  LDL R18, [R1+0x48] ;  /* 0x0000480001127983 */ /* 0x010f280000100800 */
[----:B------:R-:W4:Y:S04]  /*3100*/  LDL.64 R16, [R1+0x40] ;  /* 0x0000400001107983 */ /* 0x000f280000100a00 */
        /* <DEDUP_REMOVED lines=10> */
[----:B------:R-:W4:Y:S01]  /*31b0*/  LDL R249, [R1+0x24] ;  /* 0x0000240001f97983 */ /* 0x000f220000100800 */
[----:B------:R-:W-:-:S04]  /*31c0*/  SHF.R.S32.HI R7, RZ, 0x1f, R10 ;  /* 0x0000001fff077819 */ /* 0x000fc8000001140a */
[----:B------:R-:W-:-:S04]  /*31d0*/  LEA.HI R7, R7, R10, RZ, 0x3 ;  /* 0x0000000a07077211 */ /* 0x000fc800078f18ff */
[----:B------:R-:W-:Y:S01]  /*31e0*/  SHF.R.S32.HI R7, RZ, 0x3, R7 ;  /* 0x00000003ff077819 */ /* 0x000fe20000011407 */
[----:B------:R-:W-:-:S05]  /*31f0*/  IMAD R0, R84, c[0x0][0x1e4], R0 ;  /* 0x0000790054007a24 */ /* 0x000fca00078e0200 */
[----:B------:R-:W-:-:S05]  /*3200*/  IADD3 R0, R3, R0, RZ ;  /* 0x0000000003007210 */ /* 0x000fca0007ffe0ff */
[----:B------:R-:W-:Y:S01]  /*3210*/  IMAD R0, R0, 0x50, RZ ;  /* 0x0000005000007824 */ /* 0x000fe200078e02ff */
[----:B------:R-:W-:Y:S02]  /*3220*/  USHF.L.U32 UR7, UR4, 0x5, URZ ;  /* 0x0000000504077899 */ /* 0x000fe4000800063f */
[----:B------:R-:W-:Y:S01]  /*3230*/  USHF.L.U64.HI UR5, UR4, UR6, UR5 ;  /* 0x0000000604057299 */ /* 0x000fe20008010205 */
[----:B------:R-:W-:Y:S01]  /*3240*/  BAR.SYNC.DEFER_BLOCKING 0x0 ;  /* 0x0000000000007b1d */ /* 0x000fe20000010000 */
[----:B---3--:R-:W-:-:S04]  /*3250*/  IADD3 R12, R85, R250, -R7 ;  /* 0x000000fa550c7210 */ /* 0x008fc80007ffe807 */
[C---:B------:R-:W-:Y:S02]  /*3260*/  ISETP.GE.AND P5, PT, R12.reuse, 0x11, PT ;  /* 0x000000110c00780c */ /* 0x040fe40003fa6270 */
[----:B-----5:R-:W-:Y:S02]  /*3270*/  MOV R87, R5 ;  /* 0x0000000500577202 */ /* 0x020fe40000000f00 */
[----:B--2---:R-:W-:Y:S02]  /*3280*/  MOV R86, R8 ;  /* 0x0000000800567202 */ /* 0x004fe40000000f00 */
[----:B------:R-:W-:-:S03]  /*3290*/  ISETP.GE.AND P1, PT, R12, 0x1, PT ;  /* 0x000000010c00780c */ /* 0x000fc60003f26270 */
[----:B------:R-:W-:Y:S01]  /*32a0*/  IMAD.WIDE.U32 R2, R2, 0x50, R86 ;  /* 0x0000005002027825 */ /* 0x000fe200078e0056 */
[----:B------:R-:W-:-:S04]  /*32b0*/  ISETP.GE.AND P3, PT, R12, 0x21, PT ;  /* 0x000000210c00780c */ /* 0x000fc80003f66270 */
[----:B------:R-:W-:Y:S02]  /*32c0*/  IADD3 R3, R3, R0, RZ ;  /* 0x0000000003037210 */ /* 0x000fe40007ffe0ff */
[----:B------:R-:W-:-:S03]  /*32d0*/  @P5 LEA R0, P2, R142, R2, 0x4 ;  /* 0x000000028e005211 */ /* 0x000fc600078420ff */
[----:B------:R-:W-:Y:S02]  /*32e0*/  @P1 LEA R4, P0, R2, c[0x0][0x1c8], 0x1 ;  /* 0x0000720002041a11 */ /* 0x000fe400078008ff */
[----:B------:R-:W-:Y:S02]  /*32f0*/  @P5 LEA.HI.X R6, R142, R3, R148, 0x4, P2 ;  /* 0x000000038e065211 */ /* 0x000fe400010f2494 */
[----:B------:R-:W-:Y:S01]  /*3300*/  ISETP.GE.AND P2, PT, R12, 0x31, PT ;  /* 0x000000310c00780c */ /* 0x000fe20003f46270 */
[----:B------:R-:W-:Y:S01]  /*3310*/  IMAD.WIDE.U32 R8, R142, 0x20, RZ ;  /* 0x000000208e087825 */ /* 0x000fe200078e00ff */
[----:B------:R-:W-:Y:S02]  /*3320*/  @P1 LEA.HI.X R5, R2, c[0x0][0x1cc], R3, 0x1, P0 ;  /* 0x0000730002051a11 */ /* 0x000fe400000f0c03 */
[----:B------:R-:W-:-:S03]  /*3330*/  @P5 LEA R10, P0, R0, c[0x0][0x1c8], 0x1 ;  /* 0x00007200000a5a11 */ /* 0x000fc600078008ff */
[----:B------:R-:W-:Y:S01]  /*3340*/  @!PT LDS RZ, [RZ] ;  /* 0x00000000fffff984 */ /* 0x000fe20000000800 */
[----:B------:R-:W-:Y:S01]  /*3350*/  @!PT LDS RZ, [RZ] ;  /* 0x00000000fffff984 */ /* 0x000fe20000000800 */
[----:B------:R-:W-:Y:S01]  /*3360*/  @!PT LDS RZ, [RZ] ;  /* 0x00000000fffff984 */ /* 0x000fe20000000800 */
[----:B------:R1:W-:Y:S01]  /*3370*/  @P1 LDGSTS.E.BYPASS.LTC128B.128 [R213+0x2900], [R4.64], !P6 ;  /* 0x0290000004d51fae */ /* 0x0003e2000f101d48 */
[----:B------:R-:W-:Y:S02]  /*3380*/  @P5 LEA.HI.X R11, R0, c[0x0][0x1cc], R6, 0x1, P0 ;  /* 0x00007300000b5a11 */ /* 0x000fe400000f0c06 */
[----:B------:R-:W-:Y:S02]  /*3390*/  SHF.L.U32 R6, R148, 0x5, RZ ;  /* 0x0000000594067819 */ /* 0x000fe400000006ff */
[----:B------:R-:W-:Y:S01]  /*33a0*/  @P3 IADD3 R0, P0, R2, R8, RZ ;  /* 0x0000000802003210 */ /* 0x000fe20007f1e0ff */
[----:B------:R-:W-:Y:S01]  /*33b0*/  @P2 IMAD R7, R148, 0x30, RZ ;  /* 0x0000003094072824 */ /* 0x000fe200078e02ff */
[----:B------:R-:W-:Y:S01]  /*33c0*/  ISETP.GE.AND P1, PT, R12, 0x41, PT ;  /* 0x000000410c00780c */ /* 0x000fe20003f26270 */
[----:B------:R2:W-:Y:S01]  /*33d0*/  @P5 LDGSTS.E.BYPASS.LTC128B.128 [R213+0x3100], [R10.64], !P6 ;  /* 0x031000000ad55fae */ /* 0x0005e2000f101d48 */
        /* <DEDUP_REMOVED lines=15> */
[----:B------:R-:W-:Y:S01]  /*34d0*/  IMAD R0, R13, c[0x0][0x208], RZ ;  /* 0x000082000d007a24 */ /* 0x000fe200078e02ff */
[----:B------:R-:W-:-:S04]  /*34e0*/  DEPBAR.LE SB0, 0x1 ;  /* 0x000080400000791a */ /* 0x000fc80000000000 */
[----:B------:R-:W-:-:S04]  /*34f0*/  DEPBAR.LE SB0, 0x0 ;  /* 0x000080000000791a */ /* 0x000fc80000000000 */
[----:B------:R-:W-:Y:S01]  /*3500*/  BAR.SYNC.DEFER_BLOCKING 0x0 ;  /* 0x0000000000007b1d */ /* 0x000fe20000010000 */
[----:B-----5:R-:W-:-:S04]  /*3510*/  IMAD.WIDE.U32 R2, R84, c[0x0][0x208], RZ ;  /* 0x0000820054027a25 */ /* 0x020fc800078e00ff */
[----:B------:R-:W-:Y:S01]  /*3520*/  IMAD R0, R84, c[0x0][0x20c], R0 ;  /* 0x0000830054007a24 */ /* 0x000fe200078e0200 */
[----:B----4-:R-:W-:Y:S02]  /*3530*/  MOV R4, R16 ;  /* 0x0000001000047202 */ /* 0x010fe40000000f00 */
[----:B------:R-:W-:Y:S02]  /*3540*/  MOV R5, R18 ;  /* 0x0000001200057202 */ /* 0x000fe40000000f00 */
[----:B------:R-:W-:-:S03]  /*3550*/  IADD3 R0, R3, R0, RZ ;  /* 0x0000000003007210 */ /* 0x000fc60007ffe0ff */
[----:B------:R-:W-:Y:S01]  /*3560*/  IMAD.WIDE.U32 R2, R2, 0x50, R4 ;  /* 0x0000005002027825 */ /* 0x000fe200078e0004 */
[----:B------:R-:W-:Y:S04]  /*3570*/  LDSM.16.M88.4 R32, [R203] ;  /* 0x00000000cb20783b */ /* 0x000fe80000000200 */
[----:B------:R-:W4:Y:S01]  /*3580*/  LDSM.16.M88.4 R44, [R196] ;  /* 0x00000000c42c783b */ /* 0x000f220000000200 */
[----:B------:R-:W-:Y:S01]  /*3590*/  IMAD R0, R0, 0x50, RZ ;  /* 0x0000005000007824 */ /* 0x000fe200078e02ff */
[----:B---3--:R-:W-:Y:S02]  /*35a0*/  LEA R8, P0, R2, c[0x0][0x1f8], 0x1 ;  /* 0x00007e0002087a11 */ /* 0x008fe400078008ff */
[----:B------:R-:W3:Y:S02]  /*35b0*/  LDSM.16.M88.4 R28, [R203+0x2000] ;  /* 0x00200000cb1c783b */ /* 0x000ee40000000200 */
[----:B------:R-:W-:-:S02]  /*35c0*/  IADD3 R0, R3, R0, RZ ;  /* 0x0000000003007210 */ /* 0x000fc40007ffe0ff */
[----:B-1----:R-:W-:Y:S01]  /*35d0*/  IADD3 R6, P1, R8, UR7, RZ ;  /* 0x0000000708067c10 */ /* 0x002fe2000ff3e0ff */
[----:B------:R-:W-:Y:S01]  /*35e0*/  LDSM.16.M88.4 R24, [R206] ;  /* 0x00000000ce18783b */ /* 0x000fe20000000200 */
[----:B------:R-:W-:Y:S02]  /*35f0*/  LEA.HI.X R9, R2, c[0x0][0x1fc], R0, 0x1, P0 ;  /* 0x00007f0002097a11 */ /* 0x000fe400000f0c00 */
[----:B------:R-:W-:Y:S01]  /*3600*/  IADD3 R4, P0, R6, UR7, RZ ;  /* 0x0000000706047c10 */ /* 0x000fe2000ff1e0ff */
[----:B------:R-:W1:Y:S01]  /*3610*/  LDSM.16.M88.4 R48, [R207] ;  /* 0x00000000cf30783b */ /* 0x000e620000000200 */
        /* <DEDUP_REMOVED lines=9> */
[C---:B------:R-:W-:Y:S02]  /*36b0*/  ISETP.LT.OR P3, PT, R12.reuse, 0x21, P1 ;  /* 0x000000210c00780c */ /* 0x040fe40000f61670 */
[----:B------:R-:W-:Y:S01]  /*36c0*/  IADD3.X R3, R5, UR5, RZ, P2, !PT ;  /* 0x0000000505037c10 */ /* 0x000fe200097fe4ff */
[----:B------:R-:W-:Y:S01]  /*36d0*/  LDSM.16.M88.4 R104, [R196+0x2000] ;  /* 0x00200000c468783b */ /* 0x000fe20000000200 */
[----:B------:R-:W-:-:S02]  /*36e0*/  ISETP.LT.OR P2, PT, R12, 0x31, P1 ;  /* 0x000000310c00780c */ /* 0x000fc40000f41670 */
[----:B------:R-:W-:Y:S01]  /*36f0*/  ISETP.LT.OR P1, PT, R12, 0x41, P1 ;  /* 0x000000410c00780c */ /* 0x000fe20000f21670 */
[----:B------:R-:W5:Y:S04]  /*3700*/  LDSM.16.M88.4 R20, [R206+0x2000] ;  /* 0x00200000ce14783b */ /* 0x000f680000000200 */
[----:B------:R-:W-:Y:S04]  /*3710*/  LDSM.16.M88.4 R80, [R211] ;  /* 0x00000000d350783b */ /* 0x000fe80000000200 */
[----:B------:R-:W-:Y:S01]  /*3720*/  LDSM.16.M88.4 R92, [R210] ;  /* 0x00000000d25c783b */ /* 0x000fe20000000200 */
[----:B----4-:R-:W-:Y:S03]  /*3730*/  HMMA.16816.F32 R12, R32, R44, RZ ;  /* 0x0000002c200c723c */ /* 0x010fe600000018ff */
        /* <DEDUP_REMOVED lines=9> */
[----:B----4-:R-:W-:-:S04]  /*37d0*/  IADD3 R8, P0, R2, UR7, RZ ;  /* 0x0000000702087c10 */ /* 0x010fc8000ff1e0ff */
[----:B------:R-:W-:-:S05]  /*37e0*/  IADD3.X R9, R3, UR5, RZ, P0, !PT ;  /* 0x0000000503097c10 */ /* 0x000fca00087fe4ff */
[----:B------:R2:W-:Y:S04]  /*37f0*/  LDGSTS.E.BYPASS.LTC128B.128 [R213+0x2100], [R8.64], !P1 ;  /* 0x0210000008d57fae */ /* 0x0005e8000c901d48 */
[----:B------:R-:W-:Y:S04]  /*3800*/  LDSM.16.M88.4 R36, [R202] ;  /* 0x00000000ca24783b */ /* 0x000fe80000000200 */
[----:B------:R-:W4:Y:S01]  /*3810*/  LDSM.16.M88.4 R16, [R204] ;  /* 0x00000000cc10783b */ /* 0x000f220000000200 */
[----:B---3--:R-:W-:Y:S03]  /*3820*/  HMMA.16816.F32 R52, R28, R44, RZ ;  /* 0x0000002c1c34723c */ /* 0x008fe600000018ff */
[----:B------:R-:W-:Y:S04]  /*3830*/  LDSM.16.M88.4 R40, [R199] ;  /* 0x00000000c728783b */ /* 0x000fe80000000200 */
[----:B-1----:R-:W-:Y:S01]  /*3840*/  LDSM.16.M88.4 R4, [R205+0x2000] ;  /* 0x00200000cd04783b */ /* 0x002fe20000000200 */
[----:B------:R-:W-:Y:S03]  /*3850*/  HMMA.16816.F32 R56, R24, R48, R12 ;  /* 0x000000301838723c */ /* 0x000fe6000000180c */
[----:B------:R-:W1:Y:S04]  /*3860*/  LDSM.16.M88.4 R12, [R204+0x2000] ;  /* 0x00200000cc0c783b */ /* 0x000e680000000200 */
[----:B------:R-:W0:Y:S04]  /*3870*/  LDGDEPBAR ;  /* 0x00000000000079af */ /* 0x000e280000000000 */
[----:B--2---:R-:W2:Y:S01]  /*3880*/  LDSM.16.M88.4 R8, [R205] ;  /* 0x00000000cd08783b */ /* 0x004ea20000000200 */
[----:B------:R-:W-:Y:S08]  /*3890*/  HMMA.16816.F32 R64, R32, R46, RZ ;  /* 0x0000002e2040723c */ /* 0x000ff000000018ff */
[----:B-----5:R-:W-:Y:S08]  /*38a0*/  HMMA.16816.F32 R52, R20, R48, R52 ;  /* 0x000000301434723c */ /* 0x020ff00000001834 */
[----:B----4-:R-:W-:Y:S08]  /*38b0*/  HMMA.16816.F32 R60, R16, R36, R56 ;  /* 0x00000024103c723c */ /* 0x010ff00000001838 */
        /* <DEDUP_REMOVED lines=276> */
.L_x_1226:
[----:B--234-:R-:W-:Y:S05]  /*4a00*/  BSYNC B0 ;  /* 0x0000000000007941 */ /* 0x01cfea0003800000 */
.L_x_1225:
[----:B------:R-:W2:Y:S04]  /*4a10*/  LDL R248, [R1+0x5c] ;  /* 0x00005c0001f87983 */ /* 0x000ea80000100800 */
[----:B------:R-:W2:Y:S04]  /*4a20*/  LDL R247, [R1+0x88] ;  /* 0x0000880001f77983 */ /* 0x000ea80000100800 */
[----:B-1----:R-:W3:Y:S04]  /*4a30*/  LDL R5, [R1+0x4c] ;  /* 0x00004c0001057983 */ /* 0x002ee80000100800 */
[----:B------:R-:W4:Y:S04]  /*4a40*/  LDL R251, [R1+0xc] ;  /* 0x00000c0001fb7983 */ /* 0x000f280000100800 */
[----:B------:R-:W0:Y:S01]  /*4a50*/  LDGDEPBAR ;  /* 0x00000000000079af */ /* 0x000e220000000000 */
[----:B--2---:R-:W-:-:S04]  /*4a60*/  IMAD.IADD R0, R247, 0x1, R248 ;  /* 0x00000001f7007824 */ /* 0x004fc800078e02f8 */
[----:B------:R-:W-:-:S05]  /*4a70*/  @P4 IMAD.HI.U32 R2, R0, c[0x0][0x2c8], RZ ;  /* 0x0000b20000024a27 */ /* 0x000fca00078e00ff */
[----:B------:R-:W-:-:S05]  /*4a80*/  @P4 SHF.R.U32.HI R0, RZ, c[0x0][0x2cc], R2 ;  /* 0x0000b300ff004a19 */ /* 0x000fca0000011602 */
[----:B------:R-:W1:Y:S04]  /*4a90*/  SHFL.IDX PT, R3, R0, RZ, 0x1c1f ;  /* 0x001c1fff00037589 */ /* 0x000e6800000e0000 */
[----:B------:R-:W2:Y:S01]  /*4aa0*/  SHFL.IDX PT, R4, R0, 0x1, 0x1c1f ;  /* 0x003c1f0000047f89 */ /* 0x000ea200000e0000 */
[----:B------:R-:W-:-:S03]  /*4ab0*/  IMAD.IADD R2, R250, 0x1, R85 ;  /* 0x00000001fa027824 */ /* 0x000fc600078e0255 */
[----:B------:R-:W5:Y:S04]  /*4ac0*/  SHFL.IDX PT, R6, R0, 0x2, 0x1c1f ;  /* 0x005c1f0000067f89 */ /* 0x000f6800000e0000 */
[----:B------:R3:W1:Y:S02]  /*4ad0*/  SHFL.IDX PT, R7, R0, 0x3, 0x1c1f ;  /* 0x007c1f0000077f89 */ /* 0x00066400000e0000 */
[----:B---3--:R-:W-:Y:S01]  /*4ae0*/  IADD3 R0, -R5, 0x1, R2 ;  /* 0x0000000105007810 */ /* 0x008fe20007ffe102 */
[----:B------:R-:W-:-:S04]  /*4af0*/  IMAD.IADD R5, R2, 0x1, -R5 ;  /* 0x0000000102057824 */ /* 0x000fc800078e0a05 */
[----:B----4-:R-:W-:-:S04]  /*4b00*/  IMAD.IADD R0, R0, 0x1, -R251 ;  /* 0x0000000100007824 */ /* 0x010fc800078e0afb */
[C---:B-1----:R-:W-:Y:S02]  /*4b10*/  IMAD.IADD R2, R0.reuse, 0x1, R3 ;  /* 0x0000000100027824 */ /* 0x042fe400078e0203 */
[----:B--2---:R-:W-:-:S03]  /*4b20*/  IMAD.IADD R3, R0, 0x1, R4 ;  /* 0x0000000100037824 */ /* 0x004fc600078e0204 */
[----:B------:R-:W-:-:S04]  /*4b30*/  IMNMX R4, R5, R2, PT ;  /* 0x0000000205047217 */ /* 0x000fc80003800200 */
[C---:B------:R-:W-:Y:S02]  /*4b40*/  ISETP.GT.AND P3, PT, R4.reuse, RZ, PT ;  /* 0x000000ff0400720c */ /* 0x040fe40003f64270 */
[----:B------:R-:W-:Y:S02]  /*4b50*/  ISETP.GT.AND P2, PT, R4, 0x8, PT ;  /* 0x000000080400780c */ /* 0x000fe40003f44270 */
[----:B------:R-:W-:Y:S02]  /*4b60*/  FSEL R14, R134, -INF , P3 ;  /* 0xff800000860e7808 */ /* 0x000fe40001800000 */
[C---:B------:R-:W-:Y:S02]  /*4b70*/  ISETP.GT.AND P5, PT, R4.reuse, 0x1, PT ;  /* 0x000000010400780c */ /* 0x040fe40003fa4270 */
[C---:B------:R-:W-:Y:S02]  /*4b80*/  ISETP.GT.AND P1, PT, R4.reuse, 0x9, PT ;  /* 0x000000090400780c */ /* 0x040fe40003f24270 */
[----:B------:R-:W-:-:S02]  /*4b90*/  ISETP.GT.AND P0, PT, R4, 0x10, PT ;  /* 0x000000100400780c */ /* 0x000fc40003f04270 */
[----:B------:R-:W-:Y:S02]  /*4ba0*/  ISETP.GT.AND P3, PT, R4, 0x11, PT ;  /* 0x000000110400780c */ /* 0x000fe40003f64270 */
[----:B------:R-:W-:Y:S02]  /*4bb0*/  FSEL R25, R120, -INF , P2 ;  /* 0xff80000078197808 */ /* 0x000fe40001000000 */
[----:B------:R-:W-:Y:S02]  /*4bc0*/  FSEL R24, R133, -INF , P5 ;  /* 0xff80000085187808 */ /* 0x000fe40002800000 */
[----:B------:R-:W-:Y:S02]  /*4bd0*/  ISETP.GT.AND P2, PT, R4, 0x19, PT ;  /* 0x000000190400780c */ /* 0x000fe40003f44270 */
[----:B------:R-:W-:Y:S02]  /*4be0*/  FSEL R32, R119, -INF , P1 ;  /* 0xff80000077207808 */ /* 0x000fe40000800000 */
[----:B------:R-:W-:-:S02]  /*4bf0*/  FSEL R96, R113, -INF , P0 ;  /* 0xff80000071607808 */ /* 0x000fc40000000000 */
[----:B------:R-:W-:Y:S02]  /*4c00*/  FSEL R97, R112, -INF , P3 ;  /* 0xff80000070617808 */ /* 0x000fe40001800000 */
[C---:B------:R-:W-:Y:S02]  /*4c10*/  ISETP.GT.AND P5, PT, R4.reuse, 0x18, PT ;  /* 0x000000180400780c */ /* 0x040fe40003fa4270 */
[C---:B------:R-:W-:Y:S02]  /*4c20*/  ISETP.GT.AND P1, PT, R4.reuse, 0x20, PT ;  /* 0x000000200400780c */ /* 0x040fe40003f24270 */
[C---:B------:R-:W-:Y:S02]  /*4c30*/  ISETP.GT.AND P0, PT, R4.reuse, 0x21, PT ;  /* 0x000000210400780c */ /* 0x040fe40003f04270 */
[----:B------:R-:W-:Y:S02]  /*4c40*/  ISETP.GT.AND P3, PT, R4, 0x28, PT ;  /* 0x000000280400780c */ /* 0x000fe40003f64270 */
[----:B------:R-:W-:-:S02]  /*4c50*/  FSEL R100, R80, -INF , P2 ;  /* 0xff80000050647808 */ /* 0x000fc40001000000 */
[----:B------:R-:W-:Y:S02]  /*4c60*/  FSEL R98, R81, -INF , P5 ;  /* 0xff80000051627808 */ /* 0x000fe40002800000 */
[----:B------:R-:W-:Y:S02]  /*4c70*/  ISETP.GT.AND P2, PT, R4, 0x30, PT ;  /* 0x000000300400780c */ /* 0x000fe40003f44270 */
[----:B------:R-:W-:Y:S02]  /*4c80*/  FSEL R130, R130, -INF , P1 ;  /* 0xff80000082827808 */ /* 0x000fe40000800000 */
[----:B------:R-:W-:Y:S02]  /*4c90*/  FSEL R139, R139, -INF , P0 ;  /* 0xff8000008b8b7808 */ /* 0x000fe40000000000 */
[----:B------:R-:W-:Y:S02]  /*4ca0*/  FSEL R140, R140, -INF , P3 ;  /* 0xff8000008c8c7808 */ /* 0x000fe40001800000 */
[----:B------:R-:W-:-:S02]  /*4cb0*/  ISETP.GT.AND P5, PT, R4, 0x29, PT ;  /* 0x000000290400780c */ /* 0x000fc40003fa4270 */
[C---:B------:R-:W-:Y:S02]  /*4cc0*/  ISETP.GT.AND P1, PT, R4.reuse, 0x31, PT ;  /* 0x000000310400780c */ /* 0x040fe40003f24270 */
[C---:B------:R-:W-:Y:S02]  /*4cd0*/  ISETP.GT.AND P0, PT, R4.reuse, 0x38, PT ;  /* 0x000000380400780c */ /* 0x040fe40003f04270 */
[----:B------:R-:W-:Y:S02]  /*4ce0*/  ISETP.GT.AND P3, PT, R4, 0x39, PT ;  /* 0x000000390400780c */ /* 0x000fe40003f64270 */
[----:B------:R-:W-:Y:S02]  /*4cf0*/  IMNMX R3, R5, R3, PT ;  /* 0x0000000305037217 */ /* 0x000fe40003800200 */
[----:B------:R-:W-:Y:S02]  /*4d00*/  FSEL R142, R71, -INF , P2 ;  /* 0xff800000478e7808 */ /* 0x000fe40001000000 */
[----:B------:R-:W-:-:S02]  /*4d10*/  FSEL R141, R141, -INF , P5 ;  /* 0xff8000008d8d7808 */ /* 0x000fc40002800000 */
[----:B------:R-:W-:Y:S02]  /*4d20*/  ISETP.GT.AND P2, PT, R4, 0x41, PT ;  /* 0x000000410400780c */ /* 0x000fe40003f44270 */
[----:B------:R-:W-:Y:S02]  /*4d30*/  FSEL R148, R70, -INF , P1 ;  /* 0xff80000046947808 */ /* 0x000fe40000800000 */
[----:B------:R-:W-:Y:S02]  /*4d40*/  FSEL R149, R57, -INF , P0 ;  /* 0xff80000039957808 */ /* 0x000fe40000000000 */
[----:B------:R-:W-:Y:S01]  /*4d50*/  FSEL R182, R56, -INF , P3 ;  /* 0xff80000038b67808 */ /* 0x000fe20001800000 */
[----:B-----5:R-:W-:Y:S01]  /*4d60*/  IMAD.IADD R6, R0, 0x1, R6 ;  /* 0x0000000100067824 */ /* 0x020fe200078e0206 */
[C---:B------:R-:W-:Y:S02]  /*4d70*/  ISETP.GT.AND P5, PT, R4.reuse, 0x40, PT ;  /* 0x000000400400780c */ /* 0x040fe40003fa4270 */
[----:B------:R-:W-:-:S02]  /*4d80*/  ISETP.GT.AND P1, PT, R4, 0x48, PT ;  /* 0x000000480400780c */ /* 0x000fc40003f24270 */
[----:B------:R-:W-:Y:S02]  /*4d90*/  ISETP.GT.AND P0, PT, R4, 0x49, PT ;  /* 0x000000490400780c */ /* 0x000fe40003f04270 */
[----:B------:R-:W-:Y:S02]  /*4da0*/  ISETP.GT.AND P3, PT, R3, RZ, PT ;  /* 0x000000ff0300720c */ /* 0x000fe40003f64270 */
        /* <DEDUP_REMOVED lines=10> */
[----:B------:R-:W-:Y:S02]  /*4e50*/  IMNMX R2, R5, R6, PT ;  /* 0x0000000605027217 */ /* 0x000fe40003800200 */
[----:B------:R-:W-:Y:S02]  /*4e60*/  FSEL R27, R143, -INF , P5 ;  /* 0xff8000008f1b7808 */ /* 0x000fe40002800000 */
[----:B------:R-:W-:Y:S02]  /*4e70*/  FSEL R33, R123, -INF , P2 ;  /* 0xff8000007b217808 */ /* 0x000fe40001000000 */
[----:B------:R-:W-:Y:S02]  /*4e80*/  FSEL R37, R122, -INF , P1 ;  /* 0xff8000007a257808 */ /* 0x000fe40000800000 */
[----:B------:R-:W-:Y:S02]  /*4e90*/  FSEL R99, R116, -INF , P0 ;  /* 0xff80000074637808 */ /* 0x000fe40000000000 */
[----:B------:R-:W-:-:S02]  /*4ea0*/  FSEL R110, R115, -INF , P3 ;  /* 0xff800000736e7808 */ /* 0x000fc40001800000 */
[C---:B------:R-:W-:Y:S02]  /*4eb0*/  ISETP.GT.AND P5, PT, R2.reuse, RZ, PT ;  /* 0x000000ff0200720c */ /* 0x040fe40003fa4270 */
[C---:B------:R-:W-:Y:S02]  /*4ec0*/  ISETP.GT.AND P2, PT, R2.reuse, 0x1, PT ;  /* 0x000000010200780c */ /* 0x040fe40003f44270 */
[C---:B------:R-:W-:Y:S02]  /*4ed0*/  ISETP.GT.AND P1, PT, R2.reuse, 0x8, PT ;  /* 0x000000080200780c */ /* 0x040fe40003f24270 */
[C---:B------:R-:W-:Y:S02]  /*4ee0*/  ISETP.GT.AND P0, PT, R2.reuse, 0x9, PT ;  /* 0x000000090200780c */ /* 0x040fe40003f04270 */
[----:B------:R-:W-:Y:S01]  /*4ef0*/  ISETP.GT.AND P3, PT, R2, 0x10, PT ;  /* 0x000000100200780c */ /* 0x000fe20003f64270 */
[----:B------:R-:W-:Y:S01]  /*4f00*/  IMAD.IADD R0, R0, 0x1, R7 ;  /* 0x0000000100007824 */ /* 0x000fe200078e0207 */
[----:B------:R-:W-:-:S02]  /*4f10*/  FSEL R12, R135, -INF , P5 ;  /* 0xff800000870c7808 */ /* 0x000fc40002800000 */
[----:B------:R-:W-:Y:S02]  /*4f20*/  FSEL R13, R127, -INF , P2 ;  /* 0xff8000007f0d7808 */ /* 0x000fe40001000000 */
[----:B------:R-:W-:Y:S02]  /*4f30*/  FSEL R17, R121, -INF , P1 ;  /* 0xff80000079117808 */ /* 0x000fe40000800000 */
[----:B------:R-:W-:Y:S02]  /*4f40*/  FSEL R18, R118, -INF , P0 ;  /* 0xff80000076127808 */ /* 0x000fe40000000000 */
[----:B------:R-:W-:Y:S02]  /*4f50*/  FSEL R38, R114, -INF , P3 ;  /* 0xff80000072267808 */ /* 0x000fe40001800000 */
[----:B------:R-:W-:Y:S02]  /*4f60*/  FMNMX.FTZ R4, R14, R24, !PT ;  /* 0x000000180e047209 */ /* 0x000fe40007810000 */
[----:B------:R-:W-:-:S02]  /*4f70*/  ISETP.GT.AND P5, PT, R2, 0x11, PT ;  /* 0x000000110200780c */ /* 0x000fc40003fa4270 */
[C---:B------:R-:W-:Y:S02]  /*4f80*/  ISETP.GT.AND P2, PT, R2.reuse, 0x18, PT ;  /* 0x000000180200780c */ /* 0x040fe40003f44270 */
[C---:B------:R-:W-:Y:S02]  /*4f90*/  ISETP.GT.AND P1, PT, R2.reuse, 0x19, PT ;  /* 0x000000190200780c */ /* 0x040fe40003f24270 */
[C---:B------:R-:W-:Y:S02]  /*4fa0*/  ISETP.GT.AND P0, PT, R2.reuse, 0x20, PT ;  /* 0x000000200200780c */ /* 0x040fe40003f04270 */
[----:B------:R-:W-:Y:S02]  /*4fb0*/  ISETP.GT.AND P3, PT, R2, 0x21, PT ;  /* 0x000000210200780c */ /* 0x000fe40003f64270 */
[----:B------:R-:W-:Y:S02]  /*4fc0*/  IMNMX R0, R5, R0, PT ;  /* 0x0000000005007217 */ /* 0x000fe40003800200 */
[----:B------:R-:W-:-:S02]  /*4fd0*/  FMNMX.FTZ R5, R12, R13, !PT ;  /* 0x0000000d0c057209 */ /* 0x000fc40007810000 */
[----:B------:R-:W-:Y:S02]  /*4fe0*/  FMNMX.FTZ R4, R25, R4, !PT ;  /* 0x0000000419047209 */ /* 0x000fe40007810000 */
[----:B------:R-:W-:Y:S02]  /*4ff0*/  FSEL R39, R92, -INF , P5 ;  /* 0xff8000005c277808 */ /* 0x000fe40002800000 */
[----:B------:R-:W-:Y:S02]  /*5000*/  FSEL R75, R82, -INF , P2 ;  /* 0xff800000524b7808 */ /* 0x000fe40001000000 */
[----:B------:R-:W-:Y:S02]  /*5010*/  FSEL R76, R76, -INF , P1 ;  /* 0xff8000004c4c7808 */ /* 0x000fe40000800000 */
[----:B------:R-:W-:Y:S02]  /*5020*/  FSEL R129, R129, -INF , P0 ;  /* 0xff80000081817808 */ /* 0x000fe40000000000 */
[----:B------:R-:W-:-:S02]  /*5030*/  FSEL R132, R132, -INF , P3 ;  /* 0xff80000084847808 */ /* 0x000fc40001800000 */
[C---:B------:R-:W-:Y:S02]  /*5040*/  ISETP.GT.AND P5, PT, R2.reuse, 0x28, PT ;  /* 0x000000280200780c */ /* 0x040fe40003fa4270 */
[C---:B------:R-:W-:Y:S02]  /*5050*/  ISETP.GT.AND P2, PT, R2.reuse, 0x29, PT ;  /* 0x000000290200780c */ /* 0x040fe40003f44270 */
[C---:B------:R-:W-:Y:S02]  /*5060*/  ISETP.GT.AND P1, PT, R2.reuse, 0x30, PT ;  /* 0x000000300200780c */ /* 0x040fe40003f24270 */
[C---:B------:R-:W-:Y:S02]  /*5070*/  ISETP.GT.AND P0, PT, R2.reuse, 0x31, PT ;  /* 0x000000310200780c */ /* 0x040fe40003f04270 */
[----:B------:R-:W-:Y:S02]  /*5080*/  ISETP.GT.AND P3, PT, R2, 0x38, PT ;  /* 0x000000380200780c */ /* 0x000fe40003f64270 */
        /* <DEDUP_REMOVED lines=31> */
[----:B------:R-:W-:Y:S02]  /*5280*/  FSEL R222, R19, -INF , P1 ;  /* 0xff80000013de7808 */ /* 0x000fe40000800000 */
[C---:B------:R-:W-:Y:S02]  /*5290*/  ISETP.GT.AND P2, PT, R0.reuse, RZ, PT ;  /* 0x000000ff0000720c */ /* 0x040fe40003f44270 */
[----:B------:R-:W-:Y:S02]  /*52a0*/  ISETP.GT.AND P1, PT, R0, 0x1, PT ;  /* 0x000000010000780c */ /* 0x000fe40003f24270 */
[----:B------:R-:W-:Y:S02]  /*52b0*/  FMNMX.FTZ R2, R150, R2, !PT ;  /* 0x0000000296027209 */ /* 0x000fe40007810000 */
[----:B------:R-:W-:Y:S02]  /*52c0*/  FMNMX.FTZ R4, R148, R4, !PT ;  /* 0x0000000494047209 */ /* 0x000fe40007810000 */
[----:B------:R-:W-:-:S02]  /*52d0*/  FSEL R223, R16, -INF , P0 ;  /* 0xff80000010df7808 */ /* 0x000fc40000000000 */
[----:B------:R-:W-:Y:S02]  /*52e0*/  ISETP.GT.AND P0, PT, R0, 0x8, PT ;  /* 0x000000080000780c */ /* 0x000fe40003f04270 */
[----:B------:R-:W-:Y:S02]  /*52f0*/  FSEL R10, R147, -INF , P2 ;  /* 0xff800000930a7808 */ /* 0x000fe40001000000 */
[----:B------:R-:W-:Y:S02]  /*5300*/  FSEL R9, R155, -INF , P1 ;  /* 0xff8000009b097808 */ /* 0x000fe40000800000 */
[----:B------:R-:W-:Y:S02]  /*5310*/  FMNMX.FTZ R2, R152, R2, !PT ;  /* 0x0000000298027209 */ /* 0x000fe40007810000 */
[----:B------:R-:W-:Y:S02]  /*5320*/  FMNMX.FTZ R4, R149, R4, !PT ;  /* 0x0000000495047209 */ /* 0x000fe40007810000 */
[----:B------:R-:W-:-:S02]  /*5330*/  FSEL R228, R15, -INF , P3 ;  /* 0xff8000000fe47808 */ /* 0x000fc40001800000 */
[----:B------:R-:W-:Y:S02]  /*5340*/  FSEL R154, R40, -INF , P5 ;  /* 0xff800000289a7808 */ /* 0x000fe40002800000 */
[----:B------:R-:W-:Y:S01]  /*5350*/  ISETP.GT.AND P3, PT, R0, 0x9, PT ;  /* 0x000000090000780c */ /* 0x000fe20003f64270 */
[----:B------:R-:W-:Y:S01]  /*5360*/  LDSM.16.MT88.4 R40, [R200] ;  /* 0x00000000c828783b */ /* 0x000fe20000004200 */
        /* <DEDUP_REMOVED lines=25> */
[----:B------:R-:W-:Y:S01]  /*5500*/  FSEL R69, R90, -INF , P3 ;  /* 0xff8000005a457808 */ /* 0x000fe20001800000 */
[----:B------:R-:W1:Y:S01]  /*5510*/  SHFL.BFLY PT, R7, R4, 0x2, 0x1f ;  /* 0x0c401f0004077f89 */ /* 0x000e6200000e0000 */
[----:B------:R-:W-:Y:S02]  /*5520*/  FMNMX.FTZ R5, R35, R5, !PT ;  /* 0x0000000523057209 */ /* 0x000fe40007810000 */
[----:B------:R-:W-:-:S02]  /*5530*/  FMNMX.FTZ R2, R228, R2, !PT ;  /* 0x00000002e4027209 */ /* 0x000fc40007810000 */
[C---:B------:R-:W-:Y:S02]  /*5540*/  ISETP.GT.AND P1, PT, R0.reuse, 0x21, PT ;  /* 0x000000210000780c */ /* 0x040fe40003f24270 */
[----:B------:R-:W-:Y:S01]  /*5550*/  FSEL R109, R83, -INF , P2 ;  /* 0xff800000536d7808 */ /* 0x000fe20001000000 */
[----:B------:R-:W2:Y:S01]  /*5560*/  SHFL.BFLY PT, R8, R2, 0x2, 0x1f ;  /* 0x0c401f0002087f89 */ /* 0x000ea200000e0000 */
[----:B------:R-:W-:Y:S02]  /*5570*/  FMNMX.FTZ R5, R69, R5, !PT ;  /* 0x0000000545057209 */ /* 0x000fe40007810000 */
[----:B------:R-:W-:Y:S02]  /*5580*/  ISETP.GT.AND P0, PT, R0, 0x28, PT ;  /* 0x000000280000780c */ /* 0x000fe40003f04270 */
[----:B------:R-:W-:Y:S02]  /*5590*/  FSEL R108, R88, -INF , P1 ;  /* 0xff800000586c7808 */ /* 0x000fe40000800000 */
[----:B------:R-:W-:-:S02]  /*55a0*/  FMNMX.FTZ R5, R109, R5, !PT ;  /* 0x000000056d057209 */ /* 0x000fc40007810000 */
[----:B------:R-:W-:Y:S02]  /*55b0*/  ISETP.GT.AND P3, PT, R0, 0x29, PT ;  /* 0x000000290000780c */ /* 0x000fe40003f64270 */
[----:B------:R-:W-:Y:S02]  /*55c0*/  FSEL R111, R79, -INF , P0 ;  /* 0xff8000004f6f7808 */ /* 0x000fe40000000000 */
        /* <DEDUP_REMOVED lines=8> */
[----:B------:R-:W-:Y:S02]  /*5650*/  ISETP.GT.AND P0, PT, R0, 0x38, PT ;  /* 0x000000380000780c */ /* 0x000fe40003f04270 */
[----:B------:R-:W-:-:S02]  /*5660*/  FMNMX.FTZ R6, R26, R27, !PT ;  /* 0x0000001b1a067209 */ /* 0x000fc40007810000 */
[----:B------:R-:W-:Y:S02]  /*5670*/  FSEL R146, R146, -INF , P1 ;  /* 0xff80000092927808 */ /* 0x000fe40000800000 */
[----:B------:R-:W-:Y:S02]  /*5680*/  FMNMX.FTZ R5, R144, R5, !PT ;  /* 0x0000000590057209 */ /* 0x000fe40007810000 */
[----:B-1----:R-:W-:Y:S02]  /*5690*/  FMNMX.FTZ R7, R4, R7, !PT ;  /* 0x0000000704077209 */ /* 0x002fe40007810000 */
[----:B------:R-:W-:Y:S02]  /*56a0*/  FSEL R74, R91, -INF , P5 ;  /* 0xff8000005b4a7808 */ /* 0x000fe40002800000 */
[----:B------:R-:W-:Y:S02]  /*56b0*/  FSEL R145, R49, -INF , P0 ;  /* 0xff80000031917808 */ /* 0x000fe40000000000 */
[----:B------:R-:W-:-:S02]  /*56c0*/  FMNMX.FTZ R4, R33, R6, !PT ;  /* 0x0000000621047209 */ /* 0x000fc40007810000 */
[C---:B------:R-:W-:Y:S02]  /*56d0*/  ISETP.GT.AND P5, PT, R0.reuse, 0x39, PT ;  /* 0x000000390000780c */ /* 0x040fe40003fa4270 */
[C---:B------:R-:W-:Y:S02]  /*56e0*/  ISETP.GT.AND P3, PT, R0.reuse, 0x40, PT ;  /* 0x000000400000780c */ /* 0x040fe40003f64270 */
[C---:B------:R-:W-:Y:S02]  /*56f0*/  ISETP.GT.AND P2, PT, R0.reuse, 0x41, PT ;  /* 0x000000410000780c */ /* 0x040fe40003f44270 */
[C---:B------:R-:W-:Y:S02]  /*5700*/  ISETP.GT.AND P1, PT, R0.reuse, 0x48, PT ;  /* 0x000000480000780c */ /* 0x040fe40003f24270 */
[----:B------:R-:W-:Y:S02]  /*5710*/  ISETP.GT.AND P0, PT, R0, 0x49, PT ;  /* 0x000000490000780c */ /* 0x000fe40003f04270 */
[----:B------:R-:W-:-:S02]  /*5720*/  FMNMX.FTZ R0, R146, R5, !PT ;  /* 0x0000000592007209 */ /* 0x000fc40007810000 */
[----:B--2---:R-:W-:Y:S02]  /*5730*/  FMNMX.FTZ R5, R2, R8, !PT ;  /* 0x0000000802057209 */ /* 0x004fe40007810000 */
[----:B------:R-:W-:Y:S02]  /*5740*/  FMNMX.FTZ R2, R37, R4, !PT ;  /* 0x0000000425027209 */ /* 0x000fe40007810000 */
[----:B------:R-:W-:Y:S02]  /*5750*/  FSEL R147, R48, -INF , P5 ;  /* 0xff80000030937808 */ /* 0x000fe40002800000 */
[----:B------:R-:W-:Y:S02]  /*5760*/  FMNMX.FTZ R2, R99, R2, !PT ;  /* 0x0000000263027209 */ /* 0x000fe40007810000 */
[----:B------:R-:W-:Y:S02]  /*5770*/  FMNMX.FTZ R0, R145, R0, !PT ;  /* 0x0000000091007209 */ /* 0x000fe40007810000 */
[----:B------:R-:W-:-:S02]  /*5780*/  FSEL R188, R28, -INF , P3 ;  /* 0xff8000001cbc7808 */ /* 0x000fc40001800000 */
[----:B------:R-:W-:Y:S02]  /*5790*/  ISETP.GT.AND P3, PT, R3, 0x19, PT ;  /* 0x000000190300780c */ /* 0x000fe40003f64270 */
[----:B------:R-:W-:Y:S02]  /*57a0*/  FMNMX.FTZ R2, R110, R2, !PT ;  /* 0x000000026e027209 */ /* 0x000fe40007810000 */
[----:B------:R-:W-:Y:S02]  /*57b0*/  FMNMX.FTZ R0, R147, R0, !PT ;  /* 0x0000000093007209 */ /* 0x000fe40007810000 */
[----:B------:R-:W-:Y:S02]  /*57c0*/  FSEL R189, R23, -INF , P2 ;  /* 0xff80000017bd7808 */ /* 0x000fe40001000000 */
[----:B------:R-:W-:Y:S02]  /*57d0*/  ISETP.GT.AND P2, PT, R3, 0x20, PT ;  /* 0x000000200300780c */ /* 0x000fe40003f44270 */
[----:B------:R-:W-:-:S02]  /*57e0*/  FSEL R68, R124, -INF , P3 ;  /* 0xff8000007c447808 */ /* 0x000fc40001800000 */
[----:B------:R-:W-:Y:S02]  /*57f0*/  FMNMX.FTZ R2, R74, R2, !PT ;  /* 0x000000024a027209 */ /* 0x000fe40007810000 */
[----:B------:R-:W-:Y:S02]  /*5800*/  FMNMX.FTZ R0, R188, R0, !PT ;  /* 0x00000000bc007209 */ /* 0x000fe40007810000 */
[----:B------:R-:W-:Y:S02]  /*5810*/  FSEL R195, R22, -INF , P0 ;  /* 0xff80000016c37808 */ /* 0x000fe40000000000 */
[----:B------:R-:W-:Y:S02]  /*5820*/  ISETP.GT.AND P0, PT, R3, 0x21, PT ;  /* 0x000000210300780c */ /* 0x000fe40003f04270 */
[----:B------:R-:W-:Y:S02]  /*5830*/  FSEL R131, R131, -INF , P2 ;  /* 0xff80000083837808 */ /* 0x000fe40001000000 */
[----:B------:R-:W-:-:S02]  /*5840*/  FMNMX.FTZ R2, R68, R2, !PT ;  /* 0x0000000244027209 */ /* 0x000fc40007810000 */
[----:B------:R-:W-:Y:S02]  /*5850*/  FSEL R191, R21, -INF , P1 ;  /* 0xff80000015bf7808 */ /* 0x000fe40000800000 */
[----:B------:R-:W-:Y:S01]  /*5860*/  FMNMX.FTZ R0, R189, R0, !PT ;  /* 0x00000000bd007209 */ /* 0x000fe20007810000 */
[----:B------:R-:W-:Y:S01]  /*5870*/  SHFL.BFLY PT, R6, R7, 0x1, 0x1f ;  /* 0x0c201f0007067f89 */ /* 0x000fe200000e0000 */
[----:B------:R-:W-:Y:S02]  /*5880*/  ISETP.GT.AND P2, PT, R3, 0x28, PT ;  /* 0x000000280300780c */ /* 0x000fe40003f44270 */
[----:B------:R-:W-:Y:S01]  /*5890*/  FSEL R136, R136, -INF , P0 ;  /* 0xff80000088887808 */ /* 0x000fe20000000000 */
[----:B------:R-:W-:Y:S01]  /*58a0*/  SHFL.BFLY PT, R8, R5, 0x1, 0x1f ;  /* 0x0c201f0005087f89 */ /* 0x000fe200000e0000 */
[----:B------:R-:W-:Y:S02]  /*58b0*/  FMNMX.FTZ R2, R131, R2, !PT ;  /* 0x0000000283027209 */ /* 0x000fe40007810000 */
[----:B------:R-:W-:Y:S01]  /*58c0*/  FMNMX.FTZ R0, R191, R0, !PT ;  /* 0x00000000bf007209 */ /* 0x000fe20007810000 */
[----:B------:R-:W-:Y:S01]  /*58d0*/  LDSM.16.MT88.4 R20, [R201] ;  /* 0x00000000c914783b */ /* 0x000fe20000004200 */
[----:B------:R-:W-:-:S02]  /*58e0*/  ISETP.GT.AND P1, PT, R3, 0x29, PT ;  /* 0x000000290300780c */ /* 0x000fc40003f24270 */
[----:B------:R-:W-:Y:S02]  /*58f0*/  FSEL R137, R137, -INF , P2 ;  /* 0xff80000089897808 */ /* 0x000fe40001000000 */
[----:B------:R-:W-:Y:S02]  /*5900*/  FMNMX.FTZ R2, R136, R2, !PT ;  /* 0x0000000288027209 */ /* 0x000fe40007810000 */
[----:B------:R-:W-:Y:S02]  /*5910*/  FMNMX.FTZ R0, R195, R0, !PT ;  /* 0x00000000c3007209 */ /* 0x000fe40007810000 */
[----:B------:R-:W-:Y:S02]  /*5920*/  ISETP.GT.AND P0, PT, R3, 0x30, PT ;  /* 0x000000300300780c */ /* 0x000fe40003f04270 */
[----:B------:R-:W-:Y:S02]  /*5930*/  FSEL R138, R138, -INF , P1 ;  /* 0xff8000008a8a7808 */ /* 0x000fe40000800000 */
[----:B------:R-:W-:Y:S01]  /*5940*/  FMNMX.FTZ R2, R137, R2, !PT ;  /* 0x0000000289027209 */ /* 0x000fe20007810000 */
[----:B------:R-:W1:Y:S01]  /*5950*/  SHFL.BFLY PT, R4, R0, 0x2, 0x1f ;  /* 0x0c401f0000047f89 */ /* 0x000e6200000e0000 */
        /* <DEDUP_REMOVED lines=18> */
[----:B-1----:R-:W-:-:S02]  /*5a80*/  FMNMX.FTZ R0, R0, R4, !PT ;  /* 0x0000000400007209 */ /* 0x002fc40007810000 */
[----:B------:R-:W-:Y:S02]  /*5a90*/  ISETP.GT.AND P0, PT, R3, 0x49, PT ;  /* 0x000000490300780c */ /* 0x000fe40003f04270 */
[----:B------:R-:W-:Y:S02]  /*5aa0*/  FSEL R216, R29, -INF , P1 ;  /* 0xff8000001dd87808 */ /* 0x000fe40000800000 */
[----:B------:R-:W-:Y:S02]  /*5ab0*/  FMNMX.FTZ R4, R192, R2, !PT ;  /* 0x00000002c0047209 */ /* 0x000fe40007810000 */
[----:B------:R-:W-:Y:S02]  /*5ac0*/  FSEL R218, R30, -INF , P0 ;  /* 0xff8000001eda7808 */ /* 0x000fe40000000000 */
[----:B------:R-:W-:Y:S01]  /*5ad0*/  FMNMX.FTZ R4, R216, R4, !PT ;  /* 0x00000004d8047209 */ /* 0x000fe20007810000 */
[----:B------:R-:W-:Y:S01]  /*5ae0*/  LDSM.16.MT88.4 R28, [R198] ;  /* 0x00000000c61c783b */ /* 0x000fe20000004200 */
[----:B------:R-:W-:-:S02]  /*5af0*/  FMNMX.FTZ R73, R7, R6, !PT ;  /* 0x0000000607497209 */ /* 0x000fc40007810000 */
[----:B------:R-:W-:Y:S01]  /*5b00*/  FMNMX.FTZ R4, R218, R4, !PT ;  /* 0x00000004da047209 */ /* 0x000fe20007810000 */
[----:B------:R-:W1:Y:S01]  /*5b10*/  SHFL.BFLY PT, R7, R0, 0x1, 0x1f ;  /* 0x0c201f0000077f89 */ /* 0x000e6200000e0000 */
[----:B------:R-:W-:Y:S01]  /*5b20*/  FMNMX.FTZ R71, R5, R8, !PT ;  /* 0x0000000805477209 */ /* 0x000fe20007810000 */
[C---:B------:R-:W-:Y:S01]  /*5b30*/  FMUL.FTZ R3, R73.reuse, c[0x0][0x2d0] ;  /* 0x0000b40049037a20 */ /* 0x040fe20000410000 */
[----:B------:R-:W-:Y:S01]  /*5b40*/  FSETP.NEU.FTZ.AND P2, PT, R73, -INF , PT ;  /* 0xff8000004900780b */ /* 0x000fe20003f5d000 */
[----:B------:R-:W2:Y:S01]  /*5b50*/  SHFL.BFLY PT, R6, R4, 0x2, 0x1f ;  /* 0x0c401f0004067f89 */ /* 0x000ea200000e0000 */
[C---:B------:R-:W-:Y:S01]  /*5b60*/  FSETP.NEU.FTZ.AND P1, PT, R71.reuse, -INF , PT ;  /* 0xff8000004700780b */ /* 0x040fe20003f3d000 */
[----:B------:R-:W-:Y:S01]  /*5b70*/  FMUL.FTZ R2, R71, c[0x0][0x2d0] ;  /* 0x0000b40047027a20 */ /* 0x000fe20000410000 */
[----:B------:R-:W-:-:S04]  /*5b80*/  FSEL R3, R3, RZ, P2 ;  /* 0x000000ff03037208 */ /* 0x000fc80001000000 */
[----:B------:R-:W-:Y:S01]  /*5b90*/  FSEL R2, R2, RZ, P1 ;  /* 0x000000ff02027208 */ /* 0x000fe20000800000 */
[----:B------:R-:W-:-:S04]  /*5ba0*/  FFMA.FTZ R5, R14, c[0x0][0x2d0], -R3 ;  /* 0x0000b4000e057a23 */ /* 0x000fc80000010803 */
[----:B------:R3:W-:Y:S01]  /*5bb0*/  MUFU.EX2 R243, R5 ;  /* 0x0000000500f37308 */ /* 0x0007e20000000800 */
[----:B-1----:R-:W-:Y:S01]  /*5bc0*/  FMNMX.FTZ R70, R0, R7, !PT ;  /* 0x0000000700467209 */ /* 0x002fe20007810000 */
[----:B---3--:R-:W-:-:S06]  /*5bd0*/  FFMA.FTZ R5, R12, c[0x0][0x2d0], -R2 ;  /* 0x0000b4000c057a23 */ /* 0x008fcc0000010802 */
[----:B------:R1:W-:Y:S01]  /*5be0*/  MUFU.EX2 R242, R5 ;  /* 0x0000000500f27308 */ /* 0x0003e20000000800 */
[C---:B------:R-:W-:Y:S01]  /*5bf0*/  FMUL.FTZ R0, R70.reuse, c[0x0][0x2d0] ;  /* 0x0000b40046007a20 */ /* 0x040fe20000410000 */
[----:B------:R-:W-:Y:S02]  /*5c00*/  FSETP.NEU.FTZ.AND P0, PT, R70, -INF , PT ;  /* 0xff8000004600780b */ /* 0x000fe40003f1d000 */
[----:B--2---:R-:W-:Y:S02]  /*5c10*/  FMNMX.FTZ R4, R4, R6, !PT ;  /* 0x0000000604047209 */ /* 0x004fe40007810000 */
[----:B------:R-:W-:Y:S01]  /*5c20*/  FSEL R0, R0, RZ, P0 ;  /* 0x000000ff00007208 */ /* 0x000fe20000000000 */
[----:B-1----:R-:W-:-:S04]  /*5c30*/  FFMA.FTZ R5, R13, c[0x0][0x2d0], -R2 ;  /* 0x0000b4000d057a23 */ /* 0x002fc80000010802 */
[----:B------:R1:W2:Y:S01]  /*5c40*/  MUFU.EX2 R241, R5 ;  /* 0x0000000500f17308 */ /* 0x0002a20000000800 */
[----:B------:R-:W3:Y:S01]  /*5c50*/  SHFL.BFLY PT, R6, R4, 0x1, 0x1f ;  /* 0x0c201f0004067f89 */ /* 0x000ee200000e0000 */
[----:B-1----:R-:W-:-:S06]  /*5c60*/  FFMA.FTZ R5, R17, c[0x0][0x2d0], -R2 ;  /* 0x0000b40011057a23 */ /* 0x002fcc0000010802 */
[----:B------:R1:W-:Y:S02]  /*5c70*/  MUFU.EX2 R244, R5 ;  /* 0x0000000500f47308 */ /* 0x0003e40000000800 */
[----:B-1----:R-:W-:Y:S01]  /*5c80*/  FFMA.FTZ R5, R18, c[0x0][0x2d0], -R2 ;  /* 0x0000b40012057a23 */ /* 0x002fe20000010802 */
[----:B---3--:R-:W-:Y:S01]  /*5c90*/  FMNMX.FTZ R72, R4, R6, !PT ;  /* 0x0000000604487209 */ /* 0x008fe20007810000 */
[----:B------:R-:W1:Y:S04]  /*5ca0*/  LDSM.16.MT88.4 R16, [R197] ;  /* 0x00000000c510783b */ /* 0x000e680000004200 */
[----:B------:R3:W4:Y:S02]  /*5cb0*/  MUFU.EX2 R245, R5 ;  /* 0x0000000500f57308 */ /* 0x0007240000000800 */
[----:B---3--:R-:W-:-:S06]  /*5cc0*/  FFMA.FTZ R5, R10, c[0x0][0x2d0], -R0 ;  /* 0x0000b4000a057a23 */ /* 0x008fcc0000010800 */
[----:B------:R3:W-:Y:S02]  /*5cd0*/  MUFU.EX2 R238, R5 ;  /* 0x0000000500ee7308 */ /* 0x0007e40000000800 */
[----:B---3--:R-:W-:-:S06]  /*5ce0*/  FFMA.FTZ R5, R9, c[0x0][0x2d0], -R0 ;  /* 0x0000b40009057a23 */ /* 0x008fcc0000010800 */
[----:B------:R3:W5:Y:S01]  /*5cf0*/  MUFU.EX2 R237, R5 ;  /* 0x0000000500ed7308 */ /* 0x0007620000000800 */
[----:B------:R-:W-:Y:S02]  /*5d00*/  FFMA.FTZ R4, R25, c[0x0][0x2d0], -R3 ;  /* 0x0000b40019047a23 */ /* 0x000fe40000010803 */
[----:B---3--:R-:W-:-:S05]  /*5d10*/  FFMA.FTZ R5, R11, c[0x0][0x2d0], -R0 ;  /* 0x0000b4000b057a23 */ /* 0x008fca0000010800 */
[----:B------:R3:W-:Y:S01]  /*5d20*/  MUFU.EX2 R239, R5 ;  /* 0x0000000500ef7308 */ /* 0x0007e20000000800 */
[----:B------:R-:W-:Y:S01]  /*5d30*/  FSETP.NEU.FTZ.AND P0, PT, R72, -INF , PT ;  /* 0xff8000004800780b */ /* 0x000fe20003f1d000 */
[----:B---3--:R-:W-:-:S06]  /*5d40*/  FFMA.FTZ R5, R15, c[0x0][0x2d0], -R0 ;  /* 0x0000b4000f057a23 */ /* 0x008fcc0000010800 */
[----:B------:R3:W1:Y:S02]  /*5d50*/  MUFU.EX2 R240, R5 ;  /* 0x0000000500f07308 */ /* 0x0006640000000800 */
[----:B---3--:R-:W-:-:S06]  /*5d60*/  FFMA.FTZ R5, R24, c[0x0][0x2d0], -R3 ;  /* 0x0000b40018057a23 */ /* 0x008fcc0000010803 */
[----:B------:R3:W1:Y:S08]  /*5d70*/  MUFU.EX2 R231, R5 ;  /* 0x0000000500e77308 */ /* 0x0006700000000800 */
[----:B------:R1:W-:Y:S01]  /*5d80*/  MUFU.EX2 R230, R4 ;  /* 0x0000000400e67308 */ /* 0x0003e20000000800 */
[----:B---3--:R-:W-:-:S05]  /*5d90*/  FMUL.FTZ R5, R72, c[0x0][0x2d0] ;  /* 0x0000b40048057a20 */ /* 0x008fca0000410000 */
[----:B-1----:R-:W-:Y:S01]  /*5da0*/  FSEL R4, R5, RZ, P0 ;  /* 0x000000ff05047208 */ /* 0x002fe20000000000 */
[----:B------:R-:W-:-:S04]  /*5db0*/  FFMA.FTZ R5, R32, c[0x0][0x2d0], -R3 ;  /* 0x0000b40020057a23 */ /* 0x000fc80000010803 */
[----:B------:R1:W3:Y:S02]  /*5dc0*/  MUFU.EX2 R233, R5 ;  /* 0x0000000500e97308 */ /* 0x0002e40000000800 */
[----:B-1----:R-:W-:-:S06]  /*5dd0*/  FFMA.FTZ R5, R26, c[0x0][0x2d0], -R4 ;  /* 0x0000b4001a057a23 */ /* 0x002fcc0000010804 */
[----:B------:R1:W-:Y:S02]  /*5de0*/  MUFU.EX2 R227, R5 ;  /* 0x0000000500e37308 */ /* 0x0003e40000000800 */
[--C-:B-1----:R-:W-:Y:S01]  /*5df0*/  FFMA.FTZ R5, R27, c[0x0][0x2d0], -R4.reuse ;  /* 0x0000b4001b057a23 */ /* 0x102fe20000010804 */
[----:B--2---:R-:W-:Y:S01]  /*5e00*/  F2FP.PACK_AB R8, R241, R242 ;  /* 0x000000f2f108723e */ /* 0x004fe200000000ff */
[----:B------:R-:W1:Y:S04]  /*5e10*/  LDSM.16.MT88.4 R24, [R197+0x800] ;  /* 0x00080000c518783b */ /* 0x000e680000004200 */
[----:B------:R2:W1:Y:S02]  /*5e20*/  MUFU.EX2 R6, R5 ;  /* 0x0000000500067308 */ /* 0x0004640000000800 */
[----:B--2---:R-:W-:-:S06]  /*5e30*/  FFMA.FTZ R5, R33, c[0x0][0x2d0], -R4 ;  /* 0x0000b40021057a23 */ /* 0x004fcc0000010804 */
[----:B------:R2:W-:Y:S02]  /*5e40*/  MUFU.EX2 R7, R5 ;  /* 0x0000000500077308 */ /* 0x0005e40000000800 */
[----:B--2---:R-:W-:-:S06]  /*5e50*/  FFMA.FTZ R5, R37, c[0x0][0x2d0], -R4 ;  /* 0x0000b40025057a23 */ /* 0x004fcc0000010804 */
        /* <DEDUP_REMOVED lines=8> */
[----:B------:R2:W-:Y:S02]  /*5ee0*/  MUFU.EX2 R234, R5 ;  /* 0x0000000500ea7308 */ /* 0x0005e40000000800 */
[--C-:B--2---:R-:W-:Y:S01]  /*5ef0*/  FFMA.FTZ R5, R36, c[0x0][0x2d0], -R0.reuse ;  /* 0x0000b40024057a23 */ /* 0x104fe20000010800 */
[----:B----4-:R-:W-:Y:S01]  /*5f00*/  F2FP.PACK_AB R10, R245, R244 ;  /* 0x000000f4f50a723e */ /* 0x010fe200000000ff */
[----:B------:R-:W2:Y:S04]  /*5f10*/  LDSM.16.MT88.4 R36, [R201+0x800] ;  /* 0x00080000c924783b */ /* 0x000ea80000004200 */
[----:B------:R4:W-:Y:S02]  /*5f20*/  MUFU.EX2 R221, R5 ;  /* 0x0000000500dd7308 */ /* 0x0009e40000000800 */
[----:B----4-:R-:W-:-:S06]  /*5f30*/  FFMA.FTZ R5, R34, c[0x0][0x2d0], -R0 ;  /* 0x0000b40022057a23 */ /* 0x010fcc0000010800 */
[----:B------:R4:W1:Y:S02]  /*5f40*/  MUFU.EX2 R220, R5 ;  /* 0x0000000500dc7308 */ /* 0x0008640000000800 */
[--C-:B----4-:R-:W-:Y:S01]  /*5f50*/  FFMA.FTZ R5, R35, c[0x0][0x2d0], -R0.reuse ;  /* 0x0000b40023057a23 */ /* 0x110fe20000010800 */
[----:B-----5:R-:W-:Y:S01]  /*5f60*/  F2FP.PACK_AB R9, R237, R238 ;  /* 0x000000eeed09723e */ /* 0x020fe200000000ff */
[----:B------:R-:W-:Y:S04]  /*5f70*/  LDSM.16.MT88.4 R32, [R200+0x800] ;  /* 0x00080000c820783b */ /* 0x000fe80000004200 */
[----:B------:R4:W-:Y:S02]  /*5f80*/  MUFU.EX2 R226, R5 ;  /* 0x0000000500e27308 */ /* 0x0009e40000000800 */
[----:B----4-:R-:W-:-:S06]  /*5f90*/  FFMA.FTZ R5, R69, c[0x0][0x2d0], -R0 ;  /* 0x0000b40045057a23 */ /* 0x010fcc0000010800 */
[----:B------:R4:W5:Y:S02]  /*5fa0*/  MUFU.EX2 R225, R5 ;  /* 0x0000000500e17308 */ /* 0x0009640000000800 */
[----:B----4-:R-:W-:-:S06]  /*5fb0*/  FFMA.FTZ R5, R96, c[0x0][0x2d0], -R3 ;  /* 0x0000b40060057a23 */ /* 0x010fcc0000010803 */
[----:B------:R4:W-:Y:S02]  /*5fc0*/  MUFU.EX2 R215, R5 ;  /* 0x0000000500d77308 */ /* 0x0009e40000000800 */
[----:B----4-:R-:W-:-:S06]  /*5fd0*/  FFMA.FTZ R5, R97, c[0x0][0x2d0], -R3 ;  /* 0x0000b40061057a23 */ /* 0x010fcc0000010803 */
[----:B------:R4:W1:Y:S02]  /*5fe0*/  MUFU.EX2 R214, R5 ;  /* 0x0000000500d67308 */ /* 0x0008640000000800 */
[----:B----4-:R-:W-:-:S06]  /*5ff0*/  FFMA.FTZ R5, R98, c[0x0][0x2d0], -R3 ;  /* 0x0000b40062057a23 */ /* 0x010fcc0000010803 */
[----:B------:R4:W-:Y:S02]  /*6000*/  MUFU.EX2 R217, R5 ;  /* 0x0000000500d97308 */ /* 0x0009e40000000800 */
[----:B----4-:R-:W-:-:S06]  /*6010*/  FFMA.FTZ R5, R100, c[0x0][0x2d0], -R3 ;  /* 0x0000b40064057a23 */ /* 0x010fcc0000010803 */
[----:B------:R4:W-:Y:S02]  /*6020*/  MUFU.EX2 R212, R5 ;  /* 0x0000000500d47308 */ /* 0x0009e40000000800 */
[----:B----4-:R-:W-:-:S06]  /*6030*/  FFMA.FTZ R5, R99, c[0x0][0x2d0], -R4 ;  /* 0x0000b40063057a23 */ /* 0x010fcc0000010804 */
[----:B------:R4:W-:Y:S02]  /*6040*/  MUFU.EX2 R187, R5 ;  /* 0x0000000500bb7308 */ /* 0x0009e40000000800 */
[----:B----4-:R-:W-:-:S06]  /*6050*/  FFMA.FTZ R5, R110, c[0x0][0x2d0], -R4 ;  /* 0x0000b4006e057a23 */ /* 0x010fcc0000010804 */
[----:B------:R4:W1:Y:S02]  /*6060*/  MUFU.EX2 R185, R5 ;  /* 0x0000000500b97308 */ /* 0x0008640000000800 */
        /* <DEDUP_REMOVED lines=9> */
[----:B------:R4:W1:Y:S01]  /*6100*/  MUFU.EX2 R180, R5 ;  /* 0x0000000500b47308 */ /* 0x0008620000000800 */
[----:B------:R-:W-:Y:S02]  /*6110*/  F2FP.PACK_AB R11, R240, R239 ;  /* 0x000000eff00b723e */ /* 0x000fe400000000ff */
[----:B------:R-:W-:Y:S01]  /*6120*/  F2FP.PACK_AB R12, R231, R243 ;  /* 0x000000f3e70c723e */ /* 0x000fe200000000ff */
[----:B----4-:R-:W-:-:S04]  /*6130*/  FFMA.FTZ R5, R133, c[0x0][0x2d0], -R2 ;  /* 0x0000b40085057a23 */ /* 0x010fc80000010802 */
[----:B------:R4:W-:Y:S01]  /*6140*/  MUFU.EX2 R178, R5 ;  /* 0x0000000500b27308 */ /* 0x0009e20000000800 */
[----:B---3--:R-:W-:Y:S02]  /*6150*/  F2FP.PACK_AB R14, R233, R230 ;  /* 0x000000e6e90e723e */ /* 0x008fe400000000ff */
[----:B-1----:R-:W-:Y:S02]  /*6160*/  F2FP.PACK_AB R13, R6, R227 ;  /* 0x000000e3060d723e */ /* 0x002fe400000000ff */
[----:B------:R-:W-:Y:S01]  /*6170*/  F2FP.PACK_AB R15, R229, R7 ;  /* 0x00000007e50f723e */ /* 0x000fe200000000ff */
[----:B----4-:R-:W-:-:S04]  /*6180*/  FFMA.FTZ R5, R134, c[0x0][0x2d0], -R2 ;  /* 0x0000b40086057a23 */ /* 0x010fc80000010802 */
[----:B------:R1:W-:Y:S01]  /*6190*/  MUFU.EX2 R177, R5 ;  /* 0x0000000500b17308 */ /* 0x0003e20000000800 */
[----:B------:R-:W-:Y:S01]  /*61a0*/  HMMA.16816.F32 R84, R8, R16, RZ ;  /* 0x000000100854723c */ /* 0x000fe200000018ff */
[----:B-1----:R-:W-:-:S06]  /*61b0*/  FFMA.FTZ R5, R109, c[0x0][0x2d0], -R0 ;  /* 0x0000b4006d057a23 */ /* 0x002fcc0000010800 */
[----:B------:R1:W-:Y:S01]  /*61c0*/  MUFU.EX2 R176, R5 ;  /* 0x0000000500b07308 */ /* 0x0003e20000000800 */
[----:B------:R-:W-:Y:S08]  /*61d0*/  HMMA.16816.F32 R64, R8, R18, RZ ;  /* 0x000000120840723c */ /* 0x000ff000000018ff */
[----:B------:R-:W-:Y:S01]  /*61e0*/  HMMA.16816.F32 R92, R12, R16, RZ ;  /* 0x000000100c5c723c */ /* 0x000fe200000018ff */
[----:B-1----:R-:W-:-:S07]  /*61f0*/  FFMA.FTZ R5, R108, c[0x0][0x2d0], -R0 ;  /* 0x0000b4006c057a23 */ /* 0x002fce0000010800 */
[----:B------:R-:W-:Y:S01]  /*6200*/  HMMA.16816.F32 R112, R12, R18, RZ ;  /* 0x000000120c70723c */ /* 0x000fe200000018ff */
[----:B------:R-:W1:Y:S01]  /*6210*/  LDSM.16.MT88.4 R16, [R198+0x800] ;  /* 0x00080000c610783b */ /* 0x000e620000004200 */
[----:B------:R3:W4:Y:S02]  /*6220*/  MUFU.EX2 R175, R5 ;  /* 0x0000000500af7308 */ /* 0x0007240000000800 */
[----:B---3--:R-:W-:-:S06]  /*6230*/  FFMA.FTZ R5, R111, c[0x0][0x2d0], -R0 ;  /* 0x0000b4006f057a23 */ /* 0x008fcc0000010800 */
[----:B------:R3:W-:Y:S01]  /*6240*/  MUFU.EX2 R174, R5 ;  /* 0x0000000500ae7308 */ /* 0x0007e20000000800 */
[----:B------:R-:W-:Y:S01]  /*6250*/  HMMA.16816.F32 R80, R8, R20, RZ ;  /* 0x000000140850723c */ /* 0x000fe200000018ff */
[----:B---3--:R-:W-:-:S06]  /*6260*/  FFMA.FTZ R5, R128, c[0x0][0x2d0], -R0 ;  /* 0x0000b40080057a23 */ /* 0x008fcc0000010800 */
[----:B------:R3:W1:Y:S01]  /*6270*/  MUFU.EX2 R173, R5 ;  /* 0x0000000500ad7308 */ /* 0x0006620000000800 */
[C---:B------:R-:W-:Y:S08]  /*6280*/  HMMA.16816.F32 R56, R8.reuse, R28, RZ ;  /* 0x0000001c0838723c */ /* 0x040ff000000018ff */
[----:B------:R-:W-:Y:S01]  /*6290*/  HMMA.16816.F32 R48, R8, R40, RZ ;  /* 0x000000280830723c */ /* 0x000fe200000018ff */
[----:B---3--:R-:W-:-:S07]  /*62a0*/  FFMA.FTZ R5, R139, c[0x0][0x2d0], -R3 ;  /* 0x0000b4008b057a23 */ /* 0x008fce0000010803 */
[C---:B------:R-:W-:Y:S01]  /*62b0*/  HMMA.16816.F32 R60, R8.reuse, R22, RZ ;  /* 0x00000016083c723c */ /* 0x040fe200000018ff */
[----:B------:R3:W1:Y:S07]  /*62c0*/  MUFU.EX2 R169, R5 ;  /* 0x0000000500a97308 */ /* 0x00066e0000000800 */
[C---:B------:R-:W-:Y:S08]  /*62d0*/  HMMA.16816.F32 R52, R8.reuse, R30, RZ ;  /* 0x0000001e0834723c */ /* 0x040ff000000018ff */
[----:B------:R-:W-:Y:S01]  /*62e0*/  HMMA.16816.F32 R44, R8, R42, RZ ;  /* 0x0000002a082c723c */ /* 0x000fe200000018ff */
[----:B---3--:R-:W-:-:S04]  /*62f0*/  FFMA.FTZ R5, R140, c[0x0][0x2d0], -R3 ;  /* 0x0000b4008c057a23 */ /* 0x008fc80000010803 */
[----:B------:R3:W-:Y:S03]  /*6300*/  MUFU.EX2 R168, R5 ;  /* 0x0000000500a87308 */ /* 0x0007e60000000800 */
[----:B------:R-:W-:Y:S01]  /*6310*/  HMMA.16816.F32 R88, R12, R20, RZ ;  /* 0x000000140c58723c */ /* 0x000fe200000018ff */
[----:B------:R-:W-:-:S07]  /*6320*/  F2FP.PACK_AB R8, R236, R232 ;  /* 0x000000e8ec08723e */ /* 0x000fce00000000ff */
[----:B------:R-:W-:Y:S01]  /*6330*/  HMMA.16816.F32 R120, R12, R22, RZ ;  /* 0x000000160c78723c */ /* 0x000fe200000018ff */
[----:B---3--:R-:W-:-:S07]  /*6340*/  FFMA.FTZ R5, R141, c[0x0][0x2d0], -R3 ;  /* 0x0000b4008d057a23 */ /* 0x008fce0000010803 */
[----:B------:R-:W-:Y:S01]  /*6350*/  HMMA.16816.F32 R20, R12, R40, RZ ;  /* 0x000000280c14723c */ /* 0x000fe200000018ff */
[----:B------:R3:W-:Y:S01]  /*6360*/  MUFU.EX2 R167, R5 ;  /* 0x0000000500a77308 */ /* 0x0007e20000000800 */
[----:B------:R-:W-:Y:S02]  /*6370*/  F2FP.PACK_AB R9, R220, R221 ;  /* 0x000000dddc09723e */ /* 0x000fe400000000ff */
[----:B------:R-:W-:Y:S02]  /*6380*/  F2FP.PACK_AB R10, R234, R235 ;  /* 0x000000ebea0a723e */ /* 0x000fe400000000ff */
[----:B-----5:R-:W-:Y:S01]  /*6390*/  F2FP.PACK_AB R11, R225, R226 ;  /* 0x000000e2e10b723e */ /* 0x020fe200000000ff */
[----:B---3--:R-:W-:-:S04]  /*63a0*/  FFMA.FTZ R5, R142, c[0x0][0x2d0], -R3 ;  /* 0x0000b4008e057a23 */ /* 0x008fc80000010803 */
[----:B------:R3:W-:Y:S02]  /*63b0*/  MUFU.EX2 R166, R5 ;  /* 0x0000000500a67308 */ /* 0x0007e40000000800 */
[----:B------:R-:W-:Y:S01]  /*63c0*/  HMMA.16816.F32 R116, R8, R24, R84 ;  /* 0x000000180874723c */ /* 0x000fe20000001854 */
[----:B---3--:R-:W-:-:S05]  /*63d0*/  FFMA.FTZ R5, R131, c[0x0][0x2d0], -R4 ;  /* 0x0000b40083057a23 */ /* 0x008fca0000010804 */
[----:B------:R3:W-:Y:S02]  /*63e0*/  MUFU.EX2 R165, R5 ;  /* 0x0000000500a57308 */ /* 0x0007e40000000800 */
[C---:B--2---:R-:W-:Y:S08]  /*63f0*/  HMMA.16816.F32 R100, R8.reuse, R36, R80 ;  /* 0x000000240864723c */ /* 0x044ff00000001850 */
[----:B-1----:R-:W-:Y:S01]  /*6400*/  HMMA.16816.F32 R96, R8, R16, R56 ;  /* 0x000000100860723c */ /* 0x002fe20000001838 */
[----:B---3--:R-:W-:-:S07]  /*6410*/  FFMA.FTZ R5, R136, c[0x0][0x2d0], -R4 ;  /* 0x0000b40088057a23 */ /* 0x008fce0000010804 */
[C---:B------:R-:W-:Y:S01]  /*6420*/  HMMA.16816.F32 R84, R8.reuse, R32, R48 ;  /* 0x000000200854723c */ /* 0x040fe20000001830 */
[----:B------:R1:W2:Y:S07]  /*6430*/  MUFU.EX2 R164, R5 ;  /* 0x0000000500a47308 */ /* 0x0002ae0000000800 */
[C---:B------:R-:W-:Y:S08]  /*6440*/  HMMA.16816.F32 R80, R8.reuse, R26, R64 ;  /* 0x0000001a0850723c */ /* 0x040ff00000001840 */
[----:B------:R-:W-:Y:S01]  /*6450*/  HMMA.16816.F32 R60, R8, R38, R60 ;  /* 0x00000026083c723c */ /* 0x000fe2000000183c */
[----:B-1----:R-:W-:-:S07]  /*6460*/  FFMA.FTZ R5, R137, c[0x0][0x2d0], -R4 ;  /* 0x0000b40089057a23 */ /* 0x002fce0000010804 */
[C---:B------:R-:W-:Y:S01]  /*6470*/  HMMA.16816.F32 R56, R8.reuse, R18, R52 ;  /* 0x000000120838723c */ /* 0x040fe20000001834 */
[----:B------:R1:W-:Y:S07]  /*6480*/  MUFU.EX2 R162, R5 ;  /* 0x0000000500a27308 */ /* 0x0003ee0000000800 */
[----:B------:R-:W-:Y:S07]  /*6490*/  HMMA.16816.F32 R44, R8, R34, R44 ;  /* 0x00000022082c723c */ /* 0x000fee000000182c */
[----:B------:R-:W-:-:S02]  /*64a0*/  F2FP.PACK_AB R8, R214, R215 ;  /* 0x000000d7d608723e */ /* 0x000fc400000000ff */
[----:B------:R-:W-:Y:S02]  /*64b0*/  F2FP.PACK_AB R9, R185, R187 ;  /* 0x000000bbb909723e */ /* 0x000fe400000000ff */
[----:B------:R-:W-:Y:S02]  /*64c0*/  F2FP.PACK_AB R10, R212, R217 ;  /* 0x000000d9d40a723e */ /* 0x000fe400000000ff */
[----:B------:R-:W-:Y:S01]  /*64d0*/  F2FP.PACK_AB R11, R184, R186 ;  /* 0x000000bab80b723e */ /* 0x000fe200000000ff */
[----:B-1----:R-:W-:Y:S01]  /*64e0*/  FFMA.FTZ R5, R138, c[0x0][0x2d0], -R4 ;  /* 0x0000b4008a057a23 */ /* 0x002fe20000010804 */
[----:B------:R-:W-:Y:S03]  /*64f0*/  HMMA.16816.F32 R104, R12, R42, RZ ;  /* 0x0000002a0c68723c */ /* 0x000fe600000018ff */
[----:B------:R1:W3:Y:S05]  /*6500*/  MUFU.EX2 R161, R5 ;  /* 0x0000000500a17308 */ /* 0x0002ea0000000800 */
[C---:B------:R-:W-:Y:S08]  /*6510*/  HMMA.16816.F32 R52, R8.reuse, R24, R92 ;  /* 0x000000180834723c */ /* 0x040ff0000000185c */
[----:B------:R-:W-:Y:S01]  /*6520*/  HMMA.16816.F32 R40, R8, R26, R112 ;  /* 0x0000001a0828723c */ /* 0x000fe20000001870 */
[----:B-1----:R-:W-:-:S07]  /*6530*/  FFMA.FTZ R5, R148, c[0x0][0x2d0], -R3 ;  /* 0x0000b40094057a23 */ /* 0x002fce0000010803 */
[C---:B------:R-:W-:Y:S01]  /*6540*/  HMMA.16816.F32 R48, R8.reuse, R36, R88 ;  /* 0x000000240830723c */ /* 0x040fe20000001858 */
[----:B------:R1:W-:Y:S07]  /*6550*/  MUFU.EX2 R163, R5 ;  /* 0x0000000500a37308 */ /* 0x0003ee0000000800 */
[----:B------:R-:W-:Y:S01]  /*6560*/  HMMA.16816.F32 R24, R8, R38, R120 ;  /* 0x000000260818723c */ /* 0x000fe20000001878 */
[----:B------:R-:W5:Y:S07]  /*6570*/  LDSM.16.MT88.4 R36, [R200+0x1000] ;  /* 0x00100000c824783b */ /* 0x000f6e0000004200 */
[----:B------:R-:W-:Y:S01]  /*6580*/  HMMA.16816.F32 R76, R12, R28, RZ ;  /* 0x0000001c0c4c723c */ /* 0x000fe200000018ff */
[----:B-1----:R-:W-:-:S07]  /*6590*/  FFMA.FTZ R5, R149, c[0x0][0x2d0], -R3 ;  /* 0x0000b40095057a23 */ /* 0x002fce0000010803 */
[----:B------:R-:W-:Y:S01]  /*65a0*/  HMMA.16816.F32 R124, R12, R30, RZ ;  /* 0x0000001e0c7c723c */ /* 0x000fe200000018ff */
[----:B------:R-:W1:Y:S04]  /*65b0*/  LDSM.16.MT88.4 R12, [R197+0x1000] ;  /* 0x00100000c50c783b */ /* 0x000e680000004200 */
[----:B------:R-:W-:Y:S03]  /*65c0*/  LDSM.16.MT88.4 R28, [R198+0x1000] ;  /* 0x00100000c61c783b */ /* 0x000fe60000004200 */
[----:B------:R-:W-:Y:S01]  /*65d0*/  HMMA.16816.F32 R132, R8, R32, R20 ;  /* 0x000000200884723c */ /* 0x000fe20000001814 */
[----:B------:R-:W1:Y:S01]  /*65e0*/  LDSM.16.MT88.4 R20, [R201+0x1000] ;  /* 0x00100000c914783b */ /* 0x000e620000004200 */
[----:B------:R2:W-:Y:S02]  /*65f0*/  MUFU.EX2 R160, R5 ;  /* 0x0000000500a07308 */ /* 0x0005e40000000800 */
[----:B--2---:R-:W-:-:S06]  /*6600*/  FFMA.FTZ R5, R150, c[0x0][0x2d0], -R2 ;  /* 0x0000b40096057a23 */ /* 0x004fcc0000010802 */
[----:B------:R2:W-:Y:S01]  /*6610*/  MUFU.EX2 R159, R5 ;  /* 0x00000005009f7308 */ /* 0x0005e20000000800 */
[----:B------:R-:W-:Y:S01]  /*6620*/  HMMA.16816.F32 R76, R8, R16, R76 ;  /* 0x00000010084c723c */ /* 0x000fe2000000184c */
[----:B--2---:R-:W-:-:S06]  /*6630*/  FFMA.FTZ R5, R152, c[0x0][0x2d0], -R2 ;  /* 0x0000b40098057a23 */ /* 0x004fcc0000010802 */
[----:B------:R2:W1:Y:S01]  /*6640*/  MUFU.EX2 R158, R5 ;  /* 0x00000005009e7308 */ /* 0x0004620000000800 */
[----:B------:R-:W-:Y:S01]  /*6650*/  HMMA.16816.F32 R16, R8, R18, R124 ;  /* 0x000000120810723c */ /* 0x000fe2000000187c */
[----:B--2---:R-:W-:-:S06]  /*6660*/  FFMA.FTZ R5, R153, c[0x0][0x2d0], -R2 ;  /* 0x0000b40099057a23 */ /* 0x004fcc0000010802 */
[----:B------:R2:W-:Y:S01]  /*6670*/  MUFU.EX2 R157, R5 ;  /* 0x00000005009d7308 */ /* 0x0005e20000000800 */
[----:B------:R-:W-:Y:S01]  /*6680*/  HMMA.16816.F32 R64, R8, R34, R104 ;  /* 0x000000220840723c */ /* 0x000fe20000001868 */
[----:B--2---:R-:W-:-:S06]  /*6690*/  FFMA.FTZ R5, R154, c[0x0][0x2d0], -R2 ;  /* 0x0000b4009a057a23 */ /* 0x004fcc0000010802 */
[----:B------:R2:W-:Y:S01]  /*66a0*/  MUFU.EX2 R156, R5 ;  /* 0x00000005009c7308 */ /* 0x0005e20000000800 */
[----:B------:R-:W-:Y:S02]  /*66b0*/  F2FP.PACK_AB R8, R180, R179 ;  /* 0x000000b3b408723e */ /* 0x000fe400000000ff */
[----:B----4-:R-:W-:Y:S02]  /*66c0*/  F2FP.PACK_AB R9, R175, R176 ;  /* 0x000000b0af09723e */ /* 0x010fe400000000ff */
[----:B------:R-:W-:Y:S02]  /*66d0*/  F2FP.PACK_AB R10, R177, R178 ;  /* 0x000000b2b10a723e */ /* 0x000fe400000000ff */
[----:B------:R-:W-:Y:S01]  /*66e0*/  F2FP.PACK_AB R11, R173, R174 ;  /* 0x000000aead0b723e */ /* 0x000fe200000000ff */
[----:B--2---:R-:W-:-:S04]  /*66f0*/  FFMA.FTZ R5, R144, c[0x0][0x2d0], -R0 ;  /* 0x0000b40090057a23 */ /* 0x004fc80000010800 */
[----:B------:R2:W-:Y:S02]  /*6700*/  MUFU.EX2 R155, R5 ;  /* 0x00000005009b7308 */ /* 0x0005e40000000800 */
[C---:B-----5:R-:W-:Y:S08]  /*6710*/  HMMA.16816.F32 R140, R8.reuse, R36, R84 ;  /* 0x00000024088c723c */ /* 0x060ff00000001854 */
[----:B-1----:R-:W-:Y:S01]  /*6720*/  HMMA.16816.F32 R88, R8, R14, R80 ;  /* 0x0000000e0858723c */ /* 0x002fe20000001850 */
[----:B--2---:R-:W-:-:S07]  /*6730*/  FFMA.FTZ R5, R146, c[0x0][0x2d0], -R0 ;  /* 0x0000b40092057a23 */ /* 0x004fce0000010800 */
[C---:B------:R-:W-:Y:S01]  /*6740*/  HMMA.16816.F32 R84, R8.reuse, R22, R60 ;  /* 0x000000160854723c */ /* 0x040fe2000000183c */
[----:B------:R1:W2:Y:S07]  /*6750*/  MUFU.EX2 R154, R5 ;  /* 0x00000005009a7308 */ /* 0x0002ae0000000800 */
[C---:B------:R-:W-:Y:S01]  /*6760*/  HMMA.16816.F32 R92, R8.reuse, R12, R116 ;  /* 0x0000000c085c723c */ /* 0x040fe20000001874 */
[----:B------:R-:W-:Y:S07]  /*6770*/  LDSM.16.MT88.4 R116, [R201+0x2000] ;  /* 0x00200000c974783b */ /* 0x000fee0000004200 */
[----:B------:R-:W-:Y:S01]  /*6780*/  HMMA.16816.F32 R100, R8, R20, R100 ;  /* 0x000000140864723c */ /* 0x000fe20000001864 */
[----:B-1----:R-:W-:-:S04]  /*6790*/  FFMA.FTZ R5, R145, c[0x0][0x2d0], -R0 ;  /* 0x0000b40091057a23 */ /* 0x002fc80000010800 */
[----:B------:R1:W-:Y:S03]  /*67a0*/  MUFU.EX2 R152, R5 ;  /* 0x0000000500987308 */ /* 0x0003e60000000800 */
[C---:B------:R-:W-:Y:S08]  /*67b0*/  HMMA.16816.F32 R96, R8.reuse, R28, R96 ;  /* 0x0000001c0860723c */ /* 0x040ff00000001860 */
[C---:B------:R-:W-:Y:S08]  /*67c0*/  HMMA.16816.F32 R80, R8.reuse, R30, R56 ;  /* 0x0000001e0850723c */ /* 0x040ff00000001838 */
[----:B------:R-:W-:Y:S01]  /*67d0*/  HMMA.16816.F32 R60, R8, R38, R44 ;  /* 0x00000026083c723c */ /* 0x000fe2000000182c */
[----:B-1----:R-:W-:-:S06]  /*67e0*/  FFMA.FTZ R5, R147, c[0x0][0x2d0], -R0 ;  /* 0x0000b40093057a23 */ /* 0x002fcc0000010800 */
[----:B------:R-:W-:Y:S02]  /*67f0*/  F2FP.PACK_AB R8, R169, R181 ;  /* 0x000000b5a908723e */ /* 0x000fe400000000ff */
[----:B------:R-:W-:Y:S02]  /*6800*/  F2FP.PACK_AB R9, R164, R165 ;  /* 0x000000a5a409723e */ /* 0x000fe400000000ff */
[----:B------:R-:W-:Y:S02]  /*6810*/  F2FP.PACK_AB R10, R167, R168 ;  /* 0x000000a8a70a723e */ /* 0x000fe400000000ff */
[----:B---3--:R-:W-:Y:S01]  /*6820*/  F2FP.PACK_AB R11, R161, R162 ;  /* 0x000000a2a10b723e */ /* 0x008fe200000000ff */
[----:B------:R1:W3:Y:S06]  /*6830*/  MUFU.EX2 R153, R5 ;  /* 0x0000000500997308 */ /* 0x0002ec0000000800 */
[C---:B------:R-:W-:Y:S08]  /*6840*/  HMMA.16816.F32 R56, R8.reuse, R12, R52 ;  /* 0x0000000c0838723c */ /* 0x040ff00000001834 */
[----:B------:R-:W-:Y:S01]  /*6850*/  HMMA.16816.F32 R52, R8, R14, R40 ;  /* 0x0000000e0834723c */ /* 0x000fe20000001828 */
[----:B------:R-:W-:Y:S01]  /*6860*/  LDSM.16.MT88.4 R12, [R200+0x1800] ;  /* 0x00180000c80c783b */ /* 0x000fe20000004200 */
[----:B-1----:R-:W-:-:S06]  /*6870*/  FFMA.FTZ R5, R182, c[0x0][0x2d0], -R3 ;  /* 0x0000b400b6057a23 */ /* 0x002fcc0000010803 */
[C---:B------:R-:W-:Y:S01]  /*6880*/  HMMA.16816.F32 R40, R8.reuse, R28, R76 ;  /* 0x0000001c0828723c */ /* 0x040fe2000000184c */
[----:B------:R1:W-:Y:S07]  /*6890*/  MUFU.EX2 R79, R5 ;  /* 0x00000005004f7308 */ /* 0x0003ee0000000800 */
[----:B------:R-:W-:Y:S01]  /*68a0*/  HMMA.16816.F32 R48, R8, R20, R48 ;  /* 0x000000140830723c */ /* 0x000fe20000001830 */
[----:B-1----:R-:W-:-:S04]  /*68b0*/  FFMA.FTZ R5, R183, c[0x0][0x2d0], -R3 ;  /* 0x0000b400b7057a23 */ /* 0x002fc80000010803 */
[----:B------:R1:W-:Y:S03]  /*68c0*/  MUFU.EX2 R78, R5 ;  /* 0x00000005004e7308 */ /* 0x0003e60000000800 */
[C---:B------:R-:W-:Y:S01]  /*68d0*/  HMMA.16816.F32 R32, R8.reuse, R22, R24 ;  /* 0x000000160820723c */ /* 0x040fe20000001818 */
[----:B------:R-:W4:Y:S04]  /*68e0*/  LDSM.16.MT88.4 R24, [R197+0x1800] ;  /* 0x00180000c518783b */ /* 0x000f280000004200 */
[----:B------:R-:W5:Y:S03]  /*68f0*/  LDSM.16.MT88.4 R20, [R201+0x1800] ;  /* 0x00180000c914783b */ /* 0x000f660000004200 */
[----:B------:R-:W-:Y:S01]  /*6900*/  HMMA.16816.F32 R28, R8, R30, R16 ;  /* 0x0000001e081c723c */ /* 0x000fe20000001810 */
[----:B------:R-:W2:Y:S01]  /*6910*/  LDSM.16.MT88.4 R16, [R198+0x1800] ;  /* 0x00180000c610783b */ /* 0x000ea20000004200 */
[----:B-1----:R-:W-:-:S04]  /*6920*/  FFMA.FTZ R5, R190, c[0x0][0x2d0], -R3 ;  /* 0x0000b400be057a23 */ /* 0x002fc80000010803 */
[----:B------:R1:W-:Y:S02]  /*6930*/  MUFU.EX2 R76, R5 ;  /* 0x00000005004c7308 */ /* 0x0003e40000000800 */
[----:B-1----:R-:W-:-:S06]  /*6940*/  FFMA.FTZ R5, R194, c[0x0][0x2d0], -R3 ;  /* 0x0000b400c2057a23 */ /* 0x002fcc0000010803 */
[----:B------:R1:W-:Y:S02]  /*6950*/  MUFU.EX2 R77, R5 ;  /* 0x00000005004d7308 */ /* 0x0003e40000000800 */
[----:B-1----:R-:W-:-:S06]  /*6960*/  FFMA.FTZ R5, R151, c[0x0][0x2d0], -R4 ;  /* 0x0000b40097057a23 */ /* 0x002fcc0000010804 */
[----:B------:R1:W-:Y:S01]  /*6970*/  MUFU.EX2 R74, R5 ;  /* 0x00000005004a7308 */ /* 0x0003e20000000800 */
[----:B------:R-:W-:Y:S01]  /*6980*/  HMMA.16816.F32 R44, R8, R36, R132 ;  /* 0x00000024082c723c */ /* 0x000fe20000001884 */
[----:B------:R-:W-:Y:S01]  /*6990*/  FFMA.FTZ R3, R224, c[0x0][0x2d0], -R3 ;  /* 0x0000b400e0037a23 */ /* 0x000fe20000010803 */
[----:B------:R-:W-:Y:S01]  /*69a0*/  LDSM.16.MT88.4 R132, [R198+0x2000] ;  /* 0x00200000c684783b */ /* 0x000fe20000004200 */
[----:B-1----:R-:W-:-:S04]  /*69b0*/  FFMA.FTZ R5, R170, c[0x0][0x2d0], -R4 ;  /* 0x0000b400aa057a23 */ /* 0x002fc80000010804 */
[----:B------:R1:W1:Y:S01]  /*69c0*/  MUFU.EX2 R69, R5 ;  /* 0x0000000500457308 */ /* 0x0002620000000800 */
[----:B------:R-:W-:Y:S01]  /*69d0*/  HMMA.16816.F32 R36, R8, R38, R64 ;  /* 0x000000260824723c */ /* 0x000fe20000001840 */
[----:B-1----:R-:W-:-:S06]  /*69e0*/  FFMA.FTZ R5, R171, c[0x0][0x2d0], -R4 ;  /* 0x0000b400ab057a23 */ /* 0x002fcc0000010804 */
[----:B------:R1:W-:Y:S01]  /*69f0*/  MUFU.EX2 R68, R5 ;  /* 0x0000000500447308 */ /* 0x0003e20000000800 */
[----:B------:R-:W-:Y:S02]  /*6a00*/  F2FP.PACK_AB R8, R158, R159 ;  /* 0x0000009f9e08723e */ /* 0x000fe400000000ff */
[----:B--2---:R-:W-:Y:S01]  /*6a10*/  F2FP.PACK_AB R9, R154, R155 ;  /* 0x0000009b9a09723e */ /* 0x004fe200000000ff */
[----:B-1----:R-:W-:-:S04]  /*6a20*/  FFMA.FTZ R5, R172, c[0x0][0x2d0], -R4 ;  /* 0x0000b400ac057a23 */ /* 0x002fc80000010804 */
[----:B------:R-:W1:Y:S01]  /*6a30*/  MUFU.EX2 R67, R5 ;  /* 0x0000000500437308 */ /* 0x000e620000000800 */
[----:B------:R-:W-:Y:S02]  /*6a40*/  F2FP.PACK_AB R10, R156, R157 ;  /* 0x0000009d9c0a723e */ /* 0x000fe400000000ff */
[----:B---3--:R-:W-:-:S05]  /*6a50*/  F2FP.PACK_AB R11, R153, R152 ;  /* 0x00000098990b723e */ /* 0x008fca00000000ff */
[----:B------:R2:W-:Y:S02]  /*6a60*/  MUFU.EX2 R75, R3 ;  /* 0x00000003004b7308 */ /* 0x0005e40000000800 */
[C---:B----4-:R-:W-:Y:S08]  /*6a70*/  HMMA.16816.F32 R92, R8.reuse, R24, R92 ;  /* 0x00000018085c723c */ /* 0x050ff0000000185c */
[----:B------:R-:W-:Y:S01]  /*6a80*/  HMMA.16816.F32 R88, R8, R26, R88 ;  /* 0x0000001a0858723c */ /* 0x000fe20000001858 */
[----:B--2---:R-:W-:-:S07]  /*6a90*/  FFMA.FTZ R3, R219, c[0x0][0x2d0], -R2 ;  /* 0x0000b400db037a23 */ /* 0x004fce0000010802 */
[C---:B-----5:R-:W-:Y:S01]  /*6aa0*/  HMMA.16816.F32 R108, R8.reuse, R20, R100 ;  /* 0x00000014086c723c */ /* 0x060fe20000001864 */
[----:B------:R-:W2:Y:S01]  /*6ab0*/  LDSM.16.MT88.4 R100, [R197+0x2000] ;  /* 0x00200000c564783b */ /* 0x000ea20000004200 */
[----:B------:R3:W-:Y:S06]  /*6ac0*/  MUFU.EX2 R64, R3 ;  /* 0x0000000300407308 */ /* 0x0007ec0000000800 */
[C---:B------:R-:W-:Y:S08]  /*6ad0*/  HMMA.16816.F32 R84, R8.reuse, R22, R84 ;  /* 0x000000160854723c */ /* 0x040ff00000001854 */
[----:B------:R-:W-:Y:S01]  /*6ae0*/  HMMA.16816.F32 R124, R8, R16, R96 ;  /* 0x00000010087c723c */ /* 0x000fe20000001860 */
[----:B---3--:R-:W-:-:S07]  /*6af0*/  FFMA.FTZ R3, R222, c[0x0][0x2d0], -R2 ;  /* 0x0000b400de037a23 */ /* 0x008fce0000010802 */
[C---:B------:R-:W-:Y:S01]  /*6b00*/  HMMA.16816.F32 R80, R8.reuse, R18, R80 ;  /* 0x000000120850723c */ /* 0x040fe20000001850 */
[----:B------:R3:W-:Y:S07]  /*6b10*/  MUFU.EX2 R66, R3 ;  /* 0x0000000300427308 */ /* 0x0007ee0000000800 */
[C---:B------:R-:W-:Y:S08]  /*6b20*/  HMMA.16816.F32 R140, R8.reuse, R12, R140 ;  /* 0x0000000c088c723c */ /* 0x040ff0000000188c */
[----:B------:R-:W-:Y:S01]  /*6b30*/  HMMA.16816.F32 R60, R8, R14, R60 ;  /* 0x0000000e083c723c */ /* 0x000fe2000000183c */
[----:B---3--:R-:W-:-:S02]  /*6b40*/  FFMA.FTZ R3, R223, c[0x0][0x2d0], -R2 ;  /* 0x0000b400df037a23 */ /* 0x008fc40000010802 */
[----:B------:R-:W-:-:S04]  /*6b50*/  FFMA.FTZ R2, R228, c[0x0][0x2d0], -R2 ;  /* 0x0000b400e4027a23 */ /* 0x000fc80000010802 */
[----:B------:R-:W-:Y:S02]  /*6b60*/  F2FP.PACK_AB R8, R163, R166 ;  /* 0x000000a6a308723e */ /* 0x000fe400000000ff */
[----:B------:R-:W-:Y:S02]  /*6b70*/  F2FP.PACK_AB R9, R69, R74 ;  /* 0x0000004a4509723e */ /* 0x000fe400000000ff */
[----:B------:R-:W-:Y:S02]  /*6b80*/  F2FP.PACK_AB R10, R79, R160 ;  /* 0x000000a04f0a723e */ /* 0x000fe400000000ff */
[----:B-1----:R-:W-:-:S07]  /*6b90*/  F2FP.PACK_AB R11, R67, R68 ;  /* 0x00000044430b723e */ /* 0x002fce00000000ff */
[C---:B------:R-:W-:Y:S01]  /*6ba0*/  HMMA.16816.F32 R56, R8.reuse, R24, R56 ;  /* 0x000000180838723c */ /* 0x040fe20000001838 */
[----:B------:R1:W-:Y:S07]  /*6bb0*/  MUFU.EX2 R25, R2 ;  /* 0x0000000200197308 */ /* 0x0003ee0000000800 */
[----:B------:R-:W-:Y:S01]  /*6bc0*/  HMMA.16816.F32 R32, R8, R22, R32 ;  /* 0x000000160820723c */ /* 0x000fe20000001820 */
[----:B-1----:R-:W-:-:S04]  /*6bd0*/  FFMA.FTZ R2, R188, c[0x0][0x2d0], -R0 ;  /* 0x0000b400bc027a23 */ /* 0x002fc80000010800 */
[----:B------:R1:W-:Y:S03]  /*6be0*/  MUFU.EX2 R24, R2 ;  /* 0x0000000200187308 */ /* 0x0003e60000000800 */
[----:B------:R-:W-:Y:S01]  /*6bf0*/  HMMA.16816.F32 R48, R8, R20, R48 ;  /* 0x000000140830723c */ /* 0x000fe20000001830 */
[----:B-1----:R-:W-:-:S04]  /*6c00*/  FFMA.FTZ R2, R189, c[0x0][0x2d0], -R0 ;  /* 0x0000b400bd027a23 */ /* 0x002fc80000010800 */
[----:B------:R1:W-:Y:S03]  /*6c10*/  MUFU.EX2 R22, R2 ;  /* 0x0000000200167308 */ /* 0x0003e60000000800 */
[----:B------:R-:W-:Y:S01]  /*6c20*/  HMMA.16816.F32 R44, R8, R12, R44 ;  /* 0x0000000c082c723c */ /* 0x000fe2000000182c */
[--C-:B-1----:R-:W-:Y:S02]  /*6c30*/  FFMA.FTZ R2, R191, c[0x0][0x2d0], -R0.reuse ;  /* 0x0000b400bf027a23 */ /* 0x102fe40000010800 */
[----:B------:R-:W-:-:S04]  /*6c40*/  FFMA.FTZ R0, R195, c[0x0][0x2d0], -R0 ;  /* 0x0000b400c3007a23 */ /* 0x000fc80000010800 */
[----:B------:R1:W-:Y:S01]  /*6c50*/  MUFU.EX2 R20, R0 ;  /* 0x0000000000147308 */ /* 0x0003e20000000800 */
[----:B------:R-:W-:Y:S01]  /*6c60*/  HMMA.16816.F32 R52, R8, R26, R52 ;  /* 0x0000001a0834723c */ /* 0x000fe20000001834 */
[----:B-1----:R-:W-:-:S06]  /*6c70*/  FFMA.FTZ R0, R193, c[0x0][0x2d0], -R4 ;  /* 0x0000b400c1007a23 */ /* 0x002fcc0000010804 */
[----:B------:R1:W3:Y:S01]  /*6c80*/  MUFU.EX2 R12, R0 ;  /* 0x00000000000c7308 */ /* 0x0002e20000000800 */
[C---:B------:R-:W-:Y:S08]  /*6c90*/  HMMA.16816.F32 R40, R8.reuse, R16, R40 ;  /* 0x000000100828723c */ /* 0x040ff00000001828 */
[----:B------:R-:W-:Y:S01]  /*6ca0*/  HMMA.16816.F32 R28, R8, R18, R28 ;  /* 0x00000012081c723c */ /* 0x000fe2000000181c */
[----:B------:R4:W-:Y:S01]  /*6cb0*/  MUFU.EX2 R21, R2 ;  /* 0x0000000200157308 */ /* 0x0009e20000000800 */
[----:B------:R-:W5:Y:S01]  /*6cc0*/  LDSM.16.MT88.4 R16, [R200+0x2000] ;  /* 0x00200000c810783b */ /* 0x000f620000004200 */
[----:B-1----:R-:W-:-:S05]  /*6cd0*/  FFMA.FTZ R0, R192, c[0x0][0x2d0], -R4 ;  /* 0x0000b400c0007a23 */ /* 0x002fca0000010804 */
[----:B------:R-:W-:Y:S01]  /*6ce0*/  HMMA.16816.F32 R36, R8, R14, R36 ;  /* 0x0000000e0824723c */ /* 0x000fe20000001824 */
[----:B------:R1:W1:Y:S01]  /*6cf0*/  MUFU.EX2 R8, R0 ;  /* 0x0000000000087308 */ /* 0x0002620000000800 */
[----:B----4-:R-:W-:-:S04]  /*6d00*/  @P4 IMAD.HI.U32 R2, R248, c[0x0][0x2c8], RZ ;  /* 0x0000b200f8024a27 */ /* 0x010fc800078e00ff */
[----:B-1----:R-:W-:-:S04]  /*6d10*/  FFMA.FTZ R0, R216, c[0x0][0x2d0], -R4 ;  /* 0x0000b400d8007a23 */ /* 0x002fc80000010804 */
[----:B------:R1:W4:Y:S02]  /*6d20*/  MUFU.EX2 R9, R0 ;  /* 0x0000000000097308 */ /* 0x0003240000000800 */
[----:B-1----:R-:W-:-:S06]  /*6d30*/  FFMA.FTZ R0, R218, c[0x0][0x2d0], -R4 ;  /* 0x0000b400da007a23 */ /* 0x002fcc0000010804 */
[----:B------:R1:W-:Y:S02]  /*6d40*/  MUFU.EX2 R10, R0 ;  /* 0x00000000000a7308 */ /* 0x0003e40000000800 */
[----:B-1----:R-:W-:Y:S01]  /*6d50*/  IMAD.MOV.U32 R0, RZ, RZ, R248 ;  /* 0x000000ffff007224 */ /* 0x002fe200078e00f8 */
[----:B------:R-:W-:-:S04]  /*6d60*/  @P4 SHF.R.U32.HI R0, RZ, c[0x0][0x2cc], R2 ;  /* 0x0000b300ff004a19 */ /* 0x000fc80000011602 */
[----:B------:R-:W-:-:S05]  /*6d70*/  IADD3 R0, R0, R250, -R251 ;  /* 0x000000fa00007210 */ /* 0x000fca0007ffe8fb */
[----:B------:R-:W-:-:S05]  /*6d80*/  IMAD.HI R0, R0, 0x66666667, RZ ;  /* 0x6666666700007827 */ /* 0x000fca00078e02ff */
[----:B------:R-:W-:Y:S01]  /*6d90*/  SHF.R.U32.HI R2, RZ, 0x1f, R0 ;  /* 0x0000001fff027819 */ /* 0x000fe20000011600 */
[----:B------:R1:W1:Y:S03]  /*6da0*/  MUFU.EX2 R65, R3 ;  /* 0x0000000300417308 */ /* 0x0002660000000800 */
[----:B------:R-:W-:Y:S01]  /*6db0*/  LEA.HI.SX32 R11, R0, R2, 0x1b ;  /* 0x00000002000b7211 */ /* 0x000fe200078fdaff */
[----:B------:R-:W-:Y:S02]  /*6dc0*/  FADD.FTZ R2, R243, R231 ;  /* 0x000000e7f3027221 */ /* 0x000fe40000010000 */
[----:B------:R-:W-:Y:S02]  /*6dd0*/  FADD.FTZ R0, R227, R6 ;  /* 0x00000006e3007221 */ /* 0x000fe40000010000 */
[----:B------:R-:W-:Y:S02]  /*6de0*/  FADD.FTZ R6, R238, R237 ;  /* 0x000000edee067221 */ /* 0x000fe40000010000 */
[----:B------:R-:W-:-:S02]  /*6df0*/  FADD.FTZ R5, R230, R2 ;  /* 0x00000002e6057221 */ /* 0x000fc40000010000 */
[----:B------:R-:W-:Y:S02]  /*6e00*/  FADD.FTZ R4, R7, R0 ;  /* 0x0000000007047221 */ /* 0x000fe40000010000 */
[----:B-1----:R-:W-:Y:S02]  /*6e10*/  FADD.FTZ R3, R242, R241 ;  /* 0x000000f1f2037221 */ /* 0x002fe40000010000 */
        /* <DEDUP_REMOVED lines=55> */
[----:B---3--:R-:W-:Y:S02]  /*7190*/  FADD.FTZ R2, R12, R0 ;  /* 0x000000000c027221 */ /* 0x008fe40000010000 */
[----:B------:R-:W-:Y:S02]  /*71a0*/  FADD.FTZ R0, R64, R4 ;  /* 0x0000000440007221 */ /* 0x000fe40000010000 */
[----:B------:R-:W-:-:S02]  /*71b0*/  FADD.FTZ R4, R24, R5 ;  /* 0x0000000518047221 */ /* 0x000fc40000010000 */
[----:B------:R-:W-:Y:S02]  /*71c0*/  FADD.FTZ R3, R76, R3 ;  /* 0x000000034c037221 */ /* 0x000fe40000010000 */
[----:B------:R-:W-:Y:S02]  /*71d0*/  FADD.FTZ R2, R8, R2 ;  /* 0x0000000208027221 */ /* 0x000fe40000010000 */
[----:B------:R-:W-:Y:S02]  /*71e0*/  FADD.FTZ R0, R66, R0 ;  /* 0x0000000042007221 */ /* 0x000fe40000010000 */
[----:B------:R-:W-:Y:S02]  /*71f0*/  FADD.FTZ R4, R22, R4 ;  /* 0x0000000416047221 */ /* 0x000fe40000010000 */
[----:B------:R-:W-:Y:S02]  /*7200*/  FADD.FTZ R3, R77, R3 ;  /* 0x000000034d037221 */ /* 0x000fe40000010000 */
[----:B----4-:R-:W-:-:S02]  /*7210*/  FADD.FTZ R2, R9, R2 ;  /* 0x0000000209027221 */ /* 0x010fc40000010000 */
[----:B------:R-:W-:Y:S01]  /*7220*/  FADD.FTZ R0, R65, R0 ;  /* 0x0000000041007221 */ /* 0x000fe20000010000 */
[----:B------:R-:W-:Y:S01]  /*7230*/  IMNMX R13, R249, R11, !PT ;  /* 0x0000000bf90d7217 */ /* 0x000fe20007800200 */
[----:B------:R-:W-:Y:S02]  /*7240*/  FADD.FTZ R4, R21, R4 ;  /* 0x0000000415047221 */ /* 0x000fe40000010000 */
[----:B------:R-:W-:Y:S02]  /*7250*/  FADD.FTZ R5, R75, R3 ;  /* 0x000000034b057221 */ /* 0x000fe40000010000 */
[----:B------:R-:W-:Y:S02]  /*7260*/  FADD.FTZ R3, R10, R2 ;  /* 0x000000020a037221 */ /* 0x000fe40000010000 */
[----:B------:R-:W-:Y:S02]  /*7270*/  FADD.FTZ R2, R25, R0 ;  /* 0x0000000019027221 */ /* 0x000fe40000010000 */
[----:B------:R-:W-:Y:S01]  /*7280*/  FADD.FTZ R0, R20, R4 ;  /* 0x0000000414007221 */ /* 0x000fe20000010000 */
[----:B------:R1:W-:Y:S04]  /*7290*/  STL [R1+0x4], R13 ;  /* 0x0000040d01007387 */ /* 0x0003e80000100800 */
[----:B------:R1:W-:Y:S01]  /*72a0*/  STL [R1+0x14], R5 ;  /* 0x0000140501007387 */ /* 0x0003e20000100800 */
[----:B------:R-:W-:-:S03]  /*72b0*/  IADD3 R212, R246, -0x2, RZ ;  /* 0xfffffffef6d47810 */ /* 0x000fc60007ffe0ff */
[----:B------:R1:W-:Y:S04]  /*72c0*/  STL [R1+0x18], R3 ;  /* 0x0000180301007387 */ /* 0x0003e80000100800 */
[----:B------:R1:W-:Y:S04]  /*72d0*/  STL [R1+0x20], R0 ;  /* 0x0000200001007387 */ /* 0x0003e80000100800 */
[----:B------:R1:W-:Y:S01]  /*72e0*/  STL [R1+0x1c], R2 ;  /* 0x00001c0201007387 */ /* 0x0003e20000100800 */
[----:B------:R-:W-:Y:S02]  /*72f0*/  ISETP.GE.AND P0, PT, R212, R13, PT ;  /* 0x0000000dd400720c */ /* 0x000fe40003f06270 */
[----:B------:R-:W-:-:S02]  /*7300*/  F2FP.PACK_AB R144, R66, R64 ;  /* 0x000000404290723e */ /* 0x000fc400000000ff */
[----:B------:R-:W-:Y:S02]  /*7310*/  F2FP.PACK_AB R145, R22, R24 ;  /* 0x000000181691723e */ /* 0x000fe400000000ff */
[----:B------:R-:W-:Y:S02]  /*7320*/  F2FP.PACK_AB R146, R25, R65 ;  /* 0x000000411992723e */ /* 0x000fe400000000ff */
[----:B------:R-:W-:Y:S02]  /*7330*/  F2FP.PACK_AB R147, R20, R21 ;  /* 0x000000151493723e */ /* 0x000fe400000000ff */
[----:B------:R-:W-:Y:S02]  /*7340*/  F2FP.PACK_AB R148, R76, R78 ;  /* 0x0000004e4c94723e */ /* 0x000fe400000000ff */
[----:B------:R-:W-:Y:S02]  /*7350*/  F2FP.PACK_AB R149, R8, R12 ;  /* 0x0000000c0895723e */ /* 0x000fe400000000ff */
[----:B------:R-:W-:-:S02]  /*7360*/  F2FP.PACK_AB R150, R75, R77 ;  /* 0x0000004d4b96723e */ /* 0x000fc400000000ff */
[----:B------:R-:W-:Y:S01]  /*7370*/  F2FP.PACK_AB R151, R10, R9 ;  /* 0x000000090a97723e */ /* 0x000fe200000000ff */
[C---:B--2---:R-:W-:Y:S08]  /*7380*/  HMMA.16816.F32 R96, R144.reuse, R102, R88 ;  /* 0x000000669060723c */ /* 0x044ff00000001858 */
        /* <DEDUP_REMOVED lines=8> */
[----:B-----5:R-:W-:Y:S08]  /*7410*/  HMMA.16816.F32 R140, R144, R16, R140 ;  /* 0x00000010908c723c */ /* 0x020ff0000000188c */
[C---:B------:R-:W-:Y:S08]  /*7420*/  HMMA.16816.F32 R100, R148.reuse, R102, R52 ;  /* 0x000000669464723c */ /* 0x040ff00000001834 */
[C---:B------:R-:W-:Y:S08]  /*7430*/  HMMA.16816.F32 R116, R148.reuse, R118, R32 ;  /* 0x000000769474723c */ /* 0x040ff00000001820 */
[C---:B------:R-:W-:Y:S08]  /*7440*/  HMMA.16816.F32 R132, R148.reuse, R134, R28 ;  /* 0x000000869484723c */ /* 0x040ff0000000181c */
[----:B------:R-:W-:Y:S08]  /*7450*/  HMMA.16816.F32 R136, R148, R16, R44 ;  /* 0x000000109488723c */ /* 0x000ff0000000182c */
[-C--:B------:R-:W-:Y:S08]  /*7460*/  HMMA.16816.F32 R144, R144, R18.reuse, R60 ;  /* 0x000000129090723c */ /* 0x080ff0000000183c */
[----:B------:R-:W-:Y:S01]  /*7470*/  HMMA.16816.F32 R148, R148, R18, R36 ;  /* 0x000000129494723c */ /* 0x000fe20000001824 */
[----:B------:R-:W-:Y:S07]  /*7480*/  @!P0 BRA `(.L_x_1227) ;  /* 0x0000463000008947 */ /* 0x000fee0003800000 */
[----:B-1----:R-:W-:Y:S01]  /*7490*/  IMAD.IADD R0, R247, 0x1, R248 ;  /* 0x00000001f7007824 */ /* 0x002fe200078e02f8 */
[----:B------:R-:W-:Y:S01]  /*74a0*/  MOV R3, R73 ;  /* 0x0000004900037202 */ /* 0x000fe20000000f00 */
[----:B------:R-:W-:Y:S01]  /*74b0*/  IMAD.MOV.U32 R84, RZ, RZ, R72 ;  /* 0x000000ffff547224 */ /* 0x000fe200078e0048 */
[----:B------:R-:W-:Y:S01]  /*74c0*/  MOV R85, R71 ;  /* 0x0000004700557202 */ /* 0x000fe20000000f00 */
[----:B------:R-:W-:Y:S01]  /*74d0*/  IMAD.MOV.U32 R86, RZ, RZ, R70 ;  /* 0x000000ffff567224 */ /* 0x000fe200078e0046 */
[----:B------:R1:W-:Y:S01]  /*74e0*/  STL [R1], R0 ;  /* 0x0000000001007387 */ /* 0x0003e20000100800 */
[----:B------:R-:W-:Y:S01]  /*74f0*/  MOV R188, R212 ;  /* 0x000000d400bc7202 */ /* 0x000fe20000000f00 */
[----:B-1----:R-:W-:-:S05]  /*7500*/  @P4 IMAD.HI.U32 R0, R0, c[0x0][0x2c8], RZ ;  /* 0x0000b20000004a27 */ /* 0x002fca00078e00ff */
[----:B------:R-:W-:-:S05]  /*7510*/  @P4 SHF.R.U32.HI R0, RZ, c[0x0][0x2cc], R0 ;  /* 0x0000b300ff004a19 */ /* 0x000fca0000011600 */
[----:B------:R1:W-:Y:S02]  /*7520*/  @P4 STL [R1+0x8], R0 ;  /* 0x0000080001004387 */ /* 0x0003e40000100800 */
.L_x_1228:
[----:B--2---:R-:W2:Y:S01]  /*7530*/  LDL R218, [R1+0x24] ;  /* 0x0000240001da7983 */ /* 0x004ea20000100800 */
[----:B------:R-:W-:Y:S04]  /*7540*/  DEPBAR.LE SB0, 0x0 ;  /* 0x000080000000791a */ /* 0x000fe80000000000 */
[----:B------:R-:W3:Y:S01]  /*7550*/  LDL R2, [R1+0x48] ;  /* 0x0000480001027983 */ /* 0x000ee20000100800 */
[----:B------:R-:W-:Y:S03]  /*7560*/  WARPSYNC 0xffffffff ;  /* 0xffffffff00007948 */ /* 0x000fe60003800000 */
[----:B------:R-:W4:Y:S06]  /*7570*/  LDL.64 R178, [R1+0x40] ;  /* 0x0000400001b27983 */ /* 0x000f2c0000100a00 */
[----:B------:R-:W-:Y:S08]  /*7580*/  BAR.SYNC.DEFER_BLOCKING 0x0 ;  /* 0x0000000000007b1d */ /* 0x000ff00000010000 */
[----:B------:R-:W-:Y:S08]  /*7590*/  LDSM.16.M88.4 R80, [R203] ;  /* 0x00000000cb50783b */ /* 0x000ff00000000200 */
[----:B------:R-:W5:Y:S08]  /*75a0*/  LDSM.16.M88.4 R16, [R196] ;  /* 0x00000000c410783b */ /* 0x000f700000000200 */
        /* <DEDUP_REMOVED lines=8> */
[----:B------:R-:W2:Y:S08]  /*7630*/  LDSM.16.M88.4 R168, [R211] ;  /* 0x00000000d3a8783b */ /* 0x000eb00000000200 */
[----:B------:R-:W2:Y:S08]  /*7640*/  LDSM.16.M88.4 R172, [R210] ;  /* 0x00000000d2ac783b */ /* 0x000eb00000000200 */
[----:B------:R-:W4:Y:S04]  /*7650*/  LDL R217, [R1+0x8] ;  /* 0x0000080001d97983 */ /* 0x000f280000100800 */
[----:B------:R-:W4:Y:S04]  /*7660*/  LDL R216, [R1+0x4c] ;  /* 0x00004c0001d87983 */ /* 0x000f280000100800 */
[----:B------:R-:W4:Y:S04]  /*7670*/  LDL R215, [R1+0x10] ;  /* 0x0000100001d77983 */ /* 0x000f280000100800 */
[----:B------:R-:W4:Y:S01]  /*7680*/  LDL R195, [R1+0xc] ;  /* 0x00000c0001c37983 */ /* 0x000f220000100800 */
[-C--:B-----5:R-:W-:Y:S08]  /*7690*/  HMMA.16816.F32 R4, R80, R16.reuse, RZ ;  /* 0x000000105004723c */ /* 0x0a0ff000000018ff */
[C---:B-1----:R-:W-:Y:S08]  /*76a0*/  HMMA.16816.F32 R8, R76.reuse, R16, RZ ;  /* 0x000000104c08723c */ /* 0x042ff000000018ff */
        /* <DEDUP_REMOVED lines=20> */
[-C--:B------:R-:W-:Y:S07]  /*77f0*/  HMMA.16816.F32 R4, R156, R160.reuse, R4 ;  /* 0x000000a09c04723c */ /* 0x080fee0000001804 */
[----:B------:R-:W-:Y:S01]  /*7800*/  @!P2 SHF.R.S32.HI R0, RZ, 0x1f, R188 ;  /* 0x0000001fff00a819 */ /* 0x000fe200000114bc */
[C---:B------:R-:W-:Y:S04]  /*7810*/  HMMA.16816.F32 R8, R164.reuse, R160, R8 ;  /* 0x000000a0a408723c */ /* 0x040fe80000001808 */
[----:B------:R-:W-:Y:S03]  /*7820*/  @!P2 IMAD R0, R0, c[0x0][0x208], RZ ;  /* 0x000082000000aa24 */ /* 0x000fe600078e02ff */
[C---:B------:R-:W-:Y:S01]  /*7830*/  @!P2 IMAD.WIDE.U32 R160, R188.reuse, c[0x0][0x208], RZ ;  /* 0x00008200bca0aa25 */ /* 0x040fe200078e00ff */
[-C--:B------:R-:W-:Y:S04]  /*7840*/  HMMA.16816.F32 R12, R164, R162.reuse, R12 ;  /* 0x000000a2a40c723c */ /* 0x080fe8000000180c */
[----:B------:R-:W-:Y:S04]  /*7850*/  @!P2 IMAD R0, R188, c[0x0][0x20c], R0 ;  /* 0x00008300bc00aa24 */ /* 0x000fe800078e0200 */
[C---:B------:R-:W-:Y:S04]  /*7860*/  HMMA.16816.F32 R16, R156.reuse, R162, R16 ;  /* 0x000000a29c10723c */ /* 0x040fe80000001810 */
[----:B------:R-:W-:Y:S04]  /*7870*/  @!P2 IADD3 R0, R161, R0, RZ ;  /* 0x00000000a100a210 */ /* 0x000fe80007ffe0ff */
[-C--:B------:R-:W-:Y:S04]  /*7880*/  HMMA.16816.F32 R20, R156, R168.reuse, R20 ;  /* 0x000000a89c14723c */ /* 0x080fe80000001814 */
[----:B------:R-:W-:Y:S04]  /*7890*/  @!P2 IMAD R0, R0, 0x50, RZ ;  /* 0x000000500000a824 */ /* 0x000fe800078e02ff */
[C---:B------:R-:W-:Y:S07]  /*78a0*/  HMMA.16816.F32 R24, R164.reuse, R168, R24 ;  /* 0x000000a8a418723c */ /* 0x040fee0000001818 */
[----:B------:R-:W-:Y:S01]  /*78b0*/  @!P2 IMAD.MOV.U32 R169, RZ, RZ, c[0x0][0x208] ;  /* 0x00008200ffa9a624 */ /* 0x000fe200078e00ff */
[-C--:B------:R-:W-:Y:S08]  /*78c0*/  HMMA.16816.F32 R28, R164, R170.reuse, R28 ;  /* 0x000000aaa41c723c */ /* 0x080ff0000000181c */
[C---:B------:R-:W-:Y:S07]  /*78d0*/  HMMA.16816.F32 R32, R156.reuse, R170, R32 ;  /* 0x000000aa9c20723c */ /* 0x040fee0000001820 */
[----:B---3--:R-:W-:Y:S01]  /*78e0*/  @!P2 MOV R171, R2 ;  /* 0x0000000200aba202 */ /* 0x008fe20000000f00 */
[-C--:B------:R-:W-:Y:S04]  /*78f0*/  HMMA.16816.F32 R36, R156, R172.reuse, R36 ;  /* 0x000000ac9c24723c */ /* 0x080fe80000001824 */
[----:B----4-:R-:W-:Y:S01]  /*7900*/  @!P2 IMAD.MOV.U32 R170, RZ, RZ, R178 ;  /* 0x000000ffffaaa224 */ /* 0x010fe200078e00b2 */
[----:B------:R-:W-:Y:S03]  /*7910*/  @!P2 SHF.L.U32 R2, R169, 0x5, RZ ;  /* 0x00000005a902a819 */ /* 0x000fe600000006ff */
[C---:B------:R-:W-:Y:S04]  /*7920*/  HMMA.16816.F32 R40, R164.reuse, R172, R40 ;  /* 0x000000aca428723c */ /* 0x040fe80000001828 */
[----:B------:R-:W-:Y:S02]  /*7930*/  @!P2 IMAD.WIDE.U32 R170, R160, 0x50, R170 ;  /* 0x00000050a0aaa825 */ /* 0x000fe400078e00aa */
[----:B------:R-:W2:Y:S02]  /*7940*/  LDSM.16.M88.4 R160, [R208] ;  /* 0x00000000d0a0783b */ /* 0x000ea40000000200 */
[----:B------:R-:W-:Y:S01]  /*7950*/  @!P2 IMAD.MOV.U32 R172, RZ, RZ, 0x5 ;  /* 0x00000005ffaca424 */ /* 0x000fe200078e00ff */
[C---:B------:R-:W-:Y:S01]  /*7960*/  @!P2 LEA R168, P0, R170.reuse, c[0x0][0x1f8], 0x1 ;  /* 0x00007e00aaa8aa11 */ /* 0x040fe200078008ff */
[-C--:B------:R-:W-:Y:S03]  /*7970*/  HMMA.16816.F32 R44, R164, R174.reuse, R44 ;  /* 0x000000aea42c723c */ /* 0x080fe6000000182c */
[----:B------:R-:W-:Y:S02]  /*7980*/  @!P2 IADD3 R87, R171, R0, RZ ;  /* 0x00000000ab57a210 */ /* 0x000fe40007ffe0ff */
[----:B------:R-:W-:Y:S02]  /*7990*/  @!P2 SHF.L.U64.HI R0, R169, R172, c[0x0][0x20c] ;  /* 0x00008300a900a619 */ /* 0x000fe400000102ac */
[----:B------:R-:W-:Y:S01]  /*79a0*/  @!P2 LEA.HI.X R169, R170, c[0x0][0x1fc], R87, 0x1, P0 ;  /* 0x00007f00aaa9aa11 */ /* 0x000fe200000f0c57 */
[C---:B------:R-:W-:Y:S04]  /*79b0*/  HMMA.16816.F32 R48, R156.reuse, R174, R48 ;  /* 0x000000ae9c30723c */ /* 0x040fe80000001830 */
[----:B------:R-:W-:Y:S01]  /*79c0*/  @!PT LDS RZ, [RZ] ;  /* 0x00000000fffff984 */ /* 0x000fe20000000800 */
[----:B------:R-:W-:Y:S01]  /*79d0*/  @!PT LDS RZ, [RZ] ;  /* 0x00000000fffff984 */ /* 0x000fe20000000800 */
[----:B------:R-:W-:Y:S01]  /*79e0*/  @!PT LDS RZ, [RZ] ;  /* 0x00000000fffff984 */ /* 0x000fe20000000800 */
[----:B------:R3:W-:Y:S01]  /*79f0*/  @!P2 LDGSTS.E.BYPASS.LTC128B.128 [R213+0x100], [R168.64], !P6 ;  /* 0x00100000a8d5afae */ /* 0x0007e2000f101d48 */
[-C--:B------:R-:W-:Y:S03]  /*7a00*/  @!P2 IADD3 R176, P1, R168, R2.reuse, RZ ;  /* 0x00000002a8b0a210 */ /* 0x080fe60007f3e0ff */
[-C--:B-1----:R-:W-:Y:S04]  /*7a10*/  HMMA.16816.F32 R52, R156, R152.reuse, R52 ;  /* 0x000000989c34723c */ /* 0x082fe80000001834 */
[--C-:B------:R-:W-:Y:S01]  /*7a20*/  @!P2 IMAD.X R177, R169, 0x1, R0.reuse, P1 ;  /* 0x00000001a9b1a824 */ /* 0x100fe200008e0600 */
[----:B------:R-:W-:Y:S03]  /*7a30*/  @!P2 IADD3 R172, P0, R176, R2, RZ ;  /* 0x00000002b0aca210 */ /* 0x000fe60007f1e0ff */
[C---:B------:R-:W-:Y:S01]  /*7a40*/  HMMA.16816.F32 R56, R164.reuse, R152, R56 ;  /* 0x00000098a438723c */ /* 0x040fe20000001838 */
[----:B------:R1:W-:Y:S03]  /*7a50*/  @!P2 LDGSTS.E.BYPASS.LTC128B.128 [R213+0x900], [R176.64], !P6 ;  /* 0x00900000b0d5afae */ /* 0x0003e6000f101d48 */
[----:B------:R-:W-:Y:S02]  /*7a60*/  @!P2 IADD3.X R173, R177, R0, RZ, P0, !PT ;  /* 0x00000000b1ada210 */ /* 0x000fe400007fe4ff */
[-C--:B------:R-:W-:Y:S02]  /*7a70*/  @!P2 IADD3 R170, P1, R172, R2.reuse, RZ ;  /* 0x00000002acaaa210 */ /* 0x080fe40007f3e0ff */
[-C--:B------:R-:W-:Y:S01]  /*7a80*/  HMMA.16816.F32 R60, R164, R154.reuse, R60 ;  /* 0x0000009aa43c723c */ /* 0x080fe2000000183c */
[----:B------:R4:W-:Y:S03]  /*7a90*/  @!P2 LDGSTS.E.BYPASS.LTC128B.128 [R213+0x1100], [R172.64], !P6 ;  /* 0x01100000acd5afae */ /* 0x0009e6000f101d48 */
[----:B------:R-:W-:Y:S01]  /*7aa0*/  @!P2 IMAD.X R171, R173, 0x1, R0, P1 ;  /* 0x00000001adaba824 */ /* 0x000fe200008e0600 */
[----:B---3--:R-:W-:Y:S03]  /*7ab0*/  @!P2 IADD3 R168, P0, R170, R2, RZ ;  /* 0x00000002aaa8a210 */ /* 0x008fe60007f1e0ff */
[C---:B------:R-:W-:Y:S01]  /*7ac0*/  HMMA.16816.F32 R64, R156.reuse, R154, R64 ;  /* 0x0000009a9c40723c */ /* 0x040fe20000001840 */
[----:B------:R3:W-:Y:S03]  /*7ad0*/  @!P2 LDGSTS.E.BYPASS.LTC128B.128 [R213+0x1900], [R170.64], !P6 ;  /* 0x01900000aad5afae */ /* 0x0007e6000f101d48 */
[----:B------:R-:W-:Y:S04]  /*7ae0*/  @!P2 IADD3.X R169, R171, R0, RZ, P0, !PT ;  /* 0x00000000aba9a210 */ /* 0x000fe800007fe4ff */
[-C--:B--2---:R-:W-:Y:S01]  /*7af0*/  HMMA.16816.F32 R68, R156, R160.reuse, R68 ;  /* 0x000000a09c44723c */ /* 0x084fe20000001844 */
[----:B------:R3:W-:Y:S07]  /*7b00*/  @!P2 LDGSTS.E.BYPASS.LTC128B.128 [R213+0x2100], [R168.64], !P6 ;  /* 0x02100000a8d5afae */ /* 0x0007ee000f101d48 */
[C---:B------:R-:W-:Y:S01]  /*7b10*/  HMMA.16816.F32 R72, R164.reuse, R160, R72 ;  /* 0x000000a0a448723c */ /* 0x040fe20000001848 */
[----:B-1----:R-:W-:Y:S07]  /*7b20*/  LDSM.16.M88.4 R176, [R204+0x2000] ;  /* 0x00200000ccb0783b */ /* 0x002fee0000000200 */
[-C--:B------:R-:W-:Y:S01]  /*7b30*/  HMMA.16816.F32 R76, R164, R162.reuse, R76 ;  /* 0x000000a2a44c723c */ /* 0x080fe2000000184c */
[----:B----4-:R-:W-:Y:S07]  /*7b40*/  LDSM.16.M88.4 R172, [R202] ;  /* 0x00000000caac783b */ /* 0x010fee0000000200 */
[----:B------:R-:W-:Y:S01]  /*7b50*/  HMMA.16816.F32 R80, R156, R162, R80 ;  /* 0x000000a29c50723c */ /* 0x000fe20000001850 */
[----:B------:R-:W-:Y:S08]  /*7b60*/  LDSM.16.M88.4 R180, [R202+0x800] ;  /* 0x00080000cab4783b */ /* 0x000ff00000000200 */
[----:B---3--:R-:W1:Y:S08]  /*7b70*/  LDSM.16.M88.4 R168, [R204] ;  /* 0x00000000cca8783b */ /* 0x008e700000000200 */
[----:B------:R-:W2:Y:S08]  /*7b80*/  LDSM.16.M88.4 R152, [R202+0x1000] ;  /* 0x00100000ca98783b */ /* 0x000eb00000000200 */
[----:B------:R-:W3:Y:S08]  /*7b90*/  LDSM.16.M88.4 R164, [R202+0x1800] ;  /* 0x00180000caa4783b */ /* 0x000ef00000000200 */
        /* <DEDUP_REMOVED lines=8> */
[----:B------:R-:W5:Y:S07]  /*7c20*/  LDSM.16.M88.4 R172, [R205+0x2000] ;  /* 0x00200000cdac783b */ /* 0x000f6e0000000200 */
        /* <DEDUP_REMOVED lines=27> */
[----:B------:R1:W2:Y:S02]  /*7de0*/  MUFU.TANH R193, R0 ;  /* 0x0000000000c17308 */ /* 0x0002a40000002400 */
[----:B-1----:R-:W-:Y:S08]  /*7df0*/  FMUL.FTZ R0, R6, c[0x0][0x320] ;  /* 0x0000c80006007a20 */ /* 0x002ff00000410000 */
[----:B------:R1:W-:Y:S02]  /*7e00*/  MUFU.TANH R192, R0 ;  /* 0x0000000000c07308 */ /* 0x0003e40000002400 */
        /* <DEDUP_REMOVED lines=16> */
[----:B------:R3:W5:Y:S10]  /*7f10*/  MUFU.TANH R185, R0 ;  /* 0x0000000000b97308 */ /* 0x0007740000002400 */
[----:B------:R2:W-:Y:S01]  /*7f20*/  MUFU.TANH R166, R4 ;  /* 0x0000000400a67308 */ /* 0x0005e20000002400 */
[-C--:B-1----:R-:W-:Y:S08]  /*7f30*/  HMMA.16816.F32 R36, R156, R8.reuse, R36 ;  /* 0x000000089c24723c */ /* 0x082ff00000001824 */
[C---:B------:R-:W-:Y:S04]  /*7f40*/  HMMA.16816.F32 R40, R172.reuse, R8, R40 ;  /* 0x00000008ac28723c */ /* 0x040fe80000001828 */
[----:B---3--:R-:W-:Y:S04]  /*7f50*/  FMUL.FTZ R0, R13, c[0x0][0x320] ;  /* 0x0000c8000d007a20 */ /* 0x008fe80000410000 */
[-C--:B------:R-:W-:Y:S01]  /*7f60*/  HMMA.16816.F32 R44, R172, R10.reuse, R44 ;  /* 0x0000000aac2c723c */ /* 0x080fe2000000182c */
[----:B------:R1:W-:Y:S01]  /*7f70*/  MUFU.TANH R184, R0 ;  /* 0x0000000000b87308 */ /* 0x0003e20000002400 */
[----:B--2---:R-:W2:Y:S06]  /*7f80*/  LDSM.16.M88.4 R4, [R199+0x1800] ;  /* 0x00180000c704783b */ /* 0x004eac0000000200 */
[C---:B------:R-:W-:Y:S02]  /*7f90*/  HMMA.16816.F32 R48, R156.reuse, R10, R48 ;  /* 0x0000000a9c30723c */ /* 0x040fe40000001830 */
[----:B------:R-:W3:Y:S06]  /*7fa0*/  LDSM.16.M88.4 R8, [R199+0x2000] ;  /* 0x00200000c708783b */ /* 0x000eec0000000200 */
[----:B------:R-:W-:Y:S01]  /*7fb0*/  FMUL.FTZ R12, R43, c[0x0][0x320] ;  /* 0x0000c8002b0c7a20 */ /* 0x000fe20000410000 */
[----:B------:R-:W-:Y:S04]  /*7fc0*/  DEPBAR.LE SB0, 0x0 ;  /* 0x000080000000791a */ /* 0x000fe80000000000 */
[----:B------:R4:W-:Y:S01]  /*7fd0*/  MUFU.TANH R180, R12 ;  /* 0x0000000c00b47308 */ /* 0x0009e20000002400 */
[----:B------:R-:W-:Y:S02]  /*7fe0*/  BAR.SYNC.DEFER_BLOCKING 0x0 ;  /* 0x0000000000007b1d */ /* 0x000fe40000010000 */
[----:B------:R-:W-:Y:S02]  /*7ff0*/  FMUL.FTZ R2, R44, c[0x0][0x320] ;  /* 0x0000c8002c027a20 */ /* 0x000fe40000410000 */
[----:B-1----:R-:W-:Y:S05]  /*8000*/  FMUL.FTZ R0, R14, c[0x0][0x320] ;  /* 0x0000c8000e007a20 */ /* 0x002fea0000410000 */
[----:B------:R1:W-:Y:S10]  /*8010*/  MUFU.TANH R183, R0 ;  /* 0x0000000000b77308 */ /* 0x0003f40000002400 */
[----:B------:R3:W-:Y:S01]  /*8020*/  MUFU.TANH R182, R2 ;  /* 0x0000000200b67308 */ /* 0x0007e20000002400 */
[----:B----4-:R-:W-:Y:S01]  /*8030*/  FMUL.FTZ R12, R48, c[0x0][0x320] ;  /* 0x0000c800300c7a20 */ /* 0x010fe20000410000 */
[-C--:B--2---:R-:W-:Y:S05]  /*8040*/  HMMA.16816.F32 R52, R156, R4.reuse, R52 ;  /* 0x000000049c34723c */ /* 0x084fea0000001834 */
[----:B-1----:R-:W-:Y:S03]  /*8050*/  FMUL.FTZ R0, R15, c[0x0][0x320] ;  /* 0x0000c8000f007a20 */ /* 0x002fe60000410000 */
[C---:B------:R-:W-:Y:S01]  /*8060*/  HMMA.16816.F32 R56, R172.reuse, R4, R56 ;  /* 0x00000004ac38723c */ /* 0x040fe20000001838 */
[----:B------:R1:W2:Y:S07]  /*8070*/  MUFU.TANH R181, R0 ;  /* 0x0000000000b57308 */ /* 0x0002ae0000002400 */
[-C--:B------:R-:W-:Y:S04]  /*8080*/  HMMA.16816.F32 R60, R172, R6.reuse, R60 ;  /* 0x00000006ac3c723c */ /* 0x080fe8000000183c */
[----:B---3--:R-:W-:Y:S04]  /*8090*/  FMUL.FTZ R2, R51, c[0x0][0x320] ;  /* 0x0000c80033027a20 */ /* 0x008fe80000410000 */
[----:B------:R-:W-:Y:S01]  /*80a0*/  FMUL.FTZ R4, R53, c[0x0][0x320] ;  /* 0x0000c80035047a20 */ /* 0x000fe20000410000 */
[----:B------:R-:W-:Y:S01]  /*80b0*/  MUFU.TANH R155, R2 ;  /* 0x00000002009b7308 */ /* 0x000fe20000002400 */
[C---:B------:R-:W-:Y:S08]  /*80c0*/  HMMA.16816.F32 R64, R156.reuse, R6, R64 ;  /* 0x000000069c40723c */ /* 0x040ff00000001840 */
[-C--:B------:R-:W-:Y:S04]  /*80d0*/  HMMA.16816.F32 R68, R156, R8.reuse, R68 ;  /* 0x000000089c44723c */ /* 0x080fe80000001844 */
[----:B-1----:R-:W-:Y:S04]  /*80e0*/  FMUL.FTZ R0, R16, c[0x0][0x320] ;  /* 0x0000c80010007a20 */ /* 0x002fe80000410000 */
[----:B------:R1:W-:Y:S01]  /*80f0*/  MUFU.TANH R178, R0 ;  /* 0x0000000000b27308 */ /* 0x0003e20000002400 */
[C---:B------:R-:W-:Y:S07]  /*8100*/  HMMA.16816.F32 R72, R172.reuse, R8, R72 ;  /* 0x00000008ac48723c */ /* 0x040fee0000001848 */
[----:B------:R-:W-:Y:S01]  /*8110*/  FMUL.FTZ R8, R55, c[0x0][0x320] ;  /* 0x0000c80037087a20 */ /* 0x000fe20000410000 */
[-C--:B------:R-:W-:Y:S03]  /*8120*/  HMMA.16816.F32 R76, R172, R10.reuse, R76 ;  /* 0x0000000aac4c723c */ /* 0x080fe6000000184c */
[----:B------:R3:W-:Y:S01]  /*8130*/  MUFU.TANH R51, R8 ;  /* 0x0000000800337308 */ /* 0x0007e20000002400 */
[----:B------:R-:W-:Y:S04]  /*8140*/  FMUL.FTZ R9, R59, c[0x0][0x320] ;  /* 0x0000c8003b097a20 */ /* 0x000fe80000410000 */
[----:B------:R-:W-:Y:S04]  /*8150*/  HMMA.16816.F32 R80, R156, R10, R80 ;  /* 0x0000000a9c50723c */ /* 0x000fe80000001850 */
[----:B-1----:R-:W-:Y:S04]  /*8160*/  FMUL.FTZ R0, R17, c[0x0][0x320] ;  /* 0x0000c80011007a20 */ /* 0x002fe80000410000 */
[----:B------:R1:W4:Y:S01]  /*8170*/  MUFU.TANH R13, R0 ;  /* 0x00000000000d7308 */ /* 0x0003220000002400 */
[----:B---3--:R-:W-:Y:S09]  /*8180*/  FMUL.FTZ R8, R58, c[0x0][0x320] ;  /* 0x0000c8003a087a20 */ /* 0x008ff20000410000 */
[----:B------:R-:W-:Y:S06]  /*8190*/  MUFU.TANH R59, R8 ;  /* 0x00000008003b7308 */ /* 0x000fec0000002400 */
[----:B------:R-:W-:Y:S02]  /*81a0*/  FMUL.FTZ R43, R83, c[0x0][0x320] ;  /* 0x0000c800532b7a20 */ /* 0x000fe40000410000 */
[----:B-1----:R-:W-:Y:S04]  /*81b0*/  FMUL.FTZ R0, R18, c[0x0][0x320] ;  /* 0x0000c80012007a20 */ /* 0x002fe80000410000 */
        /* <DEDUP_REMOVED lines=9> */
[----:B-1----:R-:W-:Y:S08]  /*8250*/  FMUL.FTZ R0, R23, c[0x0][0x320] ;  /* 0x0000c80017007a20 */ /* 0x002ff00000410000 */
[----:B------:R1:W-:Y:S02]  /*8260*/  MUFU.TANH R169, R0 ;  /* 0x0000000000a97308 */ /* 0x0003e40000002400 */
[----:B-1----:R-:W-:Y:S08]  /*8270*/  FMUL.FTZ R0, R24, c[0x0][0x320] ;  /* 0x0000c80018007a20 */ /* 0x002ff00000410000 */
[----:B------:R1:W-:Y:S02]  /*8280*/  MUFU.TANH R167, R0 ;  /* 0x0000000000a77308 */ /* 0x0003e40000002400 */
        /* <DEDUP_REMOVED lines=11> */
[----:B------:R1:W1:Y:S02]  /*8340*/  MUFU.TANH R26, R0 ;  /* 0x00000000001a7308 */ /* 0x0002640000002400 */
[----:B-1----:R-:W-:Y:S08]  /*8350*/  FMUL.FTZ R0, R33, c[0x0][0x320] ;  /* 0x0000c80021007a20 */ /* 0x002ff00000410000 */
[----:B------:R1:W-:Y:S10]  /*8360*/  MUFU.TANH R33, R4 ;  /* 0x0000000400217308 */ /* 0x0003f40000002400 */
[----:B------:R2:W-:Y:S01]  /*8370*/  MUFU.TANH R25, R0 ;  /* 0x0000000000197308 */ /* 0x0005e20000002400 */
[----:B-1----:R-:W-:Y:S02]  /*8380*/  FMUL.FTZ R4, R54, c[0x0][0x320] ;  /* 0x0000c80036047a20 */ /* 0x002fe40000410000 */
[----:B--2---:R-:W-:Y:S07]  /*8390*/  FMUL.FTZ R0, R34, c[0x0][0x320] ;  /* 0x0000c80022007a20 */ /* 0x004fee0000410000 */
        /* <DEDUP_REMOVED lines=12> */
[----:B------:R-:W-:Y:S10]  /*8460*/  MUFU.TANH R40, R12 ;  /* 0x0000000c00287308 */ /* 0x000ff40000002400 */
[----:B------:R1:W1:Y:S02]  /*8470*/  MUFU.TANH R32, R0 ;  /* 0x0000000000207308 */ /* 0x0002640000002400 */
        /* <DEDUP_REMOVED lines=14> */
[----:B-1----:R1:W2:Y:S02]  /*8560*/  LDL R0, [R1] ;  /* 0x0000000001007983 */ /* 0x0022a40000100800 */
[----:B--2---:R-:W-:Y:S05]  /*8570*/  @P4 IMAD.MOV.U32 R0, RZ, RZ, R217 ;  /* 0x000000ffff004224 */ /* 0x004fea00078e00d9 */
[----:B------:R-:W2:Y:S08]  /*8580*/  SHFL.IDX PT, R2, R0, RZ, 0x1c1f ;  /* 0x001c1fff00027589 */ /* 0x000eb000000e0000 */
[----:B------:R-:W1:Y:S08]  /*8590*/  SHFL.IDX PT, R6, R0, 0x1, 0x1c1f ;  /* 0x003c1f0000067f89 */ /* 0x000e7000000e0000 */
[----:B------:R-:W1:Y:S08]  /*85a0*/  SHFL.IDX PT, R12, R0, 0x2, 0x1c1f ;  /* 0x005c1f00000c7f89 */ /* 0x000e7000000e0000 */
[----:B------:R1:W2:Y:S02]  /*85b0*/  SHFL.IDX PT, R7, R0, 0x3, 0x1c1f ;  /* 0x007c1f0000077f89 */ /* 0x0002a400000e0000 */
[----:B-1----:R-:W-:Y:S02]  /*85c0*/  FMUL.FTZ R0, R52, c[0x0][0x320] ;  /* 0x0000c80034007a20 */ /* 0x002fe40000410000 */
[----:B------:R-:W-:Y:S10]  /*85d0*/  MUFU.TANH R52, R4 ;  /* 0x0000000400347308 */ /* 0x000ff40000002400 */
[----:B------:R1:W1:Y:S02]  /*85e0*/  MUFU.TANH R38, R0 ;  /* 0x0000000000267308 */ /* 0x0002640000002400 */
[----:B-1----:R-:W-:Y:S05]  /*85f0*/  IMAD R0, R188, -0x50, RZ ;  /* 0xffffffb0bc007824 */ /* 0x002fea00078e02ff */
[----:B------:R-:W-:Y:S02]  /*8600*/  IADD3 R0, -R216, 0x1, R0 ;  /* 0x00000001d8007810 */ /* 0x000fe40007ffe100 */
[----:B------:R-:W3:Y:S02]  /*8610*/  LDL.64 R216, [R1+0x38] ;  /* 0x0000380001d87983 */ /* 0x000ee40000100a00 */
[----:B------:R-:W-:Y:S04]  /*8620*/  IADD3 R5, -R195, R0, R215 ;  /* 0x00000000c3057210 */ /* 0x000fe80007ffe1d7 */
[C---:B--2---:R-:W-:Y:S01]  /*8630*/  IADD3 R4, R5.reuse, R2, RZ ;  /* 0x0000000205047210 */ /* 0x044fe20007ffe0ff */
[C---:B------:R-:W-:Y:S01]  /*8640*/  IMAD.IADD R2, R5.reuse, 0x1, R6 ;  /* 0x0000000105027824 */ /* 0x040fe200078e0206 */
[C---:B------:R-:W-:Y:S01]  /*8650*/  IADD3 R0, R5.reuse, R12, RZ ;  /* 0x0000000c05007210 */ /* 0x040fe20007ffe0ff */
[----:B------:R-:W-:Y:S01]  /*8660*/  IMAD.IADD R5, R5, 0x1, R7 ;  /* 0x0000000105057824 */ /* 0x000fe200078e0207 */
[----:B------:R-:W-:Y:S01]  /*8670*/  ISETP.GT.AND P5, PT, R4, 0x1, PT ;  /* 0x000000010400780c */ /* 0x000fe20003fa4270 */
[----:B------:R-:W-:Y:S01]  /*8680*/  FMUL.FTZ R7, R57, c[0x0][0x320] ;  /* 0x0000c80039077a20 */ /* 0x000fe20000410000 */
[----:B------:R-:W2:Y:S01]  /*8690*/  LDL R215, [R1+0x28] ;  /* 0x0000280001d77983 */ /* 0x000ea20000100800 */
[----:B------:R-:W-:Y:S01]  /*86a0*/  FMUL.FTZ R6, R56, c[0x0][0x320] ;  /* 0x0000c80038067a20 */ /* 0x000fe20000410000 */
[----:B------:R-:W-:Y:S01]  /*86b0*/  FSEL R11, R193, -INF , P5 ;  /* 0xff800000c10b7808 */ /* 0x000fe20002800000 */
[----:B------:R1:W-:Y:S01]  /*86c0*/  MUFU.TANH R55, R7 ;  /* 0x0000000700377308 */ /* 0x0003e20000002400 */
[----:B------:R-:W-:Y:S02]  /*86d0*/  ISETP.GT.AND P5, PT, R5, RZ, PT ;  /* 0x000000ff0500720c */ /* 0x000fe40003fa4270 */
[----:B------:R-:W-:Y:S02]  /*86e0*/  ISETP.GT.AND P2, PT, R2, 0x1, PT ;  /* 0x000000010200780c */ /* 0x000fe40003f44270 */
[----:B------:R-:W-:Y:S02]  /*86f0*/  FSEL R22, R187, -INF , P5 ;  /* 0xff800000bb167808 */ /* 0x000fe40002800000 */
[----:B------:R-:W-:Y:S02]  /*8700*/  FSEL R15, R191, -INF , P2 ;  /* 0xff800000bf0f7808 */ /* 0x000fe40001000000 */
[----:B------:R-:W-:Y:S01]  /*8710*/  ISETP.GT.AND P2, PT, R0, 0x8, PT ;  /* 0x000000080000780c */ /* 0x000fe20003f44270 */
[----:B------:R1:W-:Y:S01]  /*8720*/  MUFU.TANH R53, R6 ;  /* 0x0000000600357308 */ /* 0x0003e20000002400 */
[----:B------:R-:W-:Y:S02]  /*8730*/  ISETP.GT.AND P5, PT, R5, 0x9, PT ;  /* 0x000000090500780c */ /* 0x000fe40003fa4270 */
[----:B-----5:R-:W-:Y:S02]  /*8740*/  FSEL R20, R185, -INF , P2 ;  /* 0xff800000b9147808 */ /* 0x020fe40001000000 */
[----:B------:R-:W-:Y:S02]  /*8750*/  ISETP.GT.AND P2, PT, R4, 0x9, PT ;  /* 0x000000090400780c */ /* 0x000fe40003f44270 */
[----:B------:R-:W-:Y:S02]  /*8760*/  FSEL R27, R181, -INF , P5 ;  /* 0xff800000b51b7808 */ /* 0x000fe40002800000 */
[----:B----4-:R-:W-:Y:S01]  /*8770*/  FSEL R13, R13, -INF , P2 ;  /* 0xff8000000d0d7808 */ /* 0x010fe20001000000 */
[----:B------:R-:W-:Y:S01]  /*8780*/  MUFU.TANH R181, R9 ;  /* 0x0000000900b57308 */ /* 0x000fe20000002400 */
[----:B------:R-:W-:Y:S02]  /*8790*/  ISETP.GT.AND P2, PT, R2, 0x10, PT ;  /* 0x000000100200780c */ /* 0x000fe40003f44270 */
[C---:B------:R-:W-:Y:S01]  /*87a0*/  ISETP.GT.AND P5, PT, R4.reuse, 0x10, PT ;  /* 0x000000100400780c */ /* 0x040fe20003fa4270 */
[----:B-1----:R-:W-:Y:S01]  /*87b0*/  FMUL.FTZ R7, R65, c[0x0][0x320] ;  /* 0x0000c80041077a20 */ /* 0x002fe20000410000 */
[----:B------:R-:W-:Y:S02]  /*87c0*/  ISETP.GT.AND P0, PT, R4, RZ, PT ;  /* 0x000000ff0400720c */ /* 0x000fe40003f04270 */
[----:B------:R-:W-:Y:S02]  /*87d0*/  ISETP.GT.AND P3, PT, R2, RZ, PT ;  /* 0x000000ff0200720c */ /* 0x000fe40003f64270 */
[----:B------:R-:W-:Y:S01]  /*87e0*/  ISETP.GT.AND P1, PT, R0, RZ, PT ;  /* 0x000000ff0000720c */ /* 0x000fe20003f24270 */
[----:B------:R1:W-:Y:S01]  /*87f0*/  MUFU.TANH R37, R7 ;  /* 0x0000000700257308 */ /* 0x0003e20000002400 */
[----:B------:R-:W-:Y:S02]  /*8800*/  FSEL R30, R170, -INF , P2 ;  /* 0xff800000aa1e7808 */ /* 0x000fe40001000000 */
[C---:B------:R-:W-:Y:S01]  /*8810*/  ISETP.GT.AND P2, PT, R5.reuse, 0x11, PT ;  /* 0x000000110500780c */ /* 0x040fe20003f44270 */
[----:B------:R-:W-:Y:S01]  /*8820*/  FMUL.FTZ R6, R60, c[0x0][0x320] ;  /* 0x0000c8003c067a20 */ /* 0x000fe20000410000 */
[----:B------:R-:W-:Y:S02]  /*8830*/  FSEL R14, R192, -INF , P3 ;  /* 0xff800000c00e7808 */ /* 0x000fe40001800000 */
[C---:B------:R-:W-:Y:S02]  /*8840*/  ISETP.GT.AND P3, PT, R5.reuse, 0x1, PT ;  /* 0x000000010500780c */ /* 0x040fe40003f64270 */
[----:B------:R-:W-:Y:S01]  /*8850*/  FSEL R18, R190, -INF , P1 ;  /* 0xff800000be127808 */ /* 0x000fe20000800000 */
[----:B------:R4:W-:Y:S01]  /*8860*/  MUFU.TANH R54, R6 ;  /* 0x0000000600367308 */ /* 0x0009e20000002400 */
[----:B------:R-:W-:Y:S02]  /*8870*/  FSEL R47, R164, -INF , P2 ;  /* 0xff800000a42f7808 */ /* 0x000fe40001000000 */
[----:B------:R-:W-:Y:S02]  /*8880*/  ISETP.GT.AND P2, PT, R4, 0x18, PT ;  /* 0x000000180400780c */ /* 0x000fe40003f44270 */
[----:B------:R-:W-:Y:S02]  /*8890*/  FSEL R29, R176, -INF , P5 ;  /* 0xff800000b01d7808 */ /* 0x000fe40002800000 */
[----:B------:R-:W-:Y:S02]  /*88a0*/  FSEL R26, R26, -INF , P2 ;  /* 0xff8000001a1a7808 */ /* 0x000fe40001000000 */
[----:B------:R-:W-:Y:S02]  /*88b0*/  ISETP.GT.AND P2, PT, R4, 0x21, PT ;  /* 0x000000210400780c */ /* 0x000fe40003f44270 */
[----:B------:R-:W-:Y:S02]  /*88c0*/  ISETP.GT.AND P5, PT, R0, 0x11, PT ;  /* 0x000000110000780c */ /* 0x000fe40003fa4270 */
[----:B------:R-:W-:Y:S01]  /*88d0*/  FSEL R57, R36, -INF , P2 ;  /* 0xff80000024397808 */ /* 0x000fe20001000000 */
[----:B-1----:R-:W-:Y:S01]  /*88e0*/  FMUL.FTZ R7, R66, c[0x0][0x320] ;  /* 0x0000c80042077a20 */ /* 0x002fe20000410000 */
[----:B------:R-:W-:Y:S02]  /*88f0*/  FSEL R23, R186, -INF , P3 ;  /* 0xff800000ba177808 */ /* 0x000fe40001800000 */
[----:B------:R-:W-:Y:S01]  /*8900*/  ISETP.GT.AND P1, PT, R0, 0x9, PT ;  /* 0x000000090000780c */ /* 0x000fe20003f24270 */
[----:B------:R1:W-:Y:S01]  /*8910*/  MUFU.TANH R50, R7 ;  /* 0x0000000700327308 */ /* 0x0003e20000002400 */
[----:B------:R-:W-:Y:S02]  /*8920*/  FSEL R42, R166, -INF , P5 ;  /* 0xff800000a62a7808 */ /* 0x000fe40002800000 */
[----:B------:R-:W-:Y:S02]  /*8930*/  ISETP.GT.AND P5, PT, R5, 0x18, PT ;  /* 0x000000180500780c */ /* 0x000fe40003fa4270 */
[----:B------:R-:W-:Y:S01]  /*8940*/  FSEL R10, R194, -INF , P0 ;  /* 0xff800000c20a7808 */ /* 0x000fe20000000000 */
[----:B----4-:R-:W-:Y:S01]  /*8950*/  FMUL.FTZ R6, R61, c[0x0][0x320] ;  /* 0x0000c8003d067a20 */ /* 0x010fe20000410000 */
[----:B------:R-:W-:Y:S02]  /*8960*/  FSEL R21, R184, -INF , P1 ;  /* 0xff800000b8157808 */ /* 0x000fe40000800000 */
[----:B------:R-:W-:Y:S01]  /*8970*/  FSEL R48, R161, -INF , P5 ;  /* 0xff800000a1307808 */ /* 0x000fe20002800000 */
[----:B------:R4:W-:Y:S01]  /*8980*/  MUFU.TANH R58, R6 ;  /* 0x00000006003a7308 */ /* 0x0009e20000002400 */
[----:B------:R-:W-:Y:S02]  /*8990*/  ISETP.GT.AND P5, PT, R2, 0x19, PT ;  /* 0x000000190200780c */ /* 0x000fe40003fa4270 */
[----:B------:R-:W-:Y:S02]  /*89a0*/  ISETP.GT.AND P3, PT, R4, 0x8, PT ;  /* 0x000000080400780c */ /* 0x000fe40003f64270 */
[----:B------:R-:W-:Y:S02]  /*89b0*/  FSEL R35, R35, -INF , P5 ;  /* 0xff80000023237808 */ /* 0x000fe40002800000 */
[----:B------:R-:W-:Y:S02]  /*89c0*/  ISETP.GT.AND P5, PT, R0, 0x20, PT ;  /* 0x000000200000780c */ /* 0x000fe40003fa4270 */
[----:B------:R-:W-:Y:S02]  /*89d0*/  FSEL R12, R178, -INF , P3 ;  /* 0xff800000b20c7808 */ /* 0x000fe40001800000 */
[----:B------:R-:W-:Y:S02]  /*89e0*/  FSEL R166, R32, -INF , P5 ;  /* 0xff80000020a67808 */ /* 0x000fe40002800000 */
[----:B------:R-:W-:Y:S01]  /*89f0*/  ISETP.GT.AND P1, PT, R2, 0x8, PT ;  /* 0x000000080200780c */ /* 0x000fe20003f24270 */
[----:B-1----:R-:W-:Y:S01]  /*8a00*/  FMUL.FTZ R7, R68, c[0x0][0x320] ;  /* 0x0000c80044077a20 */ /* 0x002fe20000410000 */
[----:B------:R-:W-:Y:S02]  /*8a10*/  ISETP.GT.AND P0, PT, R0, 0x1, PT ;  /* 0x000000010000780c */ /* 0x000fe40003f04270 */
[----:B------:R-:W-:Y:S01]  /*8a20*/  FSEL R16, R16, -INF , P1 ;  /* 0xff80000010107808 */ /* 0x000fe20000800000 */
[----:B------:R1:W-:Y:S01]  /*8a30*/  MUFU.TANH R36, R7 ;  /* 0x0000000700247308 */ /* 0x0003e20000002400 */
[----:B------:R-:W-:Y:S02]  /*8a40*/  ISETP.GT.AND P3, PT, R4, 0x11, PT ;  /* 0x000000110400780c */ /* 0x000fe40003f64270 */
[----:B------:R-:W-:Y:S02]  /*8a50*/  ISETP.GT.AND P1, PT, R2, 0x11, PT ;  /* 0x000000110200780c */ /* 0x000fe40003f24270 */
[----:B------:R-:W-:Y:S01]  /*8a60*/  FSEL R19, R189, -INF , P0 ;  /* 0xff800000bd137808 */ /* 0x000fe20000000000 */
[----:B----4-:R-:W-:Y:S01]  /*8a70*/  FMUL.FTZ R6, R64, c[0x0][0x320] ;  /* 0x0000c80040067a20 */ /* 0x010fe20000410000 */
[----:B------:R-:W-:Y:S02]  /*8a80*/  FSEL R28, R171, -INF , P3 ;  /* 0xff800000ab1c7808 */ /* 0x000fe40001800000 */
[----:B------:R-:W-:Y:S01]  /*8a90*/  ISETP.GT.AND P2, PT, R4, 0x28, PT ;  /* 0x000000280400780c */ /* 0x000fe20003f44270 */
[----:B------:R4:W5:Y:S01]  /*8aa0*/  MUFU.TANH R8, R6 ;  /* 0x0000000600087308 */ /* 0x0009620000002400 */
[----:B------:R-:W-:Y:S02]  /*8ab0*/  FSEL R31, R169, -INF , P1 ;  /* 0xff800000a91f7808 */ /* 0x000fe40000800000 */
[C---:B------:R-:W-:Y:S02]  /*8ac0*/  ISETP.GT.AND P0, PT, R5.reuse, 0x8, PT ;  /* 0x000000080500780c */ /* 0x040fe40003f04270 */
[----:B------:R-:W-:Y:S02]  /*8ad0*/  ISETP.GT.AND P3, PT, R5, 0x10, PT ;  /* 0x000000100500780c */ /* 0x000fe40003f64270 */
[----:B------:R-:W-:Y:S02]  /*8ae0*/  ISETP.GT.AND P1, PT, R0, 0x18, PT ;  /* 0x000000180000780c */ /* 0x000fe40003f24270 */
[----:B------:R-:W-:Y:S02]  /*8af0*/  FSEL R46, R165, -INF , P3 ;  /* 0xff800000a52e7808 */ /* 0x000fe40001800000 */
[----:B------:R-:W-:Y:S02]  /*8b00*/  ISETP.GT.AND P3, PT, R5, 0x19, PT ;  /* 0x000000190500780c */ /* 0x000fe40003f64270 */
[----:B------:R-:W-:Y:S01]  /*8b10*/  FSEL R44, R163, -INF , P1 ;  /* 0xff800000a32c7808 */ /* 0x000fe20000800000 */
[----:B-1----:R-:W-:Y:S01]  /*8b20*/  FMUL.FTZ R7, R69, c[0x0][0x320] ;  /* 0x0000c80045077a20 */ /* 0x002fe20000410000 */
[----:B------:R-:W-:Y:S02]  /*8b30*/  FSEL R49, R160, -INF , P3 ;  /* 0xff800000a0317808 */ /* 0x000fe40001800000 */
[----:B------:R-:W-:Y:S01]  /*8b40*/  FSEL R60, R40, -INF , P2 ;  /* 0xff800000283c7808 */ /* 0x000fe20001000000 */
[----:B------:R1:W1:Y:S01]  /*8b50*/  MUFU.TANH R32, R7 ;  /* 0x0000000700207308 */ /* 0x0002620000002400 */
[----:B------:R-:W-:Y:S01]  /*8b60*/  ISETP.GT.AND P1, PT, R4, 0x19, PT ;  /* 0x000000190400780c */ /* 0x000fe20003f24270 */
[----:B------:R-:W-:Y:S01]  /*8b70*/  FMUL.FTZ R40, R82, c[0x0][0x320] ;  /* 0x0000c80052287a20 */ /* 0x000fe20000410000 */
[----:B------:R-:W-:Y:S02]  /*8b80*/  FSEL R24, R183, -INF , P0 ;  /* 0xff800000b7187808 */ /* 0x000fe40000000000 */
[----:B------:R-:W-:Y:S02]  /*8b90*/  ISETP.GT.AND P0, PT, R2, 0x9, PT ;  /* 0x000000090200780c */ /* 0x000fe40003f04270 */
[----:B----4-:R-:W-:Y:S02]  /*8ba0*/  FMNMX.FTZ R6, R10, R3, !PT ;  /* 0x000000030a067209 */ /* 0x010fe40007810000 */
[----:B------:R-:W-:Y:S02]  /*8bb0*/  FSEL R17, R17, -INF , P0 ;  /* 0xff80000011117808 */ /* 0x000fe40000000000 */
[----:B------:R-:W-:Y:S02]  /*8bc0*/  FMNMX.FTZ R6, R11, R6, !PT ;  /* 0x000000060b067209 */ /* 0x000fe40007810000 */
[----:B------:R-:W-:Y:S02]  /*8bd0*/  ISETP.GT.AND P0, PT, R0, 0x10, PT ;  /* 0x000000100000780c */ /* 0x000fe40003f04270 */
[----:B------:R-:W-:Y:S02]  /*8be0*/  FMNMX.FTZ R6, R12, R6, !PT ;  /* 0x000000060c067209 */ /* 0x000fe40007810000 */
[----:B------:R-:W-:Y:S02]  /*8bf0*/  ISETP.GT.AND P3, PT, R4, 0x20, PT ;  /* 0x000000200400780c */ /* 0x000fe40003f64270 */
[----:B------:R-:W-:Y:S02]  /*8c00*/  FMNMX.FTZ R6, R13, R6, !PT ;  /* 0x000000060d067209 */ /* 0x000fe40007810000 */
[----:B------:R-:W-:Y:S02]  /*8c10*/  FSEL R25, R25, -INF , P1 ;  /* 0xff80000019197808 */ /* 0x000fe40000800000 */
[----:B------:R-:W-:Y:S01]  /*8c20*/  FMNMX.FTZ R6, R29, R6, !PT ;  /* 0x000000061d067209 */ /* 0x000fe20007810000 */
[----:B-1----:R-:W-:Y:S01]  /*8c30*/  FMUL.FTZ R7, R80, c[0x0][0x320] ;  /* 0x0000c80050077a20 */ /* 0x002fe20000410000 */
[----:B------:R-:W-:Y:S02]  /*8c40*/  FSEL R41, R167, -INF , P0 ;  /* 0xff800000a7297808 */ /* 0x000fe40000000000 */
[----:B------:R-:W-:Y:S01]  /*8c50*/  FSEL R56, R153, -INF , P3 ;  /* 0xff80000099387808 */ /* 0x000fe20001800000 */
[----:B------:R1:W4:Y:S01]  /*8c60*/  MUFU.TANH R9, R7 ;  /* 0x0000000700097308 */ /* 0x0003220000002400 */
[----:B------:R-:W-:Y:S02]  /*8c70*/  FMNMX.FTZ R6, R28, R6, !PT ;  /* 0x000000061c067209 */ /* 0x000fe40007810000 */
[----:B------:R-:W-:Y:S02]  /*8c80*/  ISETP.GT.AND P0, PT, R0, 0x19, PT ;  /* 0x000000190000780c */ /* 0x000fe40003f04270 */
[----:B------:R-:W-:Y:S02]  /*8c90*/  FMNMX.FTZ R6, R26, R6, !PT ;  /* 0x000000061a067209 */ /* 0x000fe40007810000 */
[----:B------:R-:W-:Y:S02]  /*8ca0*/  ISETP.GT.AND P1, PT, R2, 0x20, PT ;  /* 0x000000200200780c */ /* 0x000fe40003f24270 */
[----:B------:R-:W-:Y:S02]  /*8cb0*/  FMNMX.FTZ R6, R25, R6, !PT ;  /* 0x0000000619067209 */ /* 0x000fe40007810000 */
[----:B------:R-:W-:Y:S02]  /*8cc0*/  FSEL R45, R162, -INF , P0 ;  /* 0xff800000a22d7808 */ /* 0x000fe40000000000 */
[----:B------:R-:W-:Y:S02]  /*8cd0*/  ISETP.GT.AND P0, PT, R2, 0x18, PT ;  /* 0x000000180200780c */ /* 0x000fe40003f04270 */
[----:B------:R-:W-:Y:S02]  /*8ce0*/  FMNMX.FTZ R6, R56, R6, !PT ;  /* 0x0000000638067209 */ /* 0x000fe40007810000 */
[----:B------:R-:W-:Y:S02]  /*8cf0*/  FSEL R34, R34, -INF , P0 ;  /* 0xff80000022227808 */ /* 0x000fe40000000000 */
[----:B------:R-:W-:Y:S02]  /*8d00*/  ISETP.GT.AND P3, PT, R0, 0x21, PT ;  /* 0x000000210000780c */ /* 0x000fe40003f64270 */
[----:B------:R-:W-:Y:S02]  /*8d10*/  FSEL R160, R152, -INF , P1 ;  /* 0xff80000098a07808 */ /* 0x000fe40000800000 */
[----:B------:R-:W-:Y:S01]  /*8d20*/  ISETP.GT.AND P0, PT, R2, 0x21, PT ;  /* 0x000000210200780c */ /* 0x000fe20003f04270 */
[----:B-1----:R-:W-:Y:S01]  /*8d30*/  FMUL.FTZ R7, R81, c[0x0][0x320] ;  /* 0x0000c80051077a20 */ /* 0x002fe20000410000 */
[----:B------:R-:W-:Y:S02]  /*8d40*/  ISETP.GT.AND P1, PT, R4, 0x29, PT ;  /* 0x000000290400780c */ /* 0x000fe40003f24270 */
[----:B------:R-:W-:Y:S02]  /*8d50*/  FMNMX.FTZ R6, R57, R6, !PT ;  /* 0x0000000639067209 */ /* 0x000fe40007810000 */
[----:B------:R-:W-:Y:S01]  /*8d60*/  FSEL R167, R87, -INF , P3 ;  /* 0xff80000057a77808 */ /* 0x000fe20001800000 */
[----:B------:R-:W1:Y:S01]  /*8d70*/  MUFU.TANH R7, R7 ;  /* 0x0000000700077308 */ /* 0x000e620000002400 */
[----:B------:R-:W-:Y:S02]  /*8d80*/  FMNMX.FTZ R6, R60, R6, !PT ;  /* 0x000000063c067209 */ /* 0x000fe40007810000 */
[----:B------:R-:W-:Y:S02]  /*8d90*/  FSEL R162, R154, -INF , P0 ;  /* 0xff8000009aa27808 */ /* 0x000fe40000000000 */
[C---:B------:R-:W-:Y:S02]  /*8da0*/  ISETP.GT.AND P0, PT, R4.reuse, 0x30, PT ;  /* 0x000000300400780c */ /* 0x040fe40003f04270 */
[C---:B------:R-:W-:Y:S02]  /*8db0*/  ISETP.GT.AND P5, PT, R4.reuse, 0x31, PT ;  /* 0x000000310400780c */ /* 0x040fe40003fa4270 */
[C---:B------:R-:W-:Y:S02]  /*8dc0*/  ISETP.GT.AND P3, PT, R4.reuse, 0x38, PT ;  /* 0x000000380400780c */ /* 0x040fe40003f64270 */
[----:B------:R-:W-:Y:S02]  /*8dd0*/  FSEL R158, R39, -INF , P1 ;  /* 0xff800000279e7808 */ /* 0x000fe40000800000 */
[C---:B------:R-:W-:Y:S02]  /*8de0*/  ISETP.GT.AND P2, PT, R4.reuse, 0x39, PT ;  /* 0x000000390400780c */ /* 0x040fe40003f44270 */
[----:B------:R-:W-:Y:S02]  /*8df0*/  ISETP.GT.AND P1, PT, R4, 0x40, PT ;  /* 0x000000400400780c */ /* 0x000fe40003f24270 */
[----:B------:R-:W-:Y:S01]  /*8e00*/  FSEL R174, R38, -INF , P0 ;  /* 0xff80000026ae7808 */ /* 0x000fe20000000000 */
[----:B------:R-:W-:Y:S01]  /*8e10*/  FMUL.FTZ R38, R71, c[0x0][0x320] ;  /* 0x0000c80047267a20 */ /* 0x000fe20000410000 */
[----:B------:R-:W-:Y:S02]  /*8e20*/  ISETP.GT.AND P0, PT, R4, 0x41, PT ;  /* 0x000000410400780c */ /* 0x000fe40003f04270 */
[----:B------:R-:W-:Y:S01]  /*8e30*/  FSEL R176, R33, -INF , P5 ;  /* 0xff80000021b07808 */ /* 0x000fe20002800000 */
[----:B------:R-:W-:Y:S01]  /*8e40*/  FMUL.FTZ R33, R70, c[0x0][0x320] ;  /* 0x0000c80046217a20 */ /* 0x000fe20000410000 */
[----:B------:R-:W-:Y:S02]  /*8e50*/  ISETP.GT.AND P5, PT, R4, 0x48, PT ;  /* 0x000000480400780c */ /* 0x000fe40003fa4270 */
[----:B-----5:R-:W-:Y:S01]  /*8e60*/  FSEL R178, R8, -INF , P3 ;  /* 0xff80000008b27808 */ /* 0x020fe20001800000 */
[----:B------:R-:W-:Y:S01]  /*8e70*/  FMUL.FTZ R8, R67, c[0x0][0x320] ;  /* 0x0000c80043087a20 */ /* 0x000fe20000410000 */
[----:B------:R-:W-:Y:S02]  /*8e80*/  ISETP.GT.AND P3, PT, R4, 0x49, PT ;  /* 0x000000490400780c */ /* 0x000fe40003f64270 */
[----:B------:R-:W-:Y:S01]  /*8e90*/  FMNMX.FTZ R4, R158, R6, !PT ;  /* 0x000000069e047209 */ /* 0x000fe20007810000 */
[----:B------:R5:W2:Y:S01]  /*8ea0*/  MUFU.TANH R39, R8 ;  /* 0x0000000800277308 */ /* 0x000aa20000002400 */
[----:B------:R-:W-:Y:S02]  /*8eb0*/  FSEL R175, R37, -INF , P2 ;  /* 0xff80000025af7808 */ /* 0x000fe40001000000 */
[----:B------:R-:W-:Y:S02]  /*8ec0*/  FMNMX.FTZ R4, R174, R4, !PT ;  /* 0x00000004ae047209 */ /* 0x000fe40007810000 */
[----:B------:R-:W-:Y:S02]  /*8ed0*/  FSEL R247, R36, -INF , P1 ;  /* 0xff80000024f77808 */ /* 0x000fe40000800000 */
[----:B------:R-:W-:Y:S02]  /*8ee0*/  FMNMX.FTZ R4, R176, R4, !PT ;  /* 0x00000004b0047209 */ /* 0x000fe40007810000 */
[----:B------:R-:W-:Y:S01]  /*8ef0*/  FSEL R248, R32, -INF , P0 ;  /* 0xff80000020f87808 */ /* 0x000fe20000000000 */
[----:B------:R-:W2:Y:S01]  /*8f00*/  MUFU.TANH R37, R33 ;  /* 0x0000002100257308 */ /* 0x000ea20000002400 */
[----:B------:R-:W-:Y:S02]  /*8f10*/  FMNMX.FTZ R4, R178, R4, !PT ;  /* 0x00000004b2047209 */ /* 0x000fe40007810000 */
[----:B----4-:R-:W-:Y:S01]  /*8f20*/  FSEL R251, R9, -INF , P5 ;  /* 0xff80000009fb7808 */ /* 0x010fe20002800000 */
[----:B------:R-:W-:Y:S01]  /*8f30*/  FMUL.FTZ R9, R63, c[0x0][0x320] ;  /* 0x0000c8003f097a20 */ /* 0x000fe20000410000 */
[----:B------:R-:W-:Y:S02]  /*8f40*/  FMNMX.FTZ R4, R175, R4, !PT ;  /* 0x00000004af047209 */ /* 0x000fe40007810000 */
[----:B-1----:R-:W-:Y:S02]  /*8f50*/  FSEL R249, R7, -INF , P3 ;  /* 0xff80000007f97808 */ /* 0x002fe40001800000 */
[----:B------:R-:W-:Y:S01]  /*8f60*/  FMNMX.FTZ R4, R247, R4, !PT ;  /* 0x00000004f7047209 */ /* 0x000fe20007810000 */
[----:B------:R-:W-:Y:S01]  /*8f70*/  MUFU.TANH R33, R43 ;  /* 0x0000002b00217308 */ /* 0x000fe20000002400 */
[----:B------:R-:W-:Y:S02]  /*8f80*/  FMNMX.FTZ R6, R14, R84, !PT ;  /* 0x000000540e067209 */ /* 0x000fe40007810000 */
[----:B------:R-:W-:Y:S01]  /*8f90*/  FMNMX.FTZ R4, R248, R4, !PT ;  /* 0x00000004f8047209 */ /* 0x000fe20007810000 */
[----:B-----5:R-:W-:Y:S01]  /*8fa0*/  FMUL.FTZ R8, R62, c[0x0][0x320] ;  /* 0x0000c8003e087a20 */ /* 0x020fe20000410000 */
[----:B------:R-:W-:Y:S02]  /*8fb0*/  FMNMX.FTZ R6, R15, R6, !PT ;  /* 0x000000060f067209 */ /* 0x000fe40007810000 */
[----:B------:R-:W-:Y:S02]  /*8fc0*/  FMNMX.FTZ R4, R251, R4, !PT ;  /* 0x00000004fb047209 */ /* 0x000fe40007810000 */
[----:B------:R-:W-:Y:S01]  /*8fd0*/  FMNMX.FTZ R6, R16, R6, !PT ;  /* 0x0000000610067209 */ /* 0x000fe20007810000 */
[----:B------:R-:W-:Y:S01]  /*8fe0*/  MUFU.TANH R32, R38 ;  /* 0x0000002600207308 */ /* 0x000fe20000002400 */
[----:B------:R-:W-:Y:S02]  /*8ff0*/  FMNMX.FTZ R4, R249, R4, !PT ;  /* 0x00000004f9047209 */ /* 0x000fe40007810000 */
[----:B------:R-:W-:Y:S02]  /*9000*/  FMNMX.FTZ R6, R17, R6, !PT ;  /* 0x0000000611067209 */ /* 0x000fe40007810000 */
[----:B------:R-:W-:Y:S01]  /*9010*/  ISETP.GT.AND P3, PT, R2, 0x28, PT ;  /* 0x000000280200780c */ /* 0x000fe20003f64270 */
[----:B------:R-:W1:Y:S01]  /*9020*/  SHFL.BFLY PT, R7, R4, 0x2, 0x1f ;  /* 0x0c401f0004077f89 */ /* 0x000e6200000e0000 */
[----:B------:R-:W-:Y:S02]  /*9030*/  FMNMX.FTZ R6, R30, R6, !PT ;  /* 0x000000061e067209 */ /* 0x000fe40007810000 */
[----:B------:R-:W-:Y:S01]  /*9040*/  ISETP.GT.AND P2, PT, R5, 0x20, PT ;  /* 0x000000200500780c */ /* 0x000fe20003f44270 */
[----:B------:R4:W5:Y:S01]  /*9050*/  MUFU.TANH R36, R40 ;  /* 0x0000002800247308 */ /* 0x0009620000002400 */
[----:B------:R-:W-:Y:S02]  /*9060*/  FMNMX.FTZ R6, R31, R6, !PT ;  /* 0x000000061f067209 */ /* 0x000fe40007810000 */
[----:B------:R-:W-:Y:S02]  /*9070*/  ISETP.GT.AND P1, PT, R5, 0x21, PT ;  /* 0x000000210500780c */ /* 0x000fe40003f24270 */
[----:B------:R-:W-:Y:S02]  /*9080*/  FMNMX.FTZ R6, R34, R6, !PT ;  /* 0x0000000622067209 */ /* 0x000fe40007810000 */
[----:B------:R-:W-:Y:S02]  /*9090*/  ISETP.GT.AND P5, PT, R0, 0x29, PT ;  /* 0x000000290000780c */ /* 0x000fe40003fa4270 */
[----:B------:R-:W-:Y:S02]  /*90a0*/  FMNMX.FTZ R6, R35, R6, !PT ;  /* 0x0000000623067209 */ /* 0x000fe40007810000 */
[----:B------:R-:W-:Y:S02]  /*90b0*/  FSEL R164, R179, -INF , P2 ;  /* 0xff800000b3a47808 */ /* 0x000fe40001000000 */
[----:B------:R-:W-:Y:S02]  /*90c0*/  FMNMX.FTZ R6, R160, R6, !PT ;  /* 0x00000006a0067209 */ /* 0x000fe40007810000 */
[----:B------:R-:W-:Y:S02]  /*90d0*/  ISETP.GT.AND P2, PT, R2, 0x29, PT ;  /* 0x000000290200780c */ /* 0x000fe40003f44270 */
[----:B------:R-:W-:Y:S02]  /*90e0*/  FSEL R156, R168, -INF , P3 ;  /* 0xff800000a89c7808 */ /* 0x000fe40001800000 */
[----:B------:R-:W-:Y:S02]  /*90f0*/  FMNMX.FTZ R6, R162, R6, !PT ;  /* 0x00000006a2067209 */ /* 0x000fe40007810000 */
[----:B-1----:R-:W-:Y:S01]  /*9100*/  FMNMX.FTZ R4, R4, R7, !PT ;  /* 0x0000000704047209 */ /* 0x002fe20007810000 */
[----:B------:R-:W-:Y:S01]  /*9110*/  FMUL.FTZ R7, R72, c[0x0][0x320] ;  /* 0x0000c80048077a20 */ /* 0x000fe20000410000 */
[----:B------:R-:W-:Y:S01]  /*9120*/  FSEL R165, R180, -INF , P1 ;  /* 0xff800000b4a57808 */ /* 0x000fe20000800000 */
[----:B----4-:R-:W-:Y:S01]  /*9130*/  FMUL.FTZ R40, R79, c[0x0][0x320] ;  /* 0x0000c8004f287a20 */ /* 0x010fe20000410000 */
[----:B------:R-:W-:Y:S01]  /*9140*/  ISETP.GT.AND P1, PT, R2, 0x30, PT ;  /* 0x000000300200780c */ /* 0x000fe20003f24270 */
[----:B------:R1:W4:Y:S01]  /*9150*/  MUFU.TANH R43, R7 ;  /* 0x00000007002b7308 */ /* 0x0003220000002400 */
[----:B------:R-:W-:Y:S02]  /*9160*/  ISETP.GT.AND P0, PT, R0, 0x28, PT ;  /* 0x000000280000780c */ /* 0x000fe40003f04270 */
[----:B------:R-:W-:Y:S02]  /*9170*/  FSEL R163, R177, -INF , P5 ;  /* 0xff800000b1a37808 */ /* 0x000fe40002800000 */
[----:B------:R-:W-:Y:S02]  /*9180*/  FMNMX.FTZ R6, R156, R6, !PT ;  /* 0x000000069c067209 */ /* 0x000fe40007810000 */
[----:B------:R-:W-:Y:S02]  /*9190*/  FSEL R157, R155, -INF , P2 ;  /* 0xff8000009b9d7808 */ /* 0x000fe40001000000 */
[----:B------:R-:W-:Y:S02]  /*91a0*/  ISETP.GT.AND P5, PT, R2, 0x38, PT ;  /* 0x000000380200780c */ /* 0x000fe40003fa4270 */
[----:B------:R-:W-:Y:S02]  /*91b0*/  FSEL R161, R182, -INF , P0 ;  /* 0xff800000b6a17808 */ /* 0x000fe40000000000 */
[----:B------:R-:W-:Y:S02]  /*91c0*/  ISETP.GT.AND P0, PT, R2, 0x31, PT ;  /* 0x000000310200780c */ /* 0x000fe40003f04270 */
[----:B------:R-:W-:Y:S02]  /*91d0*/  FSEL R172, R52, -INF , P1 ;  /* 0xff80000034ac7808 */ /* 0x000fe40000800000 */
[C---:B------:R-:W-:Y:S02]  /*91e0*/  ISETP.GT.AND P3, PT, R2.reuse, 0x39, PT ;  /* 0x000000390200780c */ /* 0x040fe40003f64270 */
[C---:B------:R-:W-:Y:S02]  /*91f0*/  ISETP.GT.AND P2, PT, R2.reuse, 0x40, PT ;  /* 0x000000400200780c */ /* 0x040fe40003f44270 */
[C---:B------:R-:W-:Y:S02]  /*9200*/  ISETP.GT.AND P1, PT, R2.reuse, 0x41, PT ;  /* 0x000000410200780c */ /* 0x040fe40003f24270 */
[----:B------:R-:W-:Y:S01]  /*9210*/  FSEL R173, R51, -INF , P0 ;  /* 0xff80000033ad7808 */ /* 0x000fe20000000000 */
[----:B-1----:R-:W-:Y:S01]  /*9220*/  FMUL.FTZ R7, R73, c[0x0][0x320] ;  /* 0x0000c80049077a20 */ /* 0x002fe20000410000 */
[----:B------:R-:W-:Y:S01]  /*9230*/  MUFU.TANH R51, R8 ;  /* 0x0000000800337308 */ /* 0x000fe20000002400 */
[----:B------:R-:W-:Y:S02]  /*9240*/  ISETP.GT.AND P0, PT, R2, 0x48, PT ;  /* 0x000000480200780c */ /* 0x000fe40003f04270 */
[----:B------:R-:W-:Y:S02]  /*9250*/  FSEL R194, R50, -INF , P5 ;  /* 0xff80000032c27808 */ /* 0x000fe40002800000 */
[----:B------:R-:W-:Y:S02]  /*9260*/  ISETP.GT.AND P5, PT, R2, 0x49, PT ;  /* 0x000000490200780c */ /* 0x000fe40003fa4270 */
[----:B------:R-:W-:Y:S02]  /*9270*/  FMNMX.FTZ R2, R157, R6, !PT ;  /* 0x000000069d027209 */ /* 0x000fe40007810000 */
[----:B------:R-:W-:Y:S01]  /*9280*/  FMNMX.FTZ R6, R18, R85, !PT ;  /* 0x0000005512067209 */ /* 0x000fe20007810000 */
[----:B------:R1:W-:Y:S01]  /*9290*/  MUFU.TANH R50, R9 ;  /* 0x0000000900327308 */ /* 0x0003e20000002400 */
[----:B--2---:R-:W-:Y:S02]  /*92a0*/  FSEL R195, R39, -INF , P3 ;  /* 0xff80000027c37808 */ /* 0x004fe40001800000 */
[----:B------:R-:W-:Y:S02]  /*92b0*/  FMNMX.FTZ R6, R19, R6, !PT ;  /* 0x0000000613067209 */ /* 0x000fe40007810000 */
[----:B------:R-:W-:Y:S02]  /*92c0*/  FSEL R245, R37, -INF , P2 ;  /* 0xff80000025f57808 */ /* 0x000fe40001000000 */
[----:B------:R-:W-:Y:S02]  /*92d0*/  FMNMX.FTZ R6, R20, R6, !PT ;  /* 0x0000000614067209 */ /* 0x000fe40007810000 */
[----:B-----5:R-:W-:Y:S01]  /*92e0*/  FSEL R250, R36, -INF , P0 ;  /* 0xff80000024fa7808 */ /* 0x020fe20000000000 */
[----:B------:R2:W5:Y:S01]  /*92f0*/  MUFU.TANH R39, R7 ;  /* 0x0000000700277308 */ /* 0x0005620000002400 */
[----:B------:R-:W-:Y:S02]  /*9300*/  FMNMX.FTZ R6, R21, R6, !PT ;  /* 0x0000000615067209 */ /* 0x000fe40007810000 */
[----:B------:R-:W-:Y:S02]  /*9310*/  FMNMX.FTZ R2, R172, R2, !PT ;  /* 0x00000002ac027209 */ /* 0x000fe40007810000 */
[----:B------:R-:W-:Y:S01]  /*9320*/  FSEL R246, R32, -INF , P1 ;  /* 0xff80000020f67808 */ /* 0x000fe20000800000 */
[----:B------:R-:W-:Y:S01]  /*9330*/  FMUL.FTZ R32, R76, c[0x0][0x320] ;  /* 0x0000c8004c207a20 */ /* 0x000fe20000410000 */
[----:B------:R-:W-:Y:S02]  /*9340*/  FMNMX.FTZ R6, R41, R6, !PT ;  /* 0x0000000629067209 */ /* 0x000fe40007810000 */
[----:B------:R-:W-:Y:S01]  /*9350*/  FMNMX.FTZ R2, R173, R2, !PT ;  /* 0x00000002ad027209 */ /* 0x000fe20007810000 */
[----:B------:R3:W3:Y:S01]  /*9360*/  MUFU.TANH R38, R32 ;  /* 0x0000002000267308 */ /* 0x0006e20000002400 */
[----:B------:R-:W-:Y:S02]  /*9370*/  FMNMX.FTZ R6, R42, R6, !PT ;  /* 0x000000062a067209 */ /* 0x000fe40007810000 */
[----:B------:R-:W-:Y:S01]  /*9380*/  FMNMX.FTZ R2, R194, R2, !PT ;  /* 0x00000002c2027209 */ /* 0x000fe20007810000 */
[----:B-1----:R-:W1:Y:S01]  /*9390*/  SHFL.BFLY PT, R9, R4, 0x1, 0x1f ;  /* 0x0c201f0004097f89 */ /* 0x002e6200000e0000 */
[----:B------:R-:W-:Y:S02]  /*93a0*/  FMNMX.FTZ R6, R44, R6, !PT ;  /* 0x000000062c067209 */ /* 0x000fe40007810000 */
[----:B------:R-:W-:Y:S02]  /*93b0*/  FMNMX.FTZ R2, R195, R2, !PT ;  /* 0x00000002c3027209 */ /* 0x000fe40007810000 */
[----:B------:R-:W-:Y:S02]  /*93c0*/  FMNMX.FTZ R6, R45, R6, !PT ;  /* 0x000000062d067209 */ /* 0x000fe40007810000 */
[----:B------:R-:W-:Y:S02]  /*93d0*/  FMNMX.FTZ R2, R245, R2, !PT ;  /* 0x00000002f5027209 */ /* 0x000fe40007810000 */
[----:B------:R-:W-:Y:S02]  /*93e0*/  FMNMX.FTZ R6, R166, R6, !PT ;  /* 0x00000006a6067209 */ /* 0x000fe40007810000 */
[----:B--2---:R-:W-:Y:S02]  /*93f0*/  FMNMX.FTZ R7, R22, R86, !PT ;  /* 0x0000005616077209 */ /* 0x004fe40007810000 */
[----:B------:R-:W-:Y:S02]  /*9400*/  FMNMX.FTZ R2, R246, R2, !PT ;  /* 0x00000002f6027209 */ /* 0x000fe40007810000 */
[----:B------:R-:W-:Y:S02]  /*9410*/  FMNMX.FTZ R7, R23, R7, !PT ;  /* 0x0000000717077209 */ /* 0x000fe40007810000 */
[C---:B------:R-:W-:Y:S02]  /*9420*/  ISETP.GT.AND P2, PT, R0.reuse, 0x30, PT ;  /* 0x000000300000780c */ /* 0x040fe40003f44270 */
[C---:B------:R-:W-:Y:S01]  /*9430*/  ISETP.GT.AND P1, PT, R0.reuse, 0x31, PT ;  /* 0x000000310000780c */ /* 0x040fe20003f24270 */
[----:B---3--:R-:W-:Y:S01]  /*9440*/  FMUL.FTZ R32, R77, c[0x0][0x320] ;  /* 0x0000c8004d207a20 */ /* 0x008fe20000410000 */
[----:B------:R-:W-:Y:S02]  /*9450*/  ISETP.GT.AND P0, PT, R0, 0x38, PT ;  /* 0x000000380000780c */ /* 0x000fe40003f04270 */
[----:B------:R-:W-:Y:S01]  /*9460*/  FMNMX.FTZ R6, R167, R6, !PT ;  /* 0x00000006a7067209 */ /* 0x000fe20007810000 */
[----:B------:R2:W3:Y:S01]  /*9470*/  MUFU.TANH R36, R32 ;  /* 0x0000002000247308 */ /* 0x0004e20000002400 */
[----:B------:R-:W-:Y:S02]  /*9480*/  ISETP.GT.AND P3, PT, R5, 0x28, PT ;  /* 0x000000280500780c */ /* 0x000fe40003f64270 */
[----:B------:R-:W-:Y:S01]  /*9490*/  FSEL R252, R33, -INF , P5 ;  /* 0xff80000021fc7808 */ /* 0x000fe20002800000 */
[----:B------:R-:W-:Y:S01]  /*94a0*/  FMUL.FTZ R33, R75, c[0x0][0x320] ;  /* 0x0000c8004b217a20 */ /* 0x000fe20000410000 */
[----:B------:R-:W-:Y:S02]  /*94b0*/  FMNMX.FTZ R2, R250, R2, !PT ;  /* 0x00000002fa027209 */ /* 0x000fe40007810000 */
[----:B------:R-:W-:Y:S02]  /*94c0*/  FSEL R171, R53, -INF , P2 ;  /* 0xff80000035ab7808 */ /* 0x000fe40001000000 */
[----:B------:R-:W-:Y:S01]  /*94d0*/  FSEL R192, R55, -INF , P1 ;  /* 0xff80000037c07808 */ /* 0x000fe20000800000 */
[----:B------:R-:W-:Y:S01]  /*94e0*/  MUFU.TANH R33, R33 ;  /* 0x0000002100217308 */ /* 0x000fe20000002400 */
[----:B------:R-:W-:Y:S02]  /*94f0*/  FSEL R193, R54, -INF , P0 ;  /* 0xff80000036c17808 */ /* 0x000fe40000000000 */
[C---:B------:R-:W-:Y:S02]  /*9500*/  ISETP.GT.AND P2, PT, R0.reuse, 0x41, PT ;  /* 0x000000410000780c */ /* 0x040fe40003f44270 */
[C---:B------:R-:W-:Y:S02]  /*9510*/  ISETP.GT.AND P1, PT, R0.reuse, 0x48, PT ;  /* 0x000000480000780c */ /* 0x040fe40003f24270 */
[C---:B------:R-:W-:Y:S02]  /*9520*/  ISETP.GT.AND P0, PT, R0.reuse, 0x49, PT ;  /* 0x000000490000780c */ /* 0x040fe40003f04270 */
[----:B------:R-:W-:Y:S02]  /*9530*/  ISETP.GT.AND P5, PT, R0, 0x39, PT ;  /* 0x000000390000780c */ /* 0x000fe40003fa4270 */
[----:B------:R-:W-:Y:S02]  /*9540*/  FMNMX.FTZ R6, R161, R6, !PT ;  /* 0x00000006a1067209 */ /* 0x000fe40007810000 */
[----:B------:R-:W-:Y:S01]  /*9550*/  FSEL R159, R212, -INF , P3 ;  /* 0xff800000d49f7808 */ /* 0x000fe20001800000 */
[----:B--2---:R-:W-:Y:S01]  /*9560*/  FMUL.FTZ R32, R78, c[0x0][0x320] ;  /* 0x0000c8004e207a20 */ /* 0x004fe20000410000 */
[----:B------:R-:W-:Y:S02]  /*9570*/  ISETP.GT.AND P3, PT, R0, 0x40, PT ;  /* 0x000000400000780c */ /* 0x000fe40003f64270 */
[----:B------:R-:W-:Y:S01]  /*9580*/  FMNMX.FTZ R0, R24, R7, !PT ;  /* 0x0000000718007209 */ /* 0x000fe20007810000 */
[----:B------:R-:W-:Y:S01]  /*9590*/  FMUL.FTZ R7, R74, c[0x0][0x320] ;  /* 0x0000c8004a077a20 */ /* 0x000fe20000410000 */
[----:B------:R-:W-:Y:S01]  /*95a0*/  FMNMX.FTZ R2, R252, R2, !PT ;  /* 0x00000002fc027209 */ /* 0x000fe20007810000 */
[----:B------:R-:W-:Y:S01]  /*95b0*/  MUFU.TANH R32, R32 ;  /* 0x0000002000207308 */ /* 0x000fe20000002400 */
[----:B------:R-:W-:Y:S02]  /*95c0*/  FMNMX.FTZ R6, R163, R6, !PT ;  /* 0x00000006a3067209 */ /* 0x000fe40007810000 */
[----:B------:R-:W-:Y:S01]  /*95d0*/  FMNMX.FTZ R0, R27, R0, !PT ;  /* 0x000000001b007209 */ /* 0x000fe20007810000 */
[----:B------:R-:W2:Y:S01]  /*95e0*/  SHFL.BFLY PT, R8, R2, 0x2, 0x1f ;  /* 0x0c401f0002087f89 */ /* 0x000ea200000e0000 */
[----:B------:R-:W-:Y:S02]  /*95f0*/  FMNMX.FTZ R6, R171, R6, !PT ;  /* 0x00000006ab067209 */ /* 0x000fe40007810000 */
[----:B------:R-:W-:Y:S02]  /*9600*/  FMNMX.FTZ R0, R46, R0, !PT ;  /* 0x000000002e007209 */ /* 0x000fe40007810000 */
[----:B-1----:R-:W-:Y:S01]  /*9610*/  FMNMX.FTZ R73, R4, R9, !PT ;  /* 0x0000000904497209 */ /* 0x002fe20007810000 */
[----:B------:R1:W1:Y:S01]  /*9620*/  MUFU.TANH R37, R7 ;  /* 0x0000000700257308 */ /* 0x0002620000002400 */
[----:B------:R-:W-:Y:S02]  /*9630*/  FMNMX.FTZ R4, R47, R0, !PT ;  /* 0x000000002f047209 */ /* 0x000fe40007810000 */
[----:B------:R-:W-:Y:S02]  /*9640*/  FMNMX.FTZ R0, R192, R6, !PT ;  /* 0x00000006c0007209 */ /* 0x000fe40007810000 */
[----:B------:R-:W-:Y:S02]  /*9650*/  FSEL R170, R58, -INF , P5 ;  /* 0xff8000003aaa7808 */ /* 0x000fe40002800000 */
[----:B------:R-:W-:Y:S02]  /*9660*/  FMNMX.FTZ R0, R193, R0, !PT ;  /* 0x00000000c1007209 */ /* 0x000fe40007810000 */
[----:B------:R-:W-:Y:S01]  /*9670*/  FMNMX.FTZ R4, R48, R4, !PT ;  /* 0x0000000430047209 */ /* 0x000fe20007810000 */
[----:B------:R-:W1:Y:S01]  /*9680*/  MUFU.TANH R9, R40 ;  /* 0x0000002800097308 */ /* 0x000e620000002400 */
[----:B----4-:R-:W-:Y:S02]  /*9690*/  FSEL R225, R43, -INF , P3 ;  /* 0xff8000002be17808 */ /* 0x010fe40001800000 */
[----:B------:R-:W-:Y:S02]  /*96a0*/  FMNMX.FTZ R0, R170, R0, !PT ;  /* 0x00000000aa007209 */ /* 0x000fe40007810000 */
[----:B------:R-:W-:Y:S02]  /*96b0*/  FMNMX.FTZ R4, R49, R4, !PT ;  /* 0x0000000431047209 */ /* 0x000fe40007810000 */
[----:B-----5:R-:W-:Y:S02]  /*96c0*/  FSEL R230, R39, -INF , P2 ;  /* 0xff80000027e67808 */ /* 0x020fe40001000000 */
[----:B------:R-:W-:Y:S02]  /*96d0*/  FMNMX.FTZ R0, R225, R0, !PT ;  /* 0x00000000e1007209 */ /* 0x000fe40007810000 */
[----:B------:R-:W-:Y:S02]  /*96e0*/  FMNMX.FTZ R4, R164, R4, !PT ;  /* 0x00000004a4047209 */ /* 0x000fe40007810000 */
[----:B------:R-:W-:Y:S02]  /*96f0*/  FSEL R232, R38, -INF , P1 ;  /* 0xff80000026e87808 */ /* 0x000fe40000800000 */
[----:B------:R-:W-:Y:S02]  /*9700*/  FMNMX.FTZ R0, R230, R0, !PT ;  /* 0x00000000e6007209 */ /* 0x000fe40007810000 */
[----:B------:R-:W-:Y:S02]  /*9710*/  ISETP.GT.AND P5, PT, R5, 0x29, PT ;  /* 0x000000290500780c */ /* 0x000fe40003fa4270 */
[----:B------:R-:W-:Y:S02]  /*9720*/  FMNMX.FTZ R4, R165, R4, !PT ;  /* 0x00000004a5047209 */ /* 0x000fe40007810000 */
[----:B--2---:R-:W-:Y:S02]  /*9730*/  FMNMX.FTZ R2, R2, R8, !PT ;  /* 0x0000000802027209 */ /* 0x004fe40007810000 */
[----:B---3--:R-:W-:Y:S02]  /*9740*/  FSEL R234, R36, -INF , P0 ;  /* 0xff80000024ea7808 */ /* 0x008fe40000000000 */
[----:B------:R-:W-:Y:S01]  /*9750*/  FMNMX.FTZ R0, R232, R0, !PT ;  /* 0x00000000e8007209 */ /* 0x000fe20007810000 */
[----:B------:R-:W2:Y:S01]  /*9760*/  SHFL.BFLY PT, R8, R2, 0x1, 0x1f ;  /* 0x0c201f0002087f89 */ /* 0x000ea200000e0000 */
[----:B------:R-:W-:Y:S02]  /*9770*/  FSEL R155, R214, -INF , P5 ;  /* 0xff800000d69b7808 */ /* 0x000fe40002800000 */
[----:B------:R-:W-:Y:S02]  /*9780*/  ISETP.GT.AND P3, PT, R5, 0x30, PT ;  /* 0x000000300500780c */ /* 0x000fe40003f64270 */
[----:B------:R-:W-:Y:S01]  /*9790*/  FMNMX.FTZ R6, R159, R4, !PT ;  /* 0x000000049f067209 */ /* 0x000fe20007810000 */
[----:B------:R-:W-:Y:S01]  /*97a0*/  FMUL.FTZ R4, R73, c[0x0][0x2d0] ;  /* 0x0000b40049047a20 */ /* 0x000fe20000410000 */
[----:B------:R-:W-:Y:S02]  /*97b0*/  FMNMX.FTZ R0, R234, R0, !PT ;  /* 0x00000000ea007209 */ /* 0x000fe40007810000 */
[----:B------:R-:W-:Y:S02]  /*97c0*/  ISETP.GT.AND P2, PT, R5, 0x31, PT ;  /* 0x000000310500780c */ /* 0x000fe40003f44270 */
[----:B------:R-:W-:Y:S01]  /*97d0*/  FSEL R168, R59, -INF , P3 ;  /* 0xff8000003ba87808 */ /* 0x000fe20001800000 */
[----:B-1----:R-:W1:Y:S01]  /*97e0*/  SHFL.BFLY PT, R7, R0, 0x2, 0x1f ;  /* 0x0c401f0000077f89 */ /* 0x002e6200000e0000 */
[----:B------:R-:W-:Y:S02]  /*97f0*/  FSETP.NEU.FTZ.AND P3, PT, R73, -INF , PT ;  /* 0xff8000004900780b */ /* 0x000fe40003f7d000 */
[----:B------:R-:W-:Y:S02]  /*9800*/  FMNMX.FTZ R6, R155, R6, !PT ;  /* 0x000000069b067209 */ /* 0x000fe40007810000 */
[----:B------:R-:W-:Y:S02]  /*9810*/  FSEL R75, R4, RZ, P3 ;  /* 0x000000ff044b7208 */ /* 0x000fe40001800000 */
[----:B------:R-:W-:Y:S02]  /*9820*/  ISETP.GT.AND P1, PT, R5, 0x38, PT ;  /* 0x000000380500780c */ /* 0x000fe40003f24270 */
[----:B------:R-:W-:Y:S02]  /*9830*/  FSEL R169, R181, -INF , P2 ;  /* 0xff800000b5a97808 */ /* 0x000fe40001000000 */
[----:B------:R-:W-:Y:S01]  /*9840*/  FMNMX.FTZ R4, R168, R6, !PT ;  /* 0x00000006a8047209 */ /* 0x000fe20007810000 */
[--C-:B------:R-:W-:Y:S01]  /*9850*/  FFMA.FTZ R6, R10, c[0x0][0x2d0], -R75.reuse ;  /* 0x0000b4000a067a23 */ /* 0x100fe2000001084b */
[----:B------:R-:W-:Y:S02]  /*9860*/  FSEL R189, R51, -INF , P1 ;  /* 0xff80000033bd7808 */ /* 0x000fe40000800000 */
[----:B------:R-:W-:Y:S01]  /*9870*/  ISETP.GT.AND P0, PT, R5, 0x39, PT ;  /* 0x000000390500780c */ /* 0x000fe20003f04270 */
[----:B------:R3:W-:Y:S01]  /*9880*/  MUFU.EX2 R190, R6 ;  /* 0x0000000600be7308 */ /* 0x0007e20000000800 */
[----:B------:R-:W-:Y:S02]  /*9890*/  FMNMX.FTZ R4, R169, R4, !PT ;  /* 0x00000004a9047209 */ /* 0x000fe40007810000 */
[----:B------:R-:W-:Y:S02]  /*98a0*/  ISETP.GT.AND P1, PT, R5, 0x40, PT ;  /* 0x000000400500780c */ /* 0x000fe40003f24270 */
[----:B------:R-:W-:Y:S02]  /*98b0*/  FSEL R191, R50, -INF , P0 ;  /* 0xff80000032bf7808 */ /* 0x000fe40000000000 */
[----:B------:R-:W-:Y:S02]  /*98c0*/  FMNMX.FTZ R4, R189, R4, !PT ;  /* 0x00000004bd047209 */ /* 0x000fe40007810000 */
[----:B------:R-:W-:Y:S02]  /*98d0*/  FSEL R226, R37, -INF , P1 ;  /* 0xff80000025e27808 */ /* 0x000fe40000800000 */
[----:B------:R-:W-:Y:S02]  /*98e0*/  ISETP.GT.AND P0, PT, R5, 0x41, PT ;  /* 0x000000410500780c */ /* 0x000fe40003f04270 */
[----:B------:R-:W-:Y:S02]  /*98f0*/  FMNMX.FTZ R4, R191, R4, !PT ;  /* 0x00000004bf047209 */ /* 0x000fe40007810000 */
[----:B------:R-:W-:Y:S02]  /*9900*/  FSEL R229, R33, -INF , P0 ;  /* 0xff80000021e57808 */ /* 0x000fe40000000000 */
[----:B------:R-:W-:Y:S02]  /*9910*/  ISETP.GT.AND P1, PT, R5, 0x48, PT ;  /* 0x000000480500780c */ /* 0x000fe40003f24270 */
[----:B------:R-:W-:Y:S02]  /*9920*/  FMNMX.FTZ R4, R226, R4, !PT ;  /* 0x00000004e2047209 */ /* 0x000fe40007810000 */
[----:B--2---:R-:W-:Y:S02]  /*9930*/  FMNMX.FTZ R72, R2, R8, !PT ;  /* 0x0000000802487209 */ /* 0x004fe40007810000 */
[----:B------:R-:W-:Y:S01]  /*9940*/  FSEL R240, R32, -INF , P1 ;  /* 0xff80000020f07808 */ /* 0x000fe20000800000 */
[--C-:B---3--:R-:W-:Y:S01]  /*9950*/  FFMA.FTZ R6, R11, c[0x0][0x2d0], -R75.reuse ;  /* 0x0000b4000b067a23 */ /* 0x108fe2000001084b */
[----:B------:R-:W-:Y:S02]  /*9960*/  ISETP.GT.AND P0, PT, R5, 0x49, PT ;  /* 0x000000490500780c */ /* 0x000fe40003f04270 */
[----:B------:R-:W-:Y:S01]  /*9970*/  FMNMX.FTZ R5, R229, R4, !PT ;  /* 0x00000004e5057209 */ /* 0x000fe20007810000 */
[----:B------:R2:W3:Y:S01]  /*9980*/  MUFU.EX2 R186, R6 ;  /* 0x0000000600ba7308 */ /* 0x0004e20000000800 */
[----:B-1----:R-:W-:Y:S02]  /*9990*/  FMNMX.FTZ R4, R0, R7, !PT ;  /* 0x0000000700047209 */ /* 0x002fe40007810000 */
[----:B------:R-:W-:Y:S01]  /*99a0*/  FMNMX.FTZ R0, R240, R5, !PT ;  /* 0x00000005f0007209 */ /* 0x000fe20007810000 */
[C---:B------:R-:W-:Y:S01]  /*99b0*/  FMUL.FTZ R5, R72.reuse, c[0x0][0x2d0] ;  /* 0x0000b40048057a20 */ /* 0x040fe20000410000 */
[----:B------:R-:W-:Y:S01]  /*99c0*/  FSETP.NEU.FTZ.AND P2, PT, R72, -INF , PT ;  /* 0xff8000004800780b */ /* 0x000fe20003f5d000 */
[----:B------:R-:W1:Y:S01]  /*99d0*/  SHFL.BFLY PT, R7, R4, 0x1, 0x1f ;  /* 0x0c201f0004077f89 */ /* 0x000e6200000e0000 */
[----:B------:R-:W-:Y:S02]  /*99e0*/  FSEL R74, R9, -INF , P0 ;  /* 0xff800000094a7808 */ /* 0x000fe40000000000 */
[----:B------:R-:W-:Y:S02]  /*99f0*/  FSEL R152, R5, RZ, P2 ;  /* 0x000000ff05987208 */ /* 0x000fe40001000000 */
[----:B------:R-:W-:Y:S02]  /*9a00*/  FMNMX.FTZ R0, R74, R0, !PT ;  /* 0x000000004a007209 */ /* 0x000fe40007810000 */
[----:B------:R-:W-:Y:S01]  /*9a10*/  ISETP.GT.AND P5, PT, R188, R218, PT ;  /* 0x000000dabc00720c */ /* 0x000fe20003fa4270 */
[----:B------:R-:W-:Y:S01]  /*9a20*/  FFMA.FTZ R5, R14, c[0x0][0x2d0], -R152 ;  /* 0x0000b4000e057a23 */ /* 0x000fe20000010898 */
[----:B------:R-:W-:Y:S01]  /*9a30*/  IADD3 R212, R188, -0x1, RZ ;  /* 0xffffffffbcd47810 */ /* 0x000fe20007ffe0ff */
[----:B------:R-:W4:Y:S02]  /*9a40*/  SHFL.BFLY PT, R2, R0, 0x2, 0x1f ;  /* 0x0c401f0000027f89 */ /* 0x000f2400000e0000 */
[----:B------:R5:W-:Y:S01]  /*9a50*/  MUFU.EX2 R243, R5 ;  /* 0x0000000500f37308 */ /* 0x000be20000000800 */
[--C-:B--2---:R-:W-:Y:S01]  /*9a60*/  FFMA.FTZ R6, R12, c[0x0][0x2d0], -R75.reuse ;  /* 0x0000b4000c067a23 */ /* 0x104fe2000001084b */
[----:B---3--:R-:W-:Y:S06]  /*9a70*/  F2FP.PACK_AB R76, R186, R190 ;  /* 0x000000beba4c723e */ /* 0x008fec00000000ff */
[----:B------:R-:W-:Y:S01]  /*9a80*/  @P5 IMAD.MOV.U32 R11, RZ, RZ, c[0x0][0x1e0] ;  /* 0x00007800ff0b5624 */ /* 0x000fe200078e00ff */
[----:B------:R-:W-:Y:S01]  /*9a90*/  @P5 MOV R10, c[0x0][0x1e4] ;  /* 0x00007900000a5a02 */ /* 0x000fe20000000f00 */
[----:B------:R2:W-:Y:S01]  /*9aa0*/  MUFU.EX2 R185, R6 ;  /* 0x0000000600b97308 */ /* 0x0005e20000000800 */
[----:B------:R-:W-:Y:S01]  /*9ab0*/  FFMA.FTZ R12, R29, c[0x0][0x2d0], -R75 ;  /* 0x0000b4001d0c7a23 */ /* 0x000fe2000001084b */
[----:B-1----:R-:W-:Y:S02]  /*9ac0*/  FMNMX.FTZ R71, R4, R7, !PT ;  /* 0x0000000704477209 */ /* 0x002fe40007810000 */
[----:B------:R-:W-:Y:S02]  /*9ad0*/  @P5 SHF.L.U64.HI R10, R11, 0x5, R10 ;  /* 0x000000050b0a5819 */ /* 0x000fe4000001020a */
[C---:B------:R-:W-:Y:S01]  /*9ae0*/  FSETP.NEU.FTZ.AND P1, PT, R71.reuse, -INF , PT ;  /* 0xff8000004700780b */ /* 0x040fe20003f3d000 */
[----:B------:R-:W-:Y:S01]  /*9af0*/  FMUL.FTZ R4, R71, c[0x0][0x2d0] ;  /* 0x0000b40047047a20 */ /* 0x000fe20000410000 */
[----:B------:R-:W-:Y:S02]  /*9b00*/  @P5 SHF.L.U32 R11, R11, 0x5, RZ ;  /* 0x000000050b0b5819 */ /* 0x000fe400000006ff */
[----:B------:R-:W-:Y:S01]  /*9b10*/  MUFU.EX2 R233, R12 ;  /* 0x0000000c00e97308 */ /* 0x000fe20000000800 */
[----:B----4-:R-:W-:Y:S01]  /*9b20*/  FMNMX.FTZ R0, R0, R2, !PT ;  /* 0x0000000200007209 */ /* 0x010fe20007810000 */
[--C-:B-----5:R-:W-:Y:S01]  /*9b30*/  FFMA.FTZ R5, R15, c[0x0][0x2d0], -R152.reuse ;  /* 0x0000b4000f057a23 */ /* 0x120fe20000010898 */
[----:B------:R-:W-:Y:S03]  /*9b40*/  FSEL R153, R4, RZ, P1 ;  /* 0x000000ff04997208 */ /* 0x000fe60000800000 */
[----:B------:R-:W1:Y:S04]  /*9b50*/  SHFL.BFLY PT, R2, R0, 0x1, 0x1f ;  /* 0x0c201f0000027f89 */ /* 0x000e6800000e0000 */
[----:B------:R3:W4:Y:S01]  /*9b60*/  MUFU.EX2 R244, R5 ;  /* 0x0000000500f47308 */ /* 0x0007220000000800 */
[--C-:B------:R-:W-:Y:S02]  /*9b70*/  FFMA.FTZ R7, R18, c[0x0][0x2d0], -R153.reuse ;  /* 0x0000b40012077a23 */ /* 0x100fe40000010899 */
[----:B------:R-:W-:Y:S02]  /*9b80*/  FFMA.FTZ R8, R19, c[0x0][0x2d0], -R153 ;  /* 0x0000b40013087a23 */ /* 0x000fe40000010899 */
[----:B--2---:R-:W-:Y:S05]  /*9b90*/  FFMA.FTZ R6, R13, c[0x0][0x2d0], -R75 ;  /* 0x0000b4000d067a23 */ /* 0x004fea000001084b */
[----:B------:R2:W-:Y:S10]  /*9ba0*/  MUFU.EX2 R231, R7 ;  /* 0x0000000700e77308 */ /* 0x0005f40000000800 */
[----:B------:R5:W5:Y:S01]  /*9bb0*/  MUFU.EX2 R187, R6 ;  /* 0x0000000600bb7308 */ /* 0x000b620000000800 */
[----:B-1----:R-:W-:Y:S01]  /*9bc0*/  FMNMX.FTZ R70, R0, R2, !PT ;  /* 0x0000000200467209 */ /* 0x002fe20007810000 */
[--C-:B------:R-:W-:Y:S02]  /*9bd0*/  FFMA.FTZ R0, R20, c[0x0][0x2d0], -R153.reuse ;  /* 0x0000b40014007a23 */ /* 0x100fe40000010899 */
[----:B---3--:R-:W-:Y:S01]  /*9be0*/  FFMA.FTZ R5, R16, c[0x0][0x2d0], -R152 ;  /* 0x0000b40010057a23 */ /* 0x008fe20000010898 */
[----:B----4-:R-:W-:Y:S01]  /*9bf0*/  F2FP.PACK_AB R77, R244, R243 ;  /* 0x000000f3f44d723e */ /* 0x010fe200000000ff */
[----:B------:R-:W-:Y:S04]  /*9c00*/  FFMA.FTZ R2, R21, c[0x0][0x2d0], -R153 ;  /* 0x0000b40015027a23 */ /* 0x000fe80000010899 */
[----:B------:R-:W1:Y:S01]  /*9c10*/  MUFU.EX2 R238, R8 ;  /* 0x0000000800ee7308 */ /* 0x000e620000000800 */
[----:B--2---:R-:W-:Y:S09]  /*9c20*/  @P5 MOV R7, R215 ;  /* 0x000000d700075202 */ /* 0x004ff20000000f00 */
[----:B------:R2:W-:Y:S01]  /*9c30*/  MUFU.EX2 R43, R5 ;  /* 0x00000005002b7308 */ /* 0x0005e20000000800 */
[----:B-----5:R-:W-:Y:S02]  /*9c40*/  @P5 SHF.R.S32.HI R6, RZ, 0x1f, R212 ;  /* 0x0000001fff065819 */ /* 0x020fe400000114d4 */
[----:B------:R-:W-:Y:S03]  /*9c50*/  F2FP.PACK_AB R78, R187, R185 ;  /* 0x000000b9bb4e723e */ /* 0x000fe600000000ff */
[----:B------:R-:W-:Y:S04]  /*9c60*/  @P5 IMAD R6, R6, c[0x0][0x1e0], RZ ;  /* 0x0000780006065a24 */ /* 0x000fe800078e02ff */
[----:B------:R3:W-:Y:S01]  /*9c70*/  MUFU.EX2 R237, R0 ;  /* 0x0000000000ed7308 */ /* 0x0007e20000000800 */
[----:B------:R-:W-:Y:S01]  /*9c80*/  @P5 IMAD R6, R212, c[0x0][0x1e4], R6 ;  /* 0x00007900d4065a24 */ /* 0x000fe200078e0206 */
[----:B-1----:R-:W-:Y:S08]  /*9c90*/  F2FP.PACK_AB R64, R238, R231 ;  /* 0x000000e7ee40723e */ /* 0x002ff000000000ff */
[----:B------:R1:W4:Y:S01]  /*9ca0*/  MUFU.EX2 R242, R2 ;  /* 0x0000000200f27308 */ /* 0x0003220000000800 */
[----:B--2---:R-:W-:Y:S09]  /*9cb0*/  FFMA.FTZ R5, R17, c[0x0][0x2d0], -R152 ;  /* 0x0000b40011057a23 */ /* 0x004ff20000010898 */
[----:B------:R2:W5:Y:S01]  /*9cc0*/  MUFU.EX2 R40, R5 ;  /* 0x0000000500287308 */ /* 0x0005620000000800 */
[----:B---3--:R-:W-:Y:S02]  /*9cd0*/  FMUL.FTZ R0, R70, c[0x0][0x2d0] ;  /* 0x0000b40046007a20 */ /* 0x008fe40000410000 */
[----:B-1----:R-:W-:Y:S01]  /*9ce0*/  FFMA.FTZ R2, R28, c[0x0][0x2d0], -R75 ;  /* 0x0000b4001c027a23 */ /* 0x002fe2000001084b */
[----:B----4-:R-:W-:Y:S06]  /*9cf0*/  F2FP.PACK_AB R66, R242, R237 ;  /* 0x000000edf242723e */ /* 0x010fec00000000ff */
[----:B------:R1:W-:Y:S01]  /*9d00*/  MUFU.EX2 R236, R2 ;  /* 0x0000000200ec7308 */ /* 0x0003e20000000800 */
[----:B--2---:R-:W-:Y:S01]  /*9d10*/  @P5 IMAD.WIDE.U32 R4, R212, c[0x0][0x1e0], RZ ;  /* 0x00007800d4045a25 */ /* 0x004fe200078e00ff */
[----:B-----5:R-:W-:Y:S04]  /*9d20*/  F2FP.PACK_AB R79, R40, R43 ;  /* 0x0000002b284f723e */ /* 0x020fe800000000ff */
[----:B------:R-:W-:Y:S01]  /*9d30*/  @P5 IADD3 R5, R5, R6, RZ ;  /* 0x0000000605055210 */ /* 0x000fe20007ffe0ff */
[----:B------:R-:W-:Y:S04]  /*9d40*/  @P5 IMAD.MOV.U32 R6, RZ, RZ, R216 ;  /* 0x000000ffff065224 */ /* 0x000fe800078e00d8 */
[----:B------:R-:W-:Y:S04]  /*9d50*/  @P5 IMAD.WIDE.U32 R6, R4, 0x50, R6 ;  /* 0x0000005004065825 */ /* 0x000fe800078e0006 */
[----:B------:R-:W-:Y:S01]  /*9d60*/  @P5 IMAD R5, R5, 0x50, RZ ;  /* 0x0000005005055824 */ /* 0x000fe200078e02ff */
[----:B------:R-:W-:Y:S03]  /*9d70*/  @P5 LEA R4, P0, R6, c[0x0][0x1c8], 0x1 ;  /* 0x0000720006045a11 */ /* 0x000fe600078008ff */
[----:B------:R-:W-:Y:S02]  /*9d80*/  @P5 IMAD.IADD R5, R7, 0x1, R5 ;  /* 0x0000000107055824 */ /* 0x000fe400078e0205 */
[----:B-1----:R-:W-:Y:S03]  /*9d90*/  FFMA.FTZ R2, R30, c[0x0][0x2d0], -R152 ;  /* 0x0000b4001e027a23 */ /* 0x002fe60000010898 */
[----:B------:R-:W-:Y:S01]  /*9da0*/  @P5 LEA.HI.X R5, R6, c[0x0][0x1cc], R5, 0x1, P0 ;  /* 0x0000730006055a11 */ /* 0x000fe200000f0c05 */
[----:B------:R-:W-:Y:S01]  /*9db0*/  MUFU.EX2 R227, R2 ;  /* 0x0000000200e37308 */ /* 0x000fe20000000800 */
[----:B------:R-:W-:Y:S03]  /*9dc0*/  @P5 IADD3 R6, P0, R4, R11, RZ ;  /* 0x0000000b04065210 */ /* 0x000fe60007f1e0ff */
[----:B------:R1:W-:Y:S02]  /*9dd0*/  @P5 LDGSTS.E.BYPASS.LTC128B.128 [R213+0x2900], [R4.64], !P6 ;  /* 0x0290000004d55fae */ /* 0x0003e4000f101d48 */
[----:B------:R-:W-:Y:S01]  /*9de0*/  @P5 IMAD.X R7, R5, 0x1, R10, P0 ;  /* 0x0000000105075824 */ /* 0x000fe200000e060a */
[----:B------:R-:W-:Y:S04]  /*9df0*/  FSETP.NEU.FTZ.AND P0, PT, R70, -INF , PT ;  /* 0xff8000004600780b */ /* 0x000fe80003f1d000 */
[----:B------:R-:W-:Y:S01]  /*9e00*/  FSEL R154, R0, RZ, P0 ;  /* 0x000000ff009a7208 */ /* 0x000fe20000000000 */
[----:B------:R2:W-:Y:S04]  /*9e10*/  @P5 LDGSTS.E.BYPASS.LTC128B.128 [R213+0x3100], [R6.64], !P6 ;  /* 0x0310000006d55fae */ /* 0x0005e8000f101d48 */
[--C-:B------:R-:W-:Y:S04]  /*9e20*/  FFMA.FTZ R0, R22, c[0x0][0x2d0], -R154.reuse ;  /* 0x0000b40016007a23 */ /* 0x100fe8000001089a */
[----:B------:R3:W-:Y:S02]  /*9e30*/  MUFU.EX2 R223, R0 ;  /* 0x0000000000df7308 */ /* 0x0007e40000000800 */
[--C-:B---3--:R-:W-:Y:S08]  /*9e40*/  FFMA.FTZ R0, R23, c[0x0][0x2d0], -R154.reuse ;  /* 0x0000b40017007a23 */ /* 0x108ff0000001089a */
        /* <DEDUP_REMOVED lines=8> */
[----:B------:R3:W-:Y:S02]  /*9ed0*/  MUFU.EX2 R239, R0 ;  /* 0x0000000000ef7308 */ /* 0x0007e40000000800 */
[----:B---3--:R-:W-:Y:S08]  /*9ee0*/  FFMA.FTZ R0, R25, c[0x0][0x2d0], -R75 ;  /* 0x0000b40019007a23 */ /* 0x008ff0000001084b */
[----:B------:R3:W-:Y:S02]  /*9ef0*/  MUFU.EX2 R241, R0 ;  /* 0x0000000000f17308 */ /* 0x0007e40000000800 */
[----:B---3--:R-:W-:Y:S02]  /*9f00*/  FSEL R0, R73, RZ, P3 ;  /* 0x000000ff49007208 */ /* 0x008fe40001800000 */
[-C--:B------:R-:W-:Y:S03]  /*9f10*/  @P5 IADD3 R8, P3, R6, R11.reuse, RZ ;  /* 0x0000000b06085210 */ /* 0x080fe60007f7e0ff */
[----:B------:R-:W-:Y:S01]  /*9f20*/  FADD.FTZ R2, -R0, R3 ;  /* 0x0000000300027221 */ /* 0x000fe20000010100 */
[----:B------:R-:W-:Y:S02]  /*9f30*/  FSEL R0, R72, RZ, P2 ;  /* 0x000000ff48007208 */ /* 0x000fe40001000000 */
[-C--:B------:R-:W-:Y:S01]  /*9f40*/  @P5 IADD3.X R9, R7, R10.reuse, RZ, P3, !PT ;  /* 0x0000000a07095210 */ /* 0x080fe20001ffe4ff */
[----:B------:R-:W-:Y:S01]  /*9f50*/  FMUL.FTZ R2, R2, c[0x0][0x2d0] ;  /* 0x0000b40002027a20 */ /* 0x000fe20000410000 */
[-C--:B-1----:R-:W-:Y:S01]  /*9f60*/  @P5 IADD3 R4, P2, R8, R11.reuse, RZ ;  /* 0x0000000b08045210 */ /* 0x082fe20007f5e0ff */
[----:B------:R-:W-:Y:S02]  /*9f70*/  FADD.FTZ R0, -R0, R84 ;  /* 0x0000005400007221 */ /* 0x000fe40000010100 */
[----:B------:R1:W3:Y:S01]  /*9f80*/  MUFU.EX2 R69, R2 ;  /* 0x0000000200457308 */ /* 0x0002e20000000800 */
[----:B------:R4:W-:Y:S01]  /*9f90*/  @P5 LDGSTS.E.BYPASS.LTC128B.128 [R213+0x3900], [R8.64], !P6 ;  /* 0x0390000008d55fae */ /* 0x0009e2000f101d48 */
[----:B------:R-:W-:Y:S01]  /*9fa0*/  FMUL.FTZ R0, R0, c[0x0][0x2d0] ;  /* 0x0000b40000007a20 */ /* 0x000fe20000410000 */
[----:B--2---:R-:W-:Y:S01]  /*9fb0*/  @P5 IADD3 R6, P3, R4, R11, RZ ;  /* 0x0000000b04065210 */ /* 0x004fe20007f7e0ff */
[----:B------:R-:W-:Y:S05]  /*9fc0*/  @P5 IMAD.X R5, R9, 0x1, R10, P2 ;  /* 0x0000000109055824 */ /* 0x000fea00010e060a */
[----:B------:R2:W-:Y:S01]  /*9fd0*/  @P5 LDGSTS.E.BYPASS.LTC128B.128 [R213+0x4100], [R4.64], !P6 ;  /* 0x0410000004d55fae */ /* 0x0005e2000f101d48 */
[----:B------:R5:W2:Y:S01]  /*9fe0*/  MUFU.EX2 R68, R0 ;  /* 0x0000000000447308 */ /* 0x000aa20000000800 */
[----:B------:R-:W-:Y:S06]  /*9ff0*/  @P5 IADD3.X R7, R5, R10, RZ, P3, !PT ;  /* 0x0000000a05075210 */ /* 0x000fec0001ffe4ff */
[----:B------:R4:W-:Y:S01]  /*a000*/  @P5 LDGSTS.E.BYPASS.LTC128B.128 [R213+0x4900], [R6.64], !P6 ;  /* 0x0490000006d55fae */ /* 0x0009e2000f101d48 */
[----:B-1----:R-:W-:Y:S07]  /*a010*/  FSEL R2, R71, RZ, P1 ;  /* 0x000000ff47027208 */ /* 0x002fee0000800000 */
[----:B------:R-:W1:Y:S01]  /*a020*/  LDSM.16.MT88.4 R20, [R197] ;  /* 0x00000000c514783b */ /* 0x000e620000004200 */
[C---:B---3--:R-:W-:Y:S02]  /*a030*/  FMUL.FTZ R16, R69.reuse, R100 ;  /* 0x0000006445107220 */ /* 0x048fe40000410000 */
[C---:B------:R-:W-:Y:S02]  /*a040*/  FMUL.FTZ R17, R69.reuse, R101 ;  /* 0x0000006545117220 */ /* 0x040fe40000410000 */
[C---:B------:R-:W-:Y:S02]  /*a050*/  FMUL.FTZ R32, R69.reuse, R116 ;  /* 0x0000007445207220 */ /* 0x040fe40000410000 */
[C---:B------:R-:W-:Y:S01]  /*a060*/  FMUL.FTZ R33, R69.reuse, R117 ;  /* 0x0000007545217220 */ /* 0x040fe20000410000 */
[----:B------:R-:W3:Y:S01]  /*a070*/  LDSM.16.MT88.4 R36, [R201] ;  /* 0x00000000c924783b */ /* 0x000ee20000004200 */
[----:B-----5:R-:W-:Y:S01]  /*a080*/  FADD.FTZ R0, -R2, R85 ;  /* 0x0000005502007221 */ /* 0x020fe20000010100 */
[----:B------:R-:W-:Y:S01]  /*a090*/  FSEL R2, R70, RZ, P0 ;  /* 0x000000ff46027208 */ /* 0x000fe20000000000 */
[C---:B--2---:R-:W-:Y:S02]  /*a0a0*/  FMUL.FTZ R4, R69.reuse, R88 ;  /* 0x0000005845047220 */ /* 0x044fe40000410000 */
[----:B------:R-:W-:Y:S02]  /*a0b0*/  FMUL.FTZ R0, R0, c[0x0][0x2d0] ;  /* 0x0000b40000007a20 */ /* 0x000fe40000410000 */
[----:B------:R-:W-:Y:S01]  /*a0c0*/  FMUL.FTZ R5, R69, R89 ;  /* 0x0000005945057220 */ /* 0x000fe20000410000 */
[----:B------:R-:W2:Y:S01]  /*a0d0*/  LDSM.16.MT88.4 R52, [R198] ;  /* 0x00000000c634783b */ /* 0x000ea20000004200 */
[----:B------:R5:W3:Y:S01]  /*a0e0*/  MUFU.EX2 R3, R0 ;  /* 0x0000000000037308 */ /* 0x000ae20000000800 */
[C---:B------:R-:W-:Y:S02]  /*a0f0*/  FMUL.FTZ R18, R68.reuse, R102 ;  /* 0x0000006644127220 */ /* 0x040fe40000410000 */
[C---:B----4-:R-:W-:Y:S02]  /*a100*/  FMUL.FTZ R6, R68.reuse, R90 ;  /* 0x0000005a44067220 */ /* 0x050fe40000410000 */
[C---:B------:R-:W-:Y:S02]  /*a110*/  FMUL.FTZ R7, R68.reuse, R91 ;  /* 0x0000005b44077220 */ /* 0x040fe40000410000 */
[----:B------:R-:W4:Y:S01]  /*a120*/  LDSM.16.MT88.4 R80, [R200] ;  /* 0x00000000c850783b */ /* 0x000f220000004200 */
[C---:B------:R-:W-:Y:S02]  /*a130*/  FMUL.FTZ R19, R68.reuse, R103 ;  /* 0x0000006744137220 */ /* 0x040fe40000410000 */
[C---:B------:R-:W-:Y:S02]  /*a140*/  FMUL.FTZ R50, R68.reuse, R134 ;  /* 0x0000008644327220 */ /* 0x040fe40000410000 */
[----:B------:R-:W-:Y:S03]  /*a150*/  FMUL.FTZ R51, R68, R135 ;  /* 0x0000008744337220 */ /* 0x000fe60000410000 */
[----:B------:R-:W-:Y:S01]  /*a160*/  LDSM.16.MT88.4 R88, [R201+0x800] ;  /* 0x00080000c958783b */ /* 0x000fe20000004200 */
[-C--:B-1----:R-:W-:Y:S07]  /*a170*/  HMMA.16816.F32 R4, R76, R20.reuse, R4 ;  /* 0x000000144c04723c */ /* 0x082fee0000001804 */
[----:B------:R-:W-:Y:S01]  /*a180*/  LDSM.16.MT88.4 R100, [R197+0x2000] ;  /* 0x00200000c564783b */ /* 0x000fe20000004200 */
[----:B-----5:R-:W-:Y:S04]  /*a190*/  FADD.FTZ R0, -R2, R86 ;  /* 0x0000005602007221 */ /* 0x020fe80000010100 */
[--C-:B------:R-:W-:Y:S02]  /*a1a0*/  FFMA.FTZ R2, R31, c[0x0][0x2d0], -R152.reuse ;  /* 0x0000b4001f027a23 */ /* 0x100fe40000010898 */
[----:B------:R-:W-:Y:S01]  /*a1b0*/  FMUL.FTZ R0, R0, c[0x0][0x2d0] ;  /* 0x0000b40000007a20 */ /* 0x000fe20000410000 */
[----:B------:R-:W1:Y:S01]  /*a1c0*/  LDSM.16.MT88.4 R84, [R197+0x800] ;  /* 0x00080000c554783b */ /* 0x000e620000004200 */
[----:B------:R5:W-:Y:S01]  /*a1d0*/  MUFU.EX2 R222, R2 ;  /* 0x0000000200de7308 */ /* 0x000be20000000800 */
[C---:B---3--:R-:W-:Y:S02]  /*a1e0*/  FMUL.FTZ R8, R3.reuse, R92 ;  /* 0x0000005c03087220 */ /* 0x048fe40000410000 */
[C---:B------:R-:W-:Y:S02]  /*a1f0*/  FMUL.FTZ R9, R3.reuse, R93 ;  /* 0x0000005d03097220 */ /* 0x040fe40000410000 */
[C---:B------:R-:W-:Y:S01]  /*a200*/  FMUL.FTZ R24, R3.reuse, R108 ;  /* 0x0000006c03187220 */ /* 0x040fe20000410000 */
[----:B------:R-:W-:Y:S01]  /*a210*/  MOV R108, R190 ;  /* 0x000000be006c7202 */ /* 0x000fe20000000f00 */
[C---:B------:R-:W-:Y:S01]  /*a220*/  FMUL.FTZ R12, R3.reuse, R96 ;  /* 0x00000060030c7220 */ /* 0x040fe20000410000 */
[----:B------:R-:W0:Y:S01]  /*a230*/  LDGDEPBAR ;  /* 0x00000000000079af */ /* 0x000e220000000000 */
[C---:B------:R-:W-:Y:S01]  /*a240*/  FMUL.FTZ R13, R3.reuse, R97 ;  /* 0x00000061030d7220 */ /* 0x040fe20000410000 */
[----:B------:R-:W3:Y:S01]  /*a250*/  MUFU.EX2 R0, R0 ;  /* 0x0000000000007308 */ /* 0x000ee20000000800 */
[----:B------:R-:W-:Y:S01]  /*a260*/  MOV R97, R186 ;  /* 0x000000ba00617202 */ /* 0x000fe20000000f00 */
[----:B------:R-:W-:Y:S02]  /*a270*/  IMAD.MOV.U32 R96, RZ, RZ, R185 ;  /* 0x000000ffff607224 */ /* 0x000fe400078e00b9 */
[C---:B------:R-:W-:Y:S02]  /*a280*/  FMUL.FTZ R25, R3.reuse, R109 ;  /* 0x0000006d03197220 */ /* 0x040fe40000410000 */
[C---:B------:R-:W-:Y:S02]  /*a290*/  FMUL.FTZ R28, R3.reuse, R112 ;  /* 0x00000070031c7220 */ /* 0x040fe40000410000 */
[C---:B------:R-:W-:Y:S02]  /*a2a0*/  FMUL.FTZ R29, R3.reuse, R113 ;  /* 0x00000071031d7220 */ /* 0x040fe40000410000 */
[----:B------:R-:W-:Y:S02]  /*a2b0*/  FMUL.FTZ R61, R3, R145 ;  /* 0x00000091033d7220 */ /* 0x000fe40000410000 */
[--C-:B-----5:R-:W-:Y:S02]  /*a2c0*/  FFMA.FTZ R2, R34, c[0x0][0x2d0], -R152.reuse ;  /* 0x0000b40022027a23 */ /* 0x120fe40000010898 */
[----:B------:R-:W-:Y:S02]  /*a2d0*/  FMUL.FTZ R34, R68, R118 ;  /* 0x0000007644227220 */ /* 0x000fe40000410000 */
[----:B------:R5:W-:Y:S01]  /*a2e0*/  MUFU.EX2 R221, R2 ;  /* 0x0000000200dd7308 */ /* 0x000be20000000800 */
[C---:B---3--:R-:W-:Y:S02]  /*a2f0*/  FMUL.FTZ R10, R0.reuse, R94 ;  /* 0x0000005e000a7220 */ /* 0x048fe40000410000 */
[C---:B------:R-:W-:Y:S02]  /*a300*/  FMUL.FTZ R11, R0.reuse, R95 ;  /* 0x0000005f000b7220 */ /* 0x040fe40000410000 */
[----:B------:R-:W3:Y:S01]  /*a310*/  LDSM.16.MT88.4 R92, [R198+0x800] ;  /* 0x00080000c65c783b */ /* 0x000ee20000004200 */
[C---:B------:R-:W-:Y:S02]  /*a320*/  FMUL.FTZ R14, R0.reuse, R98 ;  /* 0x00000062000e7220 */ /* 0x040fe40000410000 */
[C---:B------:R-:W-:Y:S02]  /*a330*/  FMUL.FTZ R15, R0.reuse, R99 ;  /* 0x00000063000f7220 */ /* 0x040fe40000410000 */
[C---:B------:R-:W-:Y:S04]  /*a340*/  HMMA.16816.F32 R8, R64.reuse, R20, R8 ;  /* 0x000000144008723c */ /* 0x040fe80000001808 */
[C---:B------:R-:W-:Y:S02]  /*a350*/  FMUL.FTZ R26, R0.reuse, R110 ;  /* 0x0000006e001a7220 */ /* 0x040fe40000410000 */
[----:B------:R-:W-:Y:S02]  /*a360*/  FMUL.FTZ R27, R0, R111 ;  /* 0x0000006f001b7220 */ /* 0x000fe40000410000 */
[-C--:B------:R-:W-:Y:S04]  /*a370*/  HMMA.16816.F32 R12, R64, R22.reuse, R12 ;  /* 0x00000016400c723c */ /* 0x080fe8000000180c */
[----:B-----5:R-:W-:Y:S02]  /*a380*/  FFMA.FTZ R2, R35, c[0x0][0x2d0], -R152 ;  /* 0x0000b40023027a23 */ /* 0x020fe40000010898 */
[----:B------:R-:W-:Y:S01]  /*a390*/  FMUL.FTZ R21, R69, R105 ;  /* 0x0000006945157220 */ /* 0x000fe20000410000 */
[----:B------:R-:W-:Y:S01]  /*a3a0*/  MOV R105, R40 ;  /* 0x0000002800697202 */ /* 0x000fe20000000f00 */
[C---:B------:R-:W-:Y:S01]  /*a3b0*/  HMMA.16816.F32 R16, R76.reuse, R22, R16 ;  /* 0x000000164c10723c */ /* 0x040fe20000001810 */
[----:B------:R5:W-:Y:S03]  /*a3c0*/  MUFU.EX2 R220, R2 ;  /* 0x0000000200dc7308 */ /* 0x000be60000000800 */
[----:B------:R-:W-:Y:S02]  /*a3d0*/  FMUL.FTZ R40, R3, R124 ;  /* 0x0000007c03287220 */ /* 0x000fe40000410000 */
[----:B------:R-:W-:Y:S02]  /*a3e0*/  FMUL.FTZ R20, R69, R104 ;  /* 0x0000006845147220 */ /* 0x000fe40000410000 */
[C---:B------:R-:W-:Y:S04]  /*a3f0*/  FMUL.FTZ R22, R68.reuse, R106 ;  /* 0x0000006a44167220 */ /* 0x040fe80000410000 */
[----:B------:R-:W-:Y:S02]  /*a400*/  IMAD.MOV.U32 R106, RZ, RZ, R187 ;  /* 0x000000ffff6a7224 */ /* 0x000fe400078e00bb */
[C---:B------:R-:W-:Y:S02]  /*a410*/  FMUL.FTZ R23, R68.reuse, R107 ;  /* 0x0000006b44177220 */ /* 0x040fe40000410000 */
[----:B------:R-:W3:Y:S01]  /*a420*/  LDL.LU R107, [R1+0x14] ;  /* 0x00001400016b7983 */ /* 0x000ee20000300800 */
[----:B------:R-:W-:Y:S02]  /*a430*/  FMUL.FTZ R35, R68, R119 ;  /* 0x0000007744237220 */ /* 0x000fe40000410000 */
[C---:B------:R-:W-:Y:S01]  /*a440*/  FMUL.FTZ R30, R0.reuse, R114 ;  /* 0x00000072001e7220 */ /* 0x040fe20000410000 */
[----:B------:R-:W-:Y:S01]  /*a450*/  LDSM.16.MT88.4 R116, [R201+0x2000] ;  /* 0x00200000c974783b */ /* 0x000fe20000004200 */
[-C--:B------:R-:W-:Y:S03]  /*a460*/  HMMA.16816.F32 R20, R76, R36.reuse, R20 ;  /* 0x000000244c14723c */ /* 0x080fe60000001814 */
[C---:B------:R-:W-:Y:S02]  /*a470*/  FMUL.FTZ R31, R0.reuse, R115 ;  /* 0x00000073001f7220 */ /* 0x040fe40000410000 */
[--C-:B-----5:R-:W-:Y:S02]  /*a480*/  FFMA.FTZ R2, R41, c[0x0][0x2d0], -R153.reuse ;  /* 0x0000b40029027a23 */ /* 0x120fe40000010899 */
[----:B------:R-:W5:Y:S01]  /*a490*/  LDL.LU R104, [R1+0x18] ;  /* 0x0000180001687983 */ /* 0x000f620000300800 */
[C---:B------:R-:W-:Y:S01]  /*a4a0*/  HMMA.16816.F32 R24, R64.reuse, R36, R24 ;  /* 0x000000244018723c */ /* 0x040fe20000001818 */
[----:B------:R1:W-:Y:S02]  /*a4b0*/  MUFU.EX2 R219, R2 ;  /* 0x0000000200db7308 */ /* 0x0003e40000000800 */
[----:B------:R-:W3:Y:S01]  /*a4c0*/  LDL.LU R99, [R1+0x1c] ;  /* 0x00001c0001637983 */ /* 0x000ee20000300800 */
[----:B------:R-:W-:Y:S02]  /*a4d0*/  FMUL.FTZ R41, R3, R125 ;  /* 0x0000007d03297220 */ /* 0x000fe40000410000 */
[C---:B------:R-:W-:Y:S01]  /*a4e0*/  FMUL.FTZ R59, R0.reuse, R143 ;  /* 0x0000008f003b7220 */ /* 0x040fe20000410000 */
[----:B------:R-:W5:Y:S01]  /*a4f0*/  LDL.LU R98, [R1+0x20] ;  /* 0x0000200001627983 */ /* 0x000f620000300800 */
[-C--:B------:R-:W-:Y:S04]  /*a500*/  HMMA.16816.F32 R28, R64, R38.reuse, R28 ;  /* 0x00000026401c723c */ /* 0x080fe8000000181c */
[C---:B------:R-:W-:Y:S02]  /*a510*/  FMUL.FTZ R36, R69.reuse, R120 ;  /* 0x0000007845247220 */ /* 0x040fe40000410000 */
[C---:B------:R-:W-:Y:S01]  /*a520*/  FMUL.FTZ R37, R69.reuse, R121 ;  /* 0x0000007945257220 */ /* 0x040fe20000410000 */
[----:B------:R-:W-:Y:S01]  /*a530*/  MOV R121, R106 ;  /* 0x0000006a00797202 */ /* 0x000fe20000000f00 */
[C---:B------:R-:W-:Y:S04]  /*a540*/  HMMA.16816.F32 R32, R76.reuse, R38, R32 ;  /* 0x000000264c20723c */ /* 0x040fe80000001820 */
[C---:B------:R-:W-:Y:S02]  /*a550*/  FMUL.FTZ R58, R0.reuse, R142 ;  /* 0x0000008e003a7220 */ /* 0x040fe40000410000 */
[----:B------:R-:W-:Y:S02]  /*a560*/  FMUL.FTZ R62, R0, R146 ;  /* 0x00000092003e7220 */ /* 0x000fe40000410000 */
[----:B------:R-:W-:Y:S02]  /*a570*/  FMUL.FTZ R39, R68, R123 ;  /* 0x0000007b44277220 */ /* 0x000fe40000410000 */
[----:B------:R-:W5:Y:S02]  /*a580*/  LDL R123, [R1+0x4] ;  /* 0x00000400017b7983 */ /* 0x000f640000100800 */
[----:B-1----:R-:W-:Y:S02]  /*a590*/  FFMA.FTZ R2, R42, c[0x0][0x2d0], -R153 ;  /* 0x0000b4002a027a23 */ /* 0x002fe40000010899 */
[----:B------:R-:W-:Y:S01]  /*a5a0*/  FMUL.FTZ R38, R68, R122 ;  /* 0x0000007a44267220 */ /* 0x000fe20000410000 */
[----:B------:R-:W-:Y:S01]  /*a5b0*/  MOV R122, R43 ;  /* 0x0000002b007a7202 */ /* 0x000fe20000000f00 */
[----:B------:R1:W1:Y:S01]  /*a5c0*/  MUFU.EX2 R218, R2 ;  /* 0x0000000200da7308 */ /* 0x0002620000000800 */
[C---:B------:R-:W-:Y:S02]  /*a5d0*/  FMUL.FTZ R42, R0.reuse, R126 ;  /* 0x0000007e002a7220 */ /* 0x040fe40000410000 */
[C---:B------:R-:W-:Y:S02]  /*a5e0*/  FMUL.FTZ R43, R0.reuse, R127 ;  /* 0x0000007f002b7220 */ /* 0x040fe40000410000 */
[-C--:B--2---:R-:W-:Y:S03]  /*a5f0*/  HMMA.16816.F32 R36, R76, R52.reuse, R36 ;  /* 0x000000344c24723c */ /* 0x084fe60000001824 */
[----:B------:R-:W-:Y:S02]  /*a600*/  FMUL.FTZ R63, R0, R147 ;  /* 0x00000093003f7220 */ /* 0x000fe40000410000 */
[----:B------:R-:W-:Y:S03]  /*a610*/  IMAD.MOV.U32 R120, RZ, RZ, R105 ;  /* 0x000000ffff787224 */ /* 0x000fe600078e0069 */
[C---:B------:R-:W-:Y:S07]  /*a620*/  HMMA.16816.F32 R40, R64.reuse, R52, R40 ;  /* 0x000000344028723c */ /* 0x040fee0000001828 */
[C---:B------:R-:W-:Y:S02]  /*a630*/  FMUL.FTZ R53, R69.reuse, R137 ;  /* 0x0000008945357220 */ /* 0x040fe40000410000 */
[----:B------:R-:W-:Y:S03]  /*a640*/  FMUL.FTZ R52, R69, R136 ;  /* 0x0000008845347220 */ /* 0x000fe60000410000 */
[--C-:B-1----:R-:W-:Y:S02]  /*a650*/  FFMA.FTZ R2, R44, c[0x0][0x2d0], -R153.reuse ;  /* 0x0000b4002c027a23 */ /* 0x102fe40000010899 */
[----:B------:R-:W-:Y:S02]  /*a660*/  FMUL.FTZ R44, R3, R128 ;  /* 0x00000080032c7220 */ /* 0x000fe40000410000 */
[----:B------:R1:W-:Y:S02]  /*a670*/  MUFU.EX2 R217, R2 ;  /* 0x0000000200d97308 */ /* 0x0003e40000000800 */
[----:B-1----:R-:W-:Y:S02]  /*a680*/  FFMA.FTZ R2, R45, c[0x0][0x2d0], -R153 ;  /* 0x0000b4002d027a23 */ /* 0x002fe40000010899 */
[----:B------:R-:W-:Y:S06]  /*a690*/  FMUL.FTZ R45, R3, R129 ;  /* 0x00000081032d7220 */ /* 0x000fec0000410000 */
[----:B------:R1:W-:Y:S02]  /*a6a0*/  MUFU.EX2 R216, R2 ;  /* 0x0000000200d87308 */ /* 0x0003e40000000800 */
[--C-:B-1----:R-:W-:Y:S02]  /*a6b0*/  FFMA.FTZ R2, R46, c[0x0][0x2d0], -R154.reuse ;  /* 0x0000b4002e027a23 */ /* 0x102fe4000001089a */
[C---:B------:R-:W-:Y:S06]  /*a6c0*/  FMUL.FTZ R46, R0.reuse, R130 ;  /* 0x00000082002e7220 */ /* 0x040fec0000410000 */
[----:B------:R1:W-:Y:S02]  /*a6d0*/  MUFU.EX2 R215, R2 ;  /* 0x0000000200d77308 */ /* 0x0003e40000000800 */
[--C-:B-1----:R-:W-:Y:S02]  /*a6e0*/  FFMA.FTZ R2, R47, c[0x0][0x2d0], -R154.reuse ;  /* 0x0000b4002f027a23 */ /* 0x102fe4000001089a */
[----:B------:R-:W-:Y:S06]  /*a6f0*/  FMUL.FTZ R47, R0, R131 ;  /* 0x00000083002f7220 */ /* 0x000fec0000410000 */
[----:B------:R1:W2:Y:S01]  /*a700*/  MUFU.EX2 R214, R2 ;  /* 0x0000000200d67308 */ /* 0x0002a20000000800 */
[-C--:B------:R-:W-:Y:S03]  /*a710*/  HMMA.16816.F32 R44, R64, R54.reuse, R44 ;  /* 0x00000036402c723c */ /* 0x080fe6000000182c */
[--C-:B-1----:R-:W-:Y:S02]  /*a720*/  FFMA.FTZ R2, R48, c[0x0][0x2d0], -R154.reuse ;  /* 0x0000b40030027a23 */ /* 0x102fe4000001089a */
[----:B------:R-:W-:Y:S04]  /*a730*/  FMUL.FTZ R48, R69, R132 ;  /* 0x0000008445307220 */ /* 0x000fe80000410000 */
[----:B------:R1:W-:Y:S03]  /*a740*/  MUFU.EX2 R124, R2 ;  /* 0x00000002007c7308 */ /* 0x0003e60000000800 */
[----:B-1----:R-:W-:Y:S02]  /*a750*/  FFMA.FTZ R2, R49, c[0x0][0x2d0], -R154 ;  /* 0x0000b40031027a23 */ /* 0x002fe4000001089a */
[----:B------:R-:W-:Y:S05]  /*a760*/  FMUL.FTZ R49, R69, R133 ;  /* 0x0000008545317220 */ /* 0x000fea0000410000 */
[----:B------:R1:W1:Y:S01]  /*a770*/  MUFU.EX2 R131, R2 ;  /* 0x0000000200837308 */ /* 0x0002620000000800 */
[----:B------:R-:W-:Y:S01]  /*a780*/  LDSM.16.MT88.4 R132, [R198+0x2000] ;  /* 0x00200000c684783b */ /* 0x000fe20000004200 */
[C---:B------:R-:W-:Y:S07]  /*a790*/  HMMA.16816.F32 R48, R76.reuse, R54, R48 ;  /* 0x000000364c30723c */ /* 0x040fee0000001830 */
[C---:B------:R-:W-:Y:S02]  /*a7a0*/  FMUL.FTZ R54, R68.reuse, R138 ;  /* 0x0000008a44367220 */ /* 0x040fe40000410000 */
[----:B------:R-:W-:Y:S07]  /*a7b0*/  FMUL.FTZ R55, R68, R139 ;  /* 0x0000008b44377220 */ /* 0x000fee0000410000 */
[-C--:B----4-:R-:W-:Y:S03]  /*a7c0*/  HMMA.16816.F32 R52, R76, R80.reuse, R52 ;  /* 0x000000504c34723c */ /* 0x090fe60000001834 */
[--C-:B-1----:R-:W-:Y:S02]  /*a7d0*/  FFMA.FTZ R2, R56, c[0x0][0x2d0], -R75.reuse ;  /* 0x0000b40038027a23 */ /* 0x102fe4000001084b */
[----:B------:R-:W-:Y:S02]  /*a7e0*/  FMUL.FTZ R56, R3, R140 ;  /* 0x0000008c03387220 */ /* 0x000fe40000410000 */
[----:B------:R1:W-:Y:S02]  /*a7f0*/  MUFU.EX2 R130, R2 ;  /* 0x0000000200827308 */ /* 0x0003e40000000800 */
[--C-:B-1----:R-:W-:Y:S03]  /*a800*/  FFMA.FTZ R2, R57, c[0x0][0x2d0], -R75.reuse ;  /* 0x0000b40039027a23 */ /* 0x102fe6000001084b */
[C---:B------:R-:W-:Y:S05]  /*a810*/  FMUL.FTZ R57, R3.reuse, R141 ;  /* 0x0000008d03397220 */ /* 0x040fea0000410000 */
[----:B------:R1:W4:Y:S02]  /*a820*/  MUFU.EX2 R190, R2 ;  /* 0x0000000200be7308 */ /* 0x0003240000000800 */
[C---:B------:R-:W-:Y:S07]  /*a830*/  HMMA.16816.F32 R56, R64.reuse, R80, R56 ;  /* 0x000000504038723c */ /* 0x040fee0000001838 */
[----:B------:R-:W-:Y:S02]  /*a840*/  F2FP.PACK_AB R80, R218, R219 ;  /* 0x000000dbda50723e */ /* 0x000fe400000000ff */
[----:B--2---:R-:W-:Y:S03]  /*a850*/  F2FP.PACK_AB R81, R214, R215 ;  /* 0x000000d7d651723e */ /* 0x004fe600000000ff */
[--C-:B-1----:R-:W-:Y:S02]  /*a860*/  FFMA.FTZ R2, R60, c[0x0][0x2d0], -R75.reuse ;  /* 0x0000b4003c027a23 */ /* 0x102fe4000001084b */
[----:B------:R-:W-:Y:S02]  /*a870*/  FMUL.FTZ R60, R3, R144 ;  /* 0x00000090033c7220 */ /* 0x000fe40000410000 */
[----:B------:R1:W-:Y:S05]  /*a880*/  MUFU.EX2 R187, R2 ;  /* 0x0000000200bb7308 */ /* 0x0003ea0000000800 */
[-C--:B------:R-:W-:Y:S07]  /*a890*/  HMMA.16816.F32 R60, R64, R82.reuse, R60 ;  /* 0x00000052403c723c */ /* 0x080fee000000183c */
[C---:B------:R-:W-:Y:S02]  /*a8a0*/  FMUL.FTZ R64, R69.reuse, R148 ;  /* 0x0000009445407220 */ /* 0x040fe40000410000 */
[C---:B------:R-:W-:Y:S03]  /*a8b0*/  FMUL.FTZ R65, R69.reuse, R149 ;  /* 0x0000009545417220 */ /* 0x040fe60000410000 */
[C---:B------:R-:W-:Y:S02]  /*a8c0*/  FMUL.FTZ R66, R68.reuse, R150 ;  /* 0x0000009644427220 */ /* 0x040fe40000410000 */
[----:B------:R-:W-:Y:S02]  /*a8d0*/  FMUL.FTZ R67, R68, R151 ;  /* 0x0000009744437220 */ /* 0x000fe40000410000 */
[----:B---3--:R-:W-:Y:S02]  /*a8e0*/  FFMA.FTZ R69, R69, R107, R108 ;  /* 0x0000006b45457223 */ /* 0x008fe4000001006c */
[----:B-1----:R-:W-:Y:S03]  /*a8f0*/  FFMA.FTZ R2, R158, c[0x0][0x2d0], -R75 ;  /* 0x0000b4009e027a23 */ /* 0x002fe6000001084b */
[----:B------:R-:W-:Y:S01]  /*a900*/  HMMA.16816.F32 R64, R76, R82, R64 ;  /* 0x000000524c40723c */ /* 0x000fe20000001840 */
[----:B------:R1:W2:Y:S06]  /*a910*/  MUFU.EX2 R186, R2 ;  /* 0x0000000200ba7308 */ /* 0x0002ac0000000800 */
[----:B------:R-:W-:Y:S02]  /*a920*/  F2FP.PACK_AB R76, R236, R233 ;  /* 0x000000e9ec4c723e */ /* 0x000fe400000000ff */
[----:B------:R-:W-:Y:S03]  /*a930*/  F2FP.PACK_AB R78, R241, R239 ;  /* 0x000000eff14e723e */ /* 0x000fe600000000ff */
[----:B------:R-:W-:Y:S02]  /*a940*/  F2FP.PACK_AB R77, R222, R227 ;  /* 0x000000e3de4d723e */ /* 0x000fe400000000ff */
[----:B------:R-:W-:Y:S02]  /*a950*/  F2FP.PACK_AB R79, R220, R221 ;  /* 0x000000dddc4f723e */ /* 0x000fe400000000ff */
[----:B------:R-:W-:Y:S02]  /*a960*/  F2FP.PACK_AB R82, R216, R217 ;  /* 0x000000d9d852723e */ /* 0x000fe400000000ff */
[----:B------:R-:W-:Y:S02]  /*a970*/  F2FP.PACK_AB R83, R131, R124 ;  /* 0x0000007c8353723e */ /* 0x000fe400000000ff */
[----:B-----5:R-:W-:Y:S01]  /*a980*/  ISETP.GT.AND P0, PT, R188, R123, PT ;  /* 0x0000007bbc00720c */ /* 0x020fe20003f04270 */
[-C--:B------:R-:W-:Y:S03]  /*a990*/  HMMA.16816.F32 R4, R76, R84.reuse, R4 ;  /* 0x000000544c04723c */ /* 0x080fe60000001804 */
[----:B------:R-:W-:Y:S01]  /*a9a0*/  MOV R188, R212 ;  /* 0x000000d400bc7202 */ /* 0x000fe20000000f00 */
[--C-:B-1----:R-:W-:Y:S04]  /*a9b0*/  FFMA.FTZ R2, R160, c[0x0][0x2d0], -R152.reuse ;  /* 0x0000b400a0027a23 */ /* 0x102fe80000010898 */
[C---:B------:R-:W-:Y:S01]  /*a9c0*/  HMMA.16816.F32 R8, R80.reuse, R84, R8 ;  /* 0x000000545008723c */ /* 0x040fe20000001808 */
[----:B------:R1:W-:Y:S07]  /*a9d0*/  MUFU.EX2 R129, R2 ;  /* 0x0000000200817308 */ /* 0x0003ee0000000800 */
[-C--:B------:R-:W-:Y:S08]  /*a9e0*/  HMMA.16816.F32 R12, R80, R86.reuse, R12 ;  /* 0x00000056500c723c */ /* 0x080ff0000000180c */
[C---:B------:R-:W-:Y:S01]  /*a9f0*/  HMMA.16816.F32 R16, R76.reuse, R86, R16 ;  /* 0x000000564c10723c */ /* 0x040fe20000001810 */
[----:B------:R-:W3:Y:S07]  /*aa00*/  LDSM.16.MT88.4 R84, [R200+0x800] ;  /* 0x00080000c854783b */ /* 0x000eee0000004200 */
[-C--:B------:R-:W-:Y:S04]  /*aa10*/  HMMA.16816.F32 R20, R76, R88.reuse, R20 ;  /* 0x000000584c14723c */ /* 0x080fe80000001814 */
[--C-:B-1----:R-:W-:Y:S04]  /*aa20*/  FFMA.FTZ R2, R162, c[0x0][0x2d0], -R152.reuse ;  /* 0x0000b400a2027a23 */ /* 0x102fe80000010898 */
[C---:B------:R-:W-:Y:S01]  /*aa30*/  HMMA.16816.F32 R24, R80.reuse, R88, R24 ;  /* 0x000000585018723c */ /* 0x040fe20000001818 */
[----:B------:R1:W5:Y:S06]  /*aa40*/  MUFU.EX2 R185, R2 ;  /* 0x0000000200b97308 */ /* 0x00036c0000000800 */
[--C-:B------:R-:W-:Y:S01]  /*aa50*/  FFMA.FTZ R88, R163, c[0x0][0x2d0], -R153.reuse ;  /* 0x0000b400a3587a23 */ /* 0x100fe20000010899 */
[-C--:B------:R-:W-:Y:S03]  /*aa60*/  HMMA.16816.F32 R28, R80, R90.reuse, R28 ;  /* 0x0000005a501c723c */ /* 0x080fe6000000181c */
[----:B------:R2:W-:Y:S05]  /*aa70*/  MUFU.EX2 R180, R88 ;  /* 0x0000005800b47308 */ /* 0x0005ea0000000800 */
[C---:B------:R-:W-:Y:S08]  /*aa80*/  HMMA.16816.F32 R32, R76.reuse, R90, R32 ;  /* 0x0000005a4c20723c */ /* 0x040ff00000001820 */
[-C--:B------:R-:W-:Y:S04]  /*aa90*/  HMMA.16816.F32 R36, R76, R92.reuse, R36 ;  /* 0x0000005c4c24723c */ /* 0x080fe80000001824 */
[--C-:B-1----:R-:W-:Y:S04]  /*aaa0*/  FFMA.FTZ R2, R156, c[0x0][0x2d0], -R152.reuse ;  /* 0x0000b4009c027a23 */ /* 0x102fe80000010898 */
[C---:B------:R-:W-:Y:S01]  /*aab0*/  HMMA.16816.F32 R40, R80.reuse, R92, R40 ;  /* 0x0000005c5028723c */ /* 0x040fe20000001828 */
[----:B------:R1:W-:Y:S01]  /*aac0*/  MUFU.EX2 R184, R2 ;  /* 0x0000000200b87308 */ /* 0x0003e20000000800 */
[----:B--2---:R-:W2:Y:S06]  /*aad0*/  LDSM.16.MT88.4 R88, [R197+0x1000] ;  /* 0x00100000c558783b */ /* 0x004eac0000004200 */
[-C--:B------:R-:W-:Y:S08]  /*aae0*/  HMMA.16816.F32 R44, R80, R94.reuse, R44 ;  /* 0x0000005e502c723c */ /* 0x080ff0000000182c */
[C---:B------:R-:W-:Y:S01]  /*aaf0*/  HMMA.16816.F32 R48, R76.reuse, R94, R48 ;  /* 0x0000005e4c30723c */ /* 0x040fe20000001830 */
[----:B------:R-:W-:Y:S07]  /*ab00*/  LDSM.16.MT88.4 R92, [R198+0x1000] ;  /* 0x00100000c65c783b */ /* 0x000fee0000004200 */
[-C--:B---3--:R-:W-:Y:S04]  /*ab10*/  HMMA.16816.F32 R52, R76, R84.reuse, R52 ;  /* 0x000000544c34723c */ /* 0x088fe80000001834 */
[----:B-1----:R-:W-:Y:S04]  /*ab20*/  FFMA.FTZ R2, R157, c[0x0][0x2d0], -R152 ;  /* 0x0000b4009d027a23 */ /* 0x002fe80000010898 */
[C---:B------:R-:W-:Y:S01]  /*ab30*/  HMMA.16816.F32 R56, R80.reuse, R84, R56 ;  /* 0x000000545038723c */ /* 0x040fe20000001838 */
[----:B------:R1:W3:Y:S07]  /*ab40*/  MUFU.EX2 R183, R2 ;  /* 0x0000000200b77308 */ /* 0x0002ee0000000800 */
[-C--:B------:R-:W-:Y:S08]  /*ab50*/  HMMA.16816.F32 R60, R80, R86.reuse, R60 ;  /* 0x00000056503c723c */ /* 0x080ff0000000183c */
[----:B------:R-:W-:Y:S01]  /*ab60*/  HMMA.16816.F32 R64, R76, R86, R64 ;  /* 0x000000564c40723c */ /* 0x000fe20000001840 */
[----:B------:R-:W2:Y:S06]  /*ab70*/  LDSM.16.MT88.4 R84, [R201+0x1000] ;  /* 0x00100000c954783b */ /* 0x000eac0000004200 */
[----:B----4-:R-:W-:Y:S01]  /*ab80*/  F2FP.PACK_AB R76, R190, R130 ;  /* 0x00000082be4c723e */ /* 0x010fe200000000ff */
[--C-:B-1----:R-:W-:Y:S01]  /*ab90*/  FFMA.FTZ R2, R166, c[0x0][0x2d0], -R153.reuse ;  /* 0x0000b400a6027a23 */ /* 0x102fe20000010899 */
[----:B------:R-:W-:Y:S03]  /*aba0*/  F2FP.PACK_AB R78, R186, R187 ;  /* 0x000000bbba4e723e */ /* 0x000fe600000000ff */
[----:B------:R1:W-:Y:S01]  /*abb0*/  MUFU.EX2 R128, R2 ;  /* 0x0000000200807308 */ /* 0x0003e20000000800 */
[----:B-----5:R-:W-:Y:S02]  /*abc0*/  F2FP.PACK_AB R77, R185, R129 ;  /* 0x00000081b94d723e */ /* 0x020fe400000000ff */
[----:B---3--:R-:W-:Y:S07]  /*abd0*/  F2FP.PACK_AB R79, R183, R184 ;  /* 0x000000b8b74f723e */ /* 0x008fee00000000ff */
[-C--:B--2---:R-:W-:Y:S03]  /*abe0*/  HMMA.16816.F32 R4, R76, R88.reuse, R4 ;  /* 0x000000584c04723c */ /* 0x084fe60000001804 */
[--C-:B-1----:R-:W-:Y:S04]  /*abf0*/  FFMA.FTZ R2, R167, c[0x0][0x2d0], -R153.reuse ;  /* 0x0000b400a7027a23 */ /* 0x102fe80000010899 */
[----:B------:R1:W2:Y:S02]  /*ac00*/  MUFU.EX2 R181, R2 ;  /* 0x0000000200b57308 */ /* 0x0002a40000000800 */
[----:B-1----:R-:W-:Y:S03]  /*ac10*/  FFMA.FTZ R2, R161, c[0x0][0x2d0], -R153 ;  /* 0x0000b400a1027a23 */ /* 0x002fe60000010899 */
[----:B--2---:R-:W-:Y:S05]  /*ac20*/  F2FP.PACK_AB R80, R181, R128 ;  /* 0x00000080b550723e */ /* 0x004fea00000000ff */
        /* <DEDUP_REMOVED lines=19> */
[-C--:B------:R-:W-:Y:S01]  /*ad60*/  HMMA.16816.F32 R20, R76, R84.reuse, R20 ;  /* 0x000000544c14723c */ /* 0x080fe20000001814 */
[----:B------:R1:W3:Y:S07]  /*ad70*/  MUFU.EX2 R177, R2 ;  /* 0x0000000200b17308 */ /* 0x0002ee0000000800 */
[C---:B------:R-:W-:Y:S07]  /*ad80*/  HMMA.16816.F32 R24, R80.reuse, R84, R24 ;  /* 0x000000545018723c */ /* 0x040fee0000001818 */
[----:B------:R-:W-:Y:S01]  /*ad90*/  FFMA.FTZ R84, R193, c[0x0][0x2d0], -R153 ;  /* 0x0000b400c1547a23 */ /* 0x000fe20000010899 */
[-C--:B------:R-:W-:Y:S08]  /*ada0*/  HMMA.16816.F32 R28, R80, R86.reuse, R28 ;  /* 0x00000056501c723c */ /* 0x080ff0000000181c */
[C---:B------:R-:W-:Y:S04]  /*adb0*/  HMMA.16816.F32 R32, R76.reuse, R86, R32 ;  /* 0x000000564c20723c */ /* 0x040fe80000001820 */
[--C-:B-1----:R-:W-:Y:S04]  /*adc0*/  FFMA.FTZ R2, R178, c[0x0][0x2d0], -R75.reuse ;  /* 0x0000b400b2027a23 */ /* 0x102fe8000001084b */
[-C--:B------:R-:W-:Y:S01]  /*add0*/  HMMA.16816.F32 R36, R76, R92.reuse, R36 ;  /* 0x0000005c4c24723c */ /* 0x080fe20000001824 */
[----:B------:R1:W-:Y:S07]  /*ade0*/  MUFU.EX2 R178, R2 ;  /* 0x0000000200b27308 */ /* 0x0003ee0000000800 */
[C---:B------:R-:W-:Y:S08]  /*adf0*/  HMMA.16816.F32 R40, R80.reuse, R92, R40 ;  /* 0x0000005c5028723c */ /* 0x040ff00000001828 */
[-C--:B------:R-:W-:Y:S08]  /*ae00*/  HMMA.16816.F32 R44, R80, R94.reuse, R44 ;  /* 0x0000005e502c723c */ /* 0x080ff0000000182c */
[C---:B------:R-:W-:Y:S01]  /*ae10*/  HMMA.16816.F32 R48, R76.reuse, R94, R48 ;  /* 0x0000005e4c30723c */ /* 0x040fe20000001830 */
[----:B------:R-:W-:Y:S03]  /*ae20*/  LDSM.16.MT88.4 R92, [R198+0x1800] ;  /* 0x00180000c65c783b */ /* 0x000fe60000004200 */
[----:B-1----:R-:W-:Y:S04]  /*ae30*/  FFMA.FTZ R2, R175, c[0x0][0x2d0], -R75 ;  /* 0x0000b400af027a23 */ /* 0x002fe8000001084b */
[----:B------:R1:W4:Y:S01]  /*ae40*/  MUFU.EX2 R176, R2 ;  /* 0x0000000200b07308 */ /* 0x0003220000000800 */
[-C--:B--2---:R-:W-:Y:S08]  /*ae50*/  HMMA.16816.F32 R52, R76, R88.reuse, R52 ;  /* 0x000000584c34723c */ /* 0x084ff00000001834 */
[C---:B------:R-:W-:Y:S08]  /*ae60*/  HMMA.16816.F32 R56, R80.reuse, R88, R56 ;  /* 0x000000585038723c */ /* 0x040ff00000001838 */
[-C--:B------:R-:W-:Y:S04]  /*ae70*/  HMMA.16816.F32 R60, R80, R90.reuse, R60 ;  /* 0x0000005a503c723c */ /* 0x080fe8000000183c */
[--C-:B-1----:R-:W-:Y:S04]  /*ae80*/  FFMA.FTZ R2, R172, c[0x0][0x2d0], -R152.reuse ;  /* 0x0000b400ac027a23 */ /* 0x102fe80000010898 */
[----:B------:R-:W-:Y:S01]  /*ae90*/  HMMA.16816.F32 R64, R76, R90, R64 ;  /* 0x0000005a4c40723c */ /* 0x000fe20000001840 */
[----:B------:R-:W-:Y:S01]  /*aea0*/  LDSM.16.MT88.4 R88, [R201+0x1800] ;  /* 0x00180000c958783b */ /* 0x000fe20000004200 */
[----:B------:R1:W-:Y:S05]  /*aeb0*/  MUFU.EX2 R175, R2 ;  /* 0x0000000200af7308 */ /* 0x0003ea0000000800 */
[----:B---3--:R-:W-:Y:S02]  /*aec0*/  F2FP.PACK_AB R76, R177, R136 ;  /* 0x00000088b14c723e */ /* 0x008fe400000000ff */
[----:B----4-:R-:W-:Y:S03]  /*aed0*/  F2FP.PACK_AB R78, R176, R178 ;  /* 0x000000b2b04e723e */ /* 0x010fe600000000ff */
[--C-:B-1----:R-:W-:Y:S04]  /*aee0*/  FFMA.FTZ R2, R173, c[0x0][0x2d0], -R152.reuse ;  /* 0x0000b400ad027a23 */ /* 0x102fe80000010898 */
        /* <DEDUP_REMOVED lines=8> */
[----:B------:R1:W-:Y:S10]  /*af70*/  MUFU.EX2 R171, R84 ;  /* 0x0000005400ab7308 */ /* 0x0003f40000000800 */
[----:B------:R2:W-:Y:S01]  /*af80*/  MUFU.EX2 R143, R2 ;  /* 0x00000002008f7308 */ /* 0x0005e20000000800 */
[----:B-1----:R-:W1:Y:S01]  /*af90*/  LDSM.16.MT88.4 R84, [R197+0x1800] ;  /* 0x00180000c554783b */ /* 0x002e620000004200 */
[--C-:B--2---:R-:W-:Y:S08]  /*afa0*/  FFMA.FTZ R2, R192, c[0x0][0x2d0], -R153.reuse ;  /* 0x0000b400c0027a23 */ /* 0x104ff00000010899 */
[----:B------:R2:W3:Y:S02]  /*afb0*/  MUFU.EX2 R142, R2 ;  /* 0x00000002008e7308 */ /* 0x0004e40000000800 */
[----:B--2---:R-:W-:Y:S01]  /*afc0*/  FFMA.FTZ R2, R170, c[0x0][0x2d0], -R153 ;  /* 0x0000b400aa027a23 */ /* 0x004fe20000010899 */
[----:B---3--:R-:W-:Y:S01]  /*afd0*/  F2FP.PACK_AB R80, R142, R143 ;  /* 0x0000008f8e50723e */ /* 0x008fe200000000ff */
[-C--:B-1----:R-:W-:Y:S06]  /*afe0*/  HMMA.16816.F32 R4, R76, R84.reuse, R4 ;  /* 0x000000544c04723c */ /* 0x082fec0000001804 */
        /* <DEDUP_REMOVED lines=19> */
[-C--:B------:R-:W-:Y:S01]  /*b120*/  HMMA.16816.F32 R20, R76, R88.reuse, R20 ;  /* 0x000000584c14723c */ /* 0x080fe20000001814 */
        /* <DEDUP_REMOVED lines=13> */
[----:B-1----:R-:W-:Y:S04]  /*b200*/  FFMA.FTZ R2, R245, c[0x0][0x2d0], -R152 ;  /* 0x0000b400f5027a23 */ /* 0x002fe80000010898 */
[----:B------:R1:W-:Y:S01]  /*b210*/  MUFU.EX2 R163, R2 ;  /* 0x0000000200a37308 */ /* 0x0003e20000000800 */
[-C--:B--2---:R-:W-:Y:S03]  /*b220*/  HMMA.16816.F32 R52, R76, R84.reuse, R52 ;  /* 0x000000544c34723c */ /* 0x084fe60000001834 */
[----:B---3--:R-:W-:Y:S05]  /*b230*/  F2FP.PACK_AB R150, R164, R165 ;  /* 0x000000a5a496723e */ /* 0x008fea00000000ff */
[C---:B------:R-:W-:Y:S07]  /*b240*/  HMMA.16816.F32 R56, R80.reuse, R84, R56 ;  /* 0x000000545038723c */ /* 0x040fee0000001838 */
[----:B------:R-:W-:Y:S01]  /*b250*/  IMAD.MOV.U32 R84, RZ, RZ, R72 ;  /* 0x000000ffff547224 */ /* 0x000fe200078e0048 */
[-C--:B------:R-:W-:Y:S04]  /*b260*/  HMMA.16816.F32 R60, R80, R86.reuse, R60 ;  /* 0x00000056503c723c */ /* 0x080fe8000000183c */
[----:B------:R-:W-:Y:S01]  /*b270*/  MOV R85, R71 ;  /* 0x0000004700557202 */ /* 0x000fe20000000f00 */
[--C-:B-1----:R-:W-:Y:S03]  /*b280*/  FFMA.FTZ R2, R246, c[0x0][0x2d0], -R152.reuse ;  /* 0x0000b400f6027a23 */ /* 0x102fe60000010898 */
[----:B------:R-:W-:Y:S01]  /*b290*/  HMMA.16816.F32 R64, R76, R86, R64 ;  /* 0x000000564c40723c */ /* 0x000fe20000001840 */
[----:B------:R1:W2:Y:S06]  /*b2a0*/  MUFU.EX2 R161, R2 ;  /* 0x0000000200a17308 */ /* 0x0002ac0000000800 */
[----:B------:R-:W-:Y:S01]  /*b2b0*/  MOV R86, R70 ;  /* 0x0000004600567202 */ /* 0x000fe20000000f00 */
[--C-:B-1----:R-:W-:Y:S01]  /*b2c0*/  FFMA.FTZ R2, R250, c[0x0][0x2d0], -R152.reuse ;  /* 0x0000b400fa027a23 */ /* 0x102fe20000010898 */
[----:B--2---:R-:W-:Y:S03]  /*b2d0*/  F2FP.PACK_AB R149, R161, R163 ;  /* 0x000000a3a195723e */ /* 0x004fe600000000ff */
[----:B------:R-:W-:Y:S01]  /*b2e0*/  FFMA.FTZ R152, R252, c[0x0][0x2d0], -R152 ;  /* 0x0000b400fc987a23 */ /* 0x000fe20000010898 */
[----:B------:R1:W-:Y:S10]  /*b2f0*/  MUFU.EX2 R162, R2 ;  /* 0x0000000200a27308 */ /* 0x0003f40000000800 */
[----:B------:R-:W2:Y:S01]  /*b300*/  MUFU.EX2 R160, R152 ;  /* 0x0000009800a07308 */ /* 0x000ea20000000800 */
[--C-:B-1----:R-:W-:Y:S09]  /*b310*/  FFMA.FTZ R2, R225, c[0x0][0x2d0], -R153.reuse ;  /* 0x0000b400e1027a23 */ /* 0x102ff20000010899 */
[----:B------:R1:W-:Y:S01]  /*b320*/  MUFU.EX2 R158, R2 ;  /* 0x00000002009e7308 */ /* 0x0003e20000000800 */
[----:B--2---:R-:W-:Y:S07]  /*b330*/  F2FP.PACK_AB R151, R160, R162 ;  /* 0x000000a2a097723e */ /* 0x004fee00000000ff */
[-C--:B------:R-:W-:Y:S01]  /*b340*/  HMMA.16816.F32 R88, R148, R100.reuse, R4 ;  /* 0x000000649458723c */ /* 0x080fe20000001804 */
[----:B------:R-:W2:Y:S04]  /*b350*/  LDSM.16.MT88.4 R4, [R200+0x2000] ;  /* 0x00200000c804783b */ /* 0x000ea80000004200 */
[--C-:B-1----:R-:W-:Y:S04]  /*b360*/  FFMA.FTZ R2, R230, c[0x0][0x2d0], -R153.reuse ;  /* 0x0000b400e6027a23 */ /* 0x102fe80000010899 */
[----:B------:R1:W3:Y:S03]  /*b370*/  MUFU.EX2 R159, R2 ;  /* 0x00000002009f7308 */ /* 0x0002e60000000800 */
[--C-:B-1----:R-:W-:Y:S01]  /*b380*/  FFMA.FTZ R2, R232, c[0x0][0x2d0], -R153.reuse ;  /* 0x0000b400e8027a23 */ /* 0x102fe20000010899 */
[----:B---3--:R-:W-:Y:S01]  /*b390*/  F2FP.PACK_AB R144, R159, R158 ;  /* 0x0000009e9f90723e */ /* 0x008fe200000000ff */
[----:B------:R-:W-:Y:S05]  /*b3a0*/  FFMA.FTZ R153, R234, c[0x0][0x2d0], -R153 ;  /* 0x0000b400ea997a23 */ /* 0x000fea0000010899 */
[----:B------:R1:W-:Y:S10]  /*b3b0*/  MUFU.EX2 R157, R2 ;  /* 0x00000002009d7308 */ /* 0x0003f40000000800 */
[----:B------:R-:W3:Y:S01]  /*b3c0*/  MUFU.EX2 R156, R153 ;  /* 0x00000099009c7308 */ /* 0x000ee20000000800 */
[--C-:B-1----:R-:W-:Y:S09]  /*b3d0*/  FFMA.FTZ R2, R226, c[0x0][0x2d0], -R154.reuse ;  /* 0x0000b400e2027a23 */ /* 0x102ff2000001089a */
[----:B------:R1:W-:Y:S01]  /*b3e0*/  MUFU.EX2 R155, R2 ;  /* 0x00000002009b7308 */ /* 0x0003e20000000800 */
[----:B---3--:R-:W-:Y:S01]  /*b3f0*/  F2FP.PACK_AB R146, R156, R157 ;  /* 0x0000009d9c92723e */ /* 0x008fe200000000ff */
[--C-:B-1----:R-:W-:Y:S08]  /*b400*/  FFMA.FTZ R2, R229, c[0x0][0x2d0], -R154.reuse ;  /* 0x0000b400e5027a23 */ /* 0x102ff0000001089a */
[----:B------:R1:W3:Y:S02]  /*b410*/  MUFU.EX2 R153, R2 ;  /* 0x0000000200997308 */ /* 0x0002e40000000800 */
[--C-:B-1----:R-:W-:Y:S01]  /*b420*/  FFMA.FTZ R2, R240, c[0x0][0x2d0], -R154.reuse ;  /* 0x0000b400f0027a23 */ /* 0x102fe2000001089a */
[----:B---3--:R-:W-:Y:S01]  /*b430*/  F2FP.PACK_AB R145, R153, R155 ;  /* 0x0000009b9991723e */ /* 0x008fe200000000ff */
[----:B------:R-:W-:Y:S06]  /*b440*/  FFMA.FTZ R154, R74, c[0x0][0x2d0], -R154 ;  /* 0x0000b4004a9a7a23 */ /* 0x000fec000001089a */
[----:B------:R1:W-:Y:S10]  /*b450*/  MUFU.EX2 R152, R2 ;  /* 0x0000000200987308 */ /* 0x0003f40000000800 */
[----:B------:R-:W3:Y:S01]  /*b460*/  MUFU.EX2 R75, R154 ;  /* 0x0000009a004b7308 */ /* 0x000ee20000000800 */
[----:B-1----:R-:W-:Y:S02]  /*b470*/  FFMA.FTZ R2, R68, R104, R243 ;  /* 0x0000006844027223 */ /* 0x002fe400000100f3 */
[----:B------:R-:W-:Y:S02]  /*b480*/  FFMA.FTZ R68, R3, R99, R231 ;  /* 0x0000006303447223 */ /* 0x000fe400000100e7 */
[----:B------:R-:W-:Y:S02]  /*b490*/  FFMA.FTZ R3, R0, R98, R223 ;  /* 0x0000006200037223 */ /* 0x000fe400000100df */
[----:B------:R-:W-:Y:S02]  /*b4a0*/  FADD.FTZ R0, R97, R69 ;  /* 0x0000004561007221 */ /* 0x000fe40000010000 */
[----:B------:R-:W-:Y:S02]  /*b4b0*/  FADD.FTZ R69, R238, R68 ;  /* 0x00000044ee457221 */ /* 0x000fe40000010000 */
[----:B------:R-:W-:Y:S01]  /*b4c0*/  FADD.FTZ R68, R96, R0 ;  /* 0x0000000060447221 */ /* 0x000fe20000010000 */
[----:B---3--:R-:W-:Y:S01]  /*b4d0*/  F2FP.PACK_AB R147, R75, R152 ;  /* 0x000000984b93723e */ /* 0x008fe200000000ff */
        /* <DEDUP_REMOVED lines=89> */
[----:B------:R1:W-:Y:S04]  /*ba70*/  STL [R1+0x18], R3 ;  /* 0x0000180301007387 */ /* 0x0003e80000100800 */
[----:B------:R2:W-:Y:S04]  /*ba80*/  STL [R1+0x1c], R2 ;  /* 0x00001c0201007387 */ /* 0x0005e80000100800 */
[----:B------:R2:W-:Y:S01]  /*ba90*/  STL [R1+0x20], R0 ;  /* 0x0000200001007387 */ /* 0x0005e20000100800 */
[----:B-1----:R-:W-:Y:S01]  /*baa0*/  MOV R3, R73 ;  /* 0x0000004900037202 */ /* 0x002fe20000000f00 */
[----:B------:R-:W-:-:S05]  /*bab0*/  @P0 BRA `(.L_x_1228) ;  /* 0xffffba7000000947 */ /* 0x000fca000383ffff */
.L_x_1227:
[----:B-12---:R-:W2:Y:S02]  /*bac0*/  LDL R0, [R1+0x24] ;  /* 0x0000240001007983 */ /* 0x006ea40000100800 */
[----:B--2---:R-:W-:-:S13]  /*bad0*/  ISETP.GE.AND P0, PT, R212, R0, PT ;  /* 0x00000000d400720c */ /* 0x004fda0003f06270 */
[----:B------:R-:W-:Y:S05]  /*bae0*/  @!P0 BRA `(.L_x_1229) ;  /* 0x00003af000008947 */ /* 0x000fea0003800000 */
[----:B------:R-:W-:Y:S01]  /*baf0*/  IMAD.MOV.U32 R3, RZ, RZ, R72 ;  /* 0x000000ffff037224 */ /* 0x000fe200078e0048 */
[----:B------:R-:W-:Y:S01]  /*bb00*/  MOV R85, R70 ;  /* 0x0000004600557202 */ /* 0x000fe20000000f00 */
[----:B------:R-:W-:Y:S01]  /*bb10*/  IMAD.MOV.U32 R2, RZ, RZ, R73 ;  /* 0x000000ffff027224 */ /* 0x000fe200078e0049 */
[----:B------:R-:W-:Y:S02]  /*bb20*/  MOV R84, R71 ;  /* 0x0000004700547202 */ /* 0x000fe40000000f00 */
.L_x_1230:
[----:B------:R-:W2:Y:S01]  /*bb30*/  LDL R174, [R1+0x48] ;  /* 0x0000480001ae7983 */ /* 0x000ea20000100800 */
[----:B------:R-:W-:Y:S04]  /*bb40*/  DEPBAR.LE SB0, 0x0 ;  /* 0x000080000000791a */ /* 0x000fe80000000000 */
[----:B------:R-:W2:Y:S01]  /*bb50*/  LDL.64 R172, [R1+0x40] ;  /* 0x0000400001ac7983 */ /* 0x000ea20000100a00 */
        /* <DEDUP_REMOVED lines=20> */
[----:B------:R-:W1:Y:S08]  /*bca0*/  LDSM.16.M88.4 R160, [R207] ;  /* 0x00000000cfa0783b */ /* 0x000e700000000200 */
[----:B------:R-:W1:Y:S08]  /*bcb0*/  LDSM.16.M88.4 R164, [R206+0x2000] ;  /* 0x00200000cea4783b */ /* 0x000e700000000200 */
[----:B------:R-:W1:Y:S01]  /*bcc0*/  LDSM.16.M88.4 R168, [R211] ;  /* 0x00000000d3a8783b */ /* 0x000e620000000200 */
[----:B--2---:R-:W-:Y:S01]  /*bcd0*/  MOV R173, R174 ;  /* 0x000000ae00ad7202 */ /* 0x004fe20000000f00 */
[-C--:B-1----:R-:W-:Y:S04]  /*bce0*/  HMMA.16816.F32 R4, R80, R16.reuse, RZ ;  /* 0x000000105004723c */ /* 0x082fe800000018ff */
[----:B------:R-:W-:Y:S04]  /*bcf0*/  IMAD.WIDE.U32 R172, R86, 0x50, R172 ;  /* 0x0000005056ac7825 */ /* 0x000fe800078e00ac */
[C---:B---3--:R-:W-:Y:S04]  /*bd00*/  HMMA.16816.F32 R8, R76.reuse, R16, RZ ;  /* 0x000000104c08723c */ /* 0x048fe800000018ff */
[----:B------:R-:W-:Y:S02]  /*bd10*/  LEA R86, P0, R172, c[0x0][0x1f8], 0x1 ;  /* 0x00007e00ac567a11 */ /* 0x000fe400078008ff */
[----:B------:R-:W-:Y:S02]  /*bd20*/  IADD3 R0, R173, R0, RZ ;  /* 0x00000000ad007210 */ /* 0x000fe40007ffe0ff */
[-C--:B------:R-:W-:Y:S01]  /*bd30*/  HMMA.16816.F32 R12, R76, R18.reuse, RZ ;  /* 0x000000124c0c723c */ /* 0x080fe200000018ff */
[-C--:B------:R-:W-:Y:S03]  /*bd40*/  IADD3 R176, P1, R86, R179.reuse, RZ ;  /* 0x000000b356b07210 */ /* 0x080fe60007f3e0ff */
[----:B------:R-:W-:Y:S02]  /*bd50*/  LEA.HI.X R87, R172, c[0x0][0x1fc], R0, 0x1, P0 ;  /* 0x00007f00ac577a11 */ /* 0x000fe400000f0c00 */
[-C--:B------:R-:W-:Y:S02]  /*bd60*/  IADD3 R174, P0, R176, R179.reuse, RZ ;  /* 0x000000b3b0ae7210 */ /* 0x080fe40007f1e0ff */
[C---:B------:R-:W-:Y:S04]  /*bd70*/  HMMA.16816.F32 R16, R80.reuse, R18, RZ ;  /* 0x000000125010723c */ /* 0x040fe800000018ff */
[-C--:B------:R-:W-:Y:S02]  /*bd80*/  IADD3.X R177, R87, R178.reuse, RZ, P1, !PT ;  /* 0x000000b257b17210 */ /* 0x080fe40000ffe4ff */
[-C--:B------:R-:W-:Y:S02]  /*bd90*/  IADD3 R172, P1, R174, R179.reuse, RZ ;  /* 0x000000b3aeac7210 */ /* 0x080fe40007f3e0ff */
[-C--:B----4-:R-:W-:Y:S01]  /*bda0*/  HMMA.16816.F32 R20, R80, R32.reuse, RZ ;  /* 0x000000205014723c */ /* 0x090fe200000018ff */
[-C--:B------:R-:W-:Y:S04]  /*bdb0*/  IADD3.X R175, R177, R178.reuse, RZ, P0, !PT ;  /* 0x000000b2b1af7210 */ /* 0x080fe800007fe4ff */
[-C--:B------:R-:W-:Y:S03]  /*bdc0*/  IADD3.X R173, R175, R178.reuse, RZ, P1, !PT ;  /* 0x000000b2afad7210 */ /* 0x080fe60000ffe4ff */
        /* <DEDUP_REMOVED lines=20> */
[----:B------:R-:W2:Y:S07]  /*bf10*/  LDSM.16.M88.4 R160, [R209] ;  /* 0x00000000d1a0783b */ /* 0x000eae0000000200 */
[-C--:B------:R-:W-:Y:S08]  /*bf20*/  HMMA.16816.F32 R20, R156, R168.reuse, R20 ;  /* 0x000000a89c14723c */ /* 0x080ff00000001814 */
[C---:B------:R-:W-:Y:S08]  /*bf30*/  HMMA.16816.F32 R24, R164.reuse, R168, R24 ;  /* 0x000000a8a418723c */ /* 0x040ff00000001818 */
[-C--:B------:R-:W-:Y:S08]  /*bf40*/  HMMA.16816.F32 R28, R164, R170.reuse, R28 ;  /* 0x000000aaa41c723c */ /* 0x080ff0000000181c */
[C---:B------:R-:W-:Y:S01]  /*bf50*/  HMMA.16816.F32 R32, R156.reuse, R170, R32 ;  /* 0x000000aa9c20723c */ /* 0x040fe20000001820 */
[----:B------:R-:W3:Y:S07]  /*bf60*/  LDSM.16.M88.4 R168, [R208] ;  /* 0x00000000d0a8783b */ /* 0x000eee0000000200 */
        /* <DEDUP_REMOVED lines=12> */
[-C--:B--2---:R-:W-:Y:S04]  /*c030*/  HMMA.16816.F32 R52, R156, R160.reuse, R52 ;  /* 0x000000a09c34723c */ /* 0x084fe80000001834 */
[----:B------:R-:W-:Y:S04]  /*c040*/  IADD3.X R87, R173, R178, RZ, P0, !PT ;  /* 0x000000b2ad577210 */ /* 0x000fe800007fe4ff */
[C---:B------:R-:W-:Y:S01]  /*c050*/  HMMA.16816.F32 R56, R164.reuse, R160, R56 ;  /* 0x000000a0a438723c */ /* 0x040fe20000001838 */
[----:B------:R1:W-:Y:S07]  /*c060*/  LDGSTS.E.BYPASS.LTC128B.128 [R213+0x2100], [R86.64], !P6 ;  /* 0x0210000056d57fae */ /* 0x0003ee000f101d48 */
[-C--:B------:R-:W-:Y:S01]  /*c070*/  HMMA.16816.F32 R60, R164, R162.reuse, R60 ;  /* 0x000000a2a43c723c */ /* 0x080fe2000000183c */
[----:B----4-:R-:W-:Y:S07]  /*c080*/  LDSM.16.M88.4 R176, [R202] ;  /* 0x00000000cab0783b */ /* 0x010fee0000000200 */
[C---:B------:R-:W-:Y:S01]  /*c090*/  HMMA.16816.F32 R64, R156.reuse, R162, R64 ;  /* 0x000000a29c40723c */ /* 0x040fe20000001840 */
[----:B-----5:R-:W2:Y:S07]  /*c0a0*/  LDSM.16.M88.4 R172, [R204] ;  /* 0x00000000ccac783b */ /* 0x020eae0000000200 */
[-C--:B---3--:R-:W-:Y:S01]  /*c0b0*/  HMMA.16816.F32 R68, R156, R168.reuse, R68 ;  /* 0x000000a89c44723c */ /* 0x088fe20000001844 */
[----:B------:R-:W3:Y:S07]  /*c0c0*/  LDSM.16.M88.4 R180, [R204+0x2000] ;  /* 0x00200000ccb4783b */ /* 0x000eee0000000200 */
[C---:B------:R-:W-:Y:S01]  /*c0d0*/  HMMA.16816.F32 R72, R164.reuse, R168, R72 ;  /* 0x000000a8a448723c */ /* 0x040fe20000001848 */
[----:B------:R-:W4:Y:S07]  /*c0e0*/  LDSM.16.M88.4 R152, [R202+0x800] ;  /* 0x00080000ca98783b */ /* 0x000f2e0000000200 */
[-C--:B------:R-:W-:Y:S01]  /*c0f0*/  HMMA.16816.F32 R76, R164, R170.reuse, R76 ;  /* 0x000000aaa44c723c */ /* 0x080fe2000000184c */
[----:B------:R-:W5:Y:S07]  /*c100*/  LDSM.16.M88.4 R160, [R202+0x1000] ;  /* 0x00100000caa0783b */ /* 0x000f6e0000000200 */
[----:B------:R-:W-:Y:S01]  /*c110*/  HMMA.16816.F32 R80, R156, R170, R80 ;  /* 0x000000aa9c50723c */ /* 0x000fe20000001850 */
[----:B------:R-:W1:Y:S07]  /*c120*/  LDSM.16.M88.4 R184, [R202+0x1800] ;  /* 0x00180000cab8783b */ /* 0x000e6e0000000200 */
[-C--:B--2---:R-:W-:Y:S01]  /*c130*/  HMMA.16816.F32 R4, R172, R176.reuse, R4 ;  /* 0x000000b0ac04723c */ /* 0x084fe20000001804 */
[----:B------:R-:W2:Y:S07]  /*c140*/  LDSM.16.M88.4 R188, [R202+0x2000] ;  /* 0x00200000cabc783b */ /* 0x000eae0000000200 */
[C---:B---3--:R-:W-:Y:S01]  /*c150*/  HMMA.16816.F32 R8, R180.reuse, R176, R8 ;  /* 0x000000b0b408723c */ /* 0x048fe20000001808 */
[----:B------:R-:W-:Y:S07]  /*c160*/  LDSM.16.M88.4 R164, [R205] ;  /* 0x00000000cda4783b */ /* 0x000fee0000000200 */
[-C--:B------:R-:W-:Y:S01]  /*c170*/  HMMA.16816.F32 R12, R180, R178.reuse, R12 ;  /* 0x000000b2b40c723c */ /* 0x080fe2000000180c */
[----:B------:R-:W3:Y:S07]  /*c180*/  LDSM.16.M88.4 R192, [R199] ;  /* 0x00000000c7c0783b */ /* 0x000eee0000000200 */
[C---:B------:R-:W-:Y:S01]  /*c190*/  HMMA.16816.F32 R16, R172.reuse, R178, R16 ;  /* 0x000000b2ac10723c */ /* 0x040fe20000001810 */
[----:B------:R-:W0:Y:S07]  /*c1a0*/  LDGDEPBAR ;  /* 0x00000000000079af */ /* 0x000e2e0000000000 */
[-C--:B----4-:R-:W-:Y:S08]  /*c1b0*/  HMMA.16816.F32 R20, R172, R152.reuse, R20 ;  /* 0x00000098ac14723c */ /* 0x090ff00000001814 */
[C---:B------:R-:W-:Y:S08]  /*c1c0*/  HMMA.16816.F32 R24, R180.reuse, R152, R24 ;  /* 0x00000098b418723c */ /* 0x040ff00000001818 */
[-C--:B------:R-:W-:Y:S08]  /*c1d0*/  HMMA.16816.F32 R28, R180, R154.reuse, R28 ;  /* 0x0000009ab41c723c */ /* 0x080ff0000000181c */
[C---:B------:R-:W-:Y:S01]  /*c1e0*/  HMMA.16816.F32 R32, R172.reuse, R154, R32 ;  /* 0x0000009aac20723c */ /* 0x040fe20000001820 */
[----:B------:R-:W4:Y:S07]  /*c1f0*/  LDSM.16.M88.4 R152, [R205+0x2000] ;  /* 0x00200000cd98783b */ /* 0x000f2e0000000200 */
        /* <DEDUP_REMOVED lines=8> */
[-C--:B--2---:R-:W-:Y:S08]  /*c280*/  HMMA.16816.F32 R68, R172, R188.reuse, R68 ;  /* 0x000000bcac44723c */ /* 0x084ff00000001844 */
[C---:B------:R-:W-:Y:S08]  /*c290*/  HMMA.16816.F32 R72, R180.reuse, R188, R72 ;  /* 0x000000bcb448723c */ /* 0x040ff00000001848 */
[-C--:B------:R-:W-:Y:S08]  /*c2a0*/  HMMA.16816.F32 R76, R180, R190.reuse, R76 ;  /* 0x000000beb44c723c */ /* 0x080ff0000000184c */
[----:B------:R-:W-:Y:S08]  /*c2b0*/  HMMA.16816.F32 R80, R172, R190, R80 ;  /* 0x000000beac50723c */ /* 0x000ff00000001850 */
[-C--:B---3--:R-:W-:Y:S08]  /*c2c0*/  HMMA.16816.F32 R4, R164, R192.reuse, R4 ;  /* 0x000000c0a404723c */ /* 0x088ff00000001804 */
[C---:B----4-:R-:W-:Y:S08]  /*c2d0*/  HMMA.16816.F32 R8, R152.reuse, R192, R8 ;  /* 0x000000c09808723c */ /* 0x050ff00000001808 */
        /* <DEDUP_REMOVED lines=76> */
[----:B------:R-:W-:Y:S01]  /*c7a0*/  MUFU.TANH R154, R11 ;  /* 0x0000000b009a7308 */ /* 0x000fe20000002400 */
[----:B-1----:R-:W-:Y:S01]  /*c7b0*/  FMUL.FTZ R0, R19, c[0x0][0x320] ;  /* 0x0000c80013007a20 */ /* 0x002fe20000410000 */
[----:B--2---:R-:W-:Y:S08]  /*c7c0*/  FMNMX.FTZ R5, R16, R5, !PT ;  /* 0x0000000510057209 */ /* 0x004ff00007810000 */
        /* <DEDUP_REMOVED lines=9> */
[----:B--2---:R-:W-:Y:S01]  /*c860*/  FMNMX.FTZ R5, R21, R5, !PT ;  /* 0x0000000515057209 */ /* 0x004fe20007810000 */
[----:B------:R-:W2:Y:S06]  /*c870*/  LDL.64 R22, [R1+0x38] ;  /* 0x0000380001167983 */ /* 0x000eac0000100a00 */
[----:B------:R1:W3:Y:S02]  /*c880*/  MUFU.TANH R170, R0 ;  /* 0x0000000000aa7308 */ /* 0x0002e40000002400 */
[----:B-1----:R-:W-:Y:S01]  /*c890*/  FMUL.FTZ R0, R24, c[0x0][0x320] ;  /* 0x0000c80018007a20 */ /* 0x002fe20000410000 */
[----:B---3--:R-:W-:Y:S07]  /*c8a0*/  FMNMX.FTZ R5, R170, R5, !PT ;  /* 0x00000005aa057209 */ /* 0x008fee0007810000 */
        /* <DEDUP_REMOVED lines=13> */
[----:B------:R-:W-:Y:S01]  /*c980*/  MUFU.TANH R30, R7 ;  /* 0x00000007001e7308 */ /* 0x000fe20000002400 */
[----:B---3--:R-:W-:Y:S09]  /*c990*/  FMUL.FTZ R0, R32, c[0x0][0x320] ;  /* 0x0000c80020007a20 */ /* 0x008ff20000410000 */
[----:B------:R1:W-:Y:S02]  /*c9a0*/  MUFU.TANH R14, R0 ;  /* 0x00000000000e7308 */ /* 0x0003e40000002400 */
[----:B-1----:R-:W-:Y:S08]  /*c9b0*/  FMUL.FTZ R0, R33, c[0x0][0x320] ;  /* 0x0000c80021007a20 */ /* 0x002ff00000410000 */
[----:B------:R1:W-:Y:S02]  /*c9c0*/  MUFU.TANH R12, R0 ;  /* 0x00000000000c7308 */ /* 0x0003e40000002400 */
[----:B-1----:R-:W-:Y:S08]  /*c9d0*/  FMUL.FTZ R0, R34, c[0x0][0x320] ;  /* 0x0000c80022007a20 */ /* 0x002ff00000410000 */
[----:B------:R1:W-:Y:S10]  /*c9e0*/  MUFU.TANH R34, R6 ;  /* 0x0000000600227308 */ /* 0x0003f40000002400 */
[----:B------:R3:W4:Y:S01]  /*c9f0*/  MUFU.TANH R18, R0 ;  /* 0x0000000000127308 */ /* 0x0007220000002400 */
[----:B-1----:R-:W-:Y:S09]  /*ca00*/  FMUL.FTZ R6, R80, c[0x0][0x320] ;  /* 0x0000c80050067a20 */ /* 0x002ff20000410000 */
[----:B------:R1:W-:Y:S01]  /*ca10*/  MUFU.TANH R167, R6 ;  /* 0x0000000600a77308 */ /* 0x0003e20000002400 */
[----:B---3--:R-:W-:Y:S01]  /*ca20*/  FMUL.FTZ R0, R35, c[0x0][0x320] ;  /* 0x0000c80023007a20 */ /* 0x008fe20000410000 */
[----:B----4-:R-:W-:Y:S08]  /*ca30*/  FMNMX.FTZ R5, R18, R5, !PT ;  /* 0x0000000512057209 */ /* 0x010ff00007810000 */
[----:B------:R3:W4:Y:S10]  /*ca40*/  MUFU.TANH R17, R0 ;  /* 0x0000000000117308 */ /* 0x0007340000002400 */
[----:B------:R5:W-:Y:S01]  /*ca50*/  MUFU.TANH R35, R4 ;  /* 0x0000000400237308 */ /* 0x000be20000002400 */
[----:B-1----:R-:W-:Y:S09]  /*ca60*/  FMUL.FTZ R6, R81, c[0x0][0x320] ;  /* 0x0000c80051067a20 */ /* 0x002ff20000410000 */
[----:B------:R1:W-:Y:S01]  /*ca70*/  MUFU.TANH R27, R6 ;  /* 0x00000006001b7308 */ /* 0x0003e20000002400 */
[----:B---3--:R-:W-:Y:S01]  /*ca80*/  FMUL.FTZ R0, R36, c[0x0][0x320] ;  /* 0x0000c80024007a20 */ /* 0x008fe20000410000 */
[----:B----4-:R-:W-:Y:S01]  /*ca90*/  FMNMX.FTZ R5, R17, R5, !PT ;  /* 0x0000000511057209 */ /* 0x010fe20007810000 */
[----:B------:R-:W3:Y:S07]  /*caa0*/  LDL R36, [R1+0x28] ;  /* 0x0000280001247983 */ /* 0x000eee0000100800 */
[----:B------:R4:W-:Y:S01]  /*cab0*/  MUFU.TANH R179, R0 ;  /* 0x0000000000b37308 */ /* 0x0009e20000002400 */
[----:B-----5:R-:W-:Y:S04]  /*cac0*/  FMNMX.FTZ R4, R171, R84, !PT ;  /* 0x00000054ab047209 */ /* 0x020fe80007810000 */
[----:B------:R-:W-:Y:S04]  /*cad0*/  FMNMX.FTZ R4, R162, R4, !PT ;  /* 0x00000004a2047209 */ /* 0x000fe80007810000 */
[----:B------:R-:W-:Y:S01]  /*cae0*/  FMNMX.FTZ R4, R157, R4, !PT ;  /* 0x000000049d047209 */ /* 0x000fe20007810000 */
[----:B-1----:R-:W-:Y:S03]  /*caf0*/  FMUL.FTZ R6, R82, c[0x0][0x320] ;  /* 0x0000c80052067a20 */ /* 0x002fe60000410000 */
[----:B------:R-:W-:Y:S01]  /*cb00*/  FMNMX.FTZ R4, R87, R4, !PT ;  /* 0x0000000457047209 */ /* 0x000fe20007810000 */
[----:B------:R1:W-:Y:S03]  /*cb10*/  MUFU.TANH R29, R6 ;  /* 0x00000006001d7308 */ /* 0x0003e60000002400 */
[----:B------:R-:W-:Y:S01]  /*cb20*/  FMNMX.FTZ R4, R24, R4, !PT ;  /* 0x0000000418047209 */ /* 0x000fe20007810000 */
[----:B----4-:R-:W-:Y:S03]  /*cb30*/  FMUL.FTZ R0, R37, c[0x0][0x320] ;  /* 0x0000c80025007a20 */ /* 0x010fe60000410000 */
[----:B------:R-:W-:Y:S01]  /*cb40*/  FMNMX.FTZ R4, R176, R4, !PT ;  /* 0x00000004b0047209 */ /* 0x000fe20007810000 */
[----:B------:R-:W4:Y:S02]  /*cb50*/  LDL R37, [R1+0x24] ;  /* 0x0000240001257983 */ /* 0x000f240000100800 */
[----:B------:R5:W-:Y:S01]  /*cb60*/  MUFU.TANH R182, R0 ;  /* 0x0000000000b67308 */ /* 0x000be20000002400 */
[----:B------:R-:W-:Y:S04]  /*cb70*/  FMNMX.FTZ R4, R25, R4, !PT ;  /* 0x0000000419047209 */ /* 0x000fe80007810000 */
[----:B------:R-:W-:Y:S01]  /*cb80*/  FMNMX.FTZ R4, R26, R4, !PT ;  /* 0x000000041a047209 */ /* 0x000fe20007810000 */
[----:B-1----:R-:W-:Y:S04]  /*cb90*/  FMUL.FTZ R6, R83, c[0x0][0x320] ;  /* 0x0000c80053067a20 */ /* 0x002fe80000410000 */
[----:B------:R1:W-:Y:S01]  /*cba0*/  MUFU.TANH R41, R6 ;  /* 0x0000000600297308 */ /* 0x0003e20000002400 */
[----:B-----5:R-:W-:Y:S09]  /*cbb0*/  FMUL.FTZ R0, R38, c[0x0][0x320] ;  /* 0x0000c80026007a20 */ /* 0x020ff20000410000 */
[----:B------:R5:W2:Y:S01]  /*cbc0*/  MUFU.TANH R185, R0 ;  /* 0x0000000000b97308 */ /* 0x000aa20000002400 */
[----:B-1----:R-:W-:Y:S04]  /*cbd0*/  FMNMX.FTZ R6, R169, R85, !PT ;  /* 0x00000055a9067209 */ /* 0x002fe80007810000 */
[----:B------:R-:W-:Y:S04]  /*cbe0*/  FMNMX.FTZ R6, R168, R6, !PT ;  /* 0x00000006a8067209 */ /* 0x000fe80007810000 */
[----:B------:R-:W-:Y:S01]  /*cbf0*/  FMNMX.FTZ R7, R158, R6, !PT ;  /* 0x000000069e077209 */ /* 0x000fe20007810000 */
[----:B-----5:R-:W-:Y:S01]  /*cc00*/  FMUL.FTZ R0, R39, c[0x0][0x320] ;  /* 0x0000c80027007a20 */ /* 0x020fe20000410000 */
[----:B--2---:R-:W-:Y:S03]  /*cc10*/  FMNMX.FTZ R5, R185, R5, !PT ;  /* 0x00000005b9057209 */ /* 0x004fe60007810000 */
        /* <DEDUP_REMOVED lines=23> */
[----:B------:R1:W-:Y:S01]  /*cd90*/  MUFU.TANH R178, R0 ;  /* 0x0000000000b27308 */ /* 0x0003e20000002400 */
[C---:B----4-:R-:W-:Y:S02]  /*cda0*/  ISETP.GT.AND P0, PT, R212.reuse, R37, PT ;  /* 0x00000025d400720c */ /* 0x050fe40003f04270 */
[----:B------:R-:W-:Y:S01]  /*cdb0*/  IADD3 R212, R212, -0x1, RZ ;  /* 0xffffffffd4d47810 */ /* 0x000fe20007ffe0ff */
[----:B-1----:R-:W-:Y:S06]  /*cdc0*/  FMUL.FTZ R0, R50, c[0x0][0x320] ;  /* 0x0000c80032007a20 */ /* 0x002fec0000410000 */
        /* <DEDUP_REMOVED lines=18> */
[----:B------:R1:W2:Y:S02]  /*cef0*/  MUFU.TANH R216, R0 ;  /* 0x0000000000d87308 */ /* 0x0002a40000002400 */
[----:B-1----:R-:W-:Y:S01]  /*cf00*/  FMUL.FTZ R0, R60, c[0x0][0x320] ;  /* 0x0000c8003c007a20 */ /* 0x002fe20000410000 */
[----:B--2---:R-:W-:Y:S07]  /*cf10*/  MOV R155, R216 ;  /* 0x000000d8009b7202 */ /* 0x004fee0000000f00 */
        /* <DEDUP_REMOVED lines=17> */
[----:B------:R-:W4:Y:S01]  /*d030*/  SHFL.BFLY PT, R9, R6, 0x2, 0x1f ;  /* 0x0c401f0006097f89 */ /* 0x000f2200000e0000 */
[----:B-1----:R-:W-:Y:S04]  /*d040*/  FMUL.FTZ R0, R65, c[0x0][0x320] ;  /* 0x0000c80041007a20 */ /* 0x002fe80000410000 */
[----:B------:R1:W-:Y:S01]  /*d050*/  MUFU.TANH R245, R0 ;  /* 0x0000000000f57308 */ /* 0x0003e20000002400 */
[----:B--2---:R-:W-:Y:S02]  /*d060*/  FMNMX.FTZ R7, R181, R4, !PT ;  /* 0x00000004b5077209 */ /* 0x004fe40007810000 */
[----:B----4-:R-:W-:Y:S05]  /*d070*/  FMNMX.FTZ R6, R6, R9, !PT ;  /* 0x0000000906067209 */ /* 0x010fea0007810000 */
[----:B------:R-:W2:Y:S01]  /*d080*/  SHFL.BFLY PT, R9, R6, 0x1, 0x1f ;  /* 0x0c201f0006097f89 */ /* 0x000ea200000e0000 */
[----:B-1----:R-:W-:Y:S04]  /*d090*/  FMUL.FTZ R0, R66, c[0x0][0x320] ;  /* 0x0000c80042007a20 */ /* 0x002fe80000410000 */
[----:B------:R1:W4:Y:S02]  /*d0a0*/  MUFU.TANH R248, R0 ;  /* 0x0000000000f87308 */ /* 0x0003240000002400 */
[----:B-1----:R-:W-:Y:S01]  /*d0b0*/  FMUL.FTZ R0, R67, c[0x0][0x320] ;  /* 0x0000c80043007a20 */ /* 0x002fe20000410000 */
[----:B----4-:R-:W-:Y:S07]  /*d0c0*/  FMNMX.FTZ R5, R248, R5, !PT ;  /* 0x00000005f8057209 */ /* 0x010fee0007810000 */
[----:B------:R1:W4:Y:S02]  /*d0d0*/  MUFU.TANH R251, R0 ;  /* 0x0000000000fb7308 */ /* 0x0003240000002400 */
[----:B-1----:R-:W-:Y:S01]  /*d0e0*/  FMUL.FTZ R0, R68, c[0x0][0x320] ;  /* 0x0000c80044007a20 */ /* 0x002fe20000410000 */
[----:B----4-:R-:W-:Y:S07]  /*d0f0*/  FMNMX.FTZ R5, R251, R5, !PT ;  /* 0x00000005fb057209 */ /* 0x010fee0007810000 */
[----:B------:R1:W-:Y:S02]  /*d100*/  MUFU.TANH R193, R0 ;  /* 0x0000000000c17308 */ /* 0x0003e40000002400 */
[----:B-1----:R-:W-:Y:S08]  /*d110*/  FMUL.FTZ R0, R69, c[0x0][0x320] ;  /* 0x0000c80045007a20 */ /* 0x002ff00000410000 */
[----:B------:R1:W-:Y:S02]  /*d120*/  MUFU.TANH R215, R0 ;  /* 0x0000000000d77308 */ /* 0x0003e40000002400 */
[----:B-1----:R-:W-:Y:S08]  /*d130*/  FMUL.FTZ R0, R70, c[0x0][0x320] ;  /* 0x0000c80046007a20 */ /* 0x002ff00000410000 */
[----:B------:R1:W4:Y:S02]  /*d140*/  MUFU.TANH R40, R0 ;  /* 0x0000000000287308 */ /* 0x0003240000002400 */
[----:B-1----:R-:W-:Y:S01]  /*d150*/  FMUL.FTZ R0, R71, c[0x0][0x320] ;  /* 0x0000c80047007a20 */ /* 0x002fe20000410000 */
[----:B--2---:R-:W-:Y:S02]  /*d160*/  FMNMX.FTZ R71, R6, R9, !PT ;  /* 0x0000000906477209 */ /* 0x004fe40007810000 */
[----:B----4-:R-:W-:Y:S05]  /*d170*/  FMNMX.FTZ R5, R40, R5, !PT ;  /* 0x0000000528057209 */ /* 0x010fea0007810000 */
        /* <DEDUP_REMOVED lines=25> */
[----:B------:R-:W-:Y:S04]  /*d310*/  FMNMX.FTZ R0, R215, R0, !PT ;  /* 0x00000000d7007209 */ /* 0x000fe80007810000 */
        /* <DEDUP_REMOVED lines=8> */
[----:B------:R2:W4:Y:S03]  /*d3a0*/  MUFU.TANH R75, R7 ;  /* 0x00000007004b7308 */ /* 0x0005260000002400 */
[----:B------:R-:W-:Y:S04]  /*d3b0*/  FMNMX.FTZ R0, R250, R0, !PT ;  /* 0x00000000fa007209 */ /* 0x000fe80007810000 */
[----:B------:R-:W-:Y:S02]  /*d3c0*/  FMNMX.FTZ R0, R252, R0, !PT ;  /* 0x00000000fc007209 */ /* 0x000fe40007810000 */
[----:B-1----:R-:W-:Y:S02]  /*d3d0*/  FMNMX.FTZ R73, R4, R10, !PT ;  /* 0x0000000a04497209 */ /* 0x002fe40007810000 */
[----:B--2---:R-:W-:Y:S01]  /*d3e0*/  FMNMX.FTZ R7, R192, R0, !PT ;  /* 0x00000000c0077209 */ /* 0x004fe20007810000 */
[----:B------:R-:W-:Y:S02]  /*d3f0*/  FMUL.FTZ R0, R79, c[0x0][0x320] ;  /* 0x0000c8004f007a20 */ /* 0x000fe40000410000 */
[----:B------:R-:W-:Y:S01]  /*d400*/  FMUL.FTZ R78, R73, c[0x0][0x2d0] ;  /* 0x0000b400494e7a20 */ /* 0x000fe20000410000 */
[----:B------:R-:W-:Y:S01]  /*d410*/  FMNMX.FTZ R7, R155, R7, !PT ;  /* 0x000000079b077209 */ /* 0x000fe20007810000 */
[----:B------:R1:W2:Y:S01]  /*d420*/  MUFU.TANH R76, R0 ;  /* 0x00000000004c7308 */ /* 0x0002a20000002400 */
[----:B------:R-:W-:Y:S02]  /*d430*/  FMUL.FTZ R79, R72, c[0x0][0x2d0] ;  /* 0x0000b400484f7a20 */ /* 0x000fe40000410000 */
[----:B-1----:R-:W-:Y:S01]  /*d440*/  FMNMX.FTZ R0, R153, R7, !PT ;  /* 0x0000000799007209 */ /* 0x002fe20007810000 */
[----:B------:R-:W-:Y:S03]  /*d450*/  FFMA.FTZ R7, R20, c[0x0][0x2d0], -R78 ;  /* 0x0000b40014077a23 */ /* 0x000fe6000001084e */
[----:B------:R-:W-:Y:S03]  /*d460*/  FMNMX.FTZ R4, R152, R0, !PT ;  /* 0x0000000098047209 */ /* 0x000fe60007810000 */
[----:B------:R1:W-:Y:S01]  /*d470*/  MUFU.EX2 R225, R7 ;  /* 0x0000000700e17308 */ /* 0x0003e20000000800 */
[----:B------:R-:W-:Y:S01]  /*d480*/  FADD.FTZ R0, -R73, R2 ;  /* 0x0000000249007221 */ /* 0x000fe20000010100 */
[----:B------:R-:W-:Y:S03]  /*d490*/  FMNMX.FTZ R4, R33, R4, !PT ;  /* 0x0000000421047209 */ /* 0x000fe60007810000 */
[----:B------:R-:W-:Y:S01]  /*d4a0*/  FMUL.FTZ R2, R0, c[0x0][0x2d0] ;  /* 0x0000b40000027a20 */ /* 0x000fe20000410000 */
[----:B------:R-:W-:Y:S01]  /*d4b0*/  FMNMX.FTZ R0, R154, R4, !PT ;  /* 0x000000049a007209 */ /* 0x000fe20007810000 */
[--C-:B------:R-:W-:Y:S01]  /*d4c0*/  FFMA.FTZ R4, R160, c[0x0][0x2d0], -R78.reuse ;  /* 0x0000b400a0047a23 */ /* 0x100fe2000001084e */
[----:B------:R-:W-:Y:S02]  /*d4d0*/  MOV R160, R41 ;  /* 0x0000002900a07202 */ /* 0x000fe40000000f00 */
[----:B------:R5:W3:Y:S01]  /*d4e0*/  MUFU.EX2 R74, R2 ;  /* 0x00000002004a7308 */ /* 0x000ae20000000800 */
[----:B----4-:R-:W-:Y:S04]  /*d4f0*/  FMNMX.FTZ R0, R75, R0, !PT ;  /* 0x000000004b007209 */ /* 0x010fe80007810000 */
[----:B--2---:R-:W-:Y:S05]  /*d500*/  FMNMX.FTZ R0, R76, R0, !PT ;  /* 0x000000004c007209 */ /* 0x004fea0007810000 */
[----:B------:R-:W-:Y:S01]  /*d510*/  MUFU.EX2 R230, R4 ;  /* 0x0000000400e67308 */ /* 0x000fe20000000800 */
[----:B-1----:R-:W-:Y:S01]  /*d520*/  @P0 MOV R7, c[0x0][0x1e4] ;  /* 0x0000790000070a02 */ /* 0x002fe20000000f00 */
[----:B-----5:R-:W-:Y:S02]  /*d530*/  FADD.FTZ R2, -R72, R3 ;  /* 0x0000000348027221 */ /* 0x020fe40000010100 */
[----:B------:R-:W1:Y:S01]  /*d540*/  SHFL.BFLY PT, R3, R0, 0x2, 0x1f ;  /* 0x0c401f0000037f89 */ /* 0x000e6200000e0000 */
[----:B---3--:R-:W-:Y:S02]  /*d550*/  FMUL.FTZ R48, R74, R132 ;  /* 0x000000844a307220 */ /* 0x008fe40000410000 */
[----:B------:R-:W-:Y:S02]  /*d560*/  FMUL.FTZ R2, R2, c[0x0][0x2d0] ;  /* 0x0000b40002027a20 */ /* 0x000fe40000410000 */
[----:B------:R-:W-:Y:S02]  /*d570*/  FMUL.FTZ R49, R74, R133 ;  /* 0x000000854a317220 */ /* 0x000fe40000410000 */
[----:B------:R2:W3:Y:S01]  /*d580*/  MUFU.EX2 R69, R2 ;  /* 0x0000000200457308 */ /* 0x0004e20000000800 */
[----:B-1----:R-:W-:Y:S01]  /*d590*/  FMNMX.FTZ R0, R0, R3, !PT ;  /* 0x0000000300007209 */ /* 0x002fe20007810000 */
[----:B------:R-:W-:Y:S08]  /*d5a0*/  FFMA.FTZ R3, R13, c[0x0][0x2d0], -R78 ;  /* 0x0000b4000d037a23 */ /* 0x000ff0000001084e */
[----:B------:R1:W-:Y:S01]  /*d5b0*/  MUFU.EX2 R238, R3 ;  /* 0x0000000300ee7308 */ /* 0x0003e20000000800 */
[----:B--2---:R-:W-:Y:S02]  /*d5c0*/  FADD.FTZ R2, -R71, R84 ;  /* 0x0000005447027221 */ /* 0x004fe40000010100 */
[C---:B---3--:R-:W-:Y:S02]  /*d5d0*/  FMUL.FTZ R50, R69.reuse, R134 ;  /* 0x0000008645327220 */ /* 0x048fe40000410000 */
[----:B------:R-:W-:Y:S02]  /*d5e0*/  FMUL.FTZ R2, R2, c[0x0][0x2d0] ;  /* 0x0000b40002027a20 */ /* 0x000fe40000410000 */
[----:B------:R-:W-:Y:S03]  /*d5f0*/  FMUL.FTZ R51, R69, R135 ;  /* 0x0000008745337220 */ /* 0x000fe60000410000 */
[----:B------:R2:W3:Y:S01]  /*d600*/  MUFU.EX2 R68, R2 ;  /* 0x0000000200447308 */ /* 0x0004e20000000800 */
[--C-:B-1----:R-:W-:Y:S09]  /*d610*/  FFMA.FTZ R3, R163, c[0x0][0x2d0], -R79.reuse ;  /* 0x0000b400a3037a23 */ /* 0x102ff2000001084f */
[----:B------:R1:W-:Y:S01]  /*d620*/  MUFU.EX2 R231, R3 ;  /* 0x0000000300e77308 */ /* 0x0003e20000000800 */
[--C-:B--2---:R-:W-:Y:S02]  /*d630*/  FFMA.FTZ R2, R156, c[0x0][0x2d0], -R78.reuse ;  /* 0x0000b4009c027a23 */ /* 0x104fe4000001084e */
[C---:B---3--:R-:W-:Y:S07]  /*d640*/  FMUL.FTZ R13, R68.reuse, R97 ;  /* 0x00000061440d7220 */ /* 0x048fee0000410000 */
[----:B------:R2:W3:Y:S01]  /*d650*/  MUFU.EX2 R237, R2 ;  /* 0x0000000200ed7308 */ /* 0x0004e20000000800 */
[----:B------:R-:W-:Y:S02]  /*d660*/  FMUL.FTZ R156, R71, c[0x0][0x2d0] ;  /* 0x0000b400479c7a20 */ /* 0x000fe40000410000 */
[C---:B------:R-:W-:Y:S02]  /*d670*/  FMUL.FTZ R41, R68.reuse, R125 ;  /* 0x0000007d44297220 */ /* 0x040fe40000410000 */
[C---:B------:R-:W-:Y:S02]  /*d680*/  FMUL.FTZ R45, R68.reuse, R129 ;  /* 0x00000081442d7220 */ /* 0x040fe40000410000 */
[C---:B------:R-:W-:Y:S02]  /*d690*/  FMUL.FTZ R57, R68.reuse, R141 ;  /* 0x0000008d44397220 */ /* 0x040fe40000410000 */
[C---:B------:R-:W-:Y:S02]  /*d6a0*/  FMUL.FTZ R56, R68.reuse, R140 ;  /* 0x0000008c44387220 */ /* 0x040fe40000410000 */
[C---:B------:R-:W-:Y:S02]  /*d6b0*/  FMUL.FTZ R60, R68.reuse, R144 ;  /* 0x00000090443c7220 */ /* 0x040fe40000410000 */
[----:B------:R-:W-:Y:S02]  /*d6c0*/  FMUL.FTZ R61, R68, R145 ;  /* 0x00000091443d7220 */ /* 0x000fe40000410000 */
[--C-:B-1----:R-:W-:Y:S01]  /*d6d0*/  FFMA.FTZ R3, R161, c[0x0][0x2d0], -R79.reuse ;  /* 0x0000b400a1037a23 */ /* 0x102fe2000001084f */
[----:B------:R-:W-:Y:S03]  /*d6e0*/  MOV R161, R31 ;  /* 0x0000001f00a17202 */ /* 0x000fe60000000f00 */
[----:B------:R1:W4:Y:S01]  /*d6f0*/  MUFU.EX2 R233, R3 ;  /* 0x0000000300e97308 */ /* 0x0003220000000800 */
[----:B--2---:R-:W-:Y:S01]  /*d700*/  FFMA.FTZ R2, R86, c[0x0][0x2d0], -R78 ;  /* 0x0000b40056027a23 */ /* 0x004fe2000001084e */
[----:B---3--:R-:W-:Y:S08]  /*d710*/  F2FP.PACK_AB R80, R237, R230 ;  /* 0x000000e6ed50723e */ /* 0x008ff000000000ff */
[----:B------:R2:W3:Y:S01]  /*d720*/  MUFU.EX2 R236, R2 ;  /* 0x0000000200ec7308 */ /* 0x0004e20000000800 */
[--C-:B-1----:R-:W-:Y:S01]  /*d730*/  FFMA.FTZ R3, R16, c[0x0][0x2d0], -R79.reuse ;  /* 0x0000b40010037a23 */ /* 0x102fe2000001084f */
[----:B----4-:R-:W-:Y:S01]  /*d740*/  F2FP.PACK_AB R81, R233, R231 ;  /* 0x000000e7e951723e */ /* 0x010fe200000000ff */
[----:B------:R-:W-:Y:S01]  /*d750*/  FMUL.FTZ R16, R74, R100 ;  /* 0x000000644a107220 */ /* 0x000fe20000410000 */
[----:B------:R-:W-:Y:S06]  /*d760*/  MOV R100, R29 ;  /* 0x0000001d00647202 */ /* 0x000fec0000000f00 */
[----:B------:R1:W-:Y:S01]  /*d770*/  MUFU.EX2 R234, R3 ;  /* 0x0000000300ea7308 */ /* 0x0003e20000000800 */
[----:B------:R-:W-:Y:S01]  /*d780*/  FMUL.FTZ R29, R68, R113 ;  /* 0x00000071441d7220 */ /* 0x000fe20000410000 */
[----:B--2---:R-:W2:Y:S01]  /*d790*/  SHFL.BFLY PT, R2, R0, 0x1, 0x1f ;  /* 0x0c201f0000027f89 */ /* 0x004ea200000e0000 */
[----:B---3--:R-:W-:Y:S02]  /*d7a0*/  F2FP.PACK_AB R82, R238, R236 ;  /* 0x000000ecee52723e */ /* 0x008fe400000000ff */
[----:B--2---:R-:W-:Y:S01]  /*d7b0*/  FMNMX.FTZ R70, R0, R2, !PT ;  /* 0x0000000200467209 */ /* 0x004fe20007810000 */
[--C-:B------:R-:W-:Y:S01]  /*d7c0*/  FFMA.FTZ R2, R171, c[0x0][0x2d0], -R156.reuse ;  /* 0x0000b400ab027a23 */ /* 0x100fe2000001089c */
[----:B------:R-:W-:Y:S01]  /*d7d0*/  MOV R171, R193 ;  /* 0x000000c100ab7202 */ /* 0x000fe20000000f00 */
[----:B------:R-:W-:Y:S02]  /*d7e0*/  FFMA.FTZ R0, R15, c[0x0][0x2d0], -R79 ;  /* 0x0000b4000f007a23 */ /* 0x000fe4000001084f */
[----:B------:R2:W-:Y:S01]  /*d7f0*/  MUFU.EX2 R227, R2 ;  /* 0x0000000200e37308 */ /* 0x0005e20000000800 */
[----:B------:R-:W-:Y:S04]  /*d800*/  FMUL.FTZ R77, R70, c[0x0][0x2d0] ;  /* 0x0000b400464d7a20 */ /* 0x000fe80000410000 */
[--C-:B-1----:R-:W-:Y:S01]  /*d810*/  FFMA.FTZ R3, R158, c[0x0][0x2d0], -R77.reuse ;  /* 0x0000b4009e037a23 */ /* 0x102fe2000001084d */
[----:B------:R-:W-:Y:S01]  /*d820*/  MOV R158, R40 ;  /* 0x00000028009e7202 */ /* 0x000fe20000000f00 */
[----:B------:R-:W-:Y:S01]  /*d830*/  FFMA.FTZ R5, R159, c[0x0][0x2d0], -R77 ;  /* 0x0000b4009f057a23 */ /* 0x000fe2000001084d */
[----:B------:R-:W-:Y:S01]  /*d840*/  MOV R159, R33 ;  /* 0x00000021009f7202 */ /* 0x000fe20000000f00 */
[----:B------:R-:W-:Y:S01]  /*d850*/  FMUL.FTZ R33, R74, R117 ;  /* 0x000000754a217220 */ /* 0x000fe20000410000 */
[----:B------:R-:W-:Y:S01]  /*d860*/  MUFU.EX2 R174, R3 ;  /* 0x0000000300ae7308 */ /* 0x000fe20000000800 */
[----:B------:R-:W-:Y:S09]  /*d870*/  FMUL.FTZ R40, R68, R124 ;  /* 0x0000007c44287220 */ /* 0x000ff20000410000 */
[----:B------:R1:W3:Y:S01]  /*d880*/  MUFU.EX2 R175, R5 ;  /* 0x0000000500af7308 */ /* 0x0002e20000000800 */
[--C-:B--2---:R-:W-:Y:S01]  /*d890*/  FFMA.FTZ R2, R162, c[0x0][0x2d0], -R156.reuse ;  /* 0x0000b400a2027a23 */ /* 0x104fe2000001089c */
[----:B------:R-:W-:Y:S08]  /*d8a0*/  MOV R162, R27 ;  /* 0x0000001b00a27202 */ /* 0x000ff00000000f00 */
[----:B------:R2:W4:Y:S10]  /*d8b0*/  MUFU.EX2 R228, R2 ;  /* 0x0000000200e47308 */ /* 0x0005340000000800 */
[----:B------:R5:W5:Y:S01]  /*d8c0*/  MUFU.EX2 R235, R0 ;  /* 0x0000000000eb7308 */ /* 0x000b620000000800 */
[----:B-1----:R-:W-:Y:S02]  /*d8d0*/  @P0 MOV R5, R36 ;  /* 0x0000002400050202 */ /* 0x002fe40000000f00 */
[----:B---3--:R-:W-:Y:S01]  /*d8e0*/  F2FP.PACK_AB R67, R175, R174 ;  /* 0x000000aeaf43723e */ /* 0x008fe200000000ff */
[--C-:B--2---:R-:W-:Y:S01]  /*d8f0*/  FFMA.FTZ R2, R157, c[0x0][0x2d0], -R156.reuse ;  /* 0x0000b4009d027a23 */ /* 0x104fe2000001089c */
[----:B------:R-:W-:Y:S02]  /*d900*/  MOV R157, R30 ;  /* 0x0000001e009d7202 */ /* 0x000fe40000000f00 */
[----:B----4-:R-:W-:Y:S03]  /*d910*/  F2FP.PACK_AB R64, R228, R227 ;  /* 0x000000e3e440723e */ /* 0x010fe600000000ff */
[----:B------:R1:W-:Y:S01]  /*d920*/  MUFU.EX2 R229, R2 ;  /* 0x0000000200e57308 */ /* 0x0003e20000000800 */
[----:B-----5:R-:W-:Y:S01]  /*d930*/  FADD.FTZ R0, -R70, R85 ;  /* 0x0000005546007221 */ /* 0x020fe20000010100 */
[----:B------:R-:W-:Y:S03]  /*d940*/  F2FP.PACK_AB R83, R235, R234 ;  /* 0x000000eaeb53723e */ /* 0x000fe600000000ff */
[----:B------:R-:W-:Y:S06]  /*d950*/  FMUL.FTZ R0, R0, c[0x0][0x2d0] ;  /* 0x0000b40000007a20 */ /* 0x000fec0000410000 */
[----:B------:R-:W2:Y:S01]  /*d960*/  MUFU.EX2 R0, R0 ;  /* 0x0000000000007308 */ /* 0x000ea20000000800 */
[----:B-1----:R-:W-:Y:S09]  /*d970*/  FFMA.FTZ R2, R87, c[0x0][0x2d0], -R156 ;  /* 0x0000b40057027a23 */ /* 0x002ff2000001089c */
[----:B------:R1:W3:Y:S01]  /*d980*/  MUFU.EX2 R232, R2 ;  /* 0x0000000200e87308 */ /* 0x0002e20000000800 */
[C---:B--2---:R-:W-:Y:S02]  /*d990*/  FMUL.FTZ R11, R0.reuse, R95 ;  /* 0x0000005f000b7220 */ /* 0x044fe40000410000 */
[C---:B------:R-:W-:Y:S02]  /*d9a0*/  FMUL.FTZ R15, R0.reuse, R99 ;  /* 0x00000063000f7220 */ /* 0x040fe40000410000 */
[C---:B------:R-:W-:Y:S02]  /*d9b0*/  FMUL.FTZ R27, R0.reuse, R111 ;  /* 0x0000006f001b7220 */ /* 0x040fe40000410000 */
[C---:B------:R-:W-:Y:S02]  /*d9c0*/  FMUL.FTZ R30, R0.reuse, R114 ;  /* 0x00000072001e7220 */ /* 0x040fe40000410000 */
[C---:B------:R-:W-:Y:S02]  /*d9d0*/  FMUL.FTZ R31, R0.reuse, R115 ;  /* 0x00000073001f7220 */ /* 0x040fe40000410000 */
[----:B------:R-:W-:Y:S02]  /*d9e0*/  FMUL.FTZ R42, R0, R126 ;  /* 0x0000007e002a7220 */ /* 0x000fe40000410000 */
[--C-:B-1----:R-:W-:Y:S01]  /*d9f0*/  FFMA.FTZ R2, R169, c[0x0][0x2d0], -R77.reuse ;  /* 0x0000b400a9027a23 */ /* 0x102fe2000001084d */
[----:B------:R-:W-:Y:S01]  /*da00*/  MOV R169, R34 ;  /* 0x0000002200a97202 */ /* 0x000fe20000000f00 */
[C---:B------:R-:W-:Y:S01]  /*da10*/  FMUL.FTZ R34, R69.reuse, R118 ;  /* 0x0000007645227220 */ /* 0x040fe20000410000 */
[----:B---3--:R-:W-:Y:S01]  /*da20*/  F2FP.PACK_AB R66, R232, R229 ;  /* 0x000000e5e842723e */ /* 0x008fe200000000ff */
[----:B------:R1:W-:Y:S01]  /*da30*/  MUFU.EX2 R172, R2 ;  /* 0x0000000200ac7308 */ /* 0x0003e20000000800 */
[C---:B------:R-:W-:Y:S02]  /*da40*/  FMUL.FTZ R43, R0.reuse, R127 ;  /* 0x0000007f002b7220 */ /* 0x040fe40000410000 */
[C---:B------:R-:W-:Y:S02]  /*da50*/  FMUL.FTZ R46, R0.reuse, R130 ;  /* 0x00000082002e7220 */ /* 0x040fe40000410000 */
[C---:B------:R-:W-:Y:S02]  /*da60*/  FMUL.FTZ R47, R0.reuse, R131 ;  /* 0x00000083002f7220 */ /* 0x040fe40000410000 */
[C---:B------:R-:W-:Y:S02]  /*da70*/  FMUL.FTZ R59, R0.reuse, R143 ;  /* 0x0000008f003b7220 */ /* 0x040fe40000410000 */
[C---:B------:R-:W-:Y:S02]  /*da80*/  FMUL.FTZ R58, R0.reuse, R142 ;  /* 0x0000008e003a7220 */ /* 0x040fe40000410000 */
[C---:B------:R-:W-:Y:S02]  /*da90*/  FMUL.FTZ R62, R0.reuse, R146 ;  /* 0x00000092003e7220 */ /* 0x040fe40000410000 */
[----:B------:R-:W-:Y:S02]  /*daa0*/  FMUL.FTZ R63, R0, R147 ;  /* 0x00000093003f7220 */ /* 0x000fe40000410000 */
[----:B-1----:R-:W-:Y:S01]  /*dab0*/  FFMA.FTZ R2, R168, c[0x0][0x2d0], -R77 ;  /* 0x0000b400a8027a23 */ /* 0x002fe2000001084d */
[----:B------:R-:W-:Y:S01]  /*dac0*/  MOV R168, R35 ;  /* 0x0000002300a87202 */ /* 0x000fe20000000f00 */
[----:B------:R-:W-:Y:S02]  /*dad0*/  FMUL.FTZ R35, R69, R119 ;  /* 0x0000007745237220 */ /* 0x000fe40000410000 */
[----:B------:R1:W2:Y:S02]  /*dae0*/  MUFU.EX2 R173, R2 ;  /* 0x0000000200ad7308 */ /* 0x0002a40000000800 */
[----:B-1----:R-:W-:Y:S02]  /*daf0*/  @P0 SHF.R.S32.HI R2, RZ, 0x1f, R212 ;  /* 0x0000001fff020819 */ /* 0x002fe400000114d4 */
[----:B--2---:R-:W-:Y:S03]  /*db00*/  F2FP.PACK_AB R65, R173, R172 ;  /* 0x000000acad41723e */ /* 0x004fe600000000ff */
[----:B------:R-:W-:Y:S02]  /*db10*/  @P0 IMAD R4, R2, c[0x0][0x1e0], RZ ;  /* 0x0000780002040a24 */ /* 0x000fe400078e02ff */
[C---:B------:R-:W-:Y:S04]  /*db20*/  @P0 IMAD.WIDE.U32 R2, R212.reuse, c[0x0][0x1e0], RZ ;  /* 0x00007800d4020a25 */ /* 0x040fe800078e00ff */
[----:B------:R-:W-:Y:S01]  /*db30*/  @P0 IMAD R6, R212, c[0x0][0x1e4], R4 ;  /* 0x00007900d4060a24 */ /* 0x000fe200078e0204 */
[----:B------:R-:W-:Y:S04]  /*db40*/  @P0 MOV R4, R22 ;  /* 0x0000001600040202 */ /* 0x000fe80000000f00 */
[----:B------:R-:W-:Y:S01]  /*db50*/  @P0 IADD3 R3, R3, R6, RZ ;  /* 0x0000000603030210 */ /* 0x000fe20007ffe0ff */
[----:B------:R-:W-:Y:S02]  /*db60*/  FFMA.FTZ R6, R19, c[0x0][0x2d0], -R78 ;  /* 0x0000b40013067a23 */ /* 0x000fe4000001084e */
[----:B------:R-:W-:Y:S01]  /*db70*/  @P0 IMAD.WIDE.U32 R4, R2, 0x50, R4 ;  /* 0x0000005002040825 */ /* 0x000fe200078e0004 */
[----:B------:R-:W-:Y:S01]  /*db80*/  @P0 MOV R2, c[0x0][0x1e0] ;  /* 0x0000780000020a02 */ /* 0x000fe20000000f00 */
[----:B------:R1:W-:Y:S02]  /*db90*/  MUFU.EX2 R226, R6 ;  /* 0x0000000600e27308 */ /* 0x0003e40000000800 */
[----:B------:R-:W-:Y:S01]  /*dba0*/  FMUL.FTZ R19, R69, R103 ;  /* 0x0000006745137220 */ /* 0x000fe20000410000 */
[----:B------:R-:W-:Y:S02]  /*dbb0*/  @P0 LEA R8, P1, R4, c[0x0][0x1c8], 0x1 ;  /* 0x0000720004080a11 */ /* 0x000fe400078208ff */
[C---:B------:R-:W-:Y:S02]  /*dbc0*/  @P0 SHF.L.U64.HI R10, R2.reuse, 0x5, R7 ;  /* 0x00000005020a0819 */ /* 0x040fe40000010207 */
[----:B------:R-:W-:Y:S01]  /*dbd0*/  MOV R103, R192 ;  /* 0x000000c000677202 */ /* 0x000fe20000000f00 */
[----:B-1----:R-:W-:Y:S01]  /*dbe0*/  @P0 IMAD R6, R3, 0x50, RZ ;  /* 0x0000005003060824 */ /* 0x002fe200078e02ff */
[----:B------:R-:W-:Y:S04]  /*dbf0*/  @P0 SHF.L.U32 R3, R2, 0x5, RZ ;  /* 0x0000000502030819 */ /* 0x000fe800000006ff */
[----:B------:R-:W-:Y:S02]  /*dc00*/  @P0 IADD3 R5, R5, R6, RZ ;  /* 0x0000000605050210 */ /* 0x000fe40007ffe0ff */
[-C--:B------:R-:W-:Y:S02]  /*dc10*/  @P0 IADD3 R6, P3, R8, R3.reuse, RZ ;  /* 0x0000000308060210 */ /* 0x080fe40007f7e0ff */
[----:B------:R-:W-:Y:S01]  /*dc20*/  @P0 LEA.HI.X R9, R4, c[0x0][0x1cc], R5, 0x1, P1 ;  /* 0x0000730004090a11 */ /* 0x000fe200008f0c05 */
[--C-:B------:R-:W-:Y:S01]  /*dc30*/  FFMA.FTZ R5, R14, c[0x0][0x2d0], -R78.reuse ;  /* 0x0000b4000e057a23 */ /* 0x100fe2000001084e */
[-C--:B------:R-:W-:Y:S01]  /*dc40*/  @P0 IADD3 R4, P2, R6, R3.reuse, RZ ;  /* 0x0000000306040210 */ /* 0x080fe20007f5e0ff */
[----:B------:R-:W-:Y:S01]  /*dc50*/  FMUL.FTZ R14, R0, R98 ;  /* 0x00000062000e7220 */ /* 0x000fe20000410000 */
[-C--:B------:R-:W-:Y:S01]  /*dc60*/  @P0 IADD3.X R7, R9, R10.reuse, RZ, P3, !PT ;  /* 0x0000000a09070210 */ /* 0x080fe20001ffe4ff */
[----:B------:R1:W-:Y:S01]  /*dc70*/  MUFU.EX2 R224, R5 ;  /* 0x0000000500e07308 */ /* 0x0003e20000000800 */
[----:B------:R2:W-:Y:S01]  /*dc80*/  @P0 LDGSTS.E.BYPASS.LTC128B.128 [R213+0x2900], [R8.64], !P6 ;  /* 0x0290000008d50fae */ /* 0x0005e2000f101d48 */
[-C--:B------:R-:W-:Y:S07]  /*dc90*/  @P0 IADD3 R2, P1, R4, R3.reuse, RZ ;  /* 0x0000000304020210 */ /* 0x080fee0007f3e0ff */
[----:B------:R3:W-:Y:S01]  /*dca0*/  @P0 LDGSTS.E.BYPASS.LTC128B.128 [R213+0x3100], [R6.64], !P6 ;  /* 0x0310000006d50fae */ /* 0x0007e2000f101d48 */
[-C--:B-1----:R-:W-:Y:S02]  /*dcb0*/  @P0 IADD3.X R5, R7, R10.reuse, RZ, P2, !PT ;  /* 0x0000000a07050210 */ /* 0x082fe400017fe4ff */
[----:B--2---:R-:W-:Y:S05]  /*dcc0*/  @P0 IADD3 R8, P2, R2, R3, RZ ;  /* 0x0000000302080210 */ /* 0x004fea0007f5e0ff */
[----:B------:R1:W-:Y:S01]  /*dcd0*/  @P0 LDGSTS.E.BYPASS.LTC128B.128 [R213+0x3900], [R4.64], !P6 ;  /* 0x0390000004d50fae */ /* 0x0003e2000f101d48 */
[----:B------:R-:W-:Y:S01]  /*dce0*/  @P0 IADD3.X R3, R5, R10, RZ, P1, !PT ;  /* 0x0000000a05030210 */ /* 0x000fe20000ffe4ff */
[----:B------:R-:W-:Y:S02]  /*dcf0*/  FFMA.FTZ R9, R12, c[0x0][0x2d0], -R78 ;  /* 0x0000b4000c097a23 */ /* 0x000fe4000001084e */
[----:B------:R-:W-:Y:S02]  /*dd00*/  FMUL.FTZ R12, R68, R96 ;  /* 0x00000060440c7220 */ /* 0x000fe40000410000 */
[----:B------:R2:W-:Y:S01]  /*dd10*/  MUFU.EX2 R223, R9 ;  /* 0x0000000900df7308 */ /* 0x0005e20000000800 */
[C---:B---3--:R-:W-:Y:S01]  /*dd20*/  FMUL.FTZ R6, R69.reuse, R90 ;  /* 0x0000005a45067220 */ /* 0x048fe20000410000 */
[----:B------:R3:W-:Y:S01]  /*dd30*/  @P0 LDGSTS.E.BYPASS.LTC128B.128 [R213+0x4100], [R2.64], !P6 ;  /* 0x0410000002d50fae */ /* 0x0007e2000f101d48 */
[----:B------:R-:W-:Y:S02]  /*dd40*/  FMUL.FTZ R7, R69, R91 ;  /* 0x0000005b45077220 */ /* 0x000fe40000410000 */
[--C-:B-1----:R-:W-:Y:S02]  /*dd50*/  FFMA.FTZ R4, R21, c[0x0][0x2d0], -R79.reuse ;  /* 0x0000b40015047a23 */ /* 0x102fe4000001084f */
[----:B------:R-:W-:Y:S01]  /*dd60*/  FMUL.FTZ R5, R74, R89 ;  /* 0x000000594a057220 */ /* 0x000fe20000410000 */
[----:B--2---:R-:W-:Y:S02]  /*dd70*/  @P0 IADD3.X R9, R3, R10, RZ, P2, !PT ;  /* 0x0000000a03090210 */ /* 0x004fe400017fe4ff */
[----:B------:R1:W-:Y:S01]  /*dd80*/  MUFU.EX2 R219, R4 ;  /* 0x0000000400db7308 */ /* 0x0003e20000000800 */
[----:B------:R-:W-:Y:S02]  /*dd90*/  FMUL.FTZ R10, R0, R94 ;  /* 0x0000005e000a7220 */ /* 0x000fe40000410000 */
[--C-:B---3--:R-:W-:Y:S01]  /*dda0*/  FFMA.FTZ R2, R170, c[0x0][0x2d0], -R79.reuse ;  /* 0x0000b400aa027a23 */ /* 0x108fe2000001084f */
[----:B------:R-:W-:Y:S01]  /*ddb0*/  MOV R170, R215 ;  /* 0x000000d700aa7202 */ /* 0x000fe20000000f00 */
[----:B------:R2:W-:Y:S01]  /*ddc0*/  @P0 LDGSTS.E.BYPASS.LTC128B.128 [R213+0x4900], [R8.64], !P6 ;  /* 0x0490000008d50fae */ /* 0x0005e2000f101d48 */
[--C-:B------:R-:W-:Y:S04]  /*ddd0*/  FFMA.FTZ R3, R249, c[0x0][0x2d0], -R79.reuse ;  /* 0x0000b400f9037a23 */ /* 0x100fe8000001084f */
[----:B------:R3:W-:Y:S03]  /*dde0*/  MUFU.EX2 R220, R2 ;  /* 0x0000000200dc7308 */ /* 0x0007e60000000800 */
[----:B------:R-:W4:Y:S08]  /*ddf0*/  LDSM.16.MT88.4 R20, [R197] ;  /* 0x00000000c514783b */ /* 0x000f300000004200 */
[----:B------:R-:W5:Y:S01]  /*de00*/  LDSM.16.MT88.4 R36, [R201] ;  /* 0x00000000c924783b */ /* 0x000f620000004200 */
[----:B-1----:R-:W-:Y:S07]  /*de10*/  FMUL.FTZ R4, R74, R88 ;  /* 0x000000584a047220 */ /* 0x002fee0000410000 */
[----:B------:R-:W1:Y:S01]  /*de20*/  LDSM.16.MT88.4 R52, [R198] ;  /* 0x00000000c634783b */ /* 0x000e620000004200 */
[----:B--2---:R-:W-:Y:S02]  /*de30*/  FMUL.FTZ R8, R68, R92 ;  /* 0x0000005c44087220 */ /* 0x004fe40000410000 */
[--C-:B---3--:R-:W-:Y:S02]  /*de40*/  FFMA.FTZ R2, R18, c[0x0][0x2d0], -R79.reuse ;  /* 0x0000b40012027a23 */ /* 0x108fe4000001084f */
[----:B------:R-:W-:Y:S03]  /*de50*/  FMUL.FTZ R9, R68, R93 ;  /* 0x0000005d44097220 */ /* 0x000fe60000410000 */
[----:B------:R-:W2:Y:S01]  /*de60*/  LDSM.16.MT88.4 R84, [R200] ;  /* 0x00000000c854783b */ /* 0x000ea20000004200 */
[----:B------:R3:W-:Y:S01]  /*de70*/  MUFU.EX2 R221, R2 ;  /* 0x0000000200dd7308 */ /* 0x0007e20000000800 */
[----:B------:R-:W-:Y:S01]  /*de80*/  FMUL.FTZ R18, R69, R102 ;  /* 0x0000006645127220 */ /* 0x000fe20000410000 */
[----:B------:R-:W-:Y:S05]  /*de90*/  MOV R102, R191 ;  /* 0x000000bf00667202 */ /* 0x000fea0000000f00 */
[----:B------:R-:W1:Y:S01]  /*dea0*/  LDSM.16.MT88.4 R88, [R197+0x800] ;  /* 0x00080000c558783b */ /* 0x000e620000004200 */
[-C--:B----4-:R-:W-:Y:S07]  /*deb0*/  HMMA.16816.F32 R4, R80, R20.reuse, R4 ;  /* 0x000000145004723c */ /* 0x090fee0000001804 */
[----:B------:R-:W4:Y:S01]  /*dec0*/  LDSM.16.MT88.4 R92, [R201+0x800] ;  /* 0x00080000c95c783b */ /* 0x000f220000004200 */
[C---:B------:R-:W-:Y:S07]  /*ded0*/  HMMA.16816.F32 R8, R64.reuse, R20, R8 ;  /* 0x000000144008723c */ /* 0x040fee0000001808 */
[----:B------:R-:W1:Y:S01]  /*dee0*/  LDSM.16.MT88.4 R96, [R198+0x800] ;  /* 0x00080000c660783b */ /* 0x000e620000004200 */
[----:B---3--:R-:W-:Y:S04]  /*def0*/  FFMA.FTZ R2, R17, c[0x0][0x2d0], -R79 ;  /* 0x0000b40011027a23 */ /* 0x008fe8000001084f */
[C---:B------:R-:W-:Y:S01]  /*df00*/  FMUL.FTZ R17, R74.reuse, R101 ;  /* 0x000000654a117220 */ /* 0x040fe20000410000 */
[----:B------:R-:W-:Y:S01]  /*df10*/  MOV R101, R189 ;  /* 0x000000bd00657202 */ /* 0x000fe20000000f00 */
[-C--:B------:R-:W-:Y:S01]  /*df20*/  HMMA.16816.F32 R12, R64, R22.reuse, R12 ;  /* 0x00000016400c723c */ /* 0x080fe2000000180c */
[----:B------:R3:W-:Y:S01]  /*df30*/  MUFU.EX2 R222, R2 ;  /* 0x0000000200de7308 */ /* 0x0007e20000000800 */
[----:B------:R-:W-:Y:S01]  /*df40*/  LDSM.16.MT88.4 R132, [R198+0x2000] ;  /* 0x00200000c684783b */ /* 0x000fe20000004200 */
[C---:B------:R-:W-:Y:S01]  /*df50*/  FMUL.FTZ R21, R74.reuse, R105 ;  /* 0x000000694a157220 */ /* 0x040fe20000410000 */
[----:B------:R-:W-:Y:S01]  /*df60*/  MOV R105, R214 ;  /* 0x000000d600697202 */ /* 0x000fe20000000f00 */
[----:B------:R-:W-:Y:S01]  /*df70*/  FMUL.FTZ R20, R74, R104 ;  /* 0x000000684a147220 */ /* 0x000fe20000410000 */
[----:B------:R-:W-:Y:S02]  /*df80*/  MOV R104, R188 ;  /* 0x000000bc00687202 */ /* 0x000fe40000000f00 */
[C---:B------:R-:W-:Y:S02]  /*df90*/  HMMA.16816.F32 R16, R80.reuse, R22, R16 ;  /* 0x000000165010723c */ /* 0x040fe40000001810 */
[----:B------:R-:W0:Y:S05]  /*dfa0*/  LDGDEPBAR ;  /* 0x00000000000079af */ /* 0x000e2a0000000000 */
[C---:B------:R-:W-:Y:S02]  /*dfb0*/  FMUL.FTZ R22, R69.reuse, R106 ;  /* 0x0000006a45167220 */ /* 0x040fe40000410000 */
[----:B------:R-:W-:Y:S07]  /*dfc0*/  FMUL.FTZ R23, R69, R107 ;  /* 0x0000006b45177220 */ /* 0x000fee0000410000 */
[-C--:B-----5:R-:W-:Y:S03]  /*dfd0*/  HMMA.16816.F32 R20, R80, R36.reuse, R20 ;  /* 0x000000245014723c */ /* 0x0a0fe60000001814 */
[--C-:B---3--:R-:W-:Y:S02]  /*dfe0*/  FFMA.FTZ R2, R24, c[0x0][0x2d0], -R156.reuse ;  /* 0x0000b40018027a23 */ /* 0x108fe4000001089c */
[----:B------:R-:W-:Y:S02]  /*dff0*/  FMUL.FTZ R24, R68, R108 ;  /* 0x0000006c44187220 */ /* 0x000fe40000410000 */
[----:B------:R3:W-:Y:S02]  /*e000*/  MUFU.EX2 R218, R2 ;  /* 0x0000000200da7308 */ /* 0x0007e40000000800 */
[--C-:B---3--:R-:W-:Y:S03]  /*e010*/  FFMA.FTZ R2, R176, c[0x0][0x2d0], -R156.reuse ;  /* 0x0000b400b0027a23 */ /* 0x108fe6000001089c */
[----:B------:R-:W-:Y:S01]  /*e020*/  MOV R176, R32 ;  /* 0x0000002000b07202 */ /* 0x000fe20000000f00 */
[----:B------:R-:W-:Y:S04]  /*e030*/  FMUL.FTZ R32, R74, R116 ;  /* 0x000000744a207220 */ /* 0x000fe80000410000 */
[----:B------:R3:W5:Y:S01]  /*e040*/  MUFU.EX2 R217, R2 ;  /* 0x0000000200d97308 */ /* 0x0007620000000800 */
[----:B------:R-:W-:Y:S01]  /*e050*/  LDSM.16.MT88.4 R116, [R201+0x2000] ;  /* 0x00200000c974783b */ /* 0x000fe20000004200 */
[--C-:B---3--:R-:W-:Y:S02]  /*e060*/  FFMA.FTZ R2, R25, c[0x0][0x2d0], -R156.reuse ;  /* 0x0000b40019027a23 */ /* 0x108fe4000001089c */
[----:B------:R-:W-:Y:S06]  /*e070*/  FMUL.FTZ R25, R68, R109 ;  /* 0x0000006d44197220 */ /* 0x000fec0000410000 */
[----:B------:R3:W-:Y:S02]  /*e080*/  MUFU.EX2 R216, R2 ;  /* 0x0000000200d87308 */ /* 0x0007e40000000800 */
[----:B---3--:R-:W-:Y:S02]  /*e090*/  FFMA.FTZ R2, R26, c[0x0][0x2d0], -R156 ;  /* 0x0000b4001a027a23 */ /* 0x008fe4000001089c */
[----:B------:R-:W-:Y:S06]  /*e0a0*/  FMUL.FTZ R26, R0, R110 ;  /* 0x0000006e001a7220 */ /* 0x000fec0000410000 */
[----:B------:R3:W-:Y:S01]  /*e0b0*/  MUFU.EX2 R215, R2 ;  /* 0x0000000200d77308 */ /* 0x0007e20000000800 */
[C---:B------:R-:W-:Y:S07]  /*e0c0*/  HMMA.16816.F32 R24, R64.reuse, R36, R24 ;  /* 0x000000244018723c */ /* 0x040fee0000001818 */
[C---:B------:R-:W-:Y:S02]  /*e0d0*/  FMUL.FTZ R36, R74.reuse, R120 ;  /* 0x000000784a247220 */ /* 0x040fe40000410000 */
[----:B------:R-:W-:Y:S03]  /*e0e0*/  FMUL.FTZ R37, R74, R121 ;  /* 0x000000794a257220 */ /* 0x000fe60000410000 */
[--C-:B---3--:R-:W-:Y:S01]  /*e0f0*/  FFMA.FTZ R2, R177, c[0x0][0x2d0], -R77.reuse ;  /* 0x0000b400b1027a23 */ /* 0x108fe2000001084d */
[----:B------:R-:W-:Y:S03]  /*e100*/  MOV R177, R190 ;  /* 0x000000be00b17202 */ /* 0x000fe60000000f00 */
[----:B------:R3:W-:Y:S02]  /*e110*/  MUFU.EX2 R166, R2 ;  /* 0x0000000200a67308 */ /* 0x0007e40000000800 */
[--C-:B---3--:R-:W-:Y:S08]  /*e120*/  FFMA.FTZ R2, R180, c[0x0][0x2d0], -R77.reuse ;  /* 0x0000b400b4027a23 */ /* 0x108ff0000001084d */
[----:B------:R3:W1:Y:S02]  /*e130*/  MUFU.EX2 R165, R2 ;  /* 0x0000000200a57308 */ /* 0x0006640000000800 */
[--C-:B---3--:R-:W-:Y:S02]  /*e140*/  FFMA.FTZ R2, R28, c[0x0][0x2d0], -R77.reuse ;  /* 0x0000b4001c027a23 */ /* 0x108fe4000001084d */
[----:B------:R-:W-:Y:S06]  /*e150*/  FMUL.FTZ R28, R68, R112 ;  /* 0x00000070441c7220 */ /* 0x000fec0000410000 */
[----:B------:R3:W-:Y:S01]  /*e160*/  MUFU.EX2 R164, R2 ;  /* 0x0000000200a47308 */ /* 0x0007e20000000800 */
[-C--:B------:R-:W-:Y:S08]  /*e170*/  HMMA.16816.F32 R28, R64, R38.reuse, R28 ;  /* 0x00000026401c723c */ /* 0x080ff0000000181c */
[C---:B------:R-:W-:Y:S07]  /*e180*/  HMMA.16816.F32 R32, R80.reuse, R38, R32 ;  /* 0x000000265020723c */ /* 0x040fee0000001820 */
[C---:B------:R-:W-:Y:S02]  /*e190*/  FMUL.FTZ R38, R69.reuse, R122 ;  /* 0x0000007a45267220 */ /* 0x040fe40000410000 */
[----:B------:R-:W-:Y:S03]  /*e1a0*/  FMUL.FTZ R39, R69, R123 ;  /* 0x0000007b45277220 */ /* 0x000fe60000410000 */
[----:B---3--:R-:W-:Y:S04]  /*e1b0*/  FFMA.FTZ R2, R181, c[0x0][0x2d0], -R77 ;  /* 0x0000b400b5027a23 */ /* 0x008fe8000001084d */
[-C--:B-1----:R-:W-:Y:S01]  /*e1c0*/  HMMA.16816.F32 R36, R80, R52.reuse, R36 ;  /* 0x000000345024723c */ /* 0x082fe20000001824 */
[----:B------:R1:W3:Y:S07]  /*e1d0*/  MUFU.EX2 R163, R2 ;  /* 0x0000000200a37308 */ /* 0x0002ee0000000800 */
        /* <DEDUP_REMOVED lines=18> */
[----:B-----5:R-:W-:Y:S01]  /*e300*/  F2FP.PACK_AB R84, R217, R218 ;  /* 0x000000dad954723e */ /* 0x020fe200000000ff */
[-C--:B------:R-:W-:Y:S04]  /*e310*/  HMMA.16816.F32 R60, R64, R86.reuse, R60 ;  /* 0x00000056403c723c */ /* 0x080fe8000000183c */
[----:B------:R-:W-:Y:S03]  /*e320*/  F2FP.PACK_AB R85, R165, R166 ;  /* 0x000000a6a555723e */ /* 0x000fe600000000ff */
[C---:B------:R-:W-:Y:S02]  /*e330*/  FMUL.FTZ R64, R74.reuse, R148 ;  /* 0x000000944a407220 */ /* 0x040fe40000410000 */
        /* <DEDUP_REMOVED lines=12> */
[----:B------:R1:W5:Y:S01]  /*e400*/  MUFU.EX2 R191, R2 ;  /* 0x0000000200bf7308 */ /* 0x0003620000000800 */
[----:B---3--:R-:W-:Y:S03]  /*e410*/  F2FP.PACK_AB R87, R163, R164 ;  /* 0x000000a4a357723e */ /* 0x008fe600000000ff */
[-C--:B------:R-:W-:Y:S08]  /*e420*/  HMMA.16816.F32 R4, R80, R88.reuse, R4 ;  /* 0x000000585004723c */ /* 0x080ff00000001804 */
[C---:B------:R-:W-:Y:S08]  /*e430*/  HMMA.16816.F32 R8, R84.reuse, R88, R8 ;  /* 0x000000585408723c */ /* 0x040ff00000001808 */
[-C--:B------:R-:W-:Y:S04]  /*e440*/  HMMA.16816.F32 R12, R84, R90.reuse, R12 ;  /* 0x0000005a540c723c */ /* 0x080fe8000000180c */
[--C-:B-1----:R-:W-:Y:S02]  /*e450*/  FFMA.FTZ R2, R183, c[0x0][0x2d0], -R79.reuse ;  /* 0x0000b400b7027a23 */ /* 0x102fe4000001084f */
[----:B------:R1:W-:Y:S02]  /*e460*/  MUFU.EX2 R183, R3 ;  /* 0x0000000300b77308 */ /* 0x0003e40000000800 */
[C---:B------:R-:W-:Y:S01]  /*e470*/  HMMA.16816.F32 R16, R80.reuse, R90, R16 ;  /* 0x0000005a5010723c */ /* 0x040fe20000001810 */
[----:B------:R-:W3:Y:S07]  /*e480*/  LDSM.16.MT88.4 R88, [R200+0x800] ;  /* 0x00080000c858783b */ /* 0x000eee0000004200 */
[-C--:B----4-:R-:W-:Y:S01]  /*e490*/  HMMA.16816.F32 R20, R80, R92.reuse, R20 ;  /* 0x0000005c5014723c */ /* 0x090fe20000001814 */
[----:B------:R4:W-:Y:S07]  /*e4a0*/  MUFU.EX2 R190, R2 ;  /* 0x0000000200be7308 */ /* 0x0009ee0000000800 */
[C---:B------:R-:W-:Y:S04]  /*e4b0*/  HMMA.16816.F32 R24, R84.reuse, R92, R24 ;  /* 0x0000005c5418723c */ /* 0x040fe80000001818 */
[--C-:B-1----:R-:W-:Y:S01]  /*e4c0*/  FFMA.FTZ R3, R101, c[0x0][0x2d0], -R156.reuse ;  /* 0x0000b40065037a23 */ /* 0x102fe2000001089c */
[----:B------:R-:W-:Y:S03]  /*e4d0*/  MOV R101, R162 ;  /* 0x000000a200657202 */ /* 0x000fe60000000f00 */
[-C--:B------:R-:W-:Y:S04]  /*e4e0*/  HMMA.16816.F32 R28, R84, R94.reuse, R28 ;  /* 0x0000005e541c723c */ /* 0x080fe8000000181c */
[----:B------:R-:W-:Y:S04]  /*e4f0*/  MOV R162, R154 ;  /* 0x0000009a00a27202 */ /* 0x000fe80000000f00 */
[C---:B------:R-:W-:Y:S01]  /*e500*/  HMMA.16816.F32 R32, R80.reuse, R94, R32 ;  /* 0x0000005e5020723c */ /* 0x040fe20000001820 */
[----:B------:R-:W1:Y:S03]  /*e510*/  LDSM.16.MT88.4 R92, [R197+0x1000] ;  /* 0x00100000c55c783b */ /* 0x000e660000004200 */
[----:B----4-:R-:W-:Y:S04]  /*e520*/  FFMA.FTZ R2, R184, c[0x0][0x2d0], -R79 ;  /* 0x0000b400b8027a23 */ /* 0x010fe8000001084f */
[-C--:B------:R-:W-:Y:S01]  /*e530*/  HMMA.16816.F32 R36, R80, R96.reuse, R36 ;  /* 0x000000605024723c */ /* 0x080fe20000001824 */
[----:B------:R4:W1:Y:S07]  /*e540*/  MUFU.EX2 R189, R2 ;  /* 0x0000000200bd7308 */ /* 0x00086e0000000800 */
[C---:B------:R-:W-:Y:S08]  /*e550*/  HMMA.16816.F32 R40, R84.reuse, R96, R40 ;  /* 0x000000605428723c */ /* 0x040ff00000001828 */
[-C--:B------:R-:W-:Y:S08]  /*e560*/  HMMA.16816.F32 R44, R84, R98.reuse, R44 ;  /* 0x00000062542c723c */ /* 0x080ff0000000182c */
[C---:B------:R-:W-:Y:S01]  /*e570*/  HMMA.16816.F32 R48, R80.reuse, R98, R48 ;  /* 0x000000625030723c */ /* 0x040fe20000001830 */
[----:B------:R-:W-:Y:S03]  /*e580*/  LDSM.16.MT88.4 R96, [R198+0x1000] ;  /* 0x00100000c660783b */ /* 0x000fe60000004200 */
[--C-:B----4-:R-:W-:Y:S04]  /*e590*/  FFMA.FTZ R2, R187, c[0x0][0x2d0], -R156.reuse ;  /* 0x0000b400bb027a23 */ /* 0x110fe8000001089c */
[-C--:B---3--:R-:W-:Y:S01]  /*e5a0*/  HMMA.16816.F32 R52, R80, R88.reuse, R52 ;  /* 0x000000585034723c */ /* 0x088fe20000001834 */
[----:B------:R3:W-:Y:S07]  /*e5b0*/  MUFU.EX2 R188, R2 ;  /* 0x0000000200bc7308 */ /* 0x0007ee0000000800 */
[C---:B------:R-:W-:Y:S08]  /*e5c0*/  HMMA.16816.F32 R56, R84.reuse, R88, R56 ;  /* 0x000000585438723c */ /* 0x040ff00000001838 */
[-C--:B------:R-:W-:Y:S08]  /*e5d0*/  HMMA.16816.F32 R60, R84, R90.reuse, R60 ;  /* 0x0000005a543c723c */ /* 0x080ff0000000183c */
[----:B------:R-:W-:Y:S01]  /*e5e0*/  HMMA.16816.F32 R64, R80, R90, R64 ;  /* 0x0000005a5040723c */ /* 0x000fe20000001840 */
[----:B------:R-:W4:Y:S03]  /*e5f0*/  LDSM.16.MT88.4 R88, [R201+0x1000] ;  /* 0x00100000c958783b */ /* 0x000f260000004200 */
[--C-:B---3--:R-:W-:Y:S03]  /*e600*/  FFMA.FTZ R2, R239, c[0x0][0x2d0], -R156.reuse ;  /* 0x0000b400ef027a23 */ /* 0x108fe6000001089c */
[----:B------:R-:W-:Y:S01]  /*e610*/  F2FP.PACK_AB R80, R195, R214 ;  /* 0x000000d6c350723e */ /* 0x000fe200000000ff */
[----:B------:R3:W3:Y:S01]  /*e620*/  MUFU.EX2 R187, R2 ;  /* 0x0000000200bb7308 */ /* 0x0006e20000000800 */
[----:B--2---:R-:W-:Y:S03]  /*e630*/  F2FP.PACK_AB R82, R193, R194 ;  /* 0x000000c2c152723e */ /* 0x004fe600000000ff */
[----:B-----5:R-:W-:Y:S02]  /*e640*/  F2FP.PACK_AB R81, R191, R192 ;  /* 0x000000c0bf51723e */ /* 0x020fe400000000ff */
[----:B-1----:R-:W-:Y:S07]  /*e650*/  F2FP.PACK_AB R83, R189, R190 ;  /* 0x000000bebd53723e */ /* 0x002fee00000000ff */
[-C--:B------:R-:W-:Y:S03]  /*e660*/  HMMA.16816.F32 R4, R80, R92.reuse, R4 ;  /* 0x0000005c5004723c */ /* 0x080fe60000001804 */
[--C-:B---3--:R-:W-:Y:S01]  /*e670*/  FFMA.FTZ R2, R240, c[0x0][0x2d0], -R77.reuse ;  /* 0x0000b400f0027a23 */ /* 0x108fe2000001084d */
[----:B------:R-:W-:Y:S03]  /*e680*/  F2FP.PACK_AB R84, R187, R188 ;  /* 0x000000bcbb54723e */ /* 0x000fe600000000ff */
        /* <DEDUP_REMOVED lines=21> */
[-C--:B----4-:R-:W-:Y:S01]  /*e7e0*/  HMMA.16816.F32 R20, R80, R88.reuse, R20 ;  /* 0x000000585014723c */ /* 0x090fe20000001814 */
[----:B------:R1:W3:Y:S07]  /*e7f0*/  MUFU.EX2 R184, R2 ;  /* 0x0000000200b87308 */ /* 0x0002ee0000000800 */
[C---:B------:R-:W-:Y:S08]  /*e800*/  HMMA.16816.F32 R24, R84.reuse, R88, R24 ;  /* 0x000000585418723c */ /* 0x040ff00000001818 */
[-C--:B------:R-:W-:Y:S08]  /*e810*/  HMMA.16816.F32 R28, R84, R90.reuse, R28 ;  /* 0x0000005a541c723c */ /* 0x080ff0000000181c */
[C---:B------:R-:W-:Y:S01]  /*e820*/  HMMA.16816.F32 R32, R80.reuse, R90, R32 ;  /* 0x0000005a5020723c */ /* 0x040fe20000001820 */
[----:B------:R-:W4:Y:S03]  /*e830*/  LDSM.16.MT88.4 R88, [R197+0x1800] ;  /* 0x00180000c558783b */ /* 0x000f260000004200 */
[--C-:B-1----:R-:W-:Y:S04]  /*e840*/  FFMA.FTZ R2, R105, c[0x0][0x2d0], -R79.reuse ;  /* 0x0000b40069027a23 */ /* 0x102fe8000001084f */
[-C--:B------:R-:W-:Y:S01]  /*e850*/  HMMA.16816.F32 R36, R80, R96.reuse, R36 ;  /* 0x000000605024723c */ /* 0x080fe20000001824 */
[----:B------:R1:W5:Y:S07]  /*e860*/  MUFU.EX2 R143, R2 ;  /* 0x00000002008f7308 */ /* 0x00036e0000000800 */
[C---:B------:R-:W-:Y:S08]  /*e870*/  HMMA.16816.F32 R40, R84.reuse, R96, R40 ;  /* 0x000000605428723c */ /* 0x040ff00000001828 */
[-C--:B------:R-:W-:Y:S08]  /*e880*/  HMMA.16816.F32 R44, R84, R98.reuse, R44 ;  /* 0x00000062542c723c */ /* 0x080ff0000000182c */
[C---:B------:R-:W-:Y:S01]  /*e890*/  HMMA.16816.F32 R48, R80.reuse, R98, R48 ;  /* 0x000000625030723c */ /* 0x040fe20000001830 */
[----:B------:R-:W-:Y:S03]  /*e8a0*/  LDSM.16.MT88.4 R96, [R198+0x1800] ;  /* 0x00180000c660783b */ /* 0x000fe60000004200 */
        /* <DEDUP_REMOVED lines=19> */
[-C--:B----4-:R-:W-:Y:S03]  /*e9e0*/  HMMA.16816.F32 R4, R80, R88.reuse, R4 ;  /* 0x000000585004723c */ /* 0x090fe60000001804 */
[----:B-1----:R-:W-:Y:S06]  /*e9f0*/  FFMA.FTZ R2, R177, c[0x0][0x2d0], -R156 ;  /* 0x0000b400b1027a23 */ /* 0x002fec000001089c */
[----:B------:R1:W-:Y:S10]  /*ea00*/  MUFU.EX2 R177, R3 ;  /* 0x0000000300b17308 */ /* 0x0003f40000000800 */
[----:B------:R3:W4:Y:S01]  /*ea10*/  MUFU.EX2 R178, R2 ;  /* 0x0000000200b27308 */ /* 0x0007220000000800 */
[----:B-1----:R-:W-:Y:S09]  /*ea20*/  FFMA.FTZ R3, R170, c[0x0][0x2d0], -R78 ;  /* 0x0000b400aa037a23 */ /* 0x002ff2000001084e */
[----:B------:R1:W-:Y:S01]  /*ea30*/  MUFU.EX2 R170, R3 ;  /* 0x0000000300aa7308 */ /* 0x0003e20000000800 */
[--C-:B---3--:R-:W-:Y:S01]  /*ea40*/  FFMA.FTZ R2, R103, c[0x0][0x2d0], -R77.reuse ;  /* 0x0000b40067027a23 */ /* 0x108fe2000001084d */
[----:B----4-:R-:W-:Y:S08]  /*ea50*/  F2FP.PACK_AB R84, R178, R142 ;  /* 0x0000008eb254723e */ /* 0x010ff000000000ff */
[----:B------:R3:W-:Y:S01]  /*ea60*/  MUFU.EX2 R140, R2 ;  /* 0x00000002008c7308 */ /* 0x0007e20000000800 */
[----:B-1----:R-:W4:Y:S04]  /*ea70*/  LDL.LU R3, [R1+0x14] ;  /* 0x0000140001037983 */ /* 0x002f280000300800 */
[----:B------:R-:W5:Y:S04]  /*ea80*/  LDL.LU R106, [R1+0x18] ;  /* 0x00001800016a7983 */ /* 0x000f680000300800 */
[----:B------:R-:W5:Y:S01]  /*ea90*/  LDL.LU R105, [R1+0x1c] ;  /* 0x00001c0001697983 */ /* 0x000f620000300800 */
[--C-:B---3--:R-:W-:Y:S03]  /*eaa0*/  FFMA.FTZ R2, R155, c[0x0][0x2d0], -R77.reuse ;  /* 0x0000b4009b027a23 */ /* 0x108fe6000001084d */
[----:B------:R-:W3:Y:S01]  /*eab0*/  LDL.LU R104, [R1+0x20] ;  /* 0x0000200001687983 */ /* 0x000ee20000300800 */
[----:B------:R1:W1:Y:S02]  /*eac0*/  MUFU.EX2 R155, R2 ;  /* 0x00000002009b7308 */ /* 0x0002640000000800 */
[----:B-1----:R-:W-:Y:S01]  /*ead0*/  FFMA.FTZ R2, R102, c[0x0][0x2d0], -R156 ;  /* 0x0000b40066027a23 */ /* 0x002fe2000001089c */
[----:B------:R-:W-:Y:S02]  /*eae0*/  MOV R102, R176 ;  /* 0x000000b000667202 */ /* 0x000fe40000000f00 */
[----:B------:R-:W-:Y:S05]  /*eaf0*/  F2FP.PACK_AB R85, R155, R140 ;  /* 0x0000008c9b55723e */ /* 0x000fea00000000ff */
[----:B------:R1:W1:Y:S02]  /*eb00*/  MUFU.EX2 R176, R2 ;  /* 0x0000000200b07308 */ /* 0x0002640000000800 */
[--C-:B-1----:R-:W-:Y:S01]  /*eb10*/  FFMA.FTZ R2, R153, c[0x0][0x2d0], -R77.reuse ;  /* 0x0000b40099027a23 */ /* 0x102fe2000001084d */
[----:B------:R-:W-:Y:S07]  /*eb20*/  F2FP.PACK_AB R86, R177, R176 ;  /* 0x000000b0b156723e */ /* 0x000fee00000000ff */
[----:B------:R1:W-:Y:S02]  /*eb30*/  MUFU.EX2 R153, R2 ;  /* 0x0000000200997308 */ /* 0x0003e40000000800 */
[----:B-1----:R-:W-:Y:S08]  /*eb40*/  FFMA.FTZ R2, R152, c[0x0][0x2d0], -R77 ;  /* 0x0000b40098027a23 */ /* 0x002ff0000001084d */
[----:B------:R1:W1:Y:S02]  /*eb50*/  MUFU.EX2 R154, R2 ;  /* 0x00000002009a7308 */ /* 0x0002640000000800 */
[--C-:B-1----:R-:W-:Y:S01]  /*eb60*/  FFMA.FTZ R2, R171, c[0x0][0x2d0], -R78.reuse ;  /* 0x0000b400ab027a23 */ /* 0x102fe2000001084e */
[----:B------:R-:W-:Y:S07]  /*eb70*/  F2FP.PACK_AB R87, R154, R153 ;  /* 0x000000999a57723e */ /* 0x000fee00000000ff */
[----:B------:R1:W1:Y:S01]  /*eb80*/  MUFU.EX2 R171, R2 ;  /* 0x0000000200ab7308 */ /* 0x0002620000000800 */
[C---:B------:R-:W-:Y:S08]  /*eb90*/  HMMA.16816.F32 R8, R84.reuse, R88, R8 ;  /* 0x000000585408723c */ /* 0x040ff00000001808 */
[-C--:B------:R-:W-:Y:S08]  /*eba0*/  HMMA.16816.F32 R12, R84, R90.reuse, R12 ;  /* 0x0000005a540c723c */ /* 0x080ff0000000180c */
[C---:B------:R-:W-:Y:S01]  /*ebb0*/  HMMA.16816.F32 R16, R80.reuse, R90, R16 ;  /* 0x0000005a5010723c */ /* 0x040fe20000001810 */
[----:B------:R-:W2:Y:S03]  /*ebc0*/  LDSM.16.MT88.4 R88, [R200+0x1800] ;  /* 0x00180000c858783b */ /* 0x000ea60000004200 */
[--C-:B-1----:R-:W-:Y:S01]  /*ebd0*/  FFMA.FTZ R2, R158, c[0x0][0x2d0], -R79.reuse ;  /* 0x0000b4009e027a23 */ /* 0x102fe2000001084f */
[----:B------:R-:W-:Y:S02]  /*ebe0*/  MOV R158, R168 ;  /* 0x000000a8009e7202 */ /* 0x000fe40000000f00 */
[----:B------:R-:W-:Y:S01]  /*ebf0*/  F2FP.PACK_AB R148, R170, R171 ;  /* 0x000000abaa94723e */ /* 0x000fe200000000ff */
[-C--:B--2---:R-:W-:Y:S01]  /*ec00*/  HMMA.16816.F32 R20, R80, R92.reuse, R20 ;  /* 0x0000005c5014723c */ /* 0x084fe20000001814 */
[----:B------:R1:W-:Y:S07]  /*ec10*/  MUFU.EX2 R168, R2 ;  /* 0x0000000200a87308 */ /* 0x0003ee0000000800 */
[C---:B------:R-:W-:Y:S08]  /*ec20*/  HMMA.16816.F32 R24, R84.reuse, R92, R24 ;  /* 0x0000005c5418723c */ /* 0x040ff00000001818 */
[-C--:B------:R-:W-:Y:S08]  /*ec30*/  HMMA.16816.F32 R28, R84, R94.reuse, R28 ;  /* 0x0000005e541c723c */ /* 0x080ff0000000181c */
[C---:B------:R-:W-:Y:S04]  /*ec40*/  HMMA.16816.F32 R32, R80.reuse, R94, R32 ;  /* 0x0000005e5020723c */ /* 0x040fe80000001820 */
[--C-:B-1----:R-:W-:Y:S01]  /*ec50*/  FFMA.FTZ R2, R102, c[0x0][0x2d0], -R79.reuse ;  /* 0x0000b40066027a23 */ /* 0x102fe2000001084f */
[----:B------:R-:W-:Y:S02]  /*ec60*/  MOV R102, R159 ;  /* 0x0000009f00667202 */ /* 0x000fe40000000f00 */
[----:B------:R-:W-:Y:S01]  /*ec70*/  MOV R159, R169 ;  /* 0x000000a9009f7202 */ /* 0x000fe20000000f00 */
        /* <DEDUP_REMOVED lines=8> */
[-C--:B------:R-:W-:Y:S08]  /*ed00*/  HMMA.16816.F32 R52, R80, R88.reuse, R52 ;  /* 0x000000585034723c */ /* 0x080ff00000001834 */
[C---:B------:R-:W-:Y:S08]  /*ed10*/  HMMA.16816.F32 R56, R84.reuse, R88, R56 ;  /* 0x000000585438723c */ /* 0x040ff00000001838 */
[-C--:B------:R-:W-:Y:S04]  /*ed20*/  HMMA.16816.F32 R60, R84, R90.reuse, R60 ;  /* 0x0000005a543c723c */ /* 0x080fe8000000183c */
[----:B-1----:R-:W-:Y:S01]  /*ed30*/  FFMA.FTZ R2, R101, c[0x0][0x2d0], -R78 ;  /* 0x0000b40065027a23 */ /* 0x002fe2000001084e */
[----:B------:R-:W-:Y:S03]  /*ed40*/  MOV R101, R162 ;  /* 0x000000a200657202 */ /* 0x000fe60000000f00 */
[----:B------:R-:W-:Y:S01]  /*ed50*/  HMMA.16816.F32 R64, R80, R90, R64 ;  /* 0x0000005a5040723c */ /* 0x000fe20000001840 */
[----:B------:R1:W2:Y:S03]  /*ed60*/  MUFU.EX2 R162, R2 ;  /* 0x0000000200a27308 */ /* 0x0002a60000000800 */
[----:B------:R-:W-:Y:S02]  /*ed70*/  MOV R85, R70 ;  /* 0x0000004600557202 */ /* 0x000fe40000000f00 */
[----:B------:R-:W-:Y:S01]  /*ed80*/  MOV R84, R71 ;  /* 0x0000004700547202 */ /* 0x000fe20000000f00 */
[--C-:B-1----:R-:W-:Y:S01]  /*ed90*/  FFMA.FTZ R2, R100, c[0x0][0x2d0], -R79.reuse ;  /* 0x0000b40064027a23 */ /* 0x102fe2000001084f */
[----:B------:R-:W-:Y:S04]  /*eda0*/  MOV R100, R157 ;  /* 0x0000009d00647202 */ /* 0x000fe80000000f00 */
[----:B------:R-:W-:Y:S02]  /*edb0*/  MOV R157, R161 ;  /* 0x000000a1009d7202 */ /* 0x000fe40000000f00 */
[----:B------:R1:W-:Y:S01]  /*edc0*/  MUFU.EX2 R161, R2 ;  /* 0x0000000200a17308 */ /* 0x0003e20000000800 */
[----:B--2---:R-:W-:Y:S01]  /*edd0*/  F2FP.PACK_AB R150, R162, R167 ;  /* 0x000000a7a296723e */ /* 0x004fe200000000ff */
[----:B-1----:R-:W-:Y:S02]  /*ede0*/  FFMA.FTZ R2, R160, c[0x0][0x2d0], -R79 ;  /* 0x0000b400a0027a23 */ /* 0x002fe4000001084f */
[----:B----4-:R-:W-:Y:S06]  /*edf0*/  FFMA.FTZ R3, R74, R3, R230 ;  /* 0x000000034a037223 */ /* 0x010fec00000100e6 */
[----:B------:R1:W2:Y:S01]  /*ee00*/  MUFU.EX2 R160, R2 ;  /* 0x0000000200a07308 */ /* 0x0002a20000000800 */
[----:B------:R-:W-:Y:S02]  /*ee10*/  FADD.FTZ R3, R237, R3 ;  /* 0x00000003ed037221 */ /* 0x000fe40000010000 */
[----:B-----5:R-:W-:Y:S02]  /*ee20*/  FFMA.FTZ R68, R68, R105, R227 ;  /* 0x0000006944447223 */ /* 0x020fe400000100e3 */
[----:B------:R-:W-:Y:S02]  /*ee30*/  FADD.FTZ R3, R236, R3 ;  /* 0x00000003ec037221 */ /* 0x000fe40000010000 */
[----:B---3--:R-:W-:Y:S02]  /*ee40*/  FFMA.FTZ R0, R0, R104, R172 ;  /* 0x0000006800007223 */ /* 0x008fe400000100ac */
[----:B------:R-:W-:Y:S02]  /*ee50*/  FADD.FTZ R3, R238, R3 ;  /* 0x00000003ee037221 */ /* 0x000fe40000010000 */
[----:B------:R-:W-:Y:S02]  /*ee60*/  FADD.FTZ R0, R173, R0 ;  /* 0x00000000ad007221 */ /* 0x000fe40000010000 */
        /* <DEDUP_REMOVED lines=13> */
[----:B-1----:R-:W-:Y:S02]  /*ef40*/  FFMA.FTZ R2, R100, c[0x0][0x2d0], -R156 ;  /* 0x0000b40064027a23 */ /* 0x002fe4000001089c */
[----:B------:R-:W1:Y:S06]  /*ef50*/  LDSM.16.MT88.4 R100, [R197+0x2000] ;  /* 0x00200000c564783b */ /* 0x000e6c0000004200 */
[----:B------:R2:W3:Y:S02]  /*ef60*/  MUFU.EX2 R156, R2 ;  /* 0x00000002009c7308 */ /* 0x0004e40000000800 */
[--C-:B--2---:R-:W-:Y:S01]  /*ef70*/  FFMA.FTZ R2, R75, c[0x0][0x2d0], -R77.reuse ;  /* 0x0000b4004b027a23 */ /* 0x104fe2000001084d */
[----:B---3--:R-:W-:Y:S01]  /*ef80*/  F2FP.PACK_AB R146, R156, R157 ;  /* 0x0000009d9c92723e */ /* 0x008fe200000000ff */
[----:B------:R-:W-:Y:S06]  /*ef90*/  FFMA.FTZ R77, R76, c[0x0][0x2d0], -R77 ;  /* 0x0000b4004c4d7a23 */ /* 0x000fec000001084d */
[----:B------:R2:W-:Y:S10]  /*efa0*/  MUFU.EX2 R78, R2 ;  /* 0x00000002004e7308 */ /* 0x0005f40000000800 */
[----:B------:R-:W3:Y:S01]  /*efb0*/  MUFU.EX2 R75, R77 ;  /* 0x0000004d004b7308 */ /* 0x000ee20000000800 */
[-C--:B-1----:R-:W-:Y:S07]  /*efc0*/  HMMA.16816.F32 R88, R148, R100.reuse, R4 ;  /* 0x000000649458723c */ /* 0x082fee0000001804 */
[----:B------:R-:W-:Y:S02]  /*efd0*/  FADD.FTZ R4, R228, R68 ;  /* 0x00000044e4047221 */ /* 0x000fe40000010000 */
[----:B--2---:R-:W-:Y:S04]  /*efe0*/  FFMA.FTZ R2, R69, R106, R231 ;  /* 0x0000006a45027223 */ /* 0x004fe800000100e7 */
[----:B------:R-:W-:Y:S04]  /*eff0*/  FADD.FTZ R2, R233, R2 ;  /* 0x00000002e9027221 */ /* 0x000fe80000010000 */
[----:B------:R-:W-:Y:S01]  /*f000*/  FADD.FTZ R2, R234, R2 ;  /* 0x00000002ea027221 */ /* 0x000fe20000010000 */
[----:B---3--:R-:W-:Y:S03]  /*f010*/  F2FP.PACK_AB R147, R75, R78 ;  /* 0x0000004e4b93723e */ /* 0x008fe600000000ff */
[----:B------:R-:W-:Y:S04]  /*f020*/  FADD.FTZ R2, R235, R2 ;  /* 0x00000002eb027221 */ /* 0x000fe80000010000 */
[C---:B------:R-:W-:Y:S07]  /*f030*/  HMMA.16816.F32 R92, R144.reuse, R100, R8 ;  /* 0x00000064905c723c */ /* 0x040fee0000001808 */
[----:B------:R-:W-:Y:S01]  /*f040*/  FADD.FTZ R8, R229, R4 ;  /* 0x00000004e5087221 */ /* 0x000fe20000010000 */
[-C--:B------:R-:W-:Y:S01]  /*f050*/  HMMA.16816.F32 R96, R144, R102.reuse, R12 ;  /* 0x000000669060723c */ /* 0x080fe2000000180c */
[----:B------:R-:W1:Y:S03]  /*f060*/  LDSM.16.MT88.4 R4, [R200+0x2000] ;  /* 0x00200000c804783b */ /* 0x000e660000004200 */
        /* <DEDUP_REMOVED lines=80> */
[----:B------:R1:W-:Y:S01]  /*f570*/  STL [R1+0x18], R3 ;  /* 0x0000180301007387 */ /* 0x0003e20000100800 */
[----:B------:R-:W-:Y:S03]  /*f580*/  FADD.FTZ R0, R75, R0 ;  /* 0x000000004b007221 */ /* 0x000fe60000010000 */
[----:B------:R2:W-:Y:S04]  /*f590*/  STL [R1+0x1c], R2 ;  /* 0x00001c0201007387 */ /* 0x0005e80000100800 */
[----:B------:R3:W-:Y:S01]  /*f5a0*/  STL [R1+0x20], R0 ;  /* 0x0000200001007387 */ /* 0x0007e20000100800 */
[----:B-1----:R-:W-:Y:S02]  /*f5b0*/  MOV R3, R72 ;  /* 0x0000004800037202 */ /* 0x002fe40000000f00 */
[----:B--2---:R-:W-:Y:S01]  /*f5c0*/  MOV R2, R73 ;  /* 0x0000004900027202 */ /* 0x004fe20000000f00 */
[----:B------:R-:W-:-:S05]  /*f5d0*/  @P0 BRA `(.L_x_1230) ;  /* 0xffffc55000000947 */ /* 0x000fca000383ffff */
.L_x_1229:
[----:B------:R-:W-:Y:S02]  /*f5e0*/  MOV R9, 0x1f ;  /* 0x0000001f00097802 */ /* 0x000fe40000000f00 */
[----:B------:R-:W-:Y:S01]  /*f5f0*/  MOV R8, 0xffffffff ;  /* 0xffffffff00087802 */ /* 0x000fe20000000f00 */
[----:B------:R-:W-:Y:S05]  /*f600*/  BRA.DIV ~URZ, `(.L_x_1231) ;  /* 0x000051327f007947 */ /* 0x000fea000b800000 */
[----:B------:R-:W2:Y:S04]  /*f610*/  LDL R2, [R1+0x14] ;  /* 0x0000140001027983 */ /* 0x000ea80000100800 */
[----:B--23--:R1:W2:Y:S02]  /*f620*/  SHFL.BFLY PT, R0, R2, 0x2, 0x1f ;  /* 0x0c401f0002007f89 */ /* 0x00c2a400000e0000 */
.L_x_1317:
        /* <DEDUP_REMOVED lines=19> */
.L_x_1318:
[----:B------:R-:W-:Y:S01]  /*f760*/  FSETP.NE.FTZ.AND P3, PT, R4, RZ, PT ;  /* 0x000000ff0400720b */ /* 0x000fe20003f75000 */
[----:B------:R-:W-:Y:S01]  /*f770*/  CS2R R2, SRZ ;  /* 0x0000000000027805 */ /* 0x000fe2000001ff00 */
[----:B------:R-:W-:Y:S02]  /*f780*/  MOV R0, RZ ;  /* 0x000000ff00007202 */ /* 0x000fe40000000f00 */
[----:B------:R-:W-:Y:S02]  /*f790*/  FSETP.NE.FTZ.AND P2, PT, R5, RZ, PT ;  /* 0x000000ff0500720b */ /* 0x000fe40003f55000 */
[----:B------:R-:W-:Y:S02]  /*f7a0*/  FSETP.NE.FTZ.AND P1, PT, R6, RZ, PT ;  /* 0x000000ff0600720b */ /* 0x000fe40003f35000 */
[----:B------:R-:W-:Y:S02]  /*f7b0*/  MOV R26, 0xff800000 ;  /* 0xff800000001a7802 */ /* 0x000fe40000000f00 */
[----:B------:R-:W-:-:S02]  /*f7c0*/  MOV R24, 0xff800000 ;  /* 0xff80000000187802 */ /* 0x000fc40000000f00 */
[----:B------:R-:W-:Y:S01]  /*f7d0*/  MOV R25, 0xff800000 ;  /* 0xff80000000197802 */ /* 0x000fe20000000f00 */
[----:B------:R-:W1:Y:S01]  /*f7e0*/  @P3 MUFU.RCP R0, R4 ;  /* 0x0000000400003308 */ /* 0x000e620000001000 */
[----:B------:R-:W-:-:S05]  /*f7f0*/  MOV R19, 0xff800000 ;  /* 0xff80000000137802 */ /* 0x000fca0000000f00 */
[----:B------:R-:W-:Y:S02]  /*f800*/  @P1 MOV R10, 0x3f317218 ;  /* 0x3f317218000a1802 */ /* 0x000fe40000000f00 */
[----:B------:R2:W-:Y:S01]  /*f810*/  @P3 MUFU.LG2 R9, R4 ;  /* 0x0000000400093308 */ /* 0x0005e20000000c00 */
[----:B-1----:R-:W-:-:S07]  /*f820*/  FMUL.FTZ R74, R0, R100 ;  /* 0x00000064004a7220 */ /* 0x002fce0000410000 */
[----:B------:R-:W-:Y:S01]  /*f830*/  @P2 MUFU.RCP R3, R5 ;  /* 0x0000000500032308 */ /* 0x000fe20000001000 */
[C---:B------:R-:W-:Y:S02]  /*f840*/  FMUL.FTZ R75, R0.reuse, R101 ;  /* 0x00000065004b7220 */ /* 0x040fe40000410000 */
[C---:B------:R-:W-:Y:S02]  /*f850*/  FMUL.FTZ R68, R0.reuse, R88 ;  /* 0x0000005800447220 */ /* 0x040fe40000410000 */
[----:B------:R-:W-:Y:S02]  /*f860*/  FMUL.FTZ R69, R0, R89 ;  /* 0x0000005900457220 */ /* 0x000fe40000410000 */
[----:B--2-4-:R-:W-:Y:S01]  /*f870*/  FADD.FTZ R4, R8, R7 ;  /* 0x0000000708047221 */ /* 0x014fe20000010000 */
[----:B------:R-:W-:Y:S01]  /*f880*/  @P1 MUFU.RCP R2, R6 ;  /* 0x0000000600021308 */ /* 0x000fe20000001000 */
[C---:B------:R-:W-:Y:S02]  /*f890*/  FMUL.FTZ R76, R0.reuse, R104 ;  /* 0x00000068004c7220 */ /* 0x040fe40000410000 */
[----:B------:R-:W-:Y:S01]  /*f8a0*/  FMUL.FTZ R77, R0, R105 ;  /* 0x00000069004d7220 */ /* 0x000fe20000410000 */
[----:B------:R-:W-:Y:S01]  /*f8b0*/  FSETP.NE.FTZ.AND P0, PT, R4, RZ, PT ;  /* 0x000000ff0400720b */ /* 0x000fe20003f15000 */
[----:B------:R-:W-:-:S02]  /*f8c0*/  FMUL.FTZ R78, R0, R116 ;  /* 0x00000074004e7220 */ /* 0x000fc40000410000 */
[C---:B------:R-:W-:Y:S01]  /*f8d0*/  FMUL.FTZ R79, R0.reuse, R117 ;  /* 0x00000075004f7220 */ /* 0x040fe20000410000 */
[----:B------:R1:W2:Y:S01]  /*f8e0*/  @P2 MUFU.LG2 R7, R5 ;  /* 0x0000000500072308 */ /* 0x0002a20000000c00 */
        /* <DEDUP_REMOVED lines=8> */
[----:B-1----:R-:W-:Y:S01]  /*f970*/  @P2 MOV R5, 0x3f317218 ;  /* 0x3f31721800052802 */ /* 0x002fe20000000f00 */
[----:B------:R-:W1:Y:S01]  /*f980*/  @P1 MUFU.LG2 R0, R6 ;  /* 0x0000000600001308 */ /* 0x000e620000000c00 */
[----:B--2---:R-:W-:Y:S02]  /*f990*/  @P2 FMUL.FTZ R8, R7, 0.69314718246459960938 ;  /* 0x3f31721807082820 */ /* 0x004fe40000410000 */
[C---:B------:R-:W-:Y:S02]  /*f9a0*/  FMUL.FTZ R84, R3.reuse, R90 ;  /* 0x0000005a03547220 */ /* 0x040fe40000410000 */
[----:B------:R-:W-:-:S02]  /*f9b0*/  FMUL.FTZ R85, R3, R91 ;  /* 0x0000005b03557220 */ /* 0x000fc40000410000 */
[C---:B------:R-:W-:Y:S02]  /*f9c0*/  FMUL.FTZ R86, R3.reuse, R102 ;  /* 0x0000006603567220 */ /* 0x040fe40000410000 */
[C---:B------:R-:W-:Y:S02]  /*f9d0*/  FMUL.FTZ R87, R3.reuse, R103 ;  /* 0x0000006703577220 */ /* 0x040fe40000410000 */
[C---:B------:R-:W-:Y:S02]  /*f9e0*/  FMUL.FTZ R88, R3.reuse, R106 ;  /* 0x0000006a03587220 */ /* 0x040fe40000410000 */
[C---:B------:R-:W-:Y:S02]  /*f9f0*/  FMUL.FTZ R89, R3.reuse, R107 ;  /* 0x0000006b03597220 */ /* 0x040fe40000410000 */
[C---:B------:R-:W-:Y:S02]  /*fa00*/  FMUL.FTZ R90, R3.reuse, R118 ;  /* 0x00000076035a7220 */ /* 0x040fe40000410000 */
[----:B-1----:R-:W-:Y:S01]  /*fa10*/  @P1 FMUL.FTZ R7, R0, 0.69314718246459960938 ;  /* 0x3f31721800071820 */ /* 0x002fe20000410000 */
[----:B------:R-:W-:Y:S01]  /*fa20*/  MOV R0, RZ ;  /* 0x000000ff00007202 */ /* 0x000fe20000000f00 */
        /* <DEDUP_REMOVED lines=27> */
[----:B------:R2:W3:Y:S01]  /*fbe0*/  @P0 MUFU.LG2 R2, R4 ;  /* 0x0000000400020308 */ /* 0x0004e20000000c00 */
[----:B------:R-:W-:Y:S02]  /*fbf0*/  @P3 FMUL.FTZ R6, R3, c[0x0][0x2d0] ;  /* 0x0000b40003063a20 */ /* 0x000fe40000410000 */
[----:B------:R-:W-:Y:S02]  /*fc00*/  @P1 FMUL.FTZ R3, R10, c[0x0][0x2d0] ;  /* 0x0000b4000a031a20 */ /* 0x000fe40000410000 */
[----:B------:R-:W-:Y:S02]  /*fc10*/  @P3 FMUL.FTZ R9, R9, 0.69314718246459960938 ;  /* 0x3f31721809093820 */ /* 0x000fe40000410000 */
[----:B------:R-:W-:Y:S01]  /*fc20*/  @P1 FFMA.FTZ R26, R3, R71, R7 ;  /* 0x00000047031a1223 */ /* 0x000fe20000010007 */
[----:B------:R-:W-:Y:S01]  /*fc30*/  @P0 MOV R3, 0x3f317218 ;  /* 0x3f31721800030802 */ /* 0x000fe20000000f00 */
[----:B------:R-:W-:Y:S02]  /*fc40*/  @P2 FMUL.FTZ R5, R5, c[0x0][0x2d0] ;  /* 0x0000b40005052a20 */ /* 0x000fe40000410000 */
[----:B-1----:R-:W-:-:S02]  /*fc50*/  FMUL.FTZ R34, R0, R94 ;  /* 0x0000005e00227220 */ /* 0x002fc40000410000 */
[----:B------:R-:W-:Y:S02]  /*fc60*/  @P0 FMUL.FTZ R3, R3, c[0x0][0x2d0] ;  /* 0x0000b40003030a20 */ /* 0x000fe40000410000 */
[----:B------:R-:W-:Y:S01]  /*fc70*/  FMUL.FTZ R35, R0, R95 ;  /* 0x0000005f00237220 */ /* 0x000fe20000410000 */
[----:B--2---:R-:W-:Y:S01]  /*fc80*/  MOV R4, 0x1 ;  /* 0x0000000100047802 */ /* 0x004fe20000000f00 */
[----:B---3--:R-:W-:Y:S02]  /*fc90*/  @P0 FMUL.FTZ R2, R2, 0.69314718246459960938 ;  /* 0x3f31721802020820 */ /* 0x008fe40000410000 */
        /* <DEDUP_REMOVED lines=17> */
[----:B------:R-:W-:Y:S02]  /*fdb0*/  @P0 FFMA.FTZ R19, R3, R70, R2 ;  /* 0x0000004603130223 */ /* 0x000fe40000010002 */
.L_x_1198:
        /* <DEDUP_REMOVED lines=19> */
.L_x_1234:
[----:B--2---:R-:W-:Y:S05]  /*fef0*/  BSYNC B0 ;  /* 0x0000000000007941 */ /* 0x004fea0003800000 */
.L_x_1233:
        /* <DEDUP_REMOVED lines=105> */
.L_x_1237:
        /* <DEDUP_REMOVED lines=67> */
[----:B----4-:R-:W-:-:S05]  /*109c0*/  IMAD.IADD R5, R16, 0x1, R71 ;  /* 0x0000000110057824 */ /* 0x010fca00078e0247 */
        /* <DEDUP_REMOVED lines=61> */
.L_x_1319:
[----:B------:R-:W-:Y:S05]  /*10da0*/  BRA.DIV ~URZ, `(.L_x_1240) ;  /* 0x00003cc27f007947 */ /* 0x000fea000b800000 */
[----:B------:R3:W4:Y:S02]  /*10db0*/  SHFL.IDX PT, R2, R7, RZ, 0x181f ;  /* 0x00181fff07027589 */ /* 0x00072400000e0000 */
.L_x_1320:
        /* <DEDUP_REMOVED lines=9> */
.L_x_1321:
        /* <DEDUP_REMOVED lines=8> */
.L_x_1322:
[----:B------:R-:W-:Y:S05]  /*10ed0*/  BRA.DIV ~URZ, `(.L_x_1243) ;  /* 0x00003d427f007947 */ /* 0x000fea000b800000 */
[----:B-1----:R1:W2:Y:S02]  /*10ee0*/  SHFL.IDX PT, R2, R7, 0x2, 0x181f ;  /* 0x00581f0007027f89 */ /* 0x0022a400000e0000 */
.L_x_1323:
        /* <DEDUP_REMOVED lines=9> */
.L_x_1324:
        /* <DEDUP_REMOVED lines=8> */
.L_x_1325:
[----:B------:R-:W-:Y:S05]  /*11000*/  BRA.DIV ~URZ, `(.L_x_1246) ;  /* 0x00003dc27f007947 */ /* 0x000fea000b800000 */
[----:B--2---:R2:W1:Y:S02]  /*11010*/  SHFL.IDX PT, R2, R7, 0x4, 0x181f ;  /* 0x00981f0007027f89 */ /* 0x00446400000e0000 */
.L_x_1326:
        /* <DEDUP_REMOVED lines=9> */
.L_x_1327:
        /* <DEDUP_REMOVED lines=8> */
.L_x_1328:
[----:B------:R-:W-:Y:S05]  /*11130*/  BRA.DIV ~URZ, `(.L_x_1249) ;  /* 0x00003e427f007947 */ /* 0x000fea000b800000 */
[----:B--2---:R2:W3:Y:S02]  /*11140*/  SHFL.IDX PT, R2, R7, 0x6, 0x181f ;  /* 0x00d81f0007027f89 */ /* 0x0044e400000e0000 */
.L_x_1329:
        /* <DEDUP_REMOVED lines=9> */
.L_x_1330:
        /* <DEDUP_REMOVED lines=8> */
.L_x_1238:
        /* <DEDUP_REMOVED lines=34> */
.L_x_1331:
[----:B------:R-:W-:Y:S05]  /*11480*/  BRA.DIV ~URZ, `(.L_x_1253) ;  /* 0x00003ca27f007947 */ /* 0x000fea000b800000 */
[----:B------:R3:W4:Y:S02]  /*11490*/  SHFL.IDX PT, R2, R21, RZ, 0x1c1f ;  /* 0x001c1fff15027589 */ /* 0x00072400000e0000 */
.L_x_1332:
        /* <DEDUP_REMOVED lines=20> */
[----:B------:R-:W-:-:S09]  /*115e0*/  ISETP.GE.AND P6, PT, R11, c[0x0][0x3c8], PT ;  /* 0x0000f2000b007a0c */ /* 0x000fd20003fc6270 */
        /* <DEDUP_REMOVED lines=18> */
[----:B------:R-:W-:-:S03]  /*11710*/  ISETP.GE.AND P2, PT, R4, c[0x0][0x3c8], PT ;  /* 0x0000f20004007a0c */ /* 0x000fc60003f46270 */
[----:B------:R2:W-:Y:S01]  /*11720*/  @!P1 ST.E.64 [R14.64], R66 ;  /* 0x000000420e009985 */ /* 0x0005e2000c101b08 */
[----:B----4-:R-:W-:-:S04]  /*11730*/  @!P6 LEA R16, P1, R7, R2, 0x2 ;  /* 0x000000020710e211 */ /* 0x010fc800078210ff */
        /* <DEDUP_REMOVED lines=8> */
.L_x_1255:
[----:B------:R-:W-:Y:S05]  /*117c0*/  BSYNC B0 ;  /* 0x0000000000007941 */ /* 0x000fea0003800000 */
.L_x_1254:
[----:B------:R-:W-:Y:S05]  /*117d0*/  BRA.DIV ~URZ, `(.L_x_1256) ;  /* 0x000039c27f007947 */ /* 0x000fea000b800000 */
[----:B--2---:R2:W1:Y:S04]  /*117e0*/  SHFL.IDX PT, R12, R13, 0x1, 0x1c1f ;  /* 0x003c1f000d0c7f89 */ /* 0x00446800000e0000 */
[----:B----4-:R2:W4:Y:S02]  /*117f0*/  SHFL.IDX PT, R2, R21, 0x1, 0x1c1f ;  /* 0x003c1f0015027f89 */ /* 0x01052400000e0000 */
.L_x_1333:
[----:B------:R-:W-:Y:S01]  /*11800*/  BSSY B0, `(.L_x_1257) ;  /* 0x0000023000007945 */ /* 0x000fe20003800000 */
[----:B------:R-:W-:Y:S05]  /*11810*/  @P0 BRA `(.L_x_1258) ;  /* 0x0000021000000947 */ /* 0x000fea0003800000 */
[----:B------:R-:W5:Y:S01]  /*11820*/  LDL R3, [R1+0x4c] ;  /* 0x00004c0001037983 */ /* 0x000f620000100800 */
[----:B------:R-:W-:Y:S02]  /*11830*/  ISETP.GE.AND P6, PT, R0, c[0x0][0x3c8], PT ;  /* 0x0000f20000007a0c */ /* 0x000fe40003fc6270 */
[----:B------:R-:W-:Y:S02]  /*11840*/  ISETP.GE.AND P1, PT, R11, c[0x0][0x3c8], PT ;  /* 0x0000f2000b007a0c */ /* 0x000fe40003f26270 */
[----:B------:R-:W-:-:S02]  /*11850*/  ISETP.GE.AND P0, PT, R10, c[0x0][0x3c8], PT ;  /* 0x0000f2000a007a0c */ /* 0x000fc40003f06270 */
[----:B-----5:R-:W-:-:S13]  /*11860*/  ISETP.GE.AND P2, PT, R3, c[0x0][0x3c8], PT ;  /* 0x0000f20003007a0c */ /* 0x020fda0003f46270 */
[----:B----4-:R-:W-:-:S04]  /*11870*/  @!P2 LEA R14, P3, R3, R2, 0x2 ;  /* 0x00000002030ea211 */ /* 0x010fc800078610ff */
[----:B-1----:R-:W-:Y:S02]  /*11880*/  @!P2 LEA.HI.X R15, R3, R12, R20, 0x2, P3 ;  /* 0x0000000c030fa211 */ /* 0x002fe400018f1414 */
[----:B------:R-:W-:-:S03]  /*11890*/  @!P6 LEA R18, P3, R0, R2, 0x2 ;  /* 0x000000020012e211 */ /* 0x000fc600078610ff */
[----:B------:R1:W-:Y:S01]  /*118a0*/  @!P2 ST.E.64 [R14.64], R84 ;  /* 0x000000540e00a985 */ /* 0x0003e2000c101b08 */
[----:B------:R-:W-:Y:S02]  /*118b0*/  @!P6 LEA.HI.X R19, R0, R12, R22, 0x2, P3 ;  /* 0x0000000c0013e211 */ /* 0x000fe400018f1416 */
[----:B------:R-:W-:Y:S02]  /*118c0*/  ISETP.GE.AND P3, PT, R8, c[0x0][0x3c8], PT ;  /* 0x0000f20008007a0c */ /* 0x000fe40003f66270 */
[C---:B------:R-:W-:Y:S01]  /*118d0*/  @!P1 LEA R16, P2, R11.reuse, R2, 0x2 ;  /* 0x000000020b109211 */ /* 0x040fe200078410ff */
[----:B------:R4:W-:Y:S03]  /*118e0*/  @!P6 ST.E.64 [R18.64], R86 ;  /* 0x000000561200e985 */ /* 0x0009e6000c101b08 */
[----:B------:R-:W-:Y:S02]  /*118f0*/  @!P1 LEA.HI.X R17, R11, R12, R24, 0x2, P2 ;  /* 0x0000000c0b119211 */ /* 0x000fe400010f1418 */
[----:B------:R-:W-:-:S03]  /*11900*/  ISETP.GE.AND P2, PT, R7, c[0x0][0x3c8], PT ;  /* 0x0000f20007007a0c */ /* 0x000fc60003f46270 */
[----:B------:R5:W-:Y:S01]  /*11910*/  @!P1 ST.E.64 [R16.64], R88 ;  /* 0x0000005810009985 */ /* 0x000be2000c101b08 */
[----:B------:R-:W-:Y:S02]  /*11920*/  ISETP.GE.AND P1, PT, R6, c[0x0][0x3c8], PT ;  /* 0x0000f20006007a0c */ /* 0x000fe40003f26270 */
[----:B-1----:R-:W-:-:S04]  /*11930*/  @!P0 LEA R14, P6, R10, R2, 0x2 ;  /* 0x000000020a0e8211 */ /* 0x002fc800078c10ff */
        /* <DEDUP_REMOVED lines=15> */
.L_x_1258:
[----:B------:R-:W-:Y:S05]  /*11a30*/  BSYNC B0 ;  /* 0x0000000000007941 */ /* 0x000fea0003800000 */
.L_x_1257:
[----:B------:R-:W-:Y:S05]  /*11a40*/  BRA.DIV ~URZ, `(.L_x_1259) ;  /* 0x000038227f007947 */ /* 0x000fea000b800000 */
[----:B-1----:R1:W2:Y:S02]  /*11a50*/  SHFL.IDX PT, R12, R13, 0x2, 0x1c1f ;  /* 0x005c1f000d0c7f89 */ /* 0x0022a400000e0000 */
.L_x_1334:
[----:B------:R-:W-:Y:S05]  /*11a60*/  BRA.DIV ~URZ, `(.L_x_1260) ;  /* 0x000038727f007947 */ /* 0x000fea000b800000 */
[----:B----4-:R4:W1:Y:S02]  /*11a70*/  SHFL.IDX PT, R2, R21, 0x2, 0x1c1f ;  /* 0x005c1f0015027f89 */ /* 0x01086400000e0000 */
.L_x_1335:
[----:B------:R-:W-:Y:S01]  /*11a80*/  BSSY B0, `(.L_x_1261) ;  /* 0x0000023000007945 */ /* 0x000fe20003800000 */
[----:B------:R-:W-:Y:S05]  /*11a90*/  @P4 BRA `(.L_x_1262) ;  /* 0x0000021000004947 */ /* 0x000fea0003800000 */
[----:B------:R-:W5:Y:S01]  /*11aa0*/  LDL R3, [R1+0x4c] ;  /* 0x00004c0001037983 */ /* 0x000f620000100800 */
[----:B------:R-:W-:Y:S02]  /*11ab0*/  ISETP.GE.AND P1, PT, R0, c[0x0][0x3c8], PT ;  /* 0x0000f20000007a0c */ /* 0x000fe40003f26270 */
[----:B------:R-:W-:Y:S02]  /*11ac0*/  ISETP.GE.AND P0, PT, R11, c[0x0][0x3c8], PT ;  /* 0x0000f2000b007a0c */ /* 0x000fe40003f06270 */
[----:B------:R-:W-:-:S09]  /*11ad0*/  ISETP.GE.AND P4, PT, R10, c[0x0][0x3c8], PT ;  /* 0x0000f2000a007a0c */ /* 0x000fd20003f86270 */
[----:B-1----:R-:W-:-:S04]  /*11ae0*/  @!P1 LEA R14, P6, R0, R2, 0x2 ;  /* 0x00000002000e9211 */ /* 0x002fc800078c10ff */
[----:B--2---:R-:W-:Y:S02]  /*11af0*/  @!P1 LEA.HI.X R15, R0, R12, R22, 0x2, P6 ;  /* 0x0000000c000f9211 */ /* 0x004fe400030f1416 */
[----:B-----5:R-:W-:-:S13]  /*11b00*/  ISETP.GE.AND P3, PT, R3, c[0x0][0x3c8], PT ;  /* 0x0000f20003007a0c */ /* 0x020fda0003f66270 */
[----:B------:R-:W-:-:S04]  /*11b10*/  @!P3 LEA R16, P2, R3, R2, 0x2 ;  /* 0x000000020310b211 */ /* 0x000fc800078410ff */
[----:B------:R-:W-:Y:S02]  /*11b20*/  @!P3 LEA.HI.X R17, R3, R12, R20, 0x2, P2 ;  /* 0x0000000c0311b211 */ /* 0x000fe400010f1414 */
[----:B------:R-:W-:-:S03]  /*11b30*/  @!P0 LEA R18, P2, R11, R2, 0x2 ;  /* 0x000000020b128211 */ /* 0x000fc600078410ff */
[----:B------:R-:W-:Y:S01]  /*11b40*/  @!P3 ST.E.64 [R16.64], R48 ;  /* 0x000000301000b985 */ /* 0x000fe2000c101b08 */
[----:B------:R-:W-:Y:S02]  /*11b50*/  ISETP.GE.AND P3, PT, R8, c[0x0][0x3c8], PT ;  /* 0x0000f20008007a0c */ /* 0x000fe40003f66270 */
[----:B------:R-:W-:Y:S01]  /*11b60*/  @!P0 LEA.HI.X R19, R11, R12, R24, 0x2, P2 ;  /* 0x0000000c0b138211 */ /* 0x000fe200010f1418 */
[----:B------:R1:W-:Y:S01]  /*11b70*/  @!P1 ST.E.64 [R14.64], R38 ;  /* 0x000000260e009985 */ /* 0x0003e2000c101b08 */
[----:B------:R-:W-:Y:S02]  /*11b80*/  ISETP.GE.AND P2, PT, R7, c[0x0][0x3c8], PT ;  /* 0x0000f20007007a0c */ /* 0x000fe40003f46270 */
[----:B------:R-:W-:Y:S01]  /*11b90*/  ISETP.GE.AND P1, PT, R6, c[0x0][0x3c8], PT ;  /* 0x0000f20006007a0c */ /* 0x000fe20003f26270 */
[----:B------:R2:W-:Y:S01]  /*11ba0*/  @!P0 ST.E.64 [R18.64], R40 ;  /* 0x0000002812008985 */ /* 0x0005e2000c101b08 */
[----:B------:R-:W-:Y:S02]  /*11bb0*/  ISETP.GE.AND P0, PT, R4, c[0x0][0x3c8], PT ;  /* 0x0000f20004007a0c */ /* 0x000fe40003f06270 */
[----:B-1----:R-:W-:-:S04]  /*11bc0*/  @!P4 LEA R14, P6, R10, R2, 0x2 ;  /* 0x000000020a0ec211 */ /* 0x002fc800078c10ff */
[----:B------:R-:W-:Y:S02]  /*11bd0*/  @!P4 LEA.HI.X R15, R10, R12, R23, 0x2, P6 ;  /* 0x0000000c0a0fc211 */ /* 0x000fe400030f1417 */
[----:B--2---:R-:W-:-:S03]  /*11be0*/  @!P3 LEA R18, P6, R8, R2, 0x2 ;  /* 0x000000020812b211 */ /* 0x004fc600078c10ff */
[----:B------:R1:W-:Y:S01]  /*11bf0*/  @!P4 ST.E.64 [R14.64], R42 ;  /* 0x0000002a0e00c985 */ /* 0x0003e2000c101b08 */
[C---:B------:R-:W-:Y:S02]  /*11c00*/  @!P2 LEA R16, P4, R7.reuse, R2, 0x2 ;  /* 0x000000020710a211 */ /* 0x040fe400078810ff */
[-C--:B------:R-:W-:Y:S02]  /*11c10*/  @!P3 LEA.HI.X R19, R8, R12.reuse, R25, 0x2, P6 ;  /* 0x0000000c0813b211 */ /* 0x080fe400030f1419 */
[----:B------:R-:W-:-:S03]  /*11c20*/  @!P2 LEA.HI.X R17, R7, R12, R26, 0x2, P4 ;  /* 0x0000000c0711a211 */ /* 0x000fc600020f141a */
        /* <DEDUP_REMOVED lines=8> */
.L_x_1262:
[----:B------:R-:W-:Y:S05]  /*11cb0*/  BSYNC B0 ;  /* 0x0000000000007941 */ /* 0x000fea0003800000 */
.L_x_1261:
[----:B------:R-:W-:Y:S05]  /*11cc0*/  BRA.DIV ~URZ, `(.L_x_1263) ;  /* 0x000036827f007947 */ /* 0x000fea000b800000 */
[----:B--2---:R2:W3:Y:S04]  /*11cd0*/  SHFL.IDX PT, R12, R13, 0x3, 0x1c1f ;  /* 0x007c1f000d0c7f89 */ /* 0x0044e800000e0000 */
[----:B-1----:R2:W1:Y:S02]  /*11ce0*/  SHFL.IDX PT, R2, R21, 0x3, 0x1c1f ;  /* 0x007c1f0015027f89 */ /* 0x00246400000e0000 */
.L_x_1336:
[----:B------:R-:W-:Y:S05]  /*11cf0*/  @P5 BRA `(.L_x_1251) ;  /* 0x00000ea000005947 */ /* 0x000fea0003800000 */
[----:B------:R-:W5:Y:S01]  /*11d00*/  LDL R3, [R1+0x4c] ;  /* 0x00004c0001037983 */ /* 0x000f620000100800 */
[----:B------:R-:W-:Y:S02]  /*11d10*/  ISETP.GE.AND P5, PT, R0, c[0x0][0x3c8], PT ;  /* 0x0000f20000007a0c */ /* 0x000fe40003fa6270 */
[----:B------:R-:W-:-:S02]  /*11d20*/  ISETP.GE.AND P4, PT, R11, c[0x0][0x3c8], PT ;  /* 0x0000f2000b007a0c */ /* 0x000fc40003f86270 */
[----:B------:R-:W-:Y:S02]  /*11d30*/  ISETP.GE.AND P3, PT, R10, c[0x0][0x3c8], PT ;  /* 0x0000f2000a007a0c */ /* 0x000fe40003f66270 */
[----:B------:R-:W-:Y:S02]  /*11d40*/  ISETP.GE.AND P2, PT, R8, c[0x0][0x3c8], PT ;  /* 0x0000f20008007a0c */ /* 0x000fe40003f46270 */
[----:B-----5:R-:W-:-:S13]  /*11d50*/  ISETP.GE.AND P0, PT, R3, c[0x0][0x3c8], PT ;  /* 0x0000f20003007a0c */ /* 0x020fda0003f06270 */
[----:B-1----:R-:W-:-:S04]  /*11d60*/  @!P0 LEA R14, P1, R3, R2, 0x2 ;  /* 0x00000002030e8211 */ /* 0x002fc800078210ff */
[----:B---3--:R-:W-:Y:S02]  /*11d70*/  @!P0 LEA.HI.X R15, R3, R12, R20, 0x2, P1 ;  /* 0x0000000c030f8211 */ /* 0x008fe400008f1414 */
[CC--:B------:R-:W-:Y:S02]  /*11d80*/  @!P5 LEA R20, P6, R0.reuse, R2.reuse, 0x2 ;  /* 0x000000020014d211 */ /* 0x0c0fe400078c10ff */
[----:B------:R-:W-:Y:S01]  /*11d90*/  ISETP.GE.AND P1, PT, R7, c[0x0][0x3c8], PT ;  /* 0x0000f20007007a0c */ /* 0x000fe20003f26270 */
[----:B------:R1:W-:Y:S01]  /*11da0*/  @!P0 ST.E.64 [R14.64], R34 ;  /* 0x000000220e008985 */ /* 0x0003e2000c101b08 */
[----:B------:R-:W-:Y:S02]  /*11db0*/  @!P4 LEA R18, P0, R11, R2, 0x2 ;  /* 0x000000020b12c211 */ /* 0x000fe400078010ff */
[----:B--2-4-:R-:W-:Y:S02]  /*11dc0*/  @!P5 LEA.HI.X R21, R0, R12, R22, 0x2, P6 ;  /* 0x0000000c0015d211 */ /* 0x014fe400030f1416 */
[----:B------:R-:W-:-:S02]  /*11dd0*/  @!P3 LEA R16, P6, R10, R2, 0x2 ;  /* 0x000000020a10b211 */ /* 0x000fc400078c10ff */
[-C--:B------:R-:W-:Y:S01]  /*11de0*/  @!P4 LEA.HI.X R19, R11, R12.reuse, R24, 0x2, P0 ;  /* 0x0000000c0b13c211 */ /* 0x080fe200000f1418 */
[----:B------:R2:W-:Y:S01]  /*11df0*/  @!P5 ST.E.64 [R20.64], R60 ;  /* 0x0000003c1400d985 */ /* 0x0005e2000c101b08 */
[----:B------:R-:W-:Y:S02]  /*11e00*/  ISETP.GE.AND P0, PT, R6, c[0x0][0x3c8], PT ;  /* 0x0000f20006007a0c */ /* 0x000fe40003f06270 */
[----:B------:R-:W-:Y:S01]  /*11e10*/  @!P3 LEA.HI.X R17, R10, R12, R23, 0x2, P6 ;  /* 0x0000000c0a11b211 */ /* 0x000fe200030f1417 */
        /* <DEDUP_REMOVED lines=17> */
.L_x_1236:
        /* <DEDUP_REMOVED lines=21> */
.L_x_1264:
        /* <DEDUP_REMOVED lines=57> */
.L_x_1266:
[----:B------:R-:W-:Y:S05]  /*12410*/  BSYNC B0 ;  /* 0x0000000000007941 */ /* 0x000fea0003800000 */
.L_x_1265:
        /* <DEDUP_REMOVED lines=46> */
.L_x_1337:
[----:B------:R-:W-:Y:S05]  /*12700*/  BRA.DIV ~URZ, `(.L_x_1268) ;  /* 0x00002d827f007947 */ /* 0x000fea000b800000 */
[----:B------:R3:W4:Y:S02]  /*12710*/  SHFL.IDX PT, R2, R7, RZ, 0x181f ;  /* 0x00181fff07027589 */ /* 0x00072400000e0000 */
.L_x_1338:
        /* <DEDUP_REMOVED lines=9> */
.L_x_1339:
        /* <DEDUP_REMOVED lines=8> */
.L_x_1340:
[----:B------:R-:W-:Y:S05]  /*12830*/  BRA.DIV ~URZ, `(.L_x_1271) ;  /* 0x00002e027f007947 */ /* 0x000fea000b800000 */
[----:B-1----:R1:W2:Y:S02]  /*12840*/  SHFL.IDX PT, R2, R7, 0x2, 0x181f ;  /* 0x00581f0007027f89 */ /* 0x0022a400000e0000 */
.L_x_1341:
        /* <DEDUP_REMOVED lines=9> */
.L_x_1342:
        /* <DEDUP_REMOVED lines=8> */
.L_x_1343:
[----:B------:R-:W-:Y:S05]  /*12960*/  BRA.DIV ~URZ, `(.L_x_1274) ;  /* 0x00002e827f007947 */ /* 0x000fea000b800000 */
[----:B--2---:R2:W1:Y:S02]  /*12970*/  SHFL.IDX PT, R2, R7, 0x4, 0x181f ;  /* 0x00981f0007027f89 */ /* 0x00446400000e0000 */
.L_x_1344:
        /* <DEDUP_REMOVED lines=9> */
.L_x_1345:
        /* <DEDUP_REMOVED lines=8> */
.L_x_1346:
[----:B------:R-:W-:Y:S05]  /*12a90*/  BRA.DIV ~URZ, `(.L_x_1277) ;  /* 0x00002f027f007947 */ /* 0x000fea000b800000 */
[----:B--2---:R2:W3:Y:S02]  /*12aa0*/  SHFL.IDX PT, R2, R7, 0x6, 0x181f ;  /* 0x00d81f0007027f89 */ /* 0x0044e400000e0000 */
.L_x_1347:
        /* <DEDUP_REMOVED lines=9> */
.L_x_1348:
[----:B------:R-:W5:Y:S01]  /*12b40*/  LDL.64 R8, [R1+0x30] ;  /* 0x0000300001087983 */ /* 0x000f620000100a00 */
[----:B------:R-:W-:-:S04]  /*12b50*/  IADD3 R0, R0, 0x70, RZ ;  /* 0x0000007000007810 */ /* 0x000fc80007ffe0ff */
[----:B------:R-:W-:-:S13]  /*12b60*/  ISETP.GE.OR P1, PT, R0, R4, P0 ;  /* 0x000000040000720c */ /* 0x000fda0000726670 */
[----:B----45:R-:W-:-:S04]  /*12b70*/  @!P1 LEA R2, P0, R8, R2, 0x1 ;  /* 0x0000000208029211 */ /* 0x030fc800078008ff */
[----:B---3--:R-:W-:-:S05]  /*12b80*/  @!P1 LEA.HI.X R3, R8, R6, R18, 0x1, P0 ;  /* 0x0000000608039211 */ /* 0x008fca00000f0c12 */
[----:B------:R3:W-:Y:S04]  /*12b90*/  @!P1 ST.E.128 [R2.64], RZ ;  /* 0x000000ff02009985 */ /* 0x0007e8000c101d08 */
.L_x_1251:
[----:B------:R-:W-:Y:S05]  /*12ba0*/  BSYNC B1 ;  /* 0x0000000000017941 */ /* 0x000fea0003800000 */
.L_x_1235:
        /* <DEDUP_REMOVED lines=15> */
.L_x_1349:
[----:B------:R-:W-:Y:S05]  /*12ca0*/  BRA.DIV ~URZ, `(.L_x_1281) ;  /* 0x00002ea27f007947 */ /* 0x000fea000b800000 */
[----:B------:R3:W1:Y:S02]  /*12cb0*/  SHFL.IDX PT, R8, R70, 0x1, 0x1f ;  /* 0x00201f0046087f89 */ /* 0x00066400000e0000 */
.L_x_1350:
        /* <DEDUP_REMOVED lines=19> */
.L_x_1351:
        /* <DEDUP_REMOVED lines=16> */
.L_x_1352:
[----:B----4-:R-:W-:Y:S01]  /*12ef0*/  IMAD R0, R0, c[0x0][0x538], RZ ;  /* 0x00014e0000007a24 */ /* 0x010fe200078e02ff */
[----:B------:R-:W-:Y:S04]  /*12f00*/  BSSY B1, `(.L_x_1284) ;  /* 0x00000ce000017945 */ /* 0x000fe80003800000 */
[----:B-1----:R-:W-:-:S04]  /*12f10*/  IADD3 R8, R0, R8, RZ ;  /* 0x0000000800087210 */ /* 0x002fc80007ffe0ff */
[----:B--2---:R-:W-:-:S13]  /*12f20*/  ISETP.GT.AND P6, PT, R8, R10, PT ;  /* 0x0000000a0800720c */ /* 0x004fda0003fc4270 */
[----:B------:R-:W-:Y:S05]  /*12f30*/  @P6 BRA `(.L_x_1285) ;  /* 0x0000025000006947 */ /* 0x000fea0003800000 */
.L_x_1289:
        /* <DEDUP_REMOVED lines=17> */
.L_x_1353:
        /* <DEDUP_REMOVED lines=16> */
.L_x_1354:
[----:B--2---:R-:W-:-:S05]  /*13150*/  IMAD R0, R0, c[0x0][0x538], RZ ;  /* 0x00014e0000007a24 */ /* 0x004fca00078e02ff */
[----:B------:R-:W-:-:S04]  /*13160*/  IADD3 R8, R0, R8, RZ ;  /* 0x0000000800087210 */ /* 0x000fc80007ffe0ff */
[----:B------:R-:W-:-:S13]  /*13170*/  ISETP.GT.AND P6, PT, R8, R10, PT ;  /* 0x0000000a0800720c */ /* 0x000fda0003fc4270 */
[----:B-1----:R-:W-:Y:S05]  /*13180*/  @!P6 BRA `(.L_x_1289) ;  /* 0xfffffdb00000e947 */ /* 0x002fea000383ffff */
.L_x_1285:
[----:B------:R-:W-:-:S05]  /*13190*/  IADD3 R12, -R0, R8, RZ ;  /* 0x00000008000c7210 */ /* 0x000fca0007ffe1ff */
[----:B------:R-:W-:-:S05]  /*131a0*/  IMAD R0, R4, c[0x0][0x538], R12 ;  /* 0x00014e0004007a24 */ /* 0x000fca00078e020c */
[----:B------:R-:W-:Y:S01]  /*131b0*/  ISETP.GT.AND P0, PT, R0, R10, PT ;  /* 0x0000000a0000720c */ /* 0x000fe20003f04270 */
[----:B------:R-:W-:-:S12]  /*131c0*/  BRA.DIV ~URZ, `(.L_x_1290) ;  /* 0x00002de27f007947 */ /* 0x000fd8000b800000 */
[----:B------:R-:W-:-:S03]  /*131d0*/  VOTE.ANY R8, PT, !P0 ;  /* 0x0000000000087806 */ /* 0x000fc600040e0100 */
.L_x_1355:
[----:B------:R-:W2:Y:S01]  /*131e0*/  LDL.LU R2, [R1+0x64] ;  /* 0x0000640001027983 */ /* 0x000ea20000300800 */
[----:B------:R-:W2:Y:S02]  /*131f0*/  POPC R0, R8 ;  /* 0x0000000800007309 */ /* 0x000ea40000000000 */
[----:B--2---:R-:W-:-:S05]  /*13200*/  IADD3 R2, R0, R2, RZ ;  /* 0x0000000200027210 */ /* 0x004fca0007ffe0ff */
[----:B------:R1:W-:Y:S01]  /*13210*/  STL [R1+0x64], R2 ;  /* 0x0000640201007387 */ /* 0x0003e20000100800 */
[----:B------:R-:W-:Y:S05]  /*13220*/  BRA.DIV ~URZ, `(.L_x_1291) ;  /* 0x00002dd27f007947 */ /* 0x000fea000b800000 */
[----:B------:R2:W4:Y:S04]  /*13230*/  SHFL.IDX PT, R11, R6, R0, 0x1f ;  /* 0x00001f00060b7589 */ /* 0x00052800000e0000 */
[----:B------:R2:W1:Y:S02]  /*13240*/  SHFL.IDX PT, R7, R7, R0, 0x1f ;  /* 0x00001f0007077589 */ /* 0x00046400000e0000 */
.L_x_1356:
[----:B------:R-:W-:Y:S01]  /*13250*/  ISETP.NE.AND P0, PT, R8, RZ, PT ;  /* 0x000000ff0800720c */ /* 0x000fe20003f05270 */
[----:B------:R-:W-:-:S12]  /*13260*/  BSSY B0, `(.L_x_1292) ;  /* 0x0000005000007945 */ /* 0x000fd80003800000 */
[----:B------:R-:W-:Y:S05]  /*13270*/  @!P0 BRA `(.L_x_1293) ;  /* 0x0000003000008947 */ /* 0x000fea0003800000 */
[----:B--2---:R-:W-:Y:S01]  /*13280*/  IADD3 R0, R0, -0x1, RZ ;  /* 0xffffffff00007810 */ /* 0x004fe20007ffe0ff */
[----:B------:R-:W-:Y:S05]  /*13290*/  BRA.DIV ~URZ, `(.L_x_1294) ;  /* 0x00002e327f007947 */ /* 0x000fea000b800000 */
[----:B------:R2:W3:Y:S02]  /*132a0*/  SHFL.IDX PT, R13, R4, R0, 0x1f ;  /* 0x00001f00040d7589 */ /* 0x0004e400000e0000 */
.L_x_1293:
[----:B------:R-:W-:Y:S05]  /*132b0*/  BSYNC B0 ;  /* 0x0000000000007941 */ /* 0x000fea0003800000 */
.L_x_1292:
        /* <DEDUP_REMOVED lines=68> */
.L_x_1296:
        /* <DEDUP_REMOVED lines=68> */
.L_x_1297:
[----:B------:R-:W-:Y:S05]  /*13b40*/  BSYNC B0 ;  /* 0x0000000000007941 */ /* 0x000fea0003800000 */
.L_x_1295:
[----:B------:R-:W-:-:S04]  /*13b50*/  LOP3.LUT R2, RZ, R2, RZ, 0x33, !PT ;  /* 0x00000002ff027212 */ /* 0x000fc800078e33ff */
[----:B-1----:R-:W-:-:S05]  /*13b60*/  IADD3 R0, R2, R11, RZ ;  /* 0x0000000b02007210 */ /* 0x002fca0007ffe0ff */
[----:B------:R1:W-:Y:S01]  /*13b70*/  STL [R1+0x5c], R0 ;  /* 0x00005c0001007387 */ /* 0x0003e20000100800 */
[----:B------:R-:W-:Y:S05]  /*13b80*/  BRA `(.L_x_1298) ;  /* 0x0000005000007947 */ /* 0x000fea0003800000 */
.L_x_1286:
[----:B------:R-:W-:Y:S01]  /*13b90*/  MOV R0, c[0x0][0x53c] ;  /* 0x00014f0000007a02 */ /* 0x000fe20000000f00 */
[----:B------:R1:W-:Y:S04]  /*13ba0*/  STL [R1+0x58], R10 ;  /* 0x0000580a01007387 */ /* 0x0003e80000100800 */
[----:B------:R1:W-:Y:S04]  /*13bb0*/  STL [R1+0x5c], RZ ;  /* 0x00005cff01007387 */ /* 0x0003e80000100800 */
[----:B------:R1:W-:Y:S04]  /*13bc0*/  STL [R1+0x60], RZ ;  /* 0x000060ff01007387 */ /* 0x0003e80000100800 */
[----:B------:R1:W-:Y:S02]  /*13bd0*/  STL [R1+0x64], R0 ;  /* 0x0000640001007387 */ /* 0x0003e40000100800 */
.L_x_1298:
[----:B------:R-:W-:Y:S05]  /*13be0*/  BSYNC B1 ;  /* 0x0000000000017941 */ /* 0x000fea0003800000 */
.L_x_1284:
        /* <DEDUP_REMOVED lines=9> */
.L_x_1279:
[----:B-1----:R-:W3:Y:S02]  /*13c80*/  LDL R0, [R1+0x64] ;  /* 0x0000640001007983 */ /* 0x002ee40000100800 */
[----:B---3--:R-:W-:-:S13]  /*13c90*/  ISETP.GE.AND P0, PT, R0, c[0x0][0x53c], PT ;  /* 0x00014f0000007a0c */ /* 0x008fda0003f06270 */
[----:B--2-4-:R-:W-:Y:S01]  /*13ca0*/  @P0 CALL.REL.NOINC `(.L_x_1299) ;  /* 0x0000001000000944 */ /* 0x014fe20003c00000 */
[----:B------:R-:W-:Y:S05]  /*13cb0*/  BRA `(.L_x_1300) ;  /* 0xfffedcc000007947 */ /* 0x000fea000383ffff */
.L_x_1299:
[----:B------:R-:W-:Y:S05]  /*13cc0*/  EXIT ;  /* 0x000000000000794d */ /* 0x000fea0003800000 */
.L_x_1181:
[----:B------:R-:W-:Y:S01]  /*13cd0*/  IMAD.MOV.U32 R0, RZ, RZ, R5 ;  /* 0x000000ffff007224 */ /* 0x000fe200078e0005 */
[----:B------:R-:W-:Y:S02]  /*13ce0*/  MOV R2, 0x1 ;  /* 0x0000000100027802 */ /* 0x000fe40000000f00 */
[----:B------:R-:W-:Y:S02]  /*13cf0*/  MOV R3, 0x13d10 ;  /* 0x00013d1000037802 */ /* 0x000fe40000000f00 */
[----:B------:R-:W-:Y:S05]  /*13d00*/  CALL.REL.NOINC `($__internal_20_$__cuda_sm70_shflsync_up_p) ;  /* 0x000024c000007944 */ /* 0x000fea0003c00000 */
[----:B------:R-:W-:Y:S01]  /*13d10*/  MOV R0, R4 ;  /* 0x0000000400007202 */ /* 0x000fe20000000f00 */
[----:B------:R-:W-:Y:S05]  /*13d20*/  BRA `(.L_x_1301) ;  /* 0xfffec75000007947 */ /* 0x000fea000383ffff */
.L_x_1182:
[----:B------:R-:W-:Y:S01]  /*13d30*/  IMAD.MOV.U32 R0, RZ, RZ, R5 ;  /* 0x000000ffff007224 */ /* 0x000fe200078e0005 */
[----:B------:R-:W-:Y:S02]  /*13d40*/  MOV R2, 0x2 ;  /* 0x0000000200027802 */ /* 0x000fe40000000f00 */
[----:B------:R-:W-:Y:S02]  /*13d50*/  MOV R3, 0x13d70 ;  /* 0x00013d7000037802 */ /* 0x000fe40000000f00 */
[----:B------:R-:W-:Y:S05]  /*13d60*/  CALL.REL.NOINC `($__internal_20_$__cuda_sm70_shflsync_up_p) ;  /* 0x0000246000007944 */ /* 0x000fea0003c00000 */
[----:B------:R-:W-:Y:S01]  /*13d70*/  SEL R0, R4, RZ, P4 ;  /* 0x000000ff04007207 */ /* 0x000fe20002000000 */
[----:B------:R-:W-:Y:S01]  /*13d80*/  IMAD.MOV.U32 R2, RZ, RZ, 0x4 ;  /* 0x00000004ff027424 */ /* 0x000fe200078e00ff */
[----:B------:R-:W-:-:S03]  /*13d90*/  MOV R3, 0x13dc0 ;  /* 0x00013dc000037802 */ /* 0x000fc60000000f00 */
[----:B------:R-:W-:Y:S02]  /*13da0*/  IMAD.IADD R0, R5, 0x1, R0 ;  /* 0x0000000105007824 */ /* 0x000fe400078e0200 */
        /* <DEDUP_REMOVED lines=13> */
[----:B------:R-:W-:Y:S02]  /*13e80*/  MOV R3, 0x1f ;  /* 0x0000001f00037802 */ /* 0x000fe40000000f00 */
[----:B------:R-:W-:Y:S01]  /*13e90*/  MOV R2, 0x13ed0 ;  /* 0x00013ed000027802 */ /* 0x000fe20000000f00 */
[----:B------:R-:W-:-:S04]  /*13ea0*/  IMAD.IADD R4, R0, 0x1, R4 ;  /* 0x0000000100047824 */ /* 0x000fc800078e0204 */
[----:B------:R-:W-:Y:S02]  /*13eb0*/  IMAD.MOV.U32 R9, RZ, RZ, R4 ;  /* 0x000000ffff097224 */ /* 0x000fe400078e0004 */
[----:B------:R-:W-:Y:S05]  /*13ec0*/  CALL.REL.NOINC `($__internal_19_$__cuda_sm70_shflsync_idx_p) ;  /* 0x000022b000007944 */ /* 0x000fea0003c00000 */
[----:B------:R-:W-:Y:S01]  /*13ed0*/  MOV R0, R5 ;  /* 0x0000000500007202 */ /* 0x000fe20000000f00 */
[----:B------:R-:W-:Y:S05]  /*13ee0*/  BRA `(.L_x_1302) ;  /* 0xfffec69000007947 */ /* 0x000fea000383ffff */
.L_x_1184:
[----:B------:R-:W-:Y:S02]  /*13ef0*/  SEL R0, RZ, 0x1, P0 ;  /* 0x00000001ff007807 */ /* 0x000fe40000000000 */
[----:B------:R-:W-:Y:S02]  /*13f00*/  MOV R2, 0x13f20 ;  /* 0x00013f2000027802 */ /* 0x000fe40000000f00 */
[----:B------:R-:W-:Y:S05]  /*13f10*/  CALL.REL.NOINC `($__internal_21_$__cuda_sm70_votesync_ballot) ;  /* 0x0000232000007944 */ /* 0x000fea0003c00000 */
[----:B------:R-:W-:Y:S01]  /*13f20*/  MOV R11, R0 ;  /* 0x00000000000b7202 */ /* 0x000fe20000000f00 */
[----:B------:R-:W-:Y:S05]  /*13f30*/  BRA `(.L_x_1303) ;  /* 0xfffec6d000007947 */ /* 0x000fea000383ffff */
.L_x_1185:
[----:B------:R-:W-:Y:S01]  /*13f40*/  IMAD.MOV.U32 R9, RZ, RZ, R10 ;  /* 0x000000ffff097224 */ /* 0x000fe200078e000a */
[----:B------:R-:W-:Y:S01]  /*13f50*/  MOV R5, R0 ;  /* 0x0000000000057202 */ /* 0x000fe20000000f00 */
[----:B------:R-:W-:Y:S01]  /*13f60*/  IMAD.MOV.U32 R3, RZ, RZ, 0x1f ;  /* 0x0000001fff037424 */ /* 0x000fe200078e00ff */
[----:B-1----:R-:W-:Y:S02]  /*13f70*/  MOV R2, 0x13f90 ;  /* 0x00013f9000027802 */ /* 0x002fe40000000f00 */
[----:B------:R-:W-:Y:S05]  /*13f80*/  CALL.REL.NOINC `($__internal_19_$__cuda_sm70_shflsync_idx_p) ;  /* 0x000021f000007944 */ /* 0x000fea0003c00000 */
[----:B------:R-:W-:Y:S01]  /*13f90*/  IMAD.MOV.U32 R13, RZ, RZ, R5 ;  /* 0x000000ffff0d7224 */ /* 0x000fe200078e0005 */
[----:B------:R-:W-:Y:S01]  /*13fa0*/  MOV R9, R8 ;  /* 0x0000000800097202 */ /* 0x000fe20000000f00 */
[----:B------:R-:W-:Y:S01]  /*13fb0*/  IMAD.MOV.U32 R6, RZ, RZ, RZ ;  /* 0x000000ffff067224 */ /* 0x000fe200078e00ff */
[----:B------:R-:W-:Y:S01]  /*13fc0*/  MOV R5, R0 ;  /* 0x0000000000057202 */ /* 0x000fe20000000f00 */
[----:B------:R-:W-:Y:S01]  /*13fd0*/  IMAD.MOV.U32 R3, RZ, RZ, 0x1f ;  /* 0x0000001fff037424 */ /* 0x000fe200078e00ff */
[----:B------:R-:W-:-:S02]  /*13fe0*/  MOV R2, 0x14000 ;  /* 0x0001400000027802 */ /* 0x000fc40000000f00 */
[----:B------:R-:W-:Y:S05]  /*13ff0*/  CALL.REL.NOINC `($__internal_19_$__cuda_sm70_shflsync_idx_p) ;  /* 0x0000218000007944 */ /* 0x000fea0003c00000 */
[----:B------:R-:W-:Y:S01]  /*14000*/  MOV R10, R5 ;  /* 0x00000005000a7202 */ /* 0x000fe20000000f00 */
[----:B------:R-:W-:Y:S05]  /*14010*/  BRA `(.L_x_1304) ;  /* 0xfffec66000007947 */ /* 0x000fea000383ffff */
.L_x_1188:
[----:B------:R-:W-:Y:S01]  /*14020*/  IMAD.MOV.U32 R9, RZ, RZ, R4 ;  /* 0x000000ffff097224 */ /* 0x000fe200078e0004 */
[----:B------:R-:W-:-:S02]  /*14030*/  MOV R3, 0x1f ;  /* 0x0000001f00037802 */ /* 0x000fc40000000f00 */
[----:B-1----:R-:W-:Y:S02]  /*14040*/  MOV R2, 0x14060 ;  /* 0x0001406000027802 */ /* 0x002fe40000000f00 */
[----:B--234-:R-:W-:Y:S05]  /*14050*/  CALL.REL.NOINC `($__internal_19_$__cuda_sm70_shflsync_idx_p) ;  /* 0x0000212000007944 */ /* 0x01cfea0003c00000 */
[----:B------:R-:W-:Y:S01]  /*14060*/  MOV R6, R5 ;  /* 0x0000000500067202 */ /* 0x000fe20000000f00 */
[----:B------:R-:W-:Y:S05]  /*14070*/  BRA `(.L_x_1187) ;  /* 0xfffec66000007947 */ /* 0x000fea000383ffff */
.L_x_1199:
[----:B----4-:R-:W-:Y:S01]  /*14080*/  IMAD.MOV.U32 R9, RZ, RZ, R6 ;  /* 0x000000ffff097224 */ /* 0x010fe200078e0006 */
[----:B------:R-:W-:Y:S01]  /*14090*/  MOV R5, RZ ;  /* 0x000000ff00057202 */ /* 0x000fe20000000f00 */
[----:B------:R-:W-:Y:S01]  /*140a0*/  IMAD.MOV.U32 R3, RZ, RZ, 0x181f ;  /* 0x0000181fff037424 */ /* 0x000fe200078e00ff */
[----:B------:R-:W-:Y:S02]  /*140b0*/  MOV R2, 0x140d0 ;  /* 0x000140d000027802 */ /* 0x000fe40000000f00 */
[----:B------:R-:W-:Y:S05]  /*140c0*/  CALL.REL.NOINC `($__internal_19_$__cuda_sm70_shflsync_idx_p) ;  /* 0x000020b000007944 */ /* 0x000fea0003c00000 */
[----:B------:R-:W-:Y:S01]  /*140d0*/  MOV R8, R5 ;  /* 0x0000000500087202 */ /* 0x000fe20000000f00 */
[----:B------:R-:W-:Y:S05]  /*140e0*/  BRA `(.L_x_1305) ;  /* 0xfffee82000007947 */ /* 0x000fea000383ffff */
.L_x_1200:
[----:B------:R-:W-:Y:S01]  /*140f0*/  IMAD.MOV.U32 R9, RZ, RZ, R7 ;  /* 0x000000ffff097224 */ /* 0x000fe200078e0007 */
[----:B------:R-:W-:Y:S01]  /*14100*/  MOV R5, RZ ;  /* 0x000000ff00057202 */ /* 0x000fe20000000f00 */
[----:B------:R-:W-:Y:S01]  /*14110*/  IMAD.MOV.U32 R3, RZ, RZ, 0x181f ;  /* 0x0000181fff037424 */ /* 0x000fe200078e00ff */
[----:B------:R-:W-:Y:S02]  /*14120*/  MOV R2, 0x14140 ;  /* 0x0001414000027802 */ /* 0x000fe40000000f00 */
[----:B-12---:R-:W-:Y:S05]  /*14130*/  CALL.REL.NOINC `($__internal_19_$__cuda_sm70_shflsync_idx_p) ;  /* 0x0000204000007944 */ /* 0x006fea0003c00000 */
[----:B------:R-:W-:Y:S01]  /*14140*/  MOV R2, R5 ;  /* 0x0000000500027202 */ /* 0x000fe20000000f00 */
[----:B------:R-:W-:Y:S05]  /*14150*/  BRA `(.L_x_1306) ;  /* 0xfffee7d000007947 */ /* 0x000fea000383ffff */
.L_x_1203:
[----:B------:R-:W-:Y:S01]  /*14160*/  IMAD.MOV.U32 R9, RZ, RZ, R6 ;  /* 0x000000ffff097224 */ /* 0x000fe200078e0006 */
[----:B------:R-:W-:Y:S01]  /*14170*/  MOV R5, 0x1 ;  /* 0x0000000100057802 */ /* 0x000fe20000000f00 */
[----:B--2---:R-:W-:Y:S01]  /*14180*/  IMAD.MOV.U32 R3, RZ, RZ, 0x181f ;  /* 0x0000181fff037424 */ /* 0x004fe200078e00ff */
[----:B----4-:R-:W-:-:S02]  /*14190*/  MOV R2, 0x141b0 ;  /* 0x000141b000027802 */ /* 0x010fc40000000f00 */
[----:B-1-3--:R-:W-:Y:S05]  /*141a0*/  CALL.REL.NOINC `($__internal_19_$__cuda_sm70_shflsync_idx_p) ;  /* 0x00001fd000007944 */ /* 0x00afea0003c00000 */
[----:B------:R-:W-:Y:S01]  /*141b0*/  IMAD.MOV.U32 R8, RZ, RZ, R5 ;  /* 0x000000ffff087224 */ /* 0x000fe200078e0005 */
[----:B------:R-:W-:Y:S01]  /*141c0*/  MOV R5, 0x1 ;  /* 0x0000000100057802 */ /* 0x000fe20000000f00 */
[----:B------:R-:W-:Y:S01]  /*141d0*/  IMAD.MOV.U32 R9, RZ, RZ, R7 ;  /* 0x000000ffff097224 */ /* 0x000fe200078e0007 */
[----:B------:R-:W-:-:S02]  /*141e0*/  MOV R3, 0x181f ;  /* 0x0000181f00037802 */ /* 0x000fc40000000f00 */
[----:B------:R-:W-:Y:S02]  /*141f0*/  MOV R2, 0x14210 ;  /* 0x0001421000027802 */ /* 0x000fe40000000f00 */
[----:B------:R-:W-:Y:S05]  /*14200*/  CALL.REL.NOINC `($__internal_19_$__cuda_sm70_shflsync_idx_p) ;  /* 0x00001f7000007944 */ /* 0x000fea0003c00000 */
[----:B------:R-:W-:Y:S01]  /*14210*/  MOV R2, R5 ;  /* 0x0000000500027202 */ /* 0x000fe20000000f00 */
[----:B------:R-:W-:Y:S05]  /*14220*/  BRA `(.L_x_1307) ;  /* 0xfffee80000007947 */ /* 0x000fea000383ffff */
.L_x_1206:
[----:B------:R-:W-:Y:S01]  /*14230*/  IMAD.MOV.U32 R9, RZ, RZ, R6 ;  /* 0x000000ffff097224 */ /* 0x000fe200078e0006 */
[----:B------:R-:W-:Y:S01]  /*14240*/  MOV R5, 0x2 ;  /* 0x0000000200057802 */ /* 0x000fe20000000f00 */
[----:B-1----:R-:W-:Y:S01]  /*14250*/  IMAD.MOV.U32 R3, RZ, RZ, 0x181f ;  /* 0x0000181fff037424 */ /* 0x002fe200078e00ff */
[----:B----4-:R-:W-:Y:S02]  /*14260*/  MOV R2, 0x14280 ;  /* 0x0001428000027802 */ /* 0x010fe40000000f00 */
[----:B--23--:R-:W-:Y:S05]  /*14270*/  CALL.REL.NOINC `($__internal_19_$__cuda_sm70_shflsync_idx_p) ;  /* 0x00001f0000007944 */ /* 0x00cfea0003c00000 */
[----:B------:R-:W-:Y:S01]  /*14280*/  MOV R8, R5 ;  /* 0x0000000500087202 */ /* 0x000fe20000000f00 */
[----:B------:R-:W-:Y:S05]  /*14290*/  BRA `(.L_x_1308) ;  /* 0xfffee87000007947 */ /* 0x000fea000383ffff */
.L_x_1207:
[----:B------:R-:W-:Y:S01]  /*142a0*/  IMAD.MOV.U32 R9, RZ, RZ, R7 ;  /* 0x000000ffff097224 */ /* 0x000fe200078e0007 */
[----:B------:R-:W-:Y:S01]  /*142b0*/  MOV R5, 0x2 ;  /* 0x0000000200057802 */ /* 0x000fe20000000f00 */
[----:B------:R-:W-:Y:S01]  /*142c0*/  IMAD.MOV.U32 R3, RZ, RZ, 0x181f ;  /* 0x0000181fff037424 */ /* 0x000fe200078e00ff */
[----:B----4-:R-:W-:Y:S02]  /*142d0*/  MOV R2, 0x142f0 ;  /* 0x000142f000027802 */ /* 0x010fe40000000f00 */
[----:B-123--:R-:W-:Y:S05]  /*142e0*/  CALL.REL.NOINC `($__internal_19_$__cuda_sm70_shflsync_idx_p) ;  /* 0x00001e9000007944 */ /* 0x00efea0003c00000 */
[----:B------:R-:W-:Y:S01]  /*142f0*/  MOV R2, R5 ;  /* 0x0000000500027202 */ /* 0x000fe20000000f00 */
[----:B------:R-:W-:Y:S05]  /*14300*/  BRA `(.L_x_1309) ;  /* 0xfffee82000007947 */ /* 0x000fea000383ffff */
.L_x_1210:
[----:B------:R-:W-:Y:S01]  /*14310*/  IMAD.MOV.U32 R9, RZ, RZ, R6 ;  /* 0x000000ffff097224 */ /* 0x000fe200078e0006 */
[----:B------:R-:W-:Y:S01]  /*14320*/  MOV R5, 0x3 ;  /* 0x0000000300057802 */ /* 0x000fe20000000f00 */
[----:B-1----:R-:W-:Y:S01]  /*14330*/  IMAD.MOV.U32 R3, RZ, RZ, 0x181f ;  /* 0x0000181fff037424 */ /* 0x002fe200078e00ff */
[----:B------:R-:W-:-:S02]  /*14340*/  MOV R2, 0x14360 ;  /* 0x0001436000027802 */ /* 0x000fc40000000f00 */
[----:B--234-:R-:W-:Y:S05]  /*14350*/  CALL.REL.NOINC `($__internal_19_$__cuda_sm70_shflsync_idx_p) ;  /* 0x00001e2000007944 */ /* 0x01cfea0003c00000 */
        /* <DEDUP_REMOVED lines=8> */
.L_x_1213:
[----:B------:R-:W-:Y:S01]  /*143e0*/  IMAD.MOV.U32 R9, RZ, RZ, R6 ;  /* 0x000000ffff097224 */ /* 0x000fe200078e0006 */
[----:B------:R-:W-:Y:S01]  /*143f0*/  MOV R5, 0x4 ;  /* 0x0000000400057802 */ /* 0x000fe20000000f00 */
[----:B-1----:R-:W-:Y:S01]  /*14400*/  IMAD.MOV.U32 R3, RZ, RZ, 0x181f ;  /* 0x0000181fff037424 */ /* 0x002fe200078e00ff */
[----:B------:R-:W-:Y:S02]  /*14410*/  MOV R2, 0x14430 ;  /* 0x0001443000027802 */ /* 0x000fe40000000f00 */
[----:B--234-:R-:W-:Y:S05]  /*14420*/  CALL.REL.NOINC `($__internal_19_$__cuda_sm70_shflsync_idx_p) ;  /* 0x00001d5000007944 */ /* 0x01cfea0003c00000 */
[----:B------:R-:W-:Y:S01]  /*14430*/  MOV R8, R5 ;  /* 0x0000000500087202 */ /* 0x000fe20000000f00 */
[----:B------:R-:W-:Y:S05]  /*14440*/  BRA `(.L_x_1311) ;  /* 0xfffee8b000007947 */ /* 0x000fea000383ffff */
.L_x_1214:
[----:B------:R-:W-:Y:S01]  /*14450*/  IMAD.MOV.U32 R9, RZ, RZ, R7 ;  /* 0x000000ffff097224 */ /* 0x000fe200078e0007 */
[----:B------:R-:W-:Y:S01]  /*14460*/  MOV R5, 0x4 ;  /* 0x0000000400057802 */ /* 0x000fe20000000f00 */
[----:B-1----:R-:W-:Y:S01]  /*14470*/  IMAD.MOV.U32 R3, RZ, RZ, 0x181f ;  /* 0x0000181fff037424 */ /* 0x002fe200078e00ff */
[----:B------:R-:W-:Y:S02]  /*14480*/  MOV R2, 0x144a0 ;  /* 0x000144a000027802 */ /* 0x000fe40000000f00 */
[----:B--234-:R-:W-:Y:S05]  /*14490*/  CALL.REL.NOINC `($__internal_19_$__cuda_sm70_shflsync_idx_p) ;  /* 0x00001ce000007944 */ /* 0x01cfea0003c00000 */
[----:B------:R-:W-:Y:S01]  /*144a0*/  MOV R2, R5 ;  /* 0x0000000500027202 */ /* 0x000fe20000000f00 */
[----:B------:R-:W-:Y:S05]  /*144b0*/  BRA `(.L_x_1312) ;  /* 0xfffee86000007947 */ /* 0x000fea000383ffff */
.L_x_1217:
[----:B------:R-:W-:Y:S01]  /*144c0*/  IMAD.MOV.U32 R9, RZ, RZ, R6 ;  /* 0x000000ffff097224 */ /* 0x000fe200078e0006 */
[----:B------:R-:W-:Y:S01]  /*144d0*/  MOV R5, 0x5 ;  /* 0x0000000500057802 */ /* 0x000fe20000000f00 */
[----:B--2---:R-:W-:Y:S01]  /*144e0*/  IMAD.MOV.U32 R3, RZ, RZ, 0x181f ;  /* 0x0000181fff037424 */ /* 0x004fe200078e00ff */
[----:B---3--:R-:W-:-:S02]  /*144f0*/  MOV R2, 0x14510 ;  /* 0x0001451000027802 */ /* 0x008fc40000000f00 */
[----:B-1--4-:R-:W-:Y:S05]  /*14500*/  CALL.REL.NOINC `($__internal_19_$__cuda_sm70_shflsync_idx_p) ;  /* 0x00001c7000007944 */ /* 0x012fea0003c00000 */
        /* <DEDUP_REMOVED lines=8> */
.L_x_1220:
[----:B------:R-:W-:Y:S01]  /*14590*/  IMAD.MOV.U32 R9, RZ, RZ, R6 ;  /* 0x000000ffff097224 */ /* 0x000fe200078e0006 */
[----:B------:R-:W-:Y:S01]  /*145a0*/  MOV R5, 0x6 ;  /* 0x0000000600057802 */ /* 0x000fe20000000f00 */
[----:B-1----:R-:W-:Y:S01]  /*145b0*/  IMAD.MOV.U32 R3, RZ, RZ, 0x181f ;  /* 0x0000181fff037424 */ /* 0x002fe200078e00ff */
[----:B---3--:R-:W-:Y:S02]  /*145c0*/  MOV R2, 0x145e0 ;  /* 0x000145e000027802 */ /* 0x008fe40000000f00 */
[----:B--2-4-:R-:W-:Y:S05]  /*145d0*/  CALL.REL.NOINC `($__internal_19_$__cuda_sm70_shflsync_idx_p) ;  /* 0x00001ba000007944 */ /* 0x014fea0003c00000 */
[----:B------:R-:W-:Y:S01]  /*145e0*/  MOV R8, R5 ;  /* 0x0000000500087202 */ /* 0x000fe20000000f00 */
[----:B------:R-:W-:Y:S05]  /*145f0*/  BRA `(.L_x_1314) ;  /* 0xfffee8f000007947 */ /* 0x000fea000383ffff */
.L_x_1221:
[----:B------:R-:W-:Y:S01]  /*14600*/  IMAD.MOV.U32 R9, RZ, RZ, R7 ;  /* 0x000000ffff097224 */ /* 0x000fe200078e0007 */
[----:B------:R-:W-:Y:S01]  /*14610*/  MOV R5, 0x6 ;  /* 0x0000000600057802 */ /* 0x000fe20000000f00 */
[----:B------:R-:W-:Y:S01]  /*14620*/  IMAD.MOV.U32 R3, RZ, RZ, 0x181f ;  /* 0x0000181fff037424 */ /* 0x000fe200078e00ff */
[----:B---3--:R-:W-:Y:S02]  /*14630*/  MOV R2, 0x14650 ;  /* 0x0001465000027802 */ /* 0x008fe40000000f00 */
[----:B-12-4-:R-:W-:Y:S05]  /*14640*/  CALL.REL.NOINC `($__internal_19_$__cuda_sm70_shflsync_idx_p) ;  /* 0x00001b3000007944 */ /* 0x016fea0003c00000 */
[----:B------:R-:W-:Y:S01]  /*14650*/  MOV R2, R5 ;  /* 0x0000000500027202 */ /* 0x000fe20000000f00 */
[----:B------:R-:W-:Y:S05]  /*14660*/  BRA `(.L_x_1315) ;  /* 0xfffee8a000007947 */ /* 0x000fea000383ffff */
.L_x_1224:
        /* <DEDUP_REMOVED lines=13> */
.L_x_1231:
[----:B---3--:R1:W5:Y:S01]  /*14740*/  LDL R0, [R1+0x14] ;  /* 0x0000140001007983 */ /* 0x0083620000100800 */
[----:B------:R-:W-:Y:S02]  /*14750*/  MOV R3, 0x2 ;  /* 0x0000000200037802 */ /* 0x000fe40000000f00 */
[----:B------:R-:W-:Y:S02]  /*14760*/  MOV R2, 0x14780 ;  /* 0x0001478000027802 */ /* 0x000fe40000000f00 */
[----:B-1---5:R-:W-:Y:S05]  /*14770*/  CALL.REL.NOINC `($__internal_18_$__cuda_sm70_shflsync_bfly_p) ;  /* 0x000019c000007944 */ /* 0x022fea0003c00000 */
[----:B------:R-:W-:Y:S05]  /*14780*/  BRA `(.L_x_1317) ;  /* 0xffffaea000007947 */ /* 0x000fea000383ffff */
.L_x_1232:
[----:B------:R-:W-:Y:S01]  /*14790*/  IMAD.MOV.U32 R0, RZ, RZ, R4 ;  /* 0x000000ffff007224 */ /* 0x000fe200078e0004 */
[----:B------:R-:W-:Y:S02]  /*147a0*/  MOV R3, 0x1 ;  /* 0x0000000100037802 */ /* 0x000fe40000000f00 */
[----:B------:R-:W-:Y:S02]  /*147b0*/  MOV R2, 0x147d0 ;  /* 0x000147d000027802 */ /* 0x000fe40000000f00 */
[----:B------:R-:W-:Y:S05]  /*147c0*/  CALL.REL.NOINC `($__internal_18_$__cuda_sm70_shflsync_bfly_p) ;  /* 0x0000197000007944 */ /* 0x000fea0003c00000 */
[----:B------:R-:W-:Y:S02]  /*147d0*/  FADD.FTZ R4, R4, R0 ;  /* 0x0000000004047221 */ /* 0x000fe40000010000 */
[----:B------:R1:W5:Y:S01]  /*147e0*/  LDL R0, [R1+0x18] ;  /* 0x0000180001007983 */ /* 0x0003620000100800 */
[----:B------:R-:W-:-:S02]  /*147f0*/  MOV R3, 0x2 ;  /* 0x0000000200037802 */ /* 0x000fc40000000f00 */
[----:B------:R-:W-:Y:S02]  /*14800*/  MOV R2, 0x14820 ;  /* 0x0001482000027802 */ /* 0x000fe40000000f00 */
[----:B-1---5:R-:W-:Y:S05]  /*14810*/  CALL.REL.NOINC `($__internal_18_$__cuda_sm70_shflsync_bfly_p) ;  /* 0x0000192000007944 */ /* 0x022fea0003c00000 */
[----:B------:R-:W2:Y:S01]  /*14820*/  LDL.LU R2, [R1+0x18] ;  /* 0x0000180001027983 */ /* 0x000ea20000300800 */
[----:B------:R-:W-:Y:S01]  /*14830*/  MOV R3, 0x1 ;  /* 0x0000000100037802 */ /* 0x000fe20000000f00 */
[----:B--2---:R-:W-:Y:S01]  /*14840*/  FADD.FTZ R5, R2, R0 ;  /* 0x0000000002057221 */ /* 0x004fe20000010000 */
[----:B------:R-:W-:-:S04]  /*14850*/  MOV R2, 0x14880 ;  /* 0x0001488000027802 */ /* 0x000fc80000000f00 */
[----:B------:R-:W-:Y:S02]  /*14860*/  MOV R0, R5 ;  /* 0x0000000500007202 */ /* 0x000fe40000000f00 */
[----:B------:R-:W-:Y:S05]  /*14870*/  CALL.REL.NOINC `($__internal_18_$__cuda_sm70_shflsync_bfly_p) ;  /* 0x000018c000007944 */ /* 0x000fea0003c00000 */
[----:B------:R-:W-:Y:S02]  /*14880*/  FADD.FTZ R5, R5, R0 ;  /* 0x0000000005057221 */ /* 0x000fe40000010000 */
[----:B------:R1:W5:Y:S01]  /*14890*/  LDL R0, [R1+0x1c] ;  /* 0x00001c0001007983 */ /* 0x0003620000100800 */
[----:B------:R-:W-:Y:S02]  /*148a0*/  MOV R3, 0x2 ;  /* 0x0000000200037802 */ /* 0x000fe40000000f00 */
        /* <DEDUP_REMOVED lines=19> */
[----:B------:R-:W-:Y:S01]  /*149e0*/  MOV R8, R0 ;  /* 0x0000000000087202 */ /* 0x000fe20000000f00 */
[----:B------:R-:W-:Y:S05]  /*149f0*/  BRA `(.L_x_1318) ;  /* 0xffffad6000007947 */ /* 0x000fea000383ffff */
.L_x_1239:
[----:B-1234-:R-:W-:Y:S01]  /*14a00*/  IMAD.MOV.U32 R9, RZ, RZ, R6 ;  /* 0x000000ffff097224 */ /* 0x01efe200078e0006 */
[----:B------:R-:W-:Y:S01]  /*14a10*/  MOV R5, RZ ;  /* 0x000000ff00057202 */ /* 0x000fe20000000f00 */
[----:B------:R-:W-:Y:S01]  /*14a20*/  IMAD.MOV.U32 R3, RZ, RZ, 0x181f ;  /* 0x0000181fff037424 */ /* 0x000fe200078e00ff */
[----:B------:R-:W-:Y:S02]  /*14a30*/  MOV R2, 0x14a50 ;  /* 0x00014a5000027802 */ /* 0x000fe40000000f00 */
[----:B------:R-:W-:Y:S05]  /*14a40*/  CALL.REL.NOINC `($__internal_19_$__cuda_sm70_shflsync_idx_p) ;  /* 0x0000173000007944 */ /* 0x000fea0003c00000 */
[----:B------:R-:W-:Y:S01]  /*14a50*/  MOV R8, R5 ;  /* 0x0000000500087202 */ /* 0x000fe20000000f00 */
[----:B------:R-:W-:Y:S05]  /*14a60*/  BRA `(.L_x_1319) ;  /* 0xffffc33000007947 */ /* 0x000fea000383ffff */
.L_x_1240:
[----:B------:R-:W-:Y:S01]  /*14a70*/  IMAD.MOV.U32 R9, RZ, RZ, R7 ;  /* 0x000000ffff097224 */ /* 0x000fe200078e0007 */
[----:B------:R-:W-:Y:S01]  /*14a80*/  MOV R5, RZ ;  /* 0x000000ff00057202 */ /* 0x000fe20000000f00 */
[----:B------:R-:W-:Y:S01]  /*14a90*/  IMAD.MOV.U32 R3, RZ, RZ, 0x181f ;  /* 0x0000181fff037424 */ /* 0x000fe200078e00ff */
[----:B------:R-:W-:Y:S02]  /*14aa0*/  MOV R2, 0x14ac0 ;  /* 0x00014ac000027802 */ /* 0x000fe40000000f00 */
[----:B-12---:R-:W-:Y:S05]  /*14ab0*/  CALL.REL.NOINC `($__internal_19_$__cuda_sm70_shflsync_idx_p) ;  /* 0x000016c000007944 */ /* 0x006fea0003c00000 */
[----:B------:R-:W-:Y:S01]  /*14ac0*/  MOV R2, R5 ;  /* 0x0000000500027202 */ /* 0x000fe20000000f00 */
[----:B------:R-:W-:Y:S05]  /*14ad0*/  BRA `(.L_x_1320) ;  /* 0xffffc2e000007947 */ /* 0x000fea000383ffff */
.L_x_1241:
[----:B------:R-:W-:Y:S01]  /*14ae0*/  IMAD.MOV.U32 R9, RZ, RZ, R6 ;  /* 0x000000ffff097224 */ /* 0x000fe200078e0006 */
[----:B------:R-:W-:Y:S01]  /*14af0*/  MOV R5, 0x1 ;  /* 0x0000000100057802 */ /* 0x000fe20000000f00 */
[----:B--2---:R-:W-:Y:S01]  /*14b00*/  IMAD.MOV.U32 R3, RZ, RZ, 0x181f ;  /* 0x0000181fff037424 */ /* 0x004fe200078e00ff */
[----:B------:R-:W-:-:S02]  /*14b10*/  MOV R2, 0x14b30 ;  /* 0x00014b3000027802 */ /* 0x000fc40000000f00 */
        /* <DEDUP_REMOVED lines=9> */
.L_x_1242:
[----:B------:R-:W-:Y:S01]  /*14bb0*/  IMAD.MOV.U32 R9, RZ, RZ, R6 ;  /* 0x000000ffff097224 */ /* 0x000fe200078e0006 */
[----:B------:R-:W-:Y:S01]  /*14bc0*/  MOV R5, 0x2 ;  /* 0x0000000200057802 */ /* 0x000fe20000000f00 */
[----:B-1----:R-:W-:Y:S01]  /*14bd0*/  IMAD.MOV.U32 R3, RZ, RZ, 0x181f ;  /* 0x0000181fff037424 */ /* 0x002fe200078e00ff */
[----:B------:R-:W-:Y:S02]  /*14be0*/  MOV R2, 0x14c00 ;  /* 0x00014c0000027802 */ /* 0x000fe40000000f00 */
[----:B---34-:R-:W-:Y:S05]  /*14bf0*/  CALL.REL.NOINC `($__internal_19_$__cuda_sm70_shflsync_idx_p) ;  /* 0x0000158000007944 */ /* 0x018fea0003c00000 */
[----:B------:R-:W-:Y:S01]  /*14c00*/  MOV R8, R5 ;  /* 0x0000000500087202 */ /* 0x000fe20000000f00 */
[----:B------:R-:W-:Y:S05]  /*14c10*/  BRA `(.L_x_1322) ;  /* 0xffffc2b000007947 */ /* 0x000fea000383ffff */
.L_x_1243:
[----:B------:R-:W-:Y:S01]  /*14c20*/  IMAD.MOV.U32 R9, RZ, RZ, R7 ;  /* 0x000000ffff097224 */ /* 0x000fe200078e0007 */
[----:B------:R-:W-:Y:S01]  /*14c30*/  MOV R5, 0x2 ;  /* 0x0000000200057802 */ /* 0x000fe20000000f00 */
[----:B-1----:R-:W-:Y:S01]  /*14c40*/  IMAD.MOV.U32 R3, RZ, RZ, 0x181f ;  /* 0x0000181fff037424 */ /* 0x002fe200078e00ff */
[----:B------:R-:W-:Y:S02]  /*14c50*/  MOV R2, 0x14c70 ;  /* 0x00014c7000027802 */ /* 0x000fe40000000f00 */
[----:B--234-:R-:W-:Y:S05]  /*14c60*/  CALL.REL.NOINC `($__internal_19_$__cuda_sm70_shflsync_idx_p) ;  /* 0x0000151000007944 */ /* 0x01cfea0003c00000 */
[----:B------:R-:W-:Y:S01]  /*14c70*/  MOV R2, R5 ;  /* 0x0000000500027202 */ /* 0x000fe20000000f00 */
[----:B------:R-:W-:Y:S05]  /*14c80*/  BRA `(.L_x_1323) ;  /* 0xffffc26000007947 */ /* 0x000fea000383ffff */
.L_x_1244:
[----:B------:R-:W-:Y:S01]  /*14c90*/  IMAD.MOV.U32 R9, RZ, RZ, R6 ;  /* 0x000000ffff097224 */ /* 0x000fe200078e0006 */
[----:B------:R-:W-:Y:S01]  /*14ca0*/  MOV R5, 0x3 ;  /* 0x0000000300057802 */ /* 0x000fe20000000f00 */
[----:B--2---:R-:W-:Y:S01]  /*14cb0*/  IMAD.MOV.U32 R3, RZ, RZ, 0x181f ;  /* 0x0000181fff037424 */ /* 0x004fe200078e00ff */
[----:B------:R-:W-:-:S02]  /*14cc0*/  MOV R2, 0x14ce0 ;  /* 0x00014ce000027802 */ /* 0x000fc40000000f00 */
[----:B-1-34-:R-:W-:Y:S05]  /*14cd0*/  CALL.REL.NOINC `($__internal_19_$__cuda_sm70_shflsync_idx_p) ;  /* 0x000014a000007944 */ /* 0x01afea0003c00000 */
        /* <DEDUP_REMOVED lines=8> */
.L_x_1245:
[----:B------:R-:W-:Y:S01]  /*14d60*/  IMAD.MOV.U32 R9, RZ, RZ, R6 ;  /* 0x000000ffff097224 */ /* 0x000fe200078e0006 */
[----:B------:R-:W-:Y:S01]  /*14d70*/  MOV R5, 0x4 ;  /* 0x0000000400057802 */ /* 0x000fe20000000f00 */
[----:B--2---:R-:W-:Y:S01]  /*14d80*/  IMAD.MOV.U32 R3, RZ, RZ, 0x181f ;  /* 0x0000181fff037424 */ /* 0x004fe200078e00ff */
[----:B------:R-:W-:Y:S02]  /*14d90*/  MOV R2, 0x14db0 ;  /* 0x00014db000027802 */ /* 0x000fe40000000f00 */
[----:B-1-34-:R-:W-:Y:S05]  /*14da0*/  CALL.REL.NOINC `($__internal_19_$__cuda_sm70_shflsync_idx_p) ;  /* 0x000013d000007944 */ /* 0x01afea0003c00000 */
[----:B------:R-:W-:Y:S01]  /*14db0*/  MOV R8, R5 ;  /* 0x0000000500087202 */ /* 0x000fe20000000f00 */
[----:B------:R-:W-:Y:S05]  /*14dc0*/  BRA `(.L_x_1325) ;  /* 0xffffc23000007947 */ /* 0x000fea000383ffff */
.L_x_1246:
[----:B------:R-:W-:Y:S01]  /*14dd0*/  IMAD.MOV.U32 R9, RZ, RZ, R7 ;  /* 0x000000ffff097224 */ /* 0x000fe200078e0007 */
[----:B------:R-:W-:Y:S01]  /*14de0*/  MOV R5, 0x4 ;  /* 0x0000000400057802 */ /* 0x000fe20000000f00 */
[----:B--2---:R-:W-:Y:S01]  /*14df0*/  IMAD.MOV.U32 R3, RZ, RZ, 0x181f ;  /* 0x0000181fff037424 */ /* 0x004fe200078e00ff */
[----:B------:R-:W-:Y:S02]  /*14e00*/  MOV R2, 0x14e20 ;  /* 0x00014e2000027802 */ /* 0x000fe40000000f00 */
[----:B-1-34-:R-:W-:Y:S05]  /*14e10*/  CALL.REL.NOINC `($__internal_19_$__cuda_sm70_shflsync_idx_p) ;  /* 0x0000136000007944 */ /* 0x01afea0003c00000 */
[----:B------:R-:W-:Y:S01]  /*14e20*/  MOV R2, R5 ;  /* 0x0000000500027202 */ /* 0x000fe20000000f00 */
[----:B------:R-:W-:Y:S05]  /*14e30*/  BRA `(.L_x_1326) ;  /* 0xffffc1e000007947 */ /* 0x000fea000383ffff */
.L_x_1247:
        /* <DEDUP_REMOVED lines=13> */
.L_x_1248:
[----:B------:R-:W-:Y:S01]  /*14f10*/  IMAD.MOV.U32 R9, RZ, RZ, R6 ;  /* 0x000000ffff097224 */ /* 0x000fe200078e0006 */
[----:B------:R-:W-:Y:S01]  /*14f20*/  MOV R5, 0x6 ;  /* 0x0000000600057802 */ /* 0x000fe20000000f00 */
[----:B--2---:R-:W-:Y:S01]  /*14f30*/  IMAD.MOV.U32 R3, RZ, RZ, 0x181f ;  /* 0x0000181fff037424 */ /* 0x004fe200078e00ff */
[----:B------:R-:W-:Y:S02]  /*14f40*/  MOV R2, 0x14f60 ;  /* 0x00014f6000027802 */ /* 0x000fe40000000f00 */
[----:B-1--4-:R-:W-:Y:S05]  /*14f50*/  CALL.REL.NOINC `($__internal_19_$__cuda_sm70_shflsync_idx_p) ;  /* 0x0000122000007944 */ /* 0x012fea0003c00000 */
[----:B------:R-:W-:Y:S01]  /*14f60*/  MOV R8, R5 ;  /* 0x0000000500087202 */ /* 0x000fe20000000f00 */
[----:B------:R-:W-:Y:S05]  /*14f70*/  BRA `(.L_x_1328) ;  /* 0xffffc1b000007947 */ /* 0x000fea000383ffff */
.L_x_1249:
[----:B------:R-:W-:Y:S01]  /*14f80*/  IMAD.MOV.U32 R9, RZ, RZ, R7 ;  /* 0x000000ffff097224 */ /* 0x000fe200078e0007 */
[----:B------:R-:W-:Y:S01]  /*14f90*/  MOV R5, 0x6 ;  /* 0x0000000600057802 */ /* 0x000fe20000000f00 */
[----:B--2---:R-:W-:Y:S01]  /*14fa0*/  IMAD.MOV.U32 R3, RZ, RZ, 0x181f ;  /* 0x0000181fff037424 */ /* 0x004fe200078e00ff */
[----:B------:R-:W-:Y:S02]  /*14fb0*/  MOV R2, 0x14fd0 ;  /* 0x00014fd000027802 */ /* 0x000fe40000000f00 */
[----:B-1-34-:R-:W-:Y:S05]  /*14fc0*/  CALL.REL.NOINC `($__internal_19_$__cuda_sm70_shflsync_idx_p) ;  /* 0x000011b000007944 */ /* 0x01afea0003c00000 */
[----:B------:R-:W-:Y:S01]  /*14fd0*/  MOV R2, R5 ;  /* 0x0000000500027202 */ /* 0x000fe20000000f00 */
[----:B------:R-:W-:Y:S05]  /*14fe0*/  BRA `(.L_x_1329) ;  /* 0xffffc16000007947 */ /* 0x000fea000383ffff */
.L_x_1250:
[----:B------:R-:W-:Y:S01]  /*14ff0*/  IMAD.MOV.U32 R9, RZ, RZ, R6 ;  /* 0x000000ffff097224 */ /* 0x000fe200078e0006 */
[----:B------:R-:W-:Y:S01]  /*15000*/  MOV R5, 0x7 ;  /* 0x0000000700057802 */ /* 0x000fe20000000f00 */
[----:B-1----:R-:W-:Y:S01]  /*15010*/  IMAD.MOV.U32 R3, RZ, RZ, 0x181f ;  /* 0x0000181fff037424 */ /* 0x002fe200078e00ff */
[----:B------:R-:W-:-:S02]  /*15020*/  MOV R2, 0x15040 ;  /* 0x0001504000027802 */ /* 0x000fc40000000f00 */
[----:B--2-4-:R-:W-:Y:S05]  /*15030*/  CALL.REL.NOINC `($__internal_19_$__cuda_sm70_shflsync_idx_p) ;  /* 0x0000114000007944 */ /* 0x014fea0003c00000 */
        /* <DEDUP_REMOVED lines=8> */
.L_x_1252:
[----:B------:R-:W-:Y:S01]  /*150c0*/  IMAD.MOV.U32 R9, RZ, RZ, R13 ;  /* 0x000000ffff097224 */ /* 0x000fe200078e000d */
[----:B------:R-:W-:Y:S01]  /*150d0*/  MOV R5, RZ ;  /* 0x000000ff00057202 */ /* 0x000fe20000000f00 */
[----:B------:R-:W-:Y:S01]  /*150e0*/  IMAD.MOV.U32 R3, RZ, RZ, 0x1c1f ;  /* 0x00001c1fff037424 */ /* 0x000fe200078e00ff */
[----:B------:R-:W-:Y:S02]  /*150f0*/  MOV R2, 0x15110 ;  /* 0x0001511000027802 */ /* 0x000fe40000000f00 */
[----:B------:R-:W-:Y:S05]  /*15100*/  CALL.REL.NOINC `($__internal_19_$__cuda_sm70_shflsync_idx_p) ;  /* 0x0000107000007944 */ /* 0x000fea0003c00000 */
[----:B------:R-:W-:Y:S01]  /*15110*/  MOV R12, R5 ;  /* 0x00000005000c7202 */ /* 0x000fe20000000f00 */
[----:B------:R-:W-:Y:S05]  /*15120*/  BRA `(.L_x_1331) ;  /* 0xffffc35000007947 */ /* 0x000fea000383ffff */
.L_x_1253:
[----:B------:R-:W-:Y:S01]  /*15130*/  IMAD.MOV.U32 R9, RZ, RZ, R21 ;  /* 0x000000ffff097224 */ /* 0x000fe200078e0015 */
[----:B------:R-:W-:Y:S01]  /*15140*/  MOV R5, RZ ;  /* 0x000000ff00057202 */ /* 0x000fe20000000f00 */
[----:B------:R-:W-:Y:S01]  /*15150*/  IMAD.MOV.U32 R3, RZ, RZ, 0x1c1f ;  /* 0x00001c1fff037424 */ /* 0x000fe200078e00ff */
[----:B------:R-:W-:Y:S02]  /*15160*/  MOV R2, 0x15180 ;  /* 0x0001518000027802 */ /* 0x000fe40000000f00 */
[----:B-12---:R-:W-:Y:S05]  /*15170*/  CALL.REL.NOINC `($__internal_19_$__cuda_sm70_shflsync_idx_p) ;  /* 0x0000100000007944 */ /* 0x006fea0003c00000 */
[----:B------:R-:W-:Y:S01]  /*15180*/  MOV R2, R5 ;  /* 0x0000000500027202 */ /* 0x000fe20000000f00 */
[----:B------:R-:W-:Y:S05]  /*15190*/  BRA `(.L_x_1332) ;  /* 0xffffc30000007947 */ /* 0x000fea000383ffff */
.L_x_1256:
[----:B------:R-:W-:Y:S01]  /*151a0*/  IMAD.MOV.U32 R9, RZ, RZ, R13 ;  /* 0x000000ffff097224 */ /* 0x000fe200078e000d */
[----:B------:R-:W-:Y:S01]  /*151b0*/  MOV R5, 0x1 ;  /* 0x0000000100057802 */ /* 0x000fe20000000f00 */
[----:B----4-:R-:W-:Y:S01]  /*151c0*/  IMAD.MOV.U32 R3, RZ, RZ, 0x1c1f ;  /* 0x00001c1fff037424 */ /* 0x010fe200078e00ff */
[----:B------:R-:W-:-:S02]  /*151d0*/  MOV R2, 0x151f0 ;  /* 0x000151f000027802 */ /* 0x000fc40000000f00 */
[----:B-123--:R-:W-:Y:S05]  /*151e0*/  CALL.REL.NOINC `($__internal_19_$__cuda_sm70_shflsync_idx_p) ;  /* 0x00000f9000007944 */ /* 0x00efea0003c00000 */
        /* <DEDUP_REMOVED lines=8> */
.L_x_1259:
[----:B------:R-:W-:Y:S01]  /*15270*/  IMAD.MOV.U32 R9, RZ, RZ, R13 ;  /* 0x000000ffff097224 */ /* 0x000fe200078e000d */
[----:B------:R-:W-:Y:S01]  /*15280*/  MOV R5, 0x2 ;  /* 0x0000000200057802 */ /* 0x000fe20000000f00 */
[----:B----4-:R-:W-:Y:S01]  /*15290*/  IMAD.MOV.U32 R3, RZ, RZ, 0x1c1f ;  /* 0x00001c1fff037424 */ /* 0x010fe200078e00ff */
[----:B------:R-:W-:Y:S02]  /*152a0*/  MOV R2, 0x152c0 ;  /* 0x000152c000027802 */ /* 0x000fe40000000f00 */
[----:B-123--:R-:W-:Y:S05]  /*152b0*/  CALL.REL.NOINC `($__internal_19_$__cuda_sm70_shflsync_idx_p) ;  /* 0x00000ec000007944 */ /* 0x00efea0003c00000 */
[----:B------:R-:W-:Y:S01]  /*152c0*/  MOV R12, R5 ;  /* 0x00000005000c7202 */ /* 0x000fe20000000f00 */
[----:B------:R-:W-:Y:S05]  /*152d0*/  BRA `(.L_x_1334) ;  /* 0xffffc78000007947 */ /* 0x000fea000383ffff */
.L_x_1260:
[----:B------:R-:W-:Y:S01]  /*152e0*/  IMAD.MOV.U32 R9, RZ, RZ, R21 ;  /* 0x000000ffff097224 */ /* 0x000fe200078e0015 */
[----:B------:R-:W-:Y:S01]  /*152f0*/  MOV R5, 0x2 ;  /* 0x0000000200057802 */ /* 0x000fe20000000f00 */
[----:B----4-:R-:W-:Y:S01]  /*15300*/  IMAD.MOV.U32 R3, RZ, RZ, 0x1c1f ;  /* 0x00001c1fff037424 */ /* 0x010fe200078e00ff */
[----:B------:R-:W-:Y:S02]  /*15310*/  MOV R2, 0x15330 ;  /* 0x0001533000027802 */ /* 0x000fe40000000f00 */
[----:B-123--:R-:W-:Y:S05]  /*15320*/  CALL.REL.NOINC `($__internal_19_$__cuda_sm70_shflsync_idx_p) ;  /* 0x00000e5000007944 */ /* 0x00efea0003c00000 */
[----:B------:R-:W-:Y:S01]  /*15330*/  MOV R2, R5 ;  /* 0x0000000500027202 */ /* 0x000fe20000000f00 */
[----:B------:R-:W-:Y:S05]  /*15340*/  BRA `(.L_x_1335) ;  /* 0xffffc73000007947 */ /* 0x000fea000383ffff */
.L_x_1263:
[----:B------:R-:W-:Y:S01]  /*15350*/  IMAD.MOV.U32 R9, RZ, RZ, R13 ;  /* 0x000000ffff097224 */ /* 0x000fe200078e000d */
[----:B------:R-:W-:Y:S01]  /*15360*/  MOV R5, 0x3 ;  /* 0x0000000300057802 */ /* 0x000fe20000000f00 */
[----:B--2---:R-:W-:Y:S01]  /*15370*/  IMAD.MOV.U32 R3, RZ, RZ, 0x1c1f ;  /* 0x00001c1fff037424 */ /* 0x004fe200078e00ff */
[----:B-1----:R-:W-:-:S02]  /*15380*/  MOV R2, 0x153a0 ;  /* 0x000153a000027802 */ /* 0x002fc40000000f00 */
[----:B---34-:R-:W-:Y:S05]  /*15390*/  CALL.REL.NOINC `($__internal_19_$__cuda_sm70_shflsync_idx_p) ;  /* 0x00000de000007944 */ /* 0x018fea0003c00000 */
        /* <DEDUP_REMOVED lines=8> */
.L_x_1267:
[----:B------:R-:W-:Y:S01]  /*15420*/  IMAD.MOV.U32 R9, RZ, RZ, R6 ;  /* 0x000000ffff097224 */ /* 0x000fe200078e0006 */
[----:B------:R-:W-:Y:S01]  /*15430*/  MOV R5, RZ ;  /* 0x000000ff00057202 */ /* 0x000fe20000000f00 */
[----:B------:R-:W-:Y:S01]  /*15440*/  IMAD.MOV.U32 R3, RZ, RZ, 0x181f ;  /* 0x0000181fff037424 */ /* 0x000fe200078e00ff */
[----:B------:R-:W-:Y:S02]  /*15450*/  MOV R2, 0x15470 ;  /* 0x0001547000027802 */ /* 0x000fe40000000f00 */
[----:B------:R-:W-:Y:S05]  /*15460*/  CALL.REL.NOINC `($__internal_19_$__cuda_sm70_shflsync_idx_p) ;  /* 0x00000d1000007944 */ /* 0x000fea0003c00000 */
[----:B------:R-:W-:Y:S01]  /*15470*/  MOV R8, R5 ;  /* 0x0000000500087202 */ /* 0x000fe20000000f00 */
[----:B------:R-:W-:Y:S05]  /*15480*/  BRA `(.L_x_1337) ;  /* 0xffffd27000007947 */ /* 0x000fea000383ffff */
.L_x_1268:
[----:B------:R-:W-:Y:S01]  /*15490*/  IMAD.MOV.U32 R9, RZ, RZ, R7 ;  /* 0x000000ffff097224 */ /* 0x000fe200078e0007 */
[----:B------:R-:W-:Y:S01]  /*154a0*/  MOV R5, RZ ;  /* 0x000000ff00057202 */ /* 0x000fe20000000f00 */
[----:B------:R-:W-:Y:S01]  /*154b0*/  IMAD.MOV.U32 R3, RZ, RZ, 0x181f ;  /* 0x0000181fff037424 */ /* 0x000fe200078e00ff */
[----:B------:R-:W-:Y:S02]  /*154c0*/  MOV R2, 0x154e0 ;  /* 0x000154e000027802 */ /* 0x000fe40000000f00 */
[----:B-12---:R-:W-:Y:S05]  /*154d0*/  CALL.REL.NOINC `($__internal_19_$__cuda_sm70_shflsync_idx_p) ;  /* 0x00000ca000007944 */ /* 0x006fea0003c00000 */
[----:B------:R-:W-:Y:S01]  /*154e0*/  MOV R2, R5 ;  /* 0x0000000500027202 */ /* 0x000fe20000000f00 */
[----:B------:R-:W-:Y:S05]  /*154f0*/  BRA `(.L_x_1338) ;  /* 0xffffd22000007947 */ /* 0x000fea000383ffff */
.L_x_1269:
        /* <DEDUP_REMOVED lines=13> */
.L_x_1270:
[----:B------:R-:W-:Y:S01]  /*155d0*/  IMAD.MOV.U32 R9, RZ, RZ, R6 ;  /* 0x000000ffff097224 */ /* 0x000fe200078e0006 */
[----:B------:R-:W-:Y:S01]  /*155e0*/  MOV R5, 0x2 ;  /* 0x0000000200057802 */ /* 0x000fe20000000f00 */
[----:B-1----:R-:W-:Y:S01]  /*155f0*/  IMAD.MOV.U32 R3, RZ, RZ, 0x181f ;  /* 0x0000181fff037424 */ /* 0x002fe200078e00ff */
[----:B------:R-:W-:Y:S02]  /*15600*/  MOV R2, 0x15620 ;  /* 0x0001562000027802 */ /* 0x000fe40000000f00 */
[----:B---34-:R-:W-:Y:S05]  /*15610*/  CALL.REL.NOINC `($__internal_19_$__cuda_sm70_shflsync_idx_p) ;  /* 0x00000b6000007944 */ /* 0x018fea0003c00000 */
[----:B------:R-:W-:Y:S01]  /*15620*/  MOV R8, R5 ;  /* 0x0000000500087202 */ /* 0x000fe20000000f00 */
[----:B------:R-:W-:Y:S05]  /*15630*/  BRA `(.L_x_1340) ;  /* 0xffffd1f000007947 */ /* 0x000fea000383ffff */
.L_x_1271:
[----:B------:R-:W-:Y:S01]  /*15640*/  IMAD.MOV.U32 R9, RZ, RZ, R7 ;  /* 0x000000ffff097224 */ /* 0x000fe200078e0007 */
[----:B------:R-:W-:Y:S01]  /*15650*/  MOV R5, 0x2 ;  /* 0x0000000200057802 */ /* 0x000fe20000000f00 */
[----:B-1----:R-:W-:Y:S01]  /*15660*/  IMAD.MOV.U32 R3, RZ, RZ, 0x181f ;  /* 0x0000181fff037424 */ /* 0x002fe200078e00ff */
[----:B------:R-:W-:Y:S02]  /*15670*/  MOV R2, 0x15690 ;  /* 0x0001569000027802 */ /* 0x000fe40000000f00 */
[----:B--234-:R-:W-:Y:S05]  /*15680*/  CALL.REL.NOINC `($__internal_19_$__cuda_sm70_shflsync_idx_p) ;  /* 0x00000af000007944 */ /* 0x01cfea0003c00000 */
[----:B------:R-:W-:Y:S01]  /*15690*/  MOV R2, R5 ;  /* 0x0000000500027202 */ /* 0x000fe20000000f00 */
[----:B------:R-:W-:Y:S05]  /*156a0*/  BRA `(.L_x_1341) ;  /* 0xffffd1a000007947 */ /* 0x000fea000383ffff */
.L_x_1272:
        /* <DEDUP_REMOVED lines=13> */
.L_x_1273:
[----:B------:R-:W-:Y:S01]  /*15780*/  IMAD.MOV.U32 R9, RZ, RZ, R6 ;  /* 0x000000ffff097224 */ /* 0x000fe200078e0006 */
[----:B------:R-:W-:Y:S01]  /*15790*/  MOV R5, 0x4 ;  /* 0x0000000400057802 */ /* 0x000fe20000000f00 */
[----:B--2---:R-:W-:Y:S01]  /*157a0*/  IMAD.MOV.U32 R3, RZ, RZ, 0x181f ;  /* 0x0000181fff037424 */ /* 0x004fe200078e00ff */
[----:B------:R-:W-:Y:S02]  /*157b0*/  MOV R2, 0x157d0 ;  /* 0x000157d000027802 */ /* 0x000fe40000000f00 */
[----:B-1-34-:R-:W-:Y:S05]  /*157c0*/  CALL.REL.NOINC `($__internal_19_$__cuda_sm70_shflsync_idx_p) ;  /* 0x000009b000007944 */ /* 0x01afea0003c00000 */
[----:B------:R-:W-:Y:S01]  /*157d0*/  MOV R8, R5 ;  /* 0x0000000500087202 */ /* 0x000fe20000000f00 */
[----:B------:R-:W-:Y:S05]  /*157e0*/  BRA `(.L_x_1343) ;  /* 0xffffd17000007947 */ /* 0x000fea000383ffff */
.L_x_1274:
[----:B------:R-:W-:Y:S01]  /*157f0*/  IMAD.MOV.U32 R9, RZ, RZ, R7 ;  /* 0x000000ffff097224 */ /* 0x000fe200078e0007 */
[----:B------:R-:W-:Y:S01]  /*15800*/  MOV R5, 0x4 ;  /* 0x0000000400057802 */ /* 0x000fe20000000f00 */
[----:B--2---:R-:W-:Y:S01]  /*15810*/  IMAD.MOV.U32 R3, RZ, RZ, 0x181f ;  /* 0x0000181fff037424 */ /* 0x004fe200078e00ff */
[----:B------:R-:W-:Y:S02]  /*15820*/  MOV R2, 0x15840 ;  /* 0x0001584000027802 */ /* 0x000fe40000000f00 */
[----:B-1-34-:R-:W-:Y:S05]  /*15830*/  CALL.REL.NOINC `($__internal_19_$__cuda_sm70_shflsync_idx_p) ;  /* 0x0000094000007944 */ /* 0x01afea0003c00000 */
[----:B------:R-:W-:Y:S01]  /*15840*/  MOV R2, R5 ;  /* 0x0000000500027202 */ /* 0x000fe20000000f00 */
[----:B------:R-:W-:Y:S05]  /*15850*/  BRA `(.L_x_1344) ;  /* 0xffffd12000007947 */ /* 0x000fea000383ffff */
.L_x_1275:
        /* <DEDUP_REMOVED lines=13> */
.L_x_1276:
[----:B------:R-:W-:Y:S01]  /*15930*/  IMAD.MOV.U32 R9, RZ, RZ, R6 ;  /* 0x000000ffff097224 */ /* 0x000fe200078e0006 */
[----:B------:R-:W-:Y:S01]  /*15940*/  MOV R5, 0x6 ;  /* 0x0000000600057802 */ /* 0x000fe20000000f00 */
[----:B--2---:R-:W-:Y:S01]  /*15950*/  IMAD.MOV.U32 R3, RZ, RZ, 0x181f ;  /* 0x0000181fff037424 */ /* 0x004fe200078e00ff */
[----:B------:R-:W-:Y:S02]  /*15960*/  MOV R2, 0x15980 ;  /* 0x0001598000027802 */ /* 0x000fe40000000f00 */
[----:B-1--4-:R-:W-:Y:S05]  /*15970*/  CALL.REL.NOINC `($__internal_19_$__cuda_sm70_shflsync_idx_p) ;  /* 0x0000080000007944 */ /* 0x012fea0003c00000 */
[----:B------:R-:W-:Y:S01]  /*15980*/  MOV R8, R5 ;  /* 0x0000000500087202 */ /* 0x000fe20000000f00 */
[----:B------:R-:W-:Y:S05]  /*15990*/  BRA `(.L_x_1346) ;  /* 0xffffd0f000007947 */ /* 0x000fea000383ffff */
.L_x_1277:
[----:B------:R-:W-:Y:S01]  /*159a0*/  IMAD.MOV.U32 R9, RZ, RZ, R7 ;  /* 0x000000ffff097224 */ /* 0x000fe200078e0007 */
[----:B------:R-:W-:Y:S01]  /*159b0*/  MOV R5, 0x6 ;  /* 0x0000000600057802 */ /* 0x000fe20000000f00 */
[----:B--2---:R-:W-:Y:S01]  /*159c0*/  IMAD.MOV.U32 R3, RZ, RZ, 0x181f ;  /* 0x0000181fff037424 */ /* 0x004fe200078e00ff */
[----:B------:R-:W-:Y:S02]  /*159d0*/  MOV R2, 0x159f0 ;  /* 0x000159f000027802 */ /* 0x000fe40000000f00 */
[----:B-1-34-:R-:W-:Y:S05]  /*159e0*/  CALL.REL.NOINC `($__internal_19_$__cuda_sm70_shflsync_idx_p) ;  /* 0x0000079000007944 */ /* 0x01afea0003c00000 */
[----:B------:R-:W-:Y:S01]  /*159f0*/  MOV R2, R5 ;  /* 0x0000000500027202 */ /* 0x000fe20000000f00 */
[----:B------:R-:W-:Y:S05]  /*15a00*/  BRA `(.L_x_1347) ;  /* 0xffffd0a000007947 */ /* 0x000fea000383ffff */
.L_x_1278:
        /* <DEDUP_REMOVED lines=13> */
.L_x_1280:
[----:B------:R-:W-:Y:S01]  /*15ae0*/  IMAD.MOV.U32 R9, RZ, RZ, R70 ;  /* 0x000000ffff097224 */ /* 0x000fe200078e0046 */
[----:B------:R-:W-:Y:S01]  /*15af0*/  MOV R5, RZ ;  /* 0x000000ff00057202 */ /* 0x000fe20000000f00 */
[----:B----4-:R-:W-:Y:S01]  /*15b00*/  IMAD.MOV.U32 R3, RZ, RZ, 0x1f ;  /* 0x0000001fff037424 */ /* 0x010fe200078e00ff */
[----:B------:R-:W-:Y:S02]  /*15b10*/  MOV R2, 0x15b30 ;  /* 0x00015b3000027802 */ /* 0x000fe40000000f00 */
[----:B------:R-:W-:Y:S05]  /*15b20*/  CALL.REL.NOINC `($__internal_19_$__cuda_sm70_shflsync_idx_p) ;  /* 0x0000065000007944 */ /* 0x000fea0003c00000 */
[----:B------:R-:W-:Y:S01]  /*15b30*/  MOV R10, R5 ;  /* 0x00000005000a7202 */ /* 0x000fe20000000f00 */
[----:B------:R-:W-:Y:S05]  /*15b40*/  BRA `(.L_x_1349) ;  /* 0xffffd15000007947 */ /* 0x000fea000383ffff */
.L_x_1281:
[----:B------:R-:W-:Y:S01]  /*15b50*/  IMAD.MOV.U32 R9, RZ, RZ, R70 ;  /* 0x000000ffff097224 */ /* 0x000fe200078e0046 */
[----:B------:R-:W-:Y:S01]  /*15b60*/  MOV R5, 0x1 ;  /* 0x0000000100057802 */ /* 0x000fe20000000f00 */
[----:B----4-:R-:W-:Y:S01]  /*15b70*/  IMAD.MOV.U32 R3, RZ, RZ, 0x1f ;  /* 0x0000001fff037424 */ /* 0x010fe200078e00ff */
[----:B------:R-:W-:Y:S02]  /*15b80*/  MOV R2, 0x15ba0 ;  /* 0x00015ba000027802 */ /* 0x000fe40000000f00 */
[----:B-12---:R-:W-:Y:S05]  /*15b90*/  CALL.REL.NOINC `($__internal_19_$__cuda_sm70_shflsync_idx_p) ;  /* 0x000005e000007944 */ /* 0x006fea0003c00000 */
[----:B------:R-:W-:Y:S01]  /*15ba0*/  MOV R8, R5 ;  /* 0x0000000500087202 */ /* 0x000fe20000000f00 */
[----:B------:R-:W-:Y:S05]  /*15bb0*/  BRA `(.L_x_1350) ;  /* 0xffffd10000007947 */ /* 0x000fea000383ffff */
.L_x_1282:
[----:B------:R-:W-:Y:S02]  /*15bc0*/  MOV R2, 0x1 ;  /* 0x0000000100027802 */ /* 0x000fe40000000f00 */
[----:B------:R-:W-:-:S02]  /*15bd0*/  MOV R3, 0x15bf0 ;  /* 0x00015bf000037802 */ /* 0x000fc40000000f00 */
[----:B-123--:R-:W-:Y:S05]  /*15be0*/  CALL.REL.NOINC `($__internal_20_$__cuda_sm70_shflsync_up_p) ;  /* 0x000005e000007944 */ /* 0x00efea0003c00000 */
[----:B------:R-:W-:Y:S05]  /*15bf0*/  BRA `(.L_x_1351) ;  /* 0xffffd1f000007947 */ /* 0x000fea000383ffff */
.L_x_1283:
[----:B------:R-:W-:Y:S02]  /*15c00*/  MOV R2, 0x2 ;  /* 0x0000000200027802 */ /* 0x000fe40000000f00 */
[----:B------:R-:W-:-:S02]  /*15c10*/  MOV R3, 0x15c30 ;  /* 0x00015c3000037802 */ /* 0x000fc40000000f00 */
[----:B-12---:R-:W-:Y:S05]  /*15c20*/  CALL.REL.NOINC `($__internal_20_$__cuda_sm70_shflsync_up_p) ;  /* 0x000005a000007944 */ /* 0x006fea0003c00000 */
        /* <DEDUP_REMOVED lines=24> */
.L_x_1287:
[----:B------:R-:W-:Y:S02]  /*15db0*/  MOV R2, 0x1 ;  /* 0x0000000100027802 */ /* 0x000fe40000000f00 */
[----:B------:R-:W-:Y:S02]  /*15dc0*/  MOV R3, 0x15de0 ;  /* 0x00015de000037802 */ /* 0x000fe40000000f00 */
[----:B------:R-:W-:Y:S05]  /*15dd0*/  CALL.REL.NOINC `($__internal_20_$__cuda_sm70_shflsync_up_p) ;  /* 0x000003f000007944 */ /* 0x000fea0003c00000 */
[----:B------:R-:W-:Y:S01]  /*15de0*/  MOV R2, R4 ;  /* 0x0000000400027202 */ /* 0x000fe20000000f00 */
[----:B------:R-:W-:Y:S05]  /*15df0*/  BRA `(.L_x_1353) ;  /* 0xffffd25000007947 */ /* 0x000fea000383ffff */
.L_x_1288:
        /* <DEDUP_REMOVED lines=27> */
.L_x_1290:
[----:B------:R-:W-:Y:S02]  /*15fb0*/  SEL R0, RZ, 0x1, P0 ;  /* 0x00000001ff007807 */ /* 0x000fe40000000000 */
[----:B------:R-:W-:Y:S02]  /*15fc0*/  MOV R2, 0x15fe0 ;  /* 0x00015fe000027802 */ /* 0x000fe40000000f00 */
[----:B---3--:R-:W-:Y:S05]  /*15fd0*/  CALL.REL.NOINC `($__internal_21_$__cuda_sm70_votesync_ballot) ;  /* 0x0000026000007944 */ /* 0x008fea0003c00000 */
[----:B------:R-:W-:Y:S01]  /*15fe0*/  MOV R8, R0 ;  /* 0x0000000000087202 */ /* 0x000fe20000000f00 */
[----:B------:R-:W-:Y:S05]  /*15ff0*/  BRA `(.L_x_1355) ;  /* 0xffffd1e000007947 */ /* 0x000fea000383ffff */
.L_x_1291:
[----:B------:R-:W-:Y:S01]  /*16000*/  IMAD.MOV.U32 R9, RZ, RZ, R6 ;  /* 0x000000ffff097224 */ /* 0x000fe200078e0006 */
[----:B------:R-:W-:Y:S01]  /*16010*/  MOV R5, R0 ;  /* 0x0000000000057202 */ /* 0x000fe20000000f00 */
[----:B------:R-:W-:Y:S01]  /*16020*/  IMAD.MOV.U32 R3, RZ, RZ, 0x1f ;  /* 0x0000001fff037424 */ /* 0x000fe200078e00ff */
[----:B-1----:R-:W-:Y:S02]  /*16030*/  MOV R2, 0x16050 ;  /* 0x0001605000027802 */ /* 0x002fe40000000f00 */
[----:B---3--:R-:W-:Y:S05]  /*16040*/  CALL.REL.NOINC `($__internal_19_$__cuda_sm70_shflsync_idx_p) ;  /* 0x0000013000007944 */ /* 0x008fea0003c00000 */
[----:B------:R-:W-:Y:S01]  /*16050*/  IMAD.MOV.U32 R11, RZ, RZ, R5 ;  /* 0x000000ffff0b7224 */ /* 0x000fe200078e0005 */
[----:B------:R-:W-:Y:S01]  /*16060*/  MOV R5, R0 ;  /* 0x0000000000057202 */ /* 0x000fe20000000f00 */
[----:B------:R-:W-:Y:S01]  /*16070*/  IMAD.MOV.U32 R9, RZ, RZ, R7 ;  /* 0x000000ffff097224 */ /* 0x000fe200078e0007 */
[----:B------:R-:W-:-:S02]  /*16080*/  MOV R3, 0x1f ;  /* 0x0000001f00037802 */ /* 0x000fc40000000f00 */
[----:B------:R-:W-:Y:S02]  /*16090*/  MOV R2, 0x160b0 ;  /* 0x000160b000027802 */ /* 0x000fe40000000f00 */
[----:B------:R-:W-:Y:S05]  /*160a0*/  CALL.REL.NOINC `($__internal_19_$__cuda_sm70_shflsync_idx_p) ;  /* 0x000000d000007944 */ /* 0x000fea0003c00000 */
[----:B------:R-:W-:Y:S01]  /*160b0*/  MOV R7, R5 ;  /* 0x0000000500077202 */ /* 0x000fe20000000f00 */
[----:B------:R-:W-:Y:S05]  /*160c0*/  BRA `(.L_x_1356) ;  /* 0xffffd18000007947 */ /* 0x000fea000383ffff */
.L_x_1294:
[----:B------:R-:W-:Y:S01]  /*160d0*/  IMAD.MOV.U32 R9, RZ, RZ, R4 ;  /* 0x000000ffff097224 */ /* 0x000fe200078e0004 */
[----:B------:R-:W-:Y:S01]  /*160e0*/  MOV R5, R0 ;  /* 0x0000000000057202 */ /* 0x000fe20000000f00 */
[----:B------:R-:W-:Y:S01]  /*160f0*/  IMAD.MOV.U32 R3, RZ, RZ, 0x1f ;  /* 0x0000001fff037424 */ /* 0x000fe200078e00ff */
[----:B-1----:R-:W-:Y:S02]  /*16100*/  MOV R2, 0x16120 ;  /* 0x0001612000027802 */ /* 0x002fe40000000f00 */
[----:B---34-:R-:W-:Y:S05]  /*16110*/  CALL.REL.NOINC `($__internal_19_$__cuda_sm70_shflsync_idx_p) ;  /* 0x0000006000007944 */ /* 0x018fea0003c00000 */
[----:B------:R-:W-:Y:S01]  /*16120*/  MOV R13, R5 ;  /* 0x00000005000d7202 */ /* 0x000fe20000000f00 */
[----:B------:R-:W-:Y:S05]  /*16130*/  BRA `(.L_x_1293) ;  /* 0xffffd17000007947 */ /* 0x000fea000383ffff */
        .weak           $__internal_18_$__cuda_sm70_shflsync_bfly_p
        .type           $__internal_18_$__cuda_sm70_shflsync_bfly_p,@function
        .size           $__internal_18_$__cuda_sm70_shflsync_bfly_p,($__internal_19_$__cuda_sm70_shflsync_idx_p - $__internal_18_$__cuda_sm70_shflsync_bfly_p)
$__internal_18_$__cuda_sm70_shflsync_bfly_p:
[----:B------:R-:W-:Y:S04]  /*16140*/  WARPSYNC R8 ;  /* 0x0000000800007348 */ /* 0x000fe80003800000 */
[----:B------:R1:W2:Y:S02]  /*16150*/  SHFL.BFLY PT, R0, R0, R3, R9 ;  /* 0x0c00000300007389 */ /* 0x0002a400000e0009 */
[----:B-1----:R-:W-:-:S04]  /*16160*/  MOV R3, 0x0 ;  /* 0x0000000000037802 */ /* 0x002fc80000000f00 */
[----:B--2---:R-:W-:Y:S05]  /*16170*/  RET.REL.NODEC R2 `(_ZN7cutlass13device_kernelIN5flash19enable_sm80_to_sm89INS1_16FlashAttnFwdSm80INS1_25CollectiveMainloopFwdSm80ILi4ELi1ELb0EN4cute5tupleIJNS5_1CILi128EEENS7_ILi80EEENS7_ILi64EEEEEELi64ENS_6half_tEfNS_4arch4Sm80ELb1ELb0ELb1ELb1ELb0ELb0ELb1ELb1EEENS1_21CollectiveEpilogueFwdINS6_IJS8_SA_S9_EEENS6_IJNS7_ILi1EEESI_SI_EEESC_SE_Li128ELb1ELb1ELb1ELb0EEENS1_36VarlenDynamicPersistentTileSchedulerILi128ELi80ELi128ELi128ELb1ELb1ELb0ELb1ELb1ELb1EEEEEEEEEvNT_6ParamsE) ;  /* 0xfffe9e8002007950 */ /* 0x004fea0003c3ffff */
        .weak           $__internal_19_$__cuda_sm70_shflsync_idx_p
        .type           $__internal_19_$__cuda_sm70_shflsync_idx_p,@function
        .size           $__internal_19_$__cuda_sm70_shflsync_idx_p,($__internal_20_$__cuda_sm70_shflsync_up_p - $__internal_19_$__cuda_sm70_shflsync_idx_p)
$__internal_19_$__cuda_sm70_shflsync_idx_p:
[----:B------:R-:W-:-:S04]  /*16180*/  MOV R16, 0xffffffff ;  /* 0xffffffff00107802 */ /* 0x000fc80000000f00 */
[----:B------:R-:W-:Y:S04]  /*16190*/  WARPSYNC R16 ;  /* 0x0000001000007348 */ /* 0x000fe80003800000 */
[----:B------:R1:W2:Y:S02]  /*161a0*/  SHFL.IDX PT, R5, R9, R5, R3 ;  /* 0x0000000509057389 */ /* 0x0002a400000e0003 */
[----:B-1----:R-:W-:-:S04]  /*161b0*/  MOV R3, 0x0 ;  /* 0x0000000000037802 */ /* 0x002fc80000000f00 */
[----:B--2---:R-:W-:Y:S05]  /*161c0*/  RET.REL.NODEC R2 `(_ZN7cutlass13device_kernelIN5flash19enable_sm80_to_sm89INS1_16FlashAttnFwdSm80INS1_25CollectiveMainloopFwdSm80ILi4ELi1ELb0EN4cute5tupleIJNS5_1CILi128EEENS7_ILi80EEENS7_ILi64EEEEEELi64ENS_6half_tEfNS_4arch4Sm80ELb1ELb0ELb1ELb1ELb0ELb0ELb1ELb1EEENS1_21CollectiveEpilogueFwdINS6_IJS8_SA_S9_EEENS6_IJNS7_ILi1EEESI_SI_EEESC_SE_Li128ELb1ELb1ELb1ELb0EEENS1_36VarlenDynamicPersistentTileSchedulerILi128ELi80ELi128ELi128ELb1ELb1ELb0ELb1ELb1ELb1EEEEEEEEEvNT_6ParamsE) ;  /* 0xfffe9e3002007950 */ /* 0x004fea0003c3ffff */
        .weak           $__internal_20_$__cuda_sm70_shflsync_up_p
        .type           $__internal_20_$__cuda_sm70_shflsync_up_p,@function
        .size           $__internal_20_$__cuda_sm70_shflsync_up_p,($__internal_21_$__cuda_sm70_votesync_ballot - $__internal_20_$__cuda_sm70_shflsync_up_p)
$__internal_20_$__cuda_sm70_shflsync_up_p:
[----:B------:R-:W-:Y:S02]  /*161d0*/  IMAD.MOV.U32 R4, RZ, RZ, RZ ;  /* 0x000000ffff047224 */ /* 0x000fe400078e00ff */
[----:B------:R-:W-:-:S04]  /*161e0*/  IMAD.MOV.U32 R9, RZ, RZ, -0x1 ;  /* 0xffffffffff097424 */ /* 0x000fc800078e00ff */
[----:B------:R-:W-:Y:S04]  /*161f0*/  WARPSYNC R9 ;  /* 0x0000000900007348 */ /* 0x000fe80003800000 */
[----:B------:R1:W2:Y:S02]  /*16200*/  SHFL.UP PT, R4, R0, R2, R4 ;  /* 0x0400000200047389 */ /* 0x0002a400000e0004 */
[----:B-1----:R-:W-:Y:S02]  /*16210*/  MOV R2, R3 ;  /* 0x0000000300027202 */ /* 0x002fe40000000f00 */
[----:B------:R-:W-:-:S04]  /*16220*/  MOV R3, 0x0 ;  /* 0x0000000000037802 */ /* 0x000fc80000000f00 */
[----:B--2---:R-:W-:Y:S05]  /*16230*/  RET.REL.NODEC R2 `(_ZN7cutlass13device_kernelIN5flash19enable_sm80_to_sm89INS1_16FlashAttnFwdSm80INS1_25CollectiveMainloopFwdSm80ILi4ELi1ELb0EN4cute5tupleIJNS5_1CILi128EEENS7_ILi80EEENS7_ILi64EEEEEELi64ENS_6half_tEfNS_4arch4Sm80ELb1ELb0ELb1ELb1ELb0ELb0ELb1ELb1EEENS1_21CollectiveEpilogueFwdINS6_IJS8_SA_S9_EEENS6_IJNS7_ILi1EEESI_SI_EEESC_SE_Li128ELb1ELb1ELb1ELb0EEENS1_36VarlenDynamicPersistentTileSchedulerILi128ELi80ELi128ELi128ELb1ELb1ELb0ELb1ELb1ELb1EEEEEEEEEvNT_6ParamsE) ;  /* 0xfffe9dc002007950 */ /* 0x004fea0003c3ffff */
        .weak           $__internal_21_$__cuda_sm70_votesync_ballot
        .type           $__internal_21_$__cuda_sm70_votesync_ballot,@function
        .size           $__internal_21_$__cuda_sm70_votesync_ballot,(.L_x_1639 - $__internal_21_$__cuda_sm70_votesync_ballot)
$__internal_21_$__cuda_sm70_votesync_ballot:
[----:B------:R-:W-:Y:S01]  /*16240*/  ISETP.NE.U32.AND P0, PT, R0, 0x1, PT ;  /* 0x000000010000780c */ /* 0x000fe20003f05070 */
[----:B------:R-:W-:-:S04]  /*16250*/  IMAD.MOV.U32 R3, RZ, RZ, -0x1 ;  /* 0xffffffffff037424 */ /* 0x000fc800078e00ff */
[----:B------:R-:W-:Y:S08]  /*16260*/  WARPSYNC R3 ;  /* 0x0000000300007348 */ /* 0x000ff00003800000 */
[----:B------:R-:W-:-:S04]  /*16270*/  VOTE.ANY R0, PT, !P0 ;  /* 0x0000000000007806 */ /* 0x000fc800040e0100 */
[----:B------:R-:W-:Y:S01]  /*16280*/  LOP3.LUT R0, R0, R3, RZ, 0xc0, !PT ;  /* 0x0000000300007212 */ /* 0x000fe200078ec0ff */
[----:B------:R-:W-:-:S04]  /*16290*/  IMAD.MOV.U32 R3, RZ, RZ, 0x0 ;  /* 0x00000000ff037424 */ /* 0x000fc800078e00ff */
[----:B------:R-:W-:Y:S05]  /*162a0*/  RET.REL.NODEC R2 `(_ZN7cutlass13device_kernelIN5flash19enable_sm80_to_sm89INS1_16FlashAttnFwdSm80INS1_25CollectiveMainloopFwdSm80ILi4ELi1ELb0EN4cute5tupleIJNS5_1CILi128EEENS7_ILi80EEENS7_ILi64EEEEEELi64ENS_6half_tEfNS_4arch4Sm80ELb1ELb0ELb1ELb1ELb0ELb0ELb1ELb1EEENS1_21CollectiveEpilogueFwdINS6_IJS8_SA_S9_EEENS6_IJNS7_ILi1EEESI_SI_EEESC_SE_Li128ELb1ELb1ELb1ELb0EEENS1_36VarlenDynamicPersistentTileSchedulerILi128ELi80ELi128ELi128ELb1ELb1ELb0ELb1ELb1ELb1EEEEEEEEEvNT_6ParamsE) ;  /* 0xfffe9d5002007950 */ /* 0x000fea0003c3ffff */
.L_x_1357:
        /* <DEDUP_REMOVED lines=13> */
.L_x_1639:


//--------------------- .text._ZN7cutlass13device_kernelIN5flash19enable_sm80_to_sm89INS1_16FlashAttnFwdSm80INS1_25CollectiveMainloopFwdSm80ILi4ELi1ELb0EN4cute5tupleIJNS5_1CILi128EEENS7_ILi80EEENS7_ILi64EEEEEELi64ENS_6half_tEfNS_4arch4Sm80ELb1ELb0ELb1ELb1ELb0ELb1ELb1ELb1EEENS1_21CollectiveEpilogueFwdINS6_IJS8_SA_S9_EEENS6_IJNS7_ILi1EEESI_SI_EEESC_SE_Li128ELb1ELb1ELb1ELb0EEENS1_36VarlenDynamicPersistentTileSchedulerILi128ELi80ELi128ELi128ELb1ELb1ELb0ELb1ELb1ELb1EEEEEEEEEvNT_6ParamsE --------------------------
	.section	.text._ZN7cutlass13device_kernelIN5flash19enable_sm80_to_sm89INS1_16FlashAttnFwdSm80INS1_25CollectiveMainloopFwdSm80ILi4ELi1ELb0EN4cute5tupleIJNS5_1CILi128EEENS7_ILi80EEENS7_ILi64EEEEEELi64ENS_6half_tEfNS_4arch4Sm80ELb1ELb0ELb1ELb1ELb0ELb1ELb1ELb1EEENS1_21CollectiveEpilogueFwdINS6_IJS8_SA_S9_EEENS6_IJNS7_ILi1EEESI_SI_EEESC_SE_Li128ELb1ELb1ELb1ELb0EEENS1_36VarlenDynamicPersistentTileSchedulerILi128ELi80ELi128ELi128ELb1ELb1ELb0ELb1ELb1ELb1EEEEEEEEEvNT_6ParamsE,"ax",@progbits
	.sectioninfo	@"SHI_REGISTERS=255"
	.align	128
.text._ZN7cutlass13device_kernelIN5flash19enable_sm80_to_sm89INS1_16FlashAttnFwdSm80INS1_25CollectiveMainloopFwdSm80ILi4ELi1ELb0EN4cute5tupleIJNS5_1CILi128EEENS7_ILi80EEENS7_ILi64EEEEEELi64ENS_6half_tEfNS_4arch4Sm80ELb1ELb0ELb1ELb1ELb0ELb1ELb1ELb1EEENS1_21CollectiveEpilogueFwdINS6_IJS8_SA_S9_EEENS6_IJNS7_ILi1EEESI_SI_EEESC_SE_Li128ELb1ELb1ELb1ELb0EEENS1_36VarlenDynamicPersistentTileSchedulerILi128ELi80ELi128ELi128ELb1ELb1ELb0ELb1ELb1ELb1EEEEEEEEEvNT_6ParamsE:
        .type           _ZN7cutlass13device_kernelIN5flash19enable_sm80_to_sm89INS1_16FlashAttnFwdSm80INS1_25CollectiveMainloopFwdSm80ILi4ELi1ELb0EN4cute5tupleIJNS5_1CILi128EEENS7_ILi80EEENS7_ILi64EEEEEELi64ENS_6half_tEfNS_4arch4Sm80ELb1ELb0ELb1ELb1ELb0ELb1ELb1ELb1EEENS1_21CollectiveEpilogueFwdINS6_IJS8_SA_S9_EEENS6_IJNS7_ILi1EEESI_SI_EEESC_SE_Li128ELb1ELb1ELb1ELb0EEENS1_36VarlenDynamicPersistentTileSchedulerILi128ELi80ELi128ELi128ELb1ELb1ELb0ELb1ELb1ELb1EEEEEEEEEvNT_6ParamsE,@function
        .size           _ZN7cutlass13device_kernelIN5flash19enable_sm80_to_sm89INS1_16FlashAttnFwdSm80INS1_25CollectiveMainloopFwdSm80ILi4ELi1ELb0EN4cute5tupleIJNS5_1CILi128EEENS7_ILi80EEENS7_ILi64EEEEEELi64ENS_6half_tEfNS_4arch4Sm80ELb1ELb0ELb1ELb1ELb0ELb1ELb1ELb1EEENS1_21CollectiveEpilogueFwdINS6_IJS8_SA_S9_EEENS6_IJNS7_ILi1EEESI_SI_EEESC_SE_Li128ELb1ELb1ELb1ELb0EEENS1_36VarlenDynamicPersistentTileSchedulerILi128ELi80ELi128ELi128ELb1ELb1ELb0ELb1ELb1ELb1EEEEEEEEEvNT_6ParamsE,(.L_x_1644 - _ZN7cutlass13device_kernelIN5flash19enable_sm80_to_sm89INS1_16FlashAttnFwdSm80INS1_25CollectiveMainloopFwdSm80ILi4ELi1ELb0EN4cute5tupleIJNS5_1CILi128EEENS7_ILi80EEENS7_ILi64EEEEEELi64ENS_6half_tEfNS_4arch4Sm80ELb1ELb0ELb1ELb1ELb0ELb1ELb1ELb1EEENS1_21CollectiveEpilogueFwdINS6_IJS8_SA_S9_EEENS6_IJNS7_ILi1EEESI_SI_EEESC_SE_Li128ELb1ELb1ELb1ELb0EEENS1_36VarlenDynamicPersistentTileSchedulerILi128ELi80ELi128ELi128ELb1ELb1ELb0ELb1ELb1ELb1EEEEEEEEEvNT_6ParamsE)
        .other          _ZN7cutlass13device_kernelIN5flash19enable_sm80_to_sm89INS1_16FlashAttnFwdSm80INS1_25CollectiveMainloopFwdSm80ILi4ELi1ELb0EN4cute5tupleIJNS5_1CILi128EEENS7_ILi80EEENS7_ILi64EEEEEELi64ENS_6half_tEfNS_4arch4Sm80ELb1ELb0ELb1ELb1ELb0ELb1ELb1ELb1EEENS1_21CollectiveEpilogueFwdINS6_IJS8_SA_S9_EEENS6_IJNS7_ILi1EEESI_SI_EEESC_SE_Li128ELb1ELb1ELb1ELb0EEENS1_36VarlenDynamicPersistentTileSchedulerILi128ELi80ELi128ELi128ELb1ELb1ELb0ELb1ELb1ELb1EEEEEEEEEvNT_6ParamsE,@"STO_CUDA_ENTRY STV_DEFAULT"
_ZN7cutlass13device_kernelIN5flash19enable_sm80_to_sm89INS1_16FlashAttnFwdSm80INS1_25CollectiveMainloopFwdSm80ILi4ELi1ELb0EN4cute5tupleIJNS5_1CILi128EEENS7_ILi80EEENS7_ILi64EEEEEELi64ENS_6half_tEfNS_4arch4Sm80ELb1ELb0ELb1ELb1ELb0ELb1ELb1ELb1EEENS1_21CollectiveEpilogueFwdINS6_IJS8_SA_S9_EEENS6_IJNS7_ILi1EEESI_SI_EEESC_SE_Li128ELb1ELb1ELb1ELb0EEENS1_36VarlenDynamicPersistentTileSchedulerILi128ELi80ELi128ELi128ELb1ELb1ELb0ELb1ELb1ELb1EEEEEEEEEvNT_6ParamsE:
        /* <DEDUP_REMOVED lines=54> */
.L_x_1363:
        /* <DEDUP_REMOVED lines=16> */
.L_x_1557:
        /* <DEDUP_REMOVED lines=16> */
.L_x_1558:
[----:B--2---:R-:W-:-:S05]  /*0560*/  IMAD R0, R0, c[0x0][0x538], RZ ;  /* 0x00014e0000007a24 */ /* 0x004fca00078e02ff */
[----:B------:R-:W-:-:S04]  /*0570*/  IADD3 R6, R0, R6, RZ ;  /* 0x0000000600067210 */ /* 0x000fc80007ffe0ff */
[----:B------:R-:W-:-:S13]  /*0580*/  ISETP.GT.AND P0, PT, R6, UR4, PT ;  /* 0x0000000406007c0c */ /* 0x000fda000bf04270 */
[----:B-1----:R-:W-:Y:S05]  /*0590*/  @!P0 BRA `(.L_x_1363) ;  /* 0xfffffdc000008947 */ /* 0x002fea000383ffff */
.L_x_1359:
[----:B------:R-:W-:-:S05]  /*05a0*/  IADD3 R12, -R0, R6, RZ ;  /* 0x00000006000c7210 */ /* 0x000fca0007ffe1ff */
[----:B------:R-:W-:-:S05]  /*05b0*/  IMAD R0, R4, c[0x0][0x538], R12 ;  /* 0x00014e0004007a24 */ /* 0x000fca00078e020c */
[----:B------:R-:W-:Y:S01]  /*05c0*/  ISETP.GT.AND P0, PT, R0, UR4, PT ;  /* 0x0000000400007c0c */ /* 0x000fe2000bf04270 */
[----:B------:R-:W-:-:S12]  /*05d0*/  BRA.DIV ~URZ, `(.L_x_1364) ;  /* 0x0001de327f007947 */ /* 0x000fd8000b800000 */
[----:B------:R-:W-:-:S04]  /*05e0*/  VOTE.ANY R6, PT, !P0 ;  /* 0x0000000000067806 */ /* 0x000fc800040e0100 */
.L_x_1559:
[----:B------:R-:W1:Y:S02]  /*05f0*/  POPC R0, R6 ;  /* 0x0000000600007309 */ /* 0x000e640000000000 */
[----:B-1----:R-:W-:-:S05]  /*0600*/  IADD3 R2, R0, R7, RZ ;  /* 0x0000000700027210 */ /* 0x002fca0007ffe0ff */
[----:B------:R1:W-:Y:S01]  /*0610*/  STL [R1+0x54], R2 ;  /* 0x0000540201007387 */ /* 0x0003e20000100800 */
[----:B------:R-:W-:Y:S05]  /*0620*/  BRA.DIV ~URZ, `(.L_x_1365) ;  /* 0x0001de327f007947 */ /* 0x000fea000b800000 */
[----:B------:R2:W3:Y:S01]  /*0630*/  SHFL.IDX PT, R13, R9, R0, 0x1f ;  /* 0x00001f00090d7589 */ /* 0x0004e200000e0000 */
[----:B------:R-:W-:-:S03]  /*0640*/  MOV R5, RZ ;  /* 0x000000ff00057202 */ /* 0x000fc60000000f00 */
[----:B------:R2:W4:Y:S04]  /*0650*/  SHFL.IDX PT, R9, R8, R0, 0x1f ;  /* 0x00001f0008097589 */ /* 0x00052800000e0000 */
.L_x_1560:
[----:B------:R-:W-:Y:S01]  /*0660*/  ISETP.NE.AND P0, PT, R6, RZ, PT ;  /* 0x000000ff0600720c */ /* 0x000fe20003f05270 */
[----:B------:R-:W-:-:S12]  /*0670*/  BSSY B0, `(.L_x_1366) ;  /* 0x0000005000007945 */ /* 0x000fd80003800000 */
[----:B------:R-:W-:Y:S05]  /*0680*/  @!P0 BRA `(.L_x_1367) ;  /* 0x0000003000008947 */ /* 0x000fea0003800000 */
[----:B------:R-:W-:Y:S01]  /*0690*/  IADD3 R10, R0, -0x1, RZ ;  /* 0xffffffff000a7810 */ /* 0x000fe20007ffe0ff */
[----:B------:R-:W-:Y:S05]  /*06a0*/  BRA.DIV ~URZ, `(.L_x_1368) ;  /* 0x0001de927f007947 */ /* 0x000fea000b800000 */
[----:B------:R1:W2:Y:S02]  /*06b0*/  SHFL.IDX PT, R5, R4, R10, 0x1f ;  /* 0x00001f0a04057589 */ /* 0x0002a400000e0000 */
.L_x_1367:
[----:B------:R-:W-:Y:S05]  /*06c0*/  BSYNC B0 ;  /* 0x0000000000007941 */ /* 0x000fea0003800000 */
.L_x_1366:
        /* <DEDUP_REMOVED lines=69> */
.L_x_1370:
        /* <DEDUP_REMOVED lines=70> */
.L_x_1371:
[----:B------:R-:W-:Y:S05]  /*0f80*/  BSYNC B0 ;  /* 0x0000000000007941 */ /* 0x000fea0003800000 */
.L_x_1369:
[----:B------:R-:W-:-:S04]  /*0f90*/  LOP3.LUT R0, RZ, R0, RZ, 0x33, !PT ;  /* 0x00000000ff007212 */ /* 0x000fc800078e33ff */
[----:B------:R-:W-:-:S05]  /*0fa0*/  IADD3 R0, R0, R13, RZ ;  /* 0x0000000d00007210 */ /* 0x000fca0007ffe0ff */
[----:B------:R2:W-:Y:S01]  /*0fb0*/  STL [R1+0x4c], R0 ;  /* 0x00004c0001007387 */ /* 0x0005e20000100800 */
[----:B------:R-:W-:Y:S05]  /*0fc0*/  BRA `(.L_x_1372) ;  /* 0x0000006000007947 */ /* 0x000fea0003800000 */
.L_x_1360:
[----:B------:R-:W-:Y:S01]  /*0fd0*/  MOV R0, UR4 ;  /* 0x0000000400007c02 */ /* 0x000fe20008000f00 */
[----:B------:R-:W-:Y:S04]  /*0fe0*/  STL [R1+0x4c], RZ ;  /* 0x00004cff01007387 */ /* 0x000fe80000100800 */
[----:B------:R-:W-:Y:S04]  /*0ff0*/  STL [R1+0x50], RZ ;  /* 0x000050ff01007387 */ /* 0x000fe80000100800 */
[----:B------:R1:W-:Y:S02]  /*1000*/  STL [R1+0x48], R0 ;  /* 0x0000480001007387 */ /* 0x0003e40000100800 */
[----:B-1----:R-:W-:-:S05]  /*1010*/  MOV R0, c[0x0][0x53c] ;  /* 0x00014f0000007a02 */ /* 0x002fca0000000f00 */
[----:B------:R1:W-:Y:S02]  /*1020*/  STL [R1+0x54], R0 ;  /* 0x0000540001007387 */ /* 0x0003e40000100800 */
.L_x_1372:
        /* <DEDUP_REMOVED lines=8> */
.L_x_1358:
        /* <DEDUP_REMOVED lines=8> */
[----:B---3--:R-:W-:Y:S02]  /*1130*/  LOP3.LUT R4, R14, 0xfffffff8, RZ, 0xc0, !PT ;  /* 0xfffffff80e047812 */ /* 0x008fe400078ec0ff */
[----:B------:R-:W-:Y:S01]  /*1140*/  LEA.HI R7, R15, R16, RZ, 0x4 ;  /* 0x000000100f077211 */ /* 0x000fe200078f20ff */
[----:B------:R-:W-:Y:S01]  /*1150*/  IMAD.SHL.U32 R3, R3, 0x40, RZ ;  /* 0x0000004003037824 */ /* 0x000fe200078e00ff */
[----:B------:R-:W-:Y:S01]  /*1160*/  LOP3.LUT R2, R0, 0xfffffffc, RZ, 0xc0, !PT ;  /* 0xfffffffc00027812 */ /* 0x000fe200078ec0ff */
[----:B------:R-:W-:Y:S01]  /*1170*/  IMAD.IADD R0, R16, 0x1, -R4 ;  /* 0x0000000110007824 */ /* 0x000fe200078e0a04 */
[----:B------:R-:W-:-:S02]  /*1180*/  SHF.R.S32.HI R8, RZ, 0x4, R7 ;  /* 0x00000004ff087819 */ /* 0x000fc40000011407 */
[----:B------:R-:W-:Y:S01]  /*1190*/  LOP3.LUT R3, R3, 0x1c0, RZ, 0xc0, !PT ;  /* 0x000001c003037812 */ /* 0x000fe200078ec0ff */
[----:B------:R-:W-:Y:S01]  /*11a0*/  IMAD.IADD R2, R16, 0x1, -R2 ;  /* 0x0000000110027824 */ /* 0x000fe200078e0a02 */
[----:B------:R-:W-:Y:S01]  /*11b0*/  LEA.HI R5, R7, R8, RZ, 0x1 ;  /* 0x0000000807057211 */ /* 0x000fe200078f08ff */
[----:B------:R-:W-:Y:S01]  /*11c0*/  IMAD.SHL.U32 R6, R0, 0x8, RZ ;  /* 0x0000000800067824 */ /* 0x000fe200078e00ff */
[----:B------:R-:W-:Y:S02]  /*11d0*/  SHF.R.U32.HI R4, RZ, 0x3, R3 ;  /* 0x00000003ff047819 */ /* 0x000fe40000011603 */
[----:B------:R-:W-:Y:S02]  /*11e0*/  LEA.HI R11, R2, R2, RZ, 0x1 ;  /* 0x00000002020b7211 */ /* 0x000fe400078f08ff */
[----:B------:R-:W-:Y:S02]  /*11f0*/  LOP3.LUT R5, R5, 0xfffffffe, RZ, 0xc0, !PT ;  /* 0xfffffffe05057812 */ /* 0x000fe400078ec0ff */
[----:B------:R-:W-:-:S02]  /*1200*/  LOP3.LUT R6, R3, 0x38, R6, 0xf8, !PT ;  /* 0x0000003803067812 */ /* 0x000fc400078ef806 */
[----:B------:R-:W-:Y:S01]  /*1210*/  LOP3.LUT R3, R11, 0x1ffffffe, RZ, 0xc0, !PT ;  /* 0x1ffffffe0b037812 */ /* 0x000fe200078ec0ff */
[----:B------:R-:W-:Y:S01]  /*1220*/  IMAD.IADD R12, R8, 0x1, -R5 ;  /* 0x00000001080c7824 */ /* 0x000fe200078e0a05 */
[----:B------:R-:W-:Y:S02]  /*1230*/  LEA.HI R5, R15, R16, RZ, 0x5 ;  /* 0x000000100f057211 */ /* 0x000fe400078f28ff */
[----:B------:R-:W-:Y:S01]  /*1240*/  LOP3.LUT R218, R6, R4, RZ, 0x3c, !PT ;  /* 0x0000000406da7212 */ /* 0x000fe200078e3cff */
[----:B------:R-:W-:Y:S01]  /*1250*/  IMAD.IADD R13, R2, 0x1, -R3 ;  /* 0x00000001020d7824 */ /* 0x000fe200078e0a03 */
[----:B------:R-:W-:Y:S02]  /*1260*/  LOP3.LUT R3, R7, 0xfffffff0, RZ, 0xc0, !PT ;  /* 0xfffffff007037812 */ /* 0x000fe400078ec0ff */
[----:B------:R-:W-:Y:S02]  /*1270*/  LOP3.LUT R2, R5, 0xffffffe0, RZ, 0xc0, !PT ;  /* 0xffffffe005027812 */ /* 0x000fe400078ec0ff */
[----:B------:R-:W-:Y:S01]  /*1280*/  SHF.R.S32.HI R9, RZ, 0x5, R5 ;  /* 0x00000005ff097819 */ /* 0x000fe20000011405 */
[C---:B------:R-:W-:Y:S01]  /*1290*/  IMAD.IADD R4, R16.reuse, 0x1, -R3 ;  /* 0x0000000110047824 */ /* 0x040fe200078e0a03 */
[----:B------:R-:W-:Y:S01]  /*12a0*/  SHF.R.S32.HI R6, RZ, 0x1f, R5 ;  /* 0x0000001fff067819 */ /* 0x000fe20000011405 */
[----:B------:R-:W-:Y:S01]  /*12b0*/  IMAD.IADD R5, R16, 0x1, -R2 ;  /* 0x0000000110057824 */ /* 0x000fe200078e0a02 */
[----:B------:R-:W-:-:S02]  /*12c0*/  LOP3.LUT P1, RZ, R0, 0x2, RZ, 0xc0, !PT ;  /* 0x0000000200ff7812 */ /* 0x000fc4000782c0ff */
[C---:B------:R-:W-:Y:S01]  /*12d0*/  LOP3.LUT P0, RZ, R0.reuse, 0x4, RZ, 0xc0, !PT ;  /* 0x0000000400ff7812 */ /* 0x040fe2000780c0ff */
[----:B------:R-:W-:Y:S01]  /*12e0*/  IMAD.SHL.U32 R0, R0, 0x40, RZ ;  /* 0x0000004000007824 */ /* 0x000fe200078e00ff */
[----:B------:R-:W-:Y:S02]  /*12f0*/  SHF.R.S32.HI R10, RZ, 0x1f, R4 ;  /* 0x0000001fff0a7819 */ /* 0x000fe40000011404 */
[----:B------:R-:W-:Y:S02]  /*1300*/  LEA.HI R3, R6, R9, RZ, 0x2 ;  /* 0x0000000906037211 */ /* 0x000fe400078f10ff */
[----:B------:R-:W-:Y:S02]  /*1310*/  SHF.R.S32.HI R6, RZ, 0x1f, R5 ;  /* 0x0000001fff067819 */ /* 0x000fe40000011405 */
[----:B------:R-:W-:Y:S02]  /*1320*/  LEA.HI R10, R10, R4, RZ, 0x3 ;  /* 0x000000040a0a7211 */ /* 0x000fe400078f18ff */
[----:B------:R-:W-:-:S02]  /*1330*/  LOP3.LUT R2, R0, 0x1c0, RZ, 0xc0, !PT ;  /* 0x000001c000027812 */ /* 0x000fc400078ec0ff */
[----:B------:R-:W-:Y:S02]  /*1340*/  LOP3.LUT R3, R3, 0xffffffc, RZ, 0xc0, !PT ;  /* 0x0ffffffc03037812 */ /* 0x000fe400078ec0ff */
[----:B------:R-:W-:Y:S02]  /*1350*/  LEA.HI R0, R6, R5, RZ, 0x2 ;  /* 0x0000000506007211 */ /* 0x000fe400078f10ff */
[----:B------:R-:W-:Y:S01]  /*1360*/  LOP3.LUT R7, R10, 0xfffffff8, RZ, 0xc0, !PT ;  /* 0xfffffff80a077812 */ /* 0x000fe200078ec0ff */
[----:B------:R-:W-:Y:S01]  /*1370*/  IMAD.IADD R3, R9, 0x1, -R3 ;  /* 0x0000000109037824 */ /* 0x000fe200078e0a03 */
[----:B------:R-:W-:Y:S02]  /*1380*/  LOP3.LUT R8, R2, 0x8, R14, 0xf8, !PT ;  /* 0x0000000802087812 */ /* 0x000fe400078ef80e */
[----:B------:R-:W-:Y:S01]  /*1390*/  SHF.R.U32.HI R6, RZ, 0x3, R2 ;  /* 0x00000003ff067819 */ /* 0x000fe20000011602 */
[----:B------:R-:W-:Y:S01]  /*13a0*/  IMAD.IADD R4, R4, 0x1, -R7 ;  /* 0x0000000104047824 */ /* 0x000fe200078e0a07 */
[----:B------:R-:W-:-:S02]  /*13b0*/  SHF.R.S32.HI R2, RZ, 0x2, R0 ;  /* 0x00000002ff027819 */ /* 0x000fc40000011400 */
[----:B------:R-:W-:Y:S02]  /*13c0*/  LOP3.LUT R0, R0, 0x7ffffffc, RZ, 0xc0, !PT ;  /* 0x7ffffffc00007812 */ /* 0x000fe400078ec0ff */
[----:B------:R-:W-:Y:S01]  /*13d0*/  LOP3.LUT R7, R8, R6, RZ, 0x3c, !PT ;  /* 0x0000000608077212 */ /* 0x000fe200078e3cff */
[----:B------:R-:W-:Y:S01]  /*13e0*/  IMAD R8, R3, 0x10, R2 ;  /* 0x0000001003087824 */ /* 0x000fe200078e0202 */
[----:B------:R-:W-:Y:S01]  /*13f0*/  LEA.HI R3, R15, R16, RZ, 0x6 ;  /* 0x000000100f037211 */ /* 0x000fe200078f30ff */
[----:B------:R-:W-:Y:S01]  /*1400*/  IMAD.SHL.U32 R2, R11, 0x20, RZ ;  /* 0x000000200b027824 */ /* 0x000fe200078e00ff */
[C---:B------:R-:W-:Y:S01]  /*1410*/  LOP3.LUT P3, RZ, R4.reuse, 0x2, RZ, 0xc0, !PT ;  /* 0x0000000204ff7812 */ /* 0x040fe2000786c0ff */
[----:B------:R-:W-:Y:S01]  /*1420*/  IMAD.IADD R11, R5, 0x1, -R0 ;  /* 0x00000001050b7824 */ /* 0x000fe200078e0a00 */
[C---:B------:R-:W-:Y:S01]  /*1430*/  LOP3.LUT P2, RZ, R4.reuse, 0x4, RZ, 0xc0, !PT ;  /* 0x0000000404ff7812 */ /* 0x040fe2000784c0ff */
[----:B------:R-:W-:Y:S01]  /*1440*/  IMAD.SHL.U32 R0, R4, 0x40, RZ ;  /* 0x0000004004007824 */ /* 0x000fe200078e00ff */
[----:B------:R-:W-:Y:S01]  /*1450*/  LOP3.LUT R2, R2, 0xffffffc0, RZ, 0xc0, !PT ;  /* 0xffffffc002027812 */ /* 0x000fe200078ec0ff */
[----:B------:R-:W-:-:S02]  /*1460*/  IMAD.SHL.U32 R5, R3, 0x8, RZ ;  /* 0x0000000803057824 */ /* 0x000fc400078e00ff */
[----:B------:R-:W-:Y:S01]  /*1470*/  IMAD.SHL.U32 R3, R12, 0x8, RZ ;  /* 0x000000080c037824 */ /* 0x000fe200078e00ff */
[----:B------:R-:W-:Y:S01]  /*1480*/  LOP3.LUT R0, R0, 0x1c0, RZ, 0xc0, !PT ;  /* 0x000001c000007812 */ /* 0x000fe200078ec0ff */
[----:B------:R-:W-:Y:S01]  /*1490*/  IMAD R6, R13, 0x8, R2 ;  /* 0x000000080d067824 */ /* 0x000fe200078e0202 */
[----:B------:R-:W-:Y:S01]  /*14a0*/  LOP3.LUT R218, R218, 0x7ffffe00, R5, 0xf8, !PT ;  /* 0x7ffffe00dada7812 */ /* 0x000fe200078ef805 */
[----:B------:R-:W-:Y:S01]  /*14b0*/  IMAD.SHL.U32 R5, R10, 0x40, RZ ;  /* 0x000000400a057824 */ /* 0x000fe200078e00ff */
[----:B------:R-:W-:Y:S01]  /*14c0*/  LOP3.LUT R3, R0, 0x8, R3, 0xf8, !PT ;  /* 0x0000000800037812 */ /* 0x000fe200078ef803 */
[----:B------:R-:W-:Y:S01]  /*14d0*/  IMAD.SHL.U32 R4, R9, 0x400, RZ ;  /* 0x0000040009047824 */ /* 0x000fe200078e00ff */
[----:B------:R-:W-:Y:S01]  /*14e0*/  SHF.R.U32.HI R2, RZ, 0x3, R0 ;  /* 0x00000003ff027819 */ /* 0x000fe20000011600 */
[----:B------:R-:W-:Y:S02]  /*14f0*/  IMAD R0, R12, 0x200, R7 ;  /* 0x000002000c007824 */ /* 0x000fe400078e0207 */
[----:B------:R-:W-:Y:S01]  /*1500*/  IMAD.SHL.U32 R218, R218, 0x2, RZ ;  /* 0x00000002dada7824 */ /* 0x000fe200078e00ff */
[----:B------:R-:W-:-:S02]  /*1510*/  LOP3.LUT R2, R3, R2, RZ, 0x3c, !PT ;  /* 0x0000000203027212 */ /* 0x000fc400078e3cff */
[----:B------:R-:W-:Y:S01]  /*1520*/  LOP3.LUT R3, R5, 0xfffffe00, RZ, 0xc0, !PT ;  /* 0xfffffe0005037812 */ /* 0x000fe200078ec0ff */
[----:B------:R-:W-:Y:S01]  /*1530*/  IMAD.IADD R5, R8, 0x1, R6 ;  /* 0x0000000108057824 */ /* 0x000fe200078e0206 */
[----:B------:R-:W-:Y:S01]  /*1540*/  LEA R200, R0, 0x2900, 0x1 ;  /* 0x0000290000c87811 */ /* 0x000fe200078e08ff */
[----:B------:R-:W-:Y:S01]  /*1550*/  IMAD.MOV.U32 R6, RZ, RZ, 0x40 ;  /* 0x00000040ff067424 */ /* 0x000fe200078e00ff */
[----:B------:R-:W-:Y:S02]  /*1560*/  IADD3 R4, R2, R3, R4 ;  /* 0x0000000302047210 */ /* 0x000fe40007ffe004 */
[----:B------:R1:W-:Y:S01]  /*1570*/  STL [R1+0x60], R5 ;  /* 0x0000600501007387 */ /* 0x0003e20000100800 */
[----:B------:R-:W-:Y:S02]  /*1580*/  IADD3 R211, R200, 0x20, RZ ;  /* 0x00000020c8d37810 */ /* 0x000fe40007ffe0ff */
[----:B------:R-:W-:Y:S02]  /*1590*/  LEA R207, R4, 0x5100, 0x1 ;  /* 0x0000510004cf7811 */ /* 0x000fe400078e08ff */
[----:B------:R-:W-:-:S02]  /*15a0*/  SEL R0, R6, 0xffffffc0, !P0 ;  /* 0xffffffc006007807 */ /* 0x000fc40004000000 */
[----:B------:R-:W-:-:S03]  /*15b0*/  @P1 IADD3 R211, R200, -0x20, RZ ;  /* 0xffffffe0c8d31810 */ /* 0x000fc60007ffe0ff */
[----:B------:R-:W-:Y:S01]  /*15c0*/  IMAD.IADD R206, R200, 0x1, R0 ;  /* 0x00000001c8ce7824 */ /* 0x000fe200078e0200 */
[C---:B------:R-:W-:Y:S01]  /*15d0*/  IADD3 R215, R211.reuse, 0x800, RZ ;  /* 0x00000800d3d77810 */ /* 0x040fe20007ffe0ff */
[----:B------:R-:W-:Y:S01]  /*15e0*/  IMAD.IADD R203, R0, 0x1, R211 ;  /* 0x0000000100cb7824 */ /* 0x000fe200078e02d3 */
[C---:B------:R-:W-:Y:S02]  /*15f0*/  IADD3 R214, R211.reuse, 0x1000, RZ ;  /* 0x00001000d3d67810 */ /* 0x040fe40007ffe0ff */
[C---:B------:R-:W-:Y:S02]  /*1600*/  IADD3 R213, R211.reuse, 0x1800, RZ ;  /* 0x00001800d3d57810 */ /* 0x040fe40007ffe0ff */
[----:B------:R-:W-:Y:S02]  /*1610*/  IADD3 R212, R211, 0x2000, RZ ;  /* 0x00002000d3d47810 */ /* 0x000fe40007ffe0ff */
[----:B-1----:R-:W-:Y:S01]  /*1620*/  LOP3.LUT R5, R2, R3, RZ, 0xfc, !PT ;  /* 0x0000000302057212 */ /* 0x002fe200078efcff */
[----:B------:R-:W-:-:S02]  /*1630*/  IMAD.SHL.U32 R3, R11, 0x2, RZ ;  /* 0x000000020b037824 */ /* 0x000fc400078e00ff */
[----:B------:R-:W-:Y:S01]  /*1640*/  IMAD.MOV.U32 R2, RZ, RZ, 0x20 ;  /* 0x00000020ff027424 */ /* 0x000fe200078e00ff */
[----:B------:R-:W-:Y:S02]  /*1650*/  LEA R201, R5, 0x100, 0x1 ;  /* 0x0000010005c97811 */ /* 0x000fe400078e08ff */
[----:B------:R1:W-:Y:S02]  /*1660*/  STL [R1+0x40], R3 ;  /* 0x0000400301007387 */ /* 0x0003e40000100800 */
[----:B------:R-:W-:-:S05]  /*1670*/  SEL R2, R2, 0xffffffe0, !P3 ;  /* 0xffffffe002027807 */ /* 0x000fca0005800000 */
[----:B------:R-:W-:Y:S02]  /*1680*/  IMAD.IADD R210, R207, 0x1, R2 ;  /* 0x00000001cfd27824 */ /* 0x000fe400078e0202 */
[----:B------:R-:W-:Y:S01]  /*1690*/  IMAD.IADD R205, R2, 0x1, R201 ;  /* 0x0000000102cd7824 */ /* 0x000fe200078e02c9 */
[----:B-1----:R-:W-:-:S05]  /*16a0*/  SEL R3, R6, 0xffffffc0, !P2 ;  /* 0xffffffc006037807 */ /* 0x002fca0005000000 */
[----:B------:R-:W-:Y:S02]  /*16b0*/  IMAD.IADD R208, R207, 0x1, R3 ;  /* 0x00000001cfd07824 */ /* 0x000fe400078e0203 */
[----:B------:R-:W-:Y:S02]  /*16c0*/  IMAD.IADD R202, R3, 0x1, R201 ;  /* 0x0000000103ca7824 */ /* 0x000fe400078e02c9 */
[C---:B------:R-:W-:Y:S02]  /*16d0*/  IMAD.IADD R209, R2.reuse, 0x1, R208 ;  /* 0x0000000102d17824 */ /* 0x040fe400078e02d0 */
[----:B------:R-:W-:Y:S02]  /*16e0*/  IMAD.IADD R204, R2, 0x1, R202 ;  /* 0x0000000102cc7824 */ /* 0x000fe400078e02ca */
.L_x_1556:
[----:B------:R-:W2:Y:S01]  /*16f0*/  LDL R0, [R1+0x54] ;  /* 0x0000540001007983 */ /* 0x000ea20000100800 */
[----:B------:R-:W-:Y:S01]  /*1700*/  IMAD.MOV.U32 R175, RZ, RZ, 0x4 ;  /* 0x00000004ffaf7424 */ /* 0x000fe200078e00ff */
[----:B------:R-:W-:Y:S02]  /*1710*/  ISETP.NE.U32.AND P4, PT, RZ, c[0x0][0x360], PT ;  /* 0x0000d800ff007a0c */ /* 0x000fe40003f85070 */
[----:B------:R-:W3:Y:S02]  /*1720*/  LDL R9, [R1+0x50] ;  /* 0x0000500001097983 */ /* 0x000ee40000100800 */
[----:B------:R-:W-:Y:S01]  /*1730*/  ISETP.NE.AND.EX P4, PT, RZ, c[0x0][0x364], PT, P4 ;  /* 0x0000d900ff007a0c */ /* 0x000fe20003f85340 */
[----:B--2---:R-:W-:-:S05]  /*1740*/  IMAD.WIDE R2, R0, R175, c[0x0][0x588] ;  /* 0x0001620000027625 */ /* 0x004fca00078e02af */
[----:B------:R-:W2:Y:S01]  /*1750*/  LDG.E R37, [R2.64] ;  /* 0x0000000802257981 */ /* 0x000ea2000c1e1900 */
[----:B------:R-:W-:Y:S01]  /*1760*/  ISETP.NE.U32.AND P0, PT, RZ, c[0x0][0x370], PT ;  /* 0x0000dc00ff007a0c */ /* 0x000fe20003f05070 */
[----:B------:R-:W-:Y:S01]  /*1770*/  IMAD.MOV.U32 R162, RZ, RZ, RZ ;  /* 0x000000ffffa27224 */ /* 0x000fe200078e00ff */
[----:B------:R-:W-:Y:S02]  /*1780*/  ISETP.NE.U32.AND P3, PT, RZ, c[0x0][0x348], PT ;  /* 0x0000d200ff007a0c */ /* 0x000fe40003f65070 */
[----:B------:R-:W-:Y:S02]  /*1790*/  ISETP.NE.AND.EX P2, PT, RZ, c[0x0][0x374], PT, P0 ;  /* 0x0000dd00ff007a0c */ /* 0x000fe40003f45300 */
[----:B------:R-:W-:Y:S02]  /*17a0*/  ISETP.NE.U32.AND P5, PT, RZ, c[0x0][0x358], PT ;  /* 0x0000d600ff007a0c */ /* 0x000fe40003fa5070 */
[----:B------:R-:W-:Y:S02]  /*17b0*/  ISETP.NE.AND.EX P3, PT, RZ, c[0x0][0x34c], PT, P3 ;  /* 0x0000d300ff007a0c */ /* 0x000fe40003f65330 */
[----:B------:R-:W-:Y:S01]  /*17c0*/  ISETP.NE.AND.EX P5, PT, RZ, c[0x0][0x35c], PT, P5 ;  /* 0x0000d700ff007a0c */ /* 0x000fe20003fa5350 */
[----:B------:R-:W-:Y:S01]  /*17d0*/  CS2R R160, SRZ ;  /* 0x0000000000a07805 */ /* 0x000fe2000001ff00 */
[----:B------:R-:W-:Y:S01]  /*17e0*/  IMAD.MOV.U32 R13, RZ, RZ, RZ ;  /* 0x000000ffff0d7224 */ /* 0x000fe200078e00ff */
[----:B--2---:R-:W-:Y:S01]  /*17f0*/  SHF.R.S32.HI R139, RZ, 0x1f, R37 ;  /* 0x0000001fff8b7819 */ /* 0x004fe20000011425 */
[----:B------:R1:W-:Y:S01]  /*1800*/  STL [R1+0x58], R37 ;  /* 0x0000582501007387 */ /* 0x0003e20000100800 */
[----:B------:R-:W-:-:S02]  /*1810*/  @P4 LEA R2, P0, R37, c[0x0][0x360], 0x2 ;  /* 0x0000d80025024a11 */ /* 0x000fc400078010ff */
[C---:B------:R-:W-:Y:S02]  /*1820*/  @P2 LEA R4, P1, R37.reuse, c[0x0][0x370], 0x2 ;  /* 0x0000dc0025042a11 */ /* 0x040fe400078210ff */
[C-C-:B------:R-:W-:Y:S02]  /*1830*/  @P4 LEA.HI.X R3, R37.reuse, c[0x0][0x364], R139.reuse, 0x2, P0 ;  /* 0x0000d90025034a11 */ /* 0x140fe400000f148b */
[----:B------:R-:W-:-:S03]  /*1840*/  @P2 LEA.HI.X R5, R37, c[0x0][0x374], R139, 0x2, P1 ;  /* 0x0000dd0025052a11 */ /* 0x000fc600008f148b */
[----:B------:R2:W4:Y:S01]  /*1850*/  @P4 LDG.E R0, [R2.64] ;  /* 0x0000000802004981 */ /* 0x000522000c1e1900 */
[----:B------:R-:W-:-:S03]  /*1860*/  ISETP.NE.U32.AND P0, PT, RZ, c[0x0][0x350], PT ;  /* 0x0000d400ff007a0c */ /* 0x000fc60003f05070 */
[----:B------:R1:W5:Y:S01]  /*1870*/  @P2 LDG.E R162, [R4.64] ;  /* 0x0000000804a22981 */ /* 0x000362000c1e1900 */
[----:B------:R-:W-:Y:S02]  /*1880*/  ISETP.NE.AND.EX P6, PT, RZ, c[0x0][0x354], PT, P0 ;  /* 0x0000d500ff007a0c */ /* 0x000fe40003fc5300 */
[----:B------:R-:W-:-:S04]  /*1890*/  LEA R6, P2, R37, c[0x0][0x348], 0x2 ;  /* 0x0000d20025067a11 */ /* 0x000fc800078410ff */
[----:B------:R-:W-:-:S05]  /*18a0*/  LEA.HI.X R7, R37, c[0x0][0x34c], R139, 0x2, P2 ;  /* 0x0000d30025077a11 */ /* 0x000fca00010f148b */
[----:B------:R3:W5:Y:S01]  /*18b0*/  @P3 LDG.E R160, [R6.64] ;  /* 0x0000000806a03981 */ /* 0x000762000c1e1900 */
[C---:B--2---:R-:W-:Y:S02]  /*18c0*/  LEA R2, P0, R37.reuse, c[0x0][0x358], 0x2 ;  /* 0x0000d60025027a11 */ /* 0x044fe400078010ff */
[C---:B-1----:R-:W-:Y:S02]  /*18d0*/  LEA R4, P1, R37.reuse, c[0x0][0x350], 0x2 ;  /* 0x0000d40025047a11 */ /* 0x042fe400078210ff */
[C-C-:B------:R-:W-:Y:S02]  /*18e0*/  LEA.HI.X R3, R37.reuse, c[0x0][0x35c], R139.reuse, 0x2, P0 ;  /* 0x0000d70025037a11 */ /* 0x140fe400000f148b */
[----:B------:R-:W-:-:S03]  /*18f0*/  LEA.HI.X R5, R37, c[0x0][0x354], R139, 0x2, P1 ;  /* 0x0000d50025057a11 */ /* 0x000fc600008f148b */
[----:B------:R1:W5:Y:S04]  /*1900*/  @P5 LDG.E R13, [R2.64] ;  /* 0x00000008020d5981 */ /* 0x000368000c1e1900 */
[----:B------:R1:W5:Y:S01]  /*1910*/  @P6 LDG.E R161, [R4.64] ;  /* 0x0000000804a16981 */ /* 0x000362000c1e1900 */
[----:B---3--:R-:W-:-:S05]  /*1920*/  LOP3.LUT R35, R9, 0xffff, RZ, 0xc0, !PT ;  /* 0x0000ffff09237812 */ /* 0x008fca00078ec0ff */
[----:B------:R1:W-:Y:S01]  /*1930*/  STL [R1+0x5c], R35 ;  /* 0x00005c2301007387 */ /* 0x0003e20000100800 */
[----:B------:R-:W-:Y:S01]  /*1940*/  YIELD ;  /* 0x0000000000007946 */ /* 0x000fe20003800000 */
[----:B------:R-:W-:Y:S02]  /*1950*/  P2R R14, PR, RZ, 0x40 ;  /* 0x00000040ff0e7803 */ /* 0x000fe40000000000 */
[----:B----4-:R1:W-:Y:S01]  /*1960*/  @P4 STL [R1+0x8], R0 ;  /* 0x0000080001004387 */ /* 0x0103e20000100800 */
        /* <DEDUP_REMOVED lines=8> */
.L_x_1373:
[----:B------:R-:W-:-:S04]  /*19f0*/  ISETP.NE.U32.AND P0, PT, RZ, c[0x0][0x368], PT ;  /* 0x0000da00ff007a0c */ /* 0x000fc80003f05070 */
[----:B------:R-:W-:-:S13]  /*1a00*/  ISETP.NE.AND.EX P0, PT, RZ, c[0x0][0x36c], PT, P0 ;  /* 0x0000db00ff007a0c */ /* 0x000fda0003f05300 */
[----:B------:R-:W-:Y:S05]  /*1a10*/  @!P0 BRA `(.L_x_1374) ;  /* 0x0000004000008947 */ /* 0x000fea0003800000 */
[----:B-1----:R-:W-:-:S04]  /*1a20*/  LEA R4, P0, R37, c[0x0][0x368], 0x2 ;  /* 0x0000da0025047a11 */ /* 0x002fc800078010ff */
[----:B------:R-:W-:-:S05]  /*1a30*/  LEA.HI.X R5, R37, c[0x0][0x36c], R139, 0x2, P0 ;  /* 0x0000db0025057a11 */ /* 0x000fca00000f148b */
[----:B------:R1:W5:Y:S01]  /*1a40*/  LDG.E R12, [R4.64] ;  /* 0x00000008040c7981 */ /* 0x000362000c1e1900 */
[----:B------:R-:W-:Y:S05]  /*1a50*/  BRA `(.L_x_1375) ;  /* 0x0000005000007947 */ /* 0x000fea0003800000 */
.L_x_1374:
[----:B------:R-:W-:Y:S01]  /*1a60*/  MOV R12, c[0x0][0x1d0] ;  /* 0x00007400000c7a02 */ /* 0x000fe20000000f00 */
[----:B------:R-:W-:Y:S05]  /*1a70*/  @!P6 BRA `(.L_x_1375) ;  /* 0x000000300000e947 */ /* 0x000fea0003800000 */
[----:B------:R-:W2:Y:S04]  /*1a80*/  LDG.E R6, [R4.64] ;  /* 0x0000000804067981 */ /* 0x000ea8000c1e1900 */
[----:B-1----:R-:W2:Y:S02]  /*1a90*/  LDG.E R0, [R4.64+0x4] ;  /* 0x0000040804007981 */ /* 0x002ea4000c1e1900 */
[----:B--2---:R-:W-:Y:S02]  /*1aa0*/  IADD3 R12, -R6, R0, RZ ;  /* 0x00000000060c7210 */ /* 0x004fe40007ffe1ff */
.L_x_1375:
[----:B-1----:R-:W2:Y:S04]  /*1ab0*/  LDL R4, [R1+0x8] ;  /* 0x0000080001047983 */ /* 0x002ea80000100800 */
[----:B------:R-:W3:Y:S04]  /*1ac0*/  LDL.LU R0, [R1+0x4c] ;  /* 0x00004c0001007983 */ /* 0x000ee80000300800 */
[----:B------:R1:W4:Y:S01]  /*1ad0*/  @P5 LDG.E R5, [R2.64] ;  /* 0x0000000802055981 */ /* 0x000322000c1e1900 */
[----:B------:R-:W-:-:S04]  /*1ae0*/  ISETP.NE.U32.AND P0, PT, RZ, c[0x0][0x378], PT ;  /* 0x0000de00ff007a0c */ /* 0x000fc80003f05070 */
[----:B------:R-:W-:Y:S01]  /*1af0*/  ISETP.NE.AND.EX P1, PT, RZ, c[0x0][0x37c], PT, P0 ;  /* 0x0000df00ff007a0c */ /* 0x000fe20003f25300 */
[----:B--2---:R-:W-:Y:S02]  /*1b00*/  IMAD.MOV.U32 R7, RZ, RZ, R4 ;  /* 0x000000ffff077224 */ /* 0x004fe400078e0004 */
[----:B------:R1:W4:Y:S01]  /*1b10*/  @P5 LDG.E R4, [R2.64+0x4] ;  /* 0x0000040802045981 */ /* 0x000322000c1e1900 */
[----:B-----5:R-:W-:Y:S02]  /*1b20*/  IMAD.MOV.U32 R138, RZ, RZ, R12 ;  /* 0x000000ffff8a7224 */ /* 0x020fe400078e000c */
[----:B------:R-:W-:Y:S02]  /*1b30*/  IMAD.MOV.U32 R6, RZ, RZ, c[0x0][0x2c4] ;  /* 0x0000b100ff067624 */ /* 0x000fe400078e00ff */
[----:B------:R-:W-:-:S05]  /*1b40*/  IMAD.IADD R8, R12, 0x1, -R162 ;  /* 0x000000010c087824 */ /* 0x000fca00078e0aa2 */
[----:B-1----:R-:W-:-:S04]  /*1b50*/  @P1 LEA R2, P0, R37, c[0x0][0x378], 0x2 ;  /* 0x0000de0025021a11 */ /* 0x002fc800078010ff */
[----:B------:R-:W-:Y:S02]  /*1b60*/  @P1 LEA.HI.X R3, R37, c[0x0][0x37c], R139, 0x2, P0 ;  /* 0x0000df0025031a11 */ /* 0x000fe400000f148b */
[----:B------:R-:W-:-:S03]  /*1b70*/  ISETP.NE.AND P0, PT, R6, 0x1, PT ;  /* 0x000000010600780c */ /* 0x000fc60003f05270 */
[----:B------:R3:W5:Y:S02]  /*1b80*/  @P1 LDG.E R138, [R2.64] ;  /* 0x00000008028a1981 */ /* 0x000764000c1e1900 */
[----:B---3--:R-:W-:Y:S02]  /*1b90*/  IMAD.SHL.U32 R2, R0, 0x80, RZ ;  /* 0x0000008000027824 */ /* 0x008fe400078e00ff */
[----:B------:R-:W-:-:S03]  /*1ba0*/  IMAD.MOV.U32 R0, RZ, RZ, c[0x0][0x228] ;  /* 0x00008a00ff007624 */ /* 0x000fc600078e00ff */
[----:B------:R1:W-:Y:S02]  /*1bb0*/  STL [R1+0x44], R2 ;  /* 0x0000440201007387 */ /* 0x0003e40000100800 */
[----:B-1----:R-:W-:-:S05]  /*1bc0*/  IADD3 R2, R2, 0x7f, RZ ;  /* 0x0000007f02027810 */ /* 0x002fca0007ffe0ff */
[----:B------:R-:W-:-:S05]  /*1bd0*/  @P0 IMAD.HI.U32 R3, R2, c[0x0][0x2c8], RZ ;  /* 0x0000b20002030a27 */ /* 0x000fca00078e00ff */
[----:B------:R-:W-:Y:S01]  /*1be0*/  @P0 SHF.R.U32.HI R2, RZ, c[0x0][0x2cc], R3 ;  /* 0x0000b300ff020a19 */ /* 0x000fe20000011603 */
[----:B------:R-:W-:Y:S01]  /*1bf0*/  BSSY B0, `(.L_x_1376) ;  /* 0x0000037000007945 */ /* 0x000fe20003800000 */
[----:B----4-:R-:W-:-:S04]  /*1c00*/  @P5 IMAD.IADD R0, R4, 0x1, -R5 ;  /* 0x0000000104005824 */ /* 0x010fc800078e0a05 */
[----:B------:R-:W-:-:S05]  /*1c10*/  IMAD.IADD R6, R8, 0x1, R0 ;  /* 0x0000000108067824 */ /* 0x000fca00078e0200 */
[C---:B------:R-:W-:Y:S02]  /*1c20*/  IADD3 R173, R6.reuse, 0x50, -R7 ;  /* 0x0000005006ad7810 */ /* 0x040fe40007ffe807 */
[----:B------:R-:W-:Y:S02]  /*1c30*/  IADD3 R4, R6, 0x4f, RZ ;  /* 0x0000004f06047810 */ /* 0x000fe40007ffe0ff */
[----:B------:R-:W-:Y:S01]  /*1c40*/  LOP3.LUT R5, R9, 0xff000000, RZ, 0xc0, !PT ;  /* 0xff00000009057812 */ /* 0x000fe200078ec0ff */
[----:B------:R-:W-:Y:S01]  /*1c50*/  IMAD.IADD R3, R173, 0x1, R2 ;  /* 0x00000001ad037824 */ /* 0x000fe200078e0202 */
[----:B------:R1:W-:Y:S01]  /*1c60*/  STL [R1+0xc], R6 ;  /* 0x00000c0601007387 */ /* 0x0003e20000100800 */
[----:B------:R-:W-:Y:S01]  /*1c70*/  IMAD.HI R2, R4, 0x66666667, RZ ;  /* 0x6666666704027827 */ /* 0x000fe200078e02ff */
[----:B------:R-:W-:-:S04]  /*1c80*/  SHF.R.U32.HI R7, RZ, 0x8, R5 ;  /* 0x00000008ff077819 */ /* 0x000fc80000011605 */
[----:B------:R-:W-:-:S04]  /*1c90*/  SHF.R.U32.HI R4, RZ, 0x1f, R2 ;  /* 0x0000001fff047819 */ /* 0x000fc80000011602 */
[----:B------:R-:W-:Y:S01]  /*1ca0*/  LEA.HI.SX32 R172, R2, R4, 0x1b ;  /* 0x0000000402ac7211 */ /* 0x000fe200078fdaff */
[----:B-1----:R-:W-:Y:S01]  /*1cb0*/  IMAD.HI R6, R3, 0x66666667, RZ ;  /* 0x6666666703067827 */ /* 0x002fe200078e02ff */
[----:B------:R-:W-:-:S04]  /*1cc0*/  LOP3.LUT R3, R9, 0xff0000, RZ, 0xc0, !PT ;  /* 0x00ff000009037812 */ /* 0x000fc800078ec0ff */
[----:B------:R-:W-:Y:S02]  /*1cd0*/  LEA.HI R3, R3, R7, RZ, 0x10 ;  /* 0x0000000703037211 */ /* 0x000fe400078f80ff */
[----:B------:R-:W-:Y:S02]  /*1ce0*/  SHF.R.U32.HI R5, RZ, 0x1f, R6 ;  /* 0x0000001fff057819 */ /* 0x000fe40000011606 */
[----:B------:R-:W-:Y:S02]  /*1cf0*/  SHF.R.U32.HI R9, RZ, 0x10, R3 ;  /* 0x00000010ff097819 */ /* 0x000fe40000011603 */
[----:B------:R-:W-:Y:S02]  /*1d00*/  LOP3.LUT R15, R3, 0xff, RZ, 0xc0, !PT ;  /* 0x000000ff030f7812 */ /* 0x000fe400078ec0ff */
[----:B------:R-:W-:Y:S01]  /*1d10*/  LEA.HI.SX32 R2, R6, R5, 0x1b ;  /* 0x0000000506027211 */ /* 0x000fe200078fdaff */
[----:B------:R1:W-:Y:S03]  /*1d20*/  STL [R1+0x4c], R9 ;  /* 0x00004c0901007387 */ /* 0x0003e60000100800 */
[----:B------:R-:W-:Y:S01]  /*1d30*/  IMNMX R6, R172, R2, PT ;  /* 0x00000002ac067217 */ /* 0x000fe20003800200 */
[----:B------:R1:W-:Y:S03]  /*1d40*/  STL [R1+0x50], R15 ;  /* 0x0000500f01007387 */ /* 0x0003e60000100800 */
[----:B------:R-:W-:-:S02]  /*1d50*/  ISETP.GE.AND P0, PT, R6, 0x1, PT ;  /* 0x000000010600780c */ /* 0x000fc40003f06270 */
[----:B------:R-:W-:Y:S01]  /*1d60*/  ISETP.NE.AND P1, PT, R9, RZ, PT ;  /* 0x000000ff0900720c */ /* 0x000fe20003f25270 */
[----:B------:R-:W-:-:S03]  /*1d70*/  IMAD.MOV.U32 R2, RZ, RZ, RZ ;  /* 0x000000ffff027224 */ /* 0x000fc600078e00ff */
[----:B------:R-:W-:-:S07]  /*1d80*/  SEL R135, R9, c[0x0][0x338], P1 ;  /* 0x0000ce0009877a07 */ /* 0x000fce0000800000 */
[----:B------:R-:W-:Y:S05]  /*1d90*/  @!P0 BRA `(.L_x_1377) ;  /* 0x000001c000008947 */ /* 0x000fea0003800000 */
[----:B------:R-:W-:Y:S02]  /*1da0*/  IABS R3, R135 ;  /* 0x0000008700037213 */ /* 0x000fe40000000000 */
[----:B------:R-:W-:Y:S02]  /*1db0*/  IADD3 R7, R135, -0x1, R6 ;  /* 0xffffffff87077810 */ /* 0x000fe40007ffe006 */
[----:B------:R-:W2:Y:S02]  /*1dc0*/  I2F.RP R2, R3 ;  /* 0x0000000300027306 */ /* 0x000ea40000209400 */
[----:B------:R-:W-:-:S06]  /*1dd0*/  IABS R11, R7 ;  /* 0x00000007000b7213 */ /* 0x000fcc0000000000 */
[----:B--2---:R-:W2:Y:S02]  /*1de0*/  MUFU.RCP R2, R2 ;  /* 0x0000000200027308 */ /* 0x004ea40000001000 */
[----:B--2---:R-:W-:-:S06]  /*1df0*/  IADD3 R2, R2, 0xffffffe, RZ ;  /* 0x0ffffffe02027810 */ /* 0x004fcc0007ffe0ff */
[----:B------:R-:W2:Y:S02]  /*1e00*/  F2I.FTZ.U32.TRUNC.NTZ R5, R2 ;  /* 0x0000000200057305 */ /* 0x000ea4000021f000 */
[----:B--2---:R-:W-:-:S04]  /*1e10*/  IMAD.MOV R2, RZ, RZ, -R5 ;  /* 0x000000ffff027224 */ /* 0x004fc800078e0a05 */
[----:B------:R-:W-:Y:S01]  /*1e20*/  IMAD.MOV.U32 R4, RZ, RZ, R2 ;  /* 0x000000ffff047224 */ /* 0x000fe200078e0002 */
[----:B------:R-:W-:-:S03]  /*1e30*/  IABS R2, R135 ;  /* 0x0000008700027213 */ /* 0x000fc60000000000 */
[----:B-1----:R-:W-:Y:S02]  /*1e40*/  IMAD R9, R4, R3, RZ ;  /* 0x0000000304097224 */ /* 0x002fe400078e02ff */
        /* <DEDUP_REMOVED lines=17> */
.L_x_1377:
[----:B------:R-:W-:Y:S05]  /*1f60*/  BSYNC B0 ;  /* 0x0000000000007941 */ /* 0x000fea0003800000 */
.L_x_1376:
[----:B------:R-:W-:Y:S01]  /*1f70*/  IMAD R3, R15, R2, RZ ;  /* 0x000000020f037224 */ /* 0x000fe200078e02ff */
[----:B------:R-:W2:Y:S01]  /*1f80*/  S2R R10, SR_TID.X ;  /* 0x00000000000a7919 */ /* 0x000ea20000002100 */
[----:B-1----:R-:W-:Y:S02]  /*1f90*/  IMAD.MOV.U32 R9, RZ, RZ, 0x40 ;  /* 0x00000040ff097424 */ /* 0x002fe400078e00ff */
        /* <DEDUP_REMOVED lines=12> */
[CC--:B------:R-:W-:Y:S02]  /*2060*/  LEA.HI R6, R7.reuse, R10.reuse, RZ, 0x3 ;  /* 0x0000000a07067211 */ /* 0x0c0fe400078f18ff */
[----:B------:R-:W-:Y:S02]  /*2070*/  SHF.R.S32.HI R83, RZ, 0x2, R5 ;  /* 0x00000002ff537819 */ /* 0x000fe40000011405 */
[----:B------:R-:W-:Y:S02]  /*2080*/  LEA.HI R7, R7, R10, RZ, 0x5 ;  /* 0x0000000a07077211 */ /* 0x000fe400078f28ff */
[----:B------:R-:W-:Y:S02]  /*2090*/  @P0 IADD3 R2, R2, 0x4f, RZ ;  /* 0x0000004f02020810 */ /* 0x000fe40007ffe0ff */
[----:B------:R-:W-:-:S02]  /*20a0*/  IADD3 R141, R83, 0x20, RZ ;  /* 0x00000020538d7810 */ /* 0x000fc40007ffe0ff */
[----:B------:R-:W-:Y:S01]  /*20b0*/  IADD3 R142, R83, 0x40, RZ ;  /* 0x00000040538e7810 */ /* 0x000fe20007ffe0ff */
[----:B------:R-:W-:Y:S01]  /*20c0*/  @P0 IMAD.HI R2, R2, 0x66666667, RZ ;  /* 0x6666666702020827 */ /* 0x000fe200078e02ff */
[----:B------:R-:W-:Y:S02]  /*20d0*/  SHF.R.S32.HI R140, RZ, 0x3, R6 ;  /* 0x00000003ff8c7819 */ /* 0x000fe40000011406 */
[----:B------:R-:W-:Y:S02]  /*20e0*/  LOP3.LUT R6, R6, 0xfffffff8, RZ, 0xc0, !PT ;  /* 0xfffffff806067812 */ /* 0x000fe400078ec0ff */
[----:B------:R-:W-:Y:S02]  /*20f0*/  @P0 SHF.R.U32.HI R3, RZ, 0x1f, R2 ;  /* 0x0000001fff030819 */ /* 0x000fe40000011602 */
[----:B------:R-:W-:Y:S01]  /*2100*/  SHF.R.S32.HI R8, RZ, 0x1f, R142 ;  /* 0x0000001fff087819 */ /* 0x000fe2000001148e */
[----:B------:R-:W-:Y:S01]  /*2110*/  IMAD.IADD R166, R10, 0x1, -R6 ;  /* 0x000000010aa67824 */ /* 0x000fe200078e0a06 */
[----:B------:R-:W-:Y:S01]  /*2120*/  @P0 LEA.HI.SX32 R4, R2, R3, 0x1b ;  /* 0x0000000302040211 */ /* 0x000fe200078fdaff */
[----:B------:R-:W-:Y:S01]  /*2130*/  IMAD.SHL.U32 R6, R141, 0x40, RZ ;  /* 0x000000408d067824 */ /* 0x000fe200078e00ff */
[----:B------:R-:W-:Y:S01]  /*2140*/  SHF.R.S32.HI R2, RZ, 0x1f, R5 ;  /* 0x0000001fff027819 */ /* 0x000fe20000011405 */
[----:B------:R-:W-:Y:S01]  /*2150*/  IMAD.SHL.U32 R136, R166, 0x8, RZ ;  /* 0x00000008a6887824 */ /* 0x000fe200078e00ff */
[----:B------:R-:W-:-:S02]  /*2160*/  LOP3.LUT R3, R5, 0xfffffffc, RZ, 0xc0, !PT ;  /* 0xfffffffc05037812 */ /* 0x000fc400078ec0ff */
[----:B------:R-:W-:Y:S02]  /*2170*/  LEA.HI R2, R2, R83, RZ, 0x3 ;  /* 0x0000005302027211 */ /* 0x000fe400078f18ff */
[----:B------:R-:W-:Y:S01]  /*2180*/  SHF.R.S32.HI R5, RZ, 0x5, R7 ;  /* 0x00000005ff057819 */ /* 0x000fe20000011407 */
[----:B------:R-:W-:Y:S01]  /*2190*/  IMAD.IADD R165, R10, 0x1, -R3 ;  /* 0x000000010aa57824 */ /* 0x000fe200078e0a03 */
[----:B------:R-:W-:Y:S02]  /*21a0*/  LOP3.LUT R2, R2, 0xfffffff8, RZ, 0xc0, !PT ;  /* 0xfffffff802027812 */ /* 0x000fe400078ec0ff */
[----:B------:R-:W-:Y:S01]  /*21b0*/  SHF.R.S32.HI R3, RZ, 0x1f, R141 ;  /* 0x0000001fff037819 */ /* 0x000fe2000001148d */
[----:B------:R-:W-:Y:S01]  /*21c0*/  IMAD.SHL.U32 R32, R165, 0x8, RZ ;  /* 0x00000008a5207824 */ /* 0x000fe200078e00ff */
[----:B------:R-:W-:Y:S01]  /*21d0*/  ISETP.GT.AND P1, PT, R4, R130, PT ;  /* 0x000000820400720c */ /* 0x000fe20003f24270 */
[----:B------:R-:W-:Y:S01]  /*21e0*/  IMAD.IADD R2, R83, 0x1, -R2 ;  /* 0x0000000153027824 */ /* 0x000fe200078e0a02 */
[----:B------:R-:W-:Y:S01]  /*21f0*/  LEA.HI R7, R3, R141, RZ, 0x3 ;  /* 0x0000008d03077211 */ /* 0x000fe200078f18ff */
[----:B------:R-:W-:Y:S01]  /*2200*/  IMAD.SHL.U32 R159, R5, 0x200, RZ ;  /* 0x00000200059f7824 */ /* 0x000fe200078e00ff */
[----:B------:R-:W-:Y:S01]  /*2210*/  LEA.HI R3, R8, R142, RZ, 0x3 ;  /* 0x0000008e08037211 */ /* 0x000fe200078f18ff */
[----:B------:R-:W-:Y:S01]  /*2220*/  IMAD.SHL.U32 R5, R142, 0x40, RZ ;  /* 0x000000408e057824 */ /* 0x000fe200078e00ff */
[C---:B------:R-:W-:Y:S01]  /*2230*/  LOP3.LUT P0, RZ, R2.reuse, 0x4, RZ, 0xc0, !PT ;  /* 0x0000000402ff7812 */ /* 0x040fe2000780c0ff */
[----:B------:R-:W-:Y:S01]  /*2240*/  IMAD.SHL.U32 R2, R2, 0x40, RZ ;  /* 0x0000004002027824 */ /* 0x000fe200078e00ff */
[----:B------:R-:W-:Y:S01]  /*2250*/  LOP3.LUT R152, R6, 0x1c0, RZ, 0xc0, !PT ;  /* 0x000001c006987812 */ /* 0x000fe200078ec0ff */
[----:B------:R-:W-:Y:S01]  /*2260*/  IMAD.SHL.U32 R28, R165, 0x4, RZ ;  /* 0x00000004a51c7824 */ /* 0x000fe200078e00ff */
[----:B------:R-:W-:Y:S01]  /*2270*/  LOP3.LUT R153, R5, 0x1c0, RZ, 0xc0, !PT ;  /* 0x000001c005997812 */ /* 0x000fe200078ec0ff */
[----:B------:R-:W-:Y:S01]  /*2280*/  IMAD.SHL.U32 R5, R3, 0x40, RZ ;  /* 0x0000004003057824 */ /* 0x000fe200078e00ff */
[----:B------:R-:W-:Y:S01]  /*2290*/  LOP3.LUT R143, R2, 0x1c0, RZ, 0xc0, !PT ;  /* 0x000001c0028f7812 */ /* 0x000fe200078ec0ff */
[----:B------:R-:W-:Y:S01]  /*22a0*/  IMAD.SHL.U32 R6, R7, 0x40, RZ ;  /* 0x0000004007067824 */ /* 0x000fe200078e00ff */
[----:B------:R-:W-:-:S02]  /*22b0*/  SEL R3, R9, 0xffffffc0, !P0 ;  /* 0xffffffc009037807 */ /* 0x000fc40004000000 */
[----:B------:R-:W-:Y:S02]  /*22c0*/  SHF.R.U32.HI R158, RZ, 0x3, R143 ;  /* 0x00000003ff9e7819 */ /* 0x000fe4000001168f */
[----:B------:R-:W-:Y:S02]  /*22d0*/  LOP3.LUT R2, R143, 0x18, R32, 0xf8, !PT ;  /* 0x000000188f027812 */ /* 0x000fe400078ef820 */
[----:B------:R-:W-:Y:S02]  /*22e0*/  SHF.R.S32.HI R189, RZ, 0x1f, R140 ;  /* 0x0000001fffbd7819 */ /* 0x000fe4000001148c */
[----:B------:R-:W-:Y:S02]  /*22f0*/  LOP3.LUT R2, R159, R2, R158, 0xf6, !PT ;  /* 0x000000029f027212 */ /* 0x000fe400078ef69e */
[----:B------:R-:W-:Y:S02]  /*2300*/  SHF.R.S32.HI R33, RZ, 0x1f, R32 ;  /* 0x0000001fff217819 */ /* 0x000fe40000011420 */
[----:B------:R-:W-:-:S02]  /*2310*/  LEA R81, R2, 0x100, 0x1 ;  /* 0x0000010002517811 */ /* 0x000fc400078e08ff */
[----:B------:R-:W-:Y:S02]  /*2320*/  SHF.R.S32.HI R29, RZ, 0x1f, R28 ;  /* 0x0000001fff1d7819 */ /* 0x000fe4000001141c */
[----:B------:R-:W-:Y:S01]  /*2330*/  IADD3 R30, R28, 0x10, RZ ;  /* 0x000000101c1e7810 */ /* 0x000fe20007ffe0ff */
[----:B------:R-:W-:Y:S01]  /*2340*/  IMAD.IADD R82, R3, 0x1, R81 ;  /* 0x0000000103527824 */ /* 0x000fe200078e0251 */
[----:B------:R-:W-:Y:S02]  /*2350*/  SHF.R.S32.HI R137, RZ, 0x1f, R136 ;  /* 0x0000001fff897819 */ /* 0x000fe40000011488 */
[----:B------:R-:W-:Y:S02]  /*2360*/  SHF.R.U32.HI R190, RZ, 0x3, R152 ;  /* 0x00000003ffbe7819 */ /* 0x000fe40000011698 */
[----:B------:R-:W-:Y:S02]  /*2370*/  SHF.R.U32.HI R191, RZ, 0x3, R153 ;  /* 0x00000003ffbf7819 */ /* 0x000fe40000011699 */
[----:B------:R-:W-:-:S02]  /*2380*/  LOP3.LUT R163, R6, 0xfffffe00, RZ, 0xc0, !PT ;  /* 0xfffffe0006a37812 */ /* 0x000fc400078ec0ff */
        /* <DEDUP_REMOVED lines=18> */
[----:B------:R-:W-:-:S02]  /*24b0*/  ISETP.GE.AND P6, PT, R136, c[0x0][0x1d4], PT ;  /* 0x0000750088007a0c */ /* 0x000fc40003fc6270 */
[----:B------:R-:W-:Y:S01]  /*24c0*/  SHF.L.U64.HI R175, R34, R175, c[0x0][0x23c] ;  /* 0x00008f0022af7619 */ /* 0x000fe200000102af */
[----:B------:R-:W-:Y:S01]  /*24d0*/  IMAD R5, R124, c[0x0][0x23c], R5 ;  /* 0x00008f007c057a24 */ /* 0x000fe200078e0205 */
[----:B------:R-:W-:Y:S01]  /*24e0*/  SHF.R.S32.HI R31, RZ, 0x1f, R83 ;  /* 0x0000001fff1f7819 */ /* 0x000fe20000011453 */
[----:B------:R-:W-:Y:S01]  /*24f0*/  IMAD R8, R36, -0x50, R118 ;  /* 0xffffffb024087824 */ /* 0x000fe200078e0276 */
[----:B------:R-:W-:Y:S01]  /*2500*/  IADD3 R24, R12, R161, RZ ;  /* 0x000000a10c187210 */ /* 0x000fe20007ffe0ff */
[----:B------:R-:W-:Y:S01]  /*2510*/  IMAD R4, R25, c[0x0][0x24c], R4 ;  /* 0x0000930019047a24 */ /* 0x000fe200078e0204 */
[----:B------:R-:W-:Y:S01]  /*2520*/  ISETP.NE.AND P5, PT, R14, RZ, PT ;  /* 0x000000ff0e00720c */ /* 0x000fe20003fa5270 */
[----:B------:R-:W-:Y:S01]  /*2530*/  IMAD.IADD R174, R151, 0x1, R174 ;  /* 0x0000000197ae7824 */ /* 0x000fe200078e02ae */
[----:B------:R-:W-:Y:S01]  /*2540*/  ISETP.GE.AND P0, PT, R8, 0x1, PT ;  /* 0x000000010800780c */ /* 0x000fe20003f06270 */
[----:B------:R-:W-:Y:S01]  /*2550*/  IMAD.SHL.U32 R180, R34, 0x10, RZ ;  /* 0x0000001022b47824 */ /* 0x000fe200078e00ff */
[----:B------:R-:W-:Y:S01]  /*2560*/  ISETP.GE.AND P3, PT, R8, 0x11, PT ;  /* 0x000000110800780c */ /* 0x000fe20003f66270 */
[----:B-1----:R-:W-:Y:S01]  /*2570*/  IMAD.WIDE.U32 R2, R124, c[0x0][0x238], R136 ;  /* 0x00008e007c027a25 */ /* 0x002fe200078e0088 */
[----:B------:R-:W-:-:S02]  /*2580*/  SHF.R.S32.HI R27, RZ, 0x1f, R24 ;  /* 0x0000001fff1b7819 */ /* 0x000fc40000011418 */
[----:B------:R-:W-:Y:S01]  /*2590*/  IADD3 R93, R32, 0x20, RZ ;  /* 0x00000020205d7810 */ /* 0x000fe20007ffe0ff */
[----:B------:R-:W-:Y:S01]  /*25a0*/  IMAD.IADD R3, R3, 0x1, R5 ;  /* 0x0000000103037824 */ /* 0x000fe200078e0205 */
[----:B------:R-:W-:Y:S01]  /*25b0*/  MOV R192, c[0x0][0x27c] ;  /* 0x00009f0000c07a02 */ /* 0x000fe20000000f00 */
[----:B------:R-:W-:Y:S01]  /*25c0*/  IMAD R13, R31, c[0x0][0x290], RZ ;  /* 0x0000a4001f0d7a24 */ /* 0x000fe200078e02ff */
[----:B------:R-:W-:Y:S01]  /*25d0*/  MOV R171, 0x5 ;  /* 0x0000000500ab7802 */ /* 0x000fe20000000f00 */
[----:B------:R-:W-:Y:S01]  /*25e0*/  IMAD.WIDE.U32 R2, R35, c[0x0][0x240], R2 ;  /* 0x0000900023027a25 */ /* 0x000fe200078e0002 */
[----:B------:R-:W-:-:S03]  /*25f0*/  P2R R134, PR, RZ, 0x40 ;  /* 0x00000040ff867803 */ /* 0x000fc60000000000 */
[----:B------:R-:W-:Y:S02]  /*2600*/  IMAD R3, R35, c[0x0][0x244], R3 ;  /* 0x0000910023037a24 */ /* 0x000fe400078e0203 */
[----:B------:R-:W-:Y:S02]  /*2610*/  IMAD R22, R83, c[0x0][0x294], R13 ;  /* 0x0000a50053167a24 */ /* 0x000fe400078e020d */
[----:B------:R-:W-:Y:S01]  /*2620*/  IMAD.WIDE.U32 R116, R25, c[0x0][0x248], R2 ;  /* 0x0000920019747a25 */ /* 0x000fe200078e0002 */
[----:B------:R-:W-:-:S03]  /*2630*/  SHF.R.S32.HI R3, RZ, 0x1f, R36 ;  /* 0x0000001fff037819 */ /* 0x000fc60000011424 */
[----:B------:R-:W-:Y:S01]  /*2640*/  IMAD R2, R174, R36, RZ ;  /* 0x00000024ae027224 */ /* 0x000fe200078e02ff */
[----:B------:R-:W-:Y:S01]  /*2650*/  IADD3 R115, R117, R4, RZ ;  /* 0x0000000475737210 */ /* 0x000fe20007ffe0ff */
[----:B------:R-:W-:Y:S01]  /*2660*/  IMAD.WIDE.U32 R10, R24, c[0x0][0x1e0], RZ ;  /* 0x00007800180a7a25 */ /* 0x000fe200078e00ff */
[----:B------:R-:W-:-:S03]  /*2670*/  MOV R114, R116 ;  /* 0x0000007400727202 */ /* 0x000fc60000000f00 */
[-C--:B------:R-:W-:Y:S02]  /*2680*/  IMAD R4, R3, R150.reuse, R2 ;  /* 0x0000009603047224 */ /* 0x080fe400078e0202 */
[----:B------:R-:W-:-:S04]  /*2690*/  IMAD.WIDE.U32 R2, R36, R150, R114 ;  /* 0x0000009624027225 */ /* 0x000fc800078e0072 */
[----:B------:R-:W-:Y:S01]  /*26a0*/  IMAD.WIDE.U32 R186, R83, c[0x0][0x1e0], RZ ;  /* 0x0000780053ba7a25 */ /* 0x000fe200078e00ff */
[----:B------:R-:W-:Y:S02]  /*26b0*/  IADD3 R3, R3, R4, RZ ;  /* 0x0000000403037210 */ /* 0x000fe40007ffe0ff */
[----:B------:R-:W-:Y:S01]  /*26c0*/  @P0 LEA R6, P2, R2, c[0x0][0x220], 0x1 ;  /* 0x0000880002060a11 */ /* 0x000fe200078408ff */
[----:B------:R-:W-:Y:S01]  /*26d0*/  IMAD.MOV.U32 R154, RZ, RZ, c[0x0][0x280] ;  /* 0x0000a000ff9a7624 */ /* 0x000fe200078e00ff */
[----:B------:R-:W-:Y:S01]  /*26e0*/  @P3 IADD3 R5, P1, R180, R2, RZ ;  /* 0x00000002b4053210 */ /* 0x000fe20007f3e0ff */
[----:B------:R-:W-:Y:S01]  /*26f0*/  IMAD.MOV.U32 R155, RZ, RZ, c[0x0][0x290] ;  /* 0x0000a400ff9b7624 */ /* 0x000fe200078e00ff */
[----:B------:R-:W-:Y:S01]  /*2700*/  @P0 LEA.HI.X R7, R2, c[0x0][0x224], R3, 0x1, P2 ;  /* 0x0000890002070a11 */ /* 0x000fe200010f0c03 */
[----:B------:R-:W-:Y:S01]  /*2710*/  IMAD.SHL.U32 R178, R154, 0x20, RZ ;  /* 0x000000209ab27824 */ /* 0x000fe200078e00ff */
[C---:B------:R-:W-:Y:S01]  /*2720*/  ISETP.GE.AND P2, PT, R8.reuse, 0x21, PT ;  /* 0x000000210800780c */ /* 0x040fe20003f46270 */
[----:B------:R-:W-:Y:S01]  /*2730*/  @P3 IMAD.X R9, R3, 0x1, R175, P1 ;  /* 0x0000000103093824 */ /* 0x000fe200008e06af */
[----:B------:R-:W-:Y:S01]  /*2740*/  @P3 LEA R4, P1, R5, c[0x0][0x220], 0x1 ;  /* 0x0000880005043a11 */ /* 0x000fe200078208ff */
[----:B------:R-:W-:Y:S01]  /*2750*/  @!PT LDS RZ, [RZ] ;  /* 0x00000000fffff984 */ /* 0x000fe20000000800 */
[----:B------:R-:W-:Y:S01]  /*2760*/  @!PT LDS RZ, [RZ] ;  /* 0x00000000fffff984 */ /* 0x000fe20000000800 */
[----:B------:R-:W-:Y:S01]  /*2770*/  @!PT LDS RZ, [RZ] ;  /* 0x00000000fffff984 */ /* 0x000fe20000000800 */
[----:B------:R1:W-:Y:S01]  /*2780*/  @P0 LDGSTS.E.BYPASS.LTC128B.128 [R218+0x2900], [R6.64], !P6 ;  /* 0x0290000006da0fae */ /* 0x0003e2000f101d48 */
[----:B------:R-:W-:-:S02]  /*2790*/  ISETP.GE.AND P0, PT, R8, 0x31, PT ;  /* 0x000000310800780c */ /* 0x000fc40003f06270 */
[----:B------:R-:W-:Y:S02]  /*27a0*/  @P3 LEA.HI.X R5, R5, c[0x0][0x224], R9, 0x1, P1 ;  /* 0x0000890005053a11 */ /* 0x000fe400008f0c09 */
[----:B------:R-:W-:Y:S01]  /*27b0*/  ISETP.GE.AND P1, PT, R8, 0x41, PT ;  /* 0x000000410800780c */ /* 0x000fe20003f26270 */
[----:B------:R-:W-:Y:S01]  /*27c0*/  IMAD.WIDE.U32 R8, R83, c[0x0][0x290], R28 ;  /* 0x0000a40053087a25 */ /* 0x000fe200078e001c */
[-C--:B------:R-:W-:Y:S01]  /*27d0*/  SHF.L.U64.HI R156, R154, R171.reuse, c[0x0][0x284] ;  /* 0x0000a1009a9c7619 */ /* 0x080fe200000102ab */
[----:B------:R3:W-:Y:S01]  /*27e0*/  @P3 LDGSTS.E.BYPASS.LTC128B.128 [R218+0x3100], [R4.64], !P6 ;  /* 0x0310000004da3fae */ /* 0x0007e2000f101d48 */
[C---:B------:R-:W-:Y:S02]  /*27f0*/  SHF.L.U64.HI R157, R155.reuse, R171, c[0x0][0x294] ;  /* 0x0000a5009b9d7619 */ /* 0x040fe400000102ab */
[----:B------:R-:W-:Y:S02]  /*2800*/  @P2 LEA R12, P3, R34, R2, 0x5 ;  /* 0x00000002220c2211 */ /* 0x000fe400078628ff */
[----:B------:R-:W-:-:S02]  /*2810*/  SHF.L.U32 R179, R155, 0x5, RZ ;  /* 0x000000059bb37819 */ /* 0x000fc400000006ff */
[----:B------:R-:W-:-:S05]  /*2820*/  @P0 MOV R15, c[0x0][0x23c] ;  /* 0x00008f00000f0a02 */ /* 0x000fca0000000f00 */
[----:B------:R-:W-:Y:S01]  /*2830*/  @P0 IMAD R16, R15, 0x30, RZ ;  /* 0x000000300f100824 */ /* 0x000fe200078e02ff */
[----:B------:R-:W-:Y:S01]  /*2840*/  IADD3 R15, R9, R22, RZ ;  /* 0x00000016090f7210 */ /* 0x000fe20007ffe0ff */
[----:B-1----:R-:W-:-:S04]  /*2850*/  IMAD.WIDE.U32 R6, R83, c[0x0][0x280], R28 ;  /* 0x0000a00053067a25 */ /* 0x002fc800078e001c */
[----:B---3--:R-:W-:Y:S02]  /*2860*/  IMAD R4, R31, c[0x0][0x280], RZ ;  /* 0x0000a0001f047a24 */ /* 0x008fe400078e02ff */
[----:B------:R-:W-:Y:S02]  /*2870*/  @P2 IMAD.MOV.U32 R5, RZ, RZ, c[0x0][0x23c] ;  /* 0x00008f00ff052624 */ /* 0x000fe400078e00ff */
[----:B------:R-:W-:Y:S02]  /*2880*/  IMAD R21, R83, c[0x0][0x284], R4 ;  /* 0x0000a10053157a24 */ /* 0x000fe400078e0204 */
[----:B------:R-:W-:Y:S01]  /*2890*/  IMAD R4, R27, c[0x0][0x1e0], RZ ;  /* 0x000078001b047a24 */ /* 0x000fe200078e02ff */
[----:B------:R-:W-:Y:S02]  /*28a0*/  @P2 LEA.HI.X R13, R34, R3, R5, 0x5, P3 ;  /* 0x00000003220d2211 */ /* 0x000fe400018f2c05 */
[----:B------:R-:W-:Y:S01]  /*28b0*/  @P2 LEA R18, P3, R12, c[0x0][0x220], 0x1 ;  /* 0x000088000c122a11 */ /* 0x000fe200078608ff */
[----:B------:R-:W-:-:S02]  /*28c0*/  IMAD R14, R24, c[0x0][0x1e4], R4 ;  /* 0x00007900180e7a24 */ /* 0x000fc400078e0204 */
[----:B------:R-:W-:Y:S01]  /*28d0*/  @P0 IMAD.WIDE.U32 R4, R34, 0x30, R2 ;  /* 0x0000003022040825 */ /* 0x000fe200078e0002 */
[----:B------:R-:W-:-:S03]  /*28e0*/  @P2 LEA.HI.X R19, R12, c[0x0][0x224], R13, 0x1, P3 ;  /* 0x000089000c132a11 */ /* 0x000fc600018f0c0d */
[----:B------:R-:W-:Y:S01]  /*28f0*/  IMAD.IADD R13, R7, 0x1, R21 ;  /* 0x00000001070d7824 */ /* 0x000fe200078e0215 */
[----:B------:R-:W-:Y:S01]  /*2900*/  @P0 IADD3 R5, R5, R16, RZ ;  /* 0x0000001005050210 */ /* 0x000fe20007ffe0ff */
[----:B------:R-:W-:Y:S01]  /*2910*/  IMAD.MOV.U32 R12, RZ, RZ, R6 ;  /* 0x000000ffff0c7224 */ /* 0x000fe200078e0006 */
[C---:B------:R-:W-:Y:S01]  /*2920*/  @P0 LEA R16, P3, R4.reuse, c[0x0][0x220], 0x1 ;  /* 0x0000880004100a11 */ /* 0x040fe200078608ff */
[----:B------:R1:W-:Y:S01]  /*2930*/  @P2 LDGSTS.E.BYPASS.LTC128B.128 [R218+0x3900], [R18.64], !P6 ;  /* 0x0390000012da2fae */ /* 0x0003e2000f101d48 */
[----:B------:R-:W-:Y:S01]  /*2940*/  IMAD.IADD R7, R11, 0x1, R14 ;  /* 0x000000010b077824 */ /* 0x000fe200078e020e */
[----:B------:R-:W-:Y:S01]  /*2950*/  MOV R14, R8 ;  /* 0x00000008000e7202 */ /* 0x000fe20000000f00 */
[----:B------:R-:W-:Y:S01]  /*2960*/  IMAD.MOV.U32 R6, RZ, RZ, R10 ;  /* 0x000000ffff067224 */ /* 0x000fe200078e000a */
[----:B------:R-:W-:Y:S01]  /*2970*/  @P0 LEA.HI.X R17, R4, c[0x0][0x224], R5, 0x1, P3 ;  /* 0x0000890004110a11 */ /* 0x000fe200018f0c05 */
[----:B------:R-:W-:Y:S01]  /*2980*/  IMAD.WIDE.U32 R4, R83, c[0x0][0x280], R32 ;  /* 0x0000a00053047a25 */ /* 0x000fe200078e0020 */
[----:B------:R-:W-:-:S02]  /*2990*/  @P1 LEA R20, P3, R34, R2, 0x6 ;  /* 0x0000000222141211 */ /* 0x000fc400078630ff */
[----:B------:R-:W-:Y:S01]  /*29a0*/  @P1 MOV R2, c[0x0][0x23c] ;  /* 0x00008f0000021a02 */ /* 0x000fe20000000f00 */
[----:B------:R3:W-:Y:S01]  /*29b0*/  @P0 LDGSTS.E.BYPASS.LTC128B.128 [R218+0x4100], [R16.64], !P6 ;  /* 0x0410000010da0fae */ /* 0x0007e2000f101d48 */
[----:B------:R-:W-:Y:S01]  /*29c0*/  IMAD.WIDE.U32 R10, R83, c[0x0][0x290], R32 ;  /* 0x0000a400530a7a25 */ /* 0x000fe200078e0020 */
[----:B------:R-:W-:Y:S02]  /*29d0*/  ISETP.GE.AND P0, PT, R93, c[0x0][0x1d4], PT ;  /* 0x000075005d007a0c */ /* 0x000fe40003f06270 */
[----:B------:R-:W-:Y:S01]  /*29e0*/  @P1 LEA.HI.X R3, R34, R3, R2, 0x6, P3 ;  /* 0x0000000322031211 */ /* 0x000fe200018f3402 */
[----:B------:R-:W-:Y:S01]  /*29f0*/  IMAD.WIDE.U32 R8, R35, c[0x0][0x1e8], R6 ;  /* 0x00007a0023087a25 */ /* 0x000fe200078e0006 */
[C---:B------:R-:W-:Y:S02]  /*2a00*/  @P1 LEA R2, P3, R20.reuse, c[0x0][0x220], 0x1 ;  /* 0x0000880014021a11 */ /* 0x040fe400078608ff */
[----:B------:R-:W-:Y:S01]  /*2a10*/  P2R R92, PR, RZ, 0x1 ;  /* 0x00000001ff5c7803 */ /* 0x000fe20000000000 */
[----:B------:R-:W-:Y:S01]  /*2a20*/  IMAD.IADD R7, R21, 0x1, R5 ;  /* 0x0000000115077824 */ /* 0x000fe200078e0205 */
[----:B------:R-:W-:Y:S01]  /*2a30*/  @P1 LEA.HI.X R3, R20, c[0x0][0x224], R3, 0x1, P3 ;  /* 0x0000890014031a11 */ /* 0x000fe200018f0c03 */
[----:B------:R-:W-:Y:S01]  /*2a40*/  IMAD R9, R35, c[0x0][0x1ec], R9 ;  /* 0x00007b0023097a24 */ /* 0x000fe200078e0209 */
[----:B------:R-:W-:Y:S01]  /*2a50*/  IADD3 R5, R22, R11, RZ ;  /* 0x0000000b16057210 */ /* 0x000fe20007ffe0ff */
[----:B------:R-:W-:Y:S01]  /*2a60*/  IMAD.MOV.U32 R6, RZ, RZ, R4 ;  /* 0x000000ffff067224 */ /* 0x000fe200078e0004 */
[----:B------:R-:W-:Y:S01]  /*2a70*/  MOV R4, R10 ;  /* 0x0000000a00047202 */ /* 0x000fe20000000f00 */
[----:B------:R4:W-:Y:S01]  /*2a80*/  @P1 LDGSTS.E.BYPASS.LTC128B.128 [R218+0x4900], [R2.64], !P6 ;  /* 0x0490000002da1fae */ /* 0x0009e2000f101d48 */
[----:B-----5:R-:W-:Y:S01]  /*2a90*/  IMAD.WIDE.U32 R100, R138, c[0x0][0x290], R14 ;  /* 0x0000a4008a647a25 */ /* 0x020fe200078e000e */
[----:B------:R-:W-:-:S02]  /*2aa0*/  ISETP.GE.AND P6, PT, R32, c[0x0][0x1d4], PT ;  /* 0x0000750020007a0c */ /* 0x000fc40003fc6270 */
[----:B------:R-:W0:Y:S01]  /*2ab0*/  LDGDEPBAR ;  /* 0x00000000000079af */ /* 0x000e220000000000 */
[C---:B------:R-:W-:Y:S01]  /*2ac0*/  IMAD.WIDE.U32 R102, R138.reuse, c[0x0][0x280], R12 ;  /* 0x0000a0008a667a25 */ /* 0x040fe200078e000c */
[----:B------:R-:W-:Y:S03]  /*2ad0*/  WARPSYNC 0xffffffff ;  /* 0xffffffff00007948 */ /* 0x000fe60003800000 */
[----:B------:R-:W-:-:S04]  /*2ae0*/  IMAD.WIDE.U32 R98, R138, c[0x0][0x280], R6 ;  /* 0x0000a0008a627a25 */ /* 0x000fc800078e0006 */
[----:B------:R-:W-:-:S04]  /*2af0*/  IMAD.WIDE.U32 R96, R138, c[0x0][0x290], R4 ;  /* 0x0000a4008a607a25 */ /* 0x000fc800078e0004 */
[----:B------:R-:W-:Y:S01]  /*2b00*/  IMAD.SHL.U32 R10, R192, 0x2, RZ ;  /* 0x00000002c00a7824 */ /* 0x000fe200078e00ff */
[----:B----4-:R-:W-:Y:S01]  /*2b10*/  SHF.R.S32.HI R2, RZ, 0x1f, R138 ;  /* 0x0000001fff027819 */ /* 0x010fe2000001148a */
[----:B------:R-:W-:-:S04]  /*2b20*/  IMAD R3, R31, c[0x0][0x1e0], RZ ;  /* 0x000078001f037a24 */ /* 0x000fc800078e02ff */
[C---:B------:R-:W-:Y:S02]  /*2b30*/  IMAD R11, R2.reuse, c[0x0][0x280], RZ ;  /* 0x0000a000020b7a24 */ /* 0x040fe400078e02ff */
[----:B-1----:R-:W-:Y:S02]  /*2b40*/  IMAD R18, R2, c[0x0][0x290], RZ ;  /* 0x0000a40002127a24 */ /* 0x002fe400078e02ff */
[----:B---3--:R-:W-:Y:S02]  /*2b50*/  IMAD R17, R83, c[0x0][0x1e4], R3 ;  /* 0x0000790053117a24 */ /* 0x008fe400078e0203 */
        /* <DEDUP_REMOVED lines=18> */
[----:B------:R-:W-:Y:S01]  /*2c80*/  ISETP.GE.AND P0, PT, R32, c[0x0][0x27c], PT ;  /* 0x00009f0020007a0c */ /* 0x000fe20003f06270 */
[C---:B------:R-:W-:Y:S01]  /*2c90*/  IMAD.WIDE.U32 R2, R35.reuse, c[0x0][0x260], R136 ;  /* 0x0000980023027a25 */ /* 0x040fe200078e0088 */
[----:B------:R-:W-:Y:S01]  /*2ca0*/  BAR.SYNC.DEFER_BLOCKING 0x0 ;  /* 0x0000000000007b1d */ /* 0x000fe20000010000 */
[----:B------:R-:W-:Y:S02]  /*2cb0*/  SHF.L.U32 R176, R154, 0x6, RZ ;  /* 0x000000069ab07819 */ /* 0x000fe400000006ff */
[----:B------:R-:W-:Y:S01]  /*2cc0*/  IMAD.WIDE.U32 R6, R35, c[0x0][0x210], R32 ;  /* 0x0000840023067a25 */ /* 0x000fe200078e0020 */
[----:B------:R-:W-:Y:S02]  /*2cd0*/  IADD3 R132, P1, R83, R24, RZ ;  /* 0x0000001853847210 */ /* 0x000fe40007f3e0ff */
[----:B------:R-:W-:Y:S01]  /*2ce0*/  ULDC.U8 UR4, c[0x0][0x298] ;  /* 0x0000a60000047ab9 */ /* 0x000fe20000000000 */
[----:B------:R-:W-:Y:S01]  /*2cf0*/  IMAD.MOV.U32 R4, RZ, RZ, R2 ;  /* 0x000000ffff047224 */ /* 0x000fe200078e0002 */
[----:B------:R-:W-:Y:S01]  /*2d00*/  ISETP.GE.AND P2, PT, R192, 0x1, PT ;  /* 0x00000001c000780c */ /* 0x000fe20003f46270 */
[----:B------:R-:W-:Y:S01]  /*2d10*/  IMAD.MOV.U32 R2, RZ, RZ, R6 ;  /* 0x000000ffff027224 */ /* 0x000fe200078e0006 */
[----:B------:R-:W-:Y:S01]  /*2d20*/  SEL R6, RZ, c[0x0][0x27c], !P0 ;  /* 0x00009f00ff067a07 */ /* 0x000fe20004000000 */
[C---:B------:R-:W-:Y:S01]  /*2d30*/  IMAD R5, R35.reuse, c[0x0][0x264], R3 ;  /* 0x0000990023057a24 */ /* 0x040fe200078e0203 */
[----:B------:R-:W-:Y:S01]  /*2d40*/  @P0 IADD3 R10, -R10, c[0x0][0x1d4], RZ ;  /* 0x000075000a0a0a10 */ /* 0x000fe20007ffe1ff */
[----:B------:R-:W-:Y:S01]  /*2d50*/  IMAD R3, R35, c[0x0][0x214], R7 ;  /* 0x0000850023037a24 */ /* 0x000fe200078e0207 */
[----:B------:R-:W-:Y:S01]  /*2d60*/  IADD3 R6, R32, R6, RZ ;  /* 0x0000000620067210 */ /* 0x000fe20007ffe0ff */
[----:B------:R-:W-:Y:S01]  /*2d70*/  IMAD R7, R26, c[0x0][0x268], RZ ;  /* 0x00009a001a077a24 */ /* 0x000fe200078e02ff */
[----:B------:R-:W-:Y:S01]  /*2d80*/  ISETP.NE.AND P0, PT, RZ, UR4, PT ;  /* 0x00000004ff007c0c */ /* 0x000fe2000bf05270 */
[----:B------:R-:W-:Y:S01]  /*2d90*/  IMAD.WIDE.U32 R88, R25, c[0x0][0x268], R4 ;  /* 0x00009a0019587a25 */ /* 0x000fe200078e0004 */
[----:B------:R-:W-:-:S02]  /*2da0*/  SHF.R.S32.HI R4, RZ, 0x1f, R10 ;  /* 0x0000001fff047819 */ /* 0x000fc4000001140a */
[----:B------:R-:W-:Y:S01]  /*2db0*/  P2R R129, PR, RZ, 0x1 ;  /* 0x00000001ff817803 */ /* 0x000fe20000000000 */
        /* <DEDUP_REMOVED lines=11> */
[----:B------:R-:W-:-:S02]  /*2e70*/  IADD3 R91, R89, R9, RZ ;  /* 0x00000009595b7210 */ /* 0x000fc40007ffe0ff */
[----:B------:R-:W-:Y:S01]  /*2e80*/  SHF.R.S32.HI R107, RZ, 0x1f, R105 ;  /* 0x0000001fff6b7819 */ /* 0x000fe20000011469 */
[----:B------:R-:W-:Y:S02]  /*2e90*/  IMAD R3, R6, c[0x0][0x1e0], RZ ;  /* 0x0000780006037a24 */ /* 0x000fe400078e02ff */
        /* <DEDUP_REMOVED lines=30> */
[C---:B------:R-:W-:Y:S01]  /*3080*/  IMAD R168, R146.reuse, c[0x0][0x294], RZ ;  /* 0x0000a50092a87a24 */ /* 0x040fe200078e02ff */
[----:B------:R-:W-:Y:S01]  /*3090*/  LOP3.LUT R4, R153, 0x38, R86, 0xf8, !PT ;  /* 0x0000003899047812 */ /* 0x000fe200078ef856 */
[C---:B------:R-:W-:Y:S01]  /*30a0*/  IMAD R169, R146.reuse, c[0x0][0x284], RZ ;  /* 0x0000a10092a97a24 */ /* 0x040fe200078e02ff */
[----:B------:R-:W-:Y:S01]  /*30b0*/  SHF.L.U32 R126, R5, 0x1, RZ ;  /* 0x00000001057e7819 */ /* 0x000fe200000006ff */
[C---:B------:R-:W-:Y:S01]  /*30c0*/  IMAD R167, R146.reuse, c[0x0][0x1e4], RZ ;  /* 0x0000790092a77a24 */ /* 0x040fe200078e02ff */
[----:B------:R-:W-:Y:S01]  /*30d0*/  LOP3.LUT R5, R3, R158, RZ, 0x3c, !PT ;  /* 0x0000009e03057212 */ /* 0x000fe200078e3cff */
[----:B------:R-:W-:Y:S01]  /*30e0*/  IMAD.WIDE.U32 R146, R146, c[0x0][0x280], RZ ;  /* 0x0000a00092927a25 */ /* 0x000fe200078e00ff */
[----:B------:R-:W-:-:S02]  /*30f0*/  LOP3.LUT R3, R2, R190, RZ, 0x3c, !PT ;  /* 0x000000be02037212 */ /* 0x000fc400078e3cff */
[----:B------:R-:W-:Y:S01]  /*3100*/  LOP3.LUT R2, R4, R191, RZ, 0x3c, !PT ;  /* 0x000000bf04027212 */ /* 0x000fe200078e3cff */
[----:B------:R-:W-:Y:S01]  /*3110*/  IMAD.IADD R4, R159, 0x1, R5 ;  /* 0x000000019f047824 */ /* 0x000fe200078e0205 */
[----:B------:R-:W-:Y:S01]  /*3120*/  IADD3 R3, R163, R3, RZ ;  /* 0x00000003a3037210 */ /* 0x000fe20007ffe0ff */
[----:B------:R-:W-:Y:S01]  /*3130*/  IMAD R8, R11, c[0x0][0x21c], R8 ;  /* 0x000087000b087a24 */ /* 0x000fe200078e0208 */
[----:B------:R-:W-:Y:S01]  /*3140*/  IADD3 R169, R147, R169, RZ ;  /* 0x000000a993a97210 */ /* 0x000fe20007ffe0ff */
[----:B------:R-:W-:Y:S01]  /*3150*/  IMAD.IADD R2, R164, 0x1, R2 ;  /* 0x00000001a4027824 */ /* 0x000fe200078e0202 */
[----:B------:R-:W-:Y:S01]  /*3160*/  IADD3 R167, R145, R167, RZ ;  /* 0x000000a791a77210 */ /* 0x000fe20007ffe0ff */
[----:B------:R-:W-:Y:S01]  /*3170*/  IMAD.X R131, R27, 0x1, R31, P1 ;  /* 0x000000011b837824 */ /* 0x000fe200008e061f */
        /* <DEDUP_REMOVED lines=8> */
.L_x_1413:
        /* <DEDUP_REMOVED lines=11> */
[-C--:B------:R-:W-:Y:S04]  /*32b0*/  IADD3 R2, P1, R112, R68.reuse, RZ ;  /* 0x0000004470027210 */ /* 0x080fe80007f3e0ff */
[----:B------:R-:W-:Y:S01]  /*32c0*/  LEA R56, P0, R2, c[0x0][0x1c8], 0x1 ;  /* 0x0000720002387a11 */ /* 0x000fe200078008ff */
[----:B------:R-:W-:Y:S05]  /*32d0*/  IMAD.X R4, R70, 0x1, R108, P1 ;  /* 0x0000000146047824 */ /* 0x000fea00008e066c */
[----:B------:R-:W-:Y:S02]  /*32e0*/  LEA.HI.X R57, R2, c[0x0][0x1cc], R4, 0x1, P0 ;  /* 0x0000730002397a11 */ /* 0x000fe400000f0c04 */
[----:B------:R-:W-:Y:S04]  /*32f0*/  IADD3 R2, P1, P0, R112, R68, R188 ;  /* 0x0000004470027210 */ /* 0x000fe8000783e0bc */
[----:B------:R-:W-:Y:S01]  /*3300*/  IADD3.X R4, R108, R70, R170, P1, P0 ;  /* 0x000000466c047210 */ /* 0x000fe20000fe04aa */
[----:B------:R-:W-:Y:S01]  /*3310*/  BSSY B2, `(.L_x_1379) ;  /* 0x00003a4000027945 */ /* 0x000fe20003800000 */
        /* <DEDUP_REMOVED lines=45> */
.L_x_1383:
[----:B------:R-:W-:Y:S05]  /*35f0*/  BSYNC B0 ;  /* 0x0000000000007941 */ /* 0x000fea0003800000 */
.L_x_1382:
        /* <DEDUP_REMOVED lines=39> */
.L_x_1385:
[----:B------:R-:W-:Y:S05]  /*3870*/  BSYNC B0 ;  /* 0x0000000000007941 */ /* 0x000fea0003800000 */
.L_x_1384:
        /* <DEDUP_REMOVED lines=37> */
.L_x_1387:
[----:B------:R-:W-:Y:S05]  /*3ad0*/  BSYNC B0 ;  /* 0x0000000000007941 */ /* 0x000fea0003800000 */
.L_x_1386:
        /* <DEDUP_REMOVED lines=68> */
.L_x_1391:
[----:B------:R-:W-:Y:S05]  /*3f20*/  BSYNC B0 ;  /* 0x0000000000007941 */ /* 0x000fea0003800000 */
.L_x_1390:
        /* <DEDUP_REMOVED lines=55> */
.L_x_1389:
[----:B------:R-:W-:Y:S05]  /*42a0*/  BSYNC B1 ;  /* 0x0000000000017941 */ /* 0x000fea0003800000 */
.L_x_1388:
        /* <DEDUP_REMOVED lines=56> */
.L_x_1395:
[----:B------:R-:W-:Y:S05]  /*4630*/  BSYNC B0 ;  /* 0x0000000000007941 */ /* 0x000fea0003800000 */
.L_x_1394:
        /* <DEDUP_REMOVED lines=55> */
.L_x_1393:
[----:B------:R-:W-:Y:S05]  /*49b0*/  BSYNC B1 ;  /* 0x0000000000017941 */ /* 0x000fea0003800000 */
.L_x_1392:
        /* <DEDUP_REMOVED lines=55> */
.L_x_1398:
[----:B------:R-:W-:Y:S05]  /*4d30*/  BSYNC B0 ;  /* 0x0000000000007941 */ /* 0x000fea0003800000 */
.L_x_1397:
        /* <DEDUP_REMOVED lines=56> */
.L_x_1381:
        /* <DEDUP_REMOVED lines=15> */
[C---:B------:R-:W-:Y:S02]  /*51b0*/  @!P3 IADD3.X R7, R109.reuse, R31, R157, P1, P0 ;  /* 0x0000001f6d07b210 */ /* 0x040fe40000fe049d */
        /* <DEDUP_REMOVED lines=180> */
.L_x_1400:
[----:B------:R-:W-:Y:S05]  /*5d00*/  BSYNC B0 ;  /* 0x0000000000007941 */ /* 0x000fea0003800000 */
.L_x_1399:
        /* <DEDUP_REMOVED lines=115> */
.L_x_1402:
[----:B------:R-:W-:Y:S05]  /*6440*/  BSYNC B0 ;  /* 0x0000000000007941 */ /* 0x000fea0003800000 */
.L_x_1401:
        /* <DEDUP_REMOVED lines=116> */
.L_x_1380:
        /* <DEDUP_REMOVED lines=11> */
.L_x_1404:
[----:B------:R-:W-:Y:S05]  /*6c40*/  BSYNC B0 ;  /* 0x0000000000007941 */ /* 0x000fea0003800000 */
.L_x_1403:
        /* <DEDUP_REMOVED lines=8> */
.L_x_1406:
[----:B------:R-:W-:Y:S05]  /*6cd0*/  BSYNC B0 ;  /* 0x0000000000007941 */ /* 0x000fea0003800000 */
.L_x_1405:
[----:B------:R-:W-:Y:S11]  /*6ce0*/  ISETP.GE.AND P0, PT, R142, R2, PT ;  /* 0x000000028e00720c */ /* 0x000ff60003f06270 */
[----:B------:R-:W-:Y:S02]  /*6cf0*/  @!UPT UIADD3 URZ, URZ, URZ, URZ ;  /* 0x0000003f3f3ff290 */ /* 0x000fe4000fffe03f */
[----:B------:R-:W-:-:S05]  /*6d00*/  @P0 BRA `(.L_x_1396) ;  /* 0x0000004000000947 */ /* 0x000fca0003800000 */
[----:B-1----:R-:W1:Y:S04]  /*6d10*/  @!P6 LDS.128 R8, [R81+0x4800] ;  /* 0x004800005108e984 */ /* 0x002e680000000c00 */
[----:B------:R-:W2:Y:S04]  /*6d20*/  @!P1 LDS.128 R4, [R82+0x4800] ;  /* 0x0048000052049984 */ /* 0x000ea80000000c00 */
[----:B-1----:R1:W-:Y:S04]  /*6d30*/  @!P6 STG.E.128 [R64.64], R8 ;  /* 0x000000084000e986 */ /* 0x0023e8000c101d08 */
[----:B--2---:R1:W-:Y:S02]  /*6d40*/  @!P1 STG.E.128 [R64.64+0x40], R4 ;  /* 0x0000400440009986 */ /* 0x0043e4000c101d08 */
.L_x_1396:
[----:B------:R-:W-:Y:S05]  /*6d50*/  BSYNC B2 ;  /* 0x0000000000027941 */ /* 0x000fea0003800000 */
.L_x_1379:
[----:B-1----:R-:W-:Y:S01]  /*6d60*/  IMAD R15, R36, -0x50, RZ ;  /* 0xffffffb0240f7824 */ /* 0x002fe200078e02ff */
[----:B------:R-:W-:Y:S01]  /*6d70*/  BSSY B0, `(.L_x_1407) ;  /* 0x000005e000007945 */ /* 0x000fe20003800000 */
[----:B--2---:R-:W-:Y:S02]  /*6d80*/  IMAD R2, R90, 0x50, RZ ;  /* 0x000000505a027824 */ /* 0x004fe400078e02ff */
[----:B-----5:R-:W-:Y:S02]  /*6d90*/  IMAD.IADD R4, R118, 0x1, R15 ;  /* 0x0000000176047824 */ /* 0x020fe400078e020f */
[----:B------:R-:W-:Y:S03]  /*6da0*/  IMAD.WIDE.U32 R16, R36, 0x50, RZ ;  /* 0x0000005024107825 */ /* 0x000fe600078e00ff */
[C---:B------:R-:W-:Y:S01]  /*6db0*/  ISETP.GE.AND P4, PT, R4.reuse, 0x11, PT ;  /* 0x000000110400780c */ /* 0x040fe20003f86270 */
[----:B------:R-:W-:Y:S01]  /*6dc0*/  IMAD.IADD R17, R17, 0x1, R2 ;  /* 0x0000000111117824 */ /* 0x000fe200078e0202 */
[----:B------:R-:W-:Y:S02]  /*6dd0*/  ISETP.GE.AND P3, PT, R4, 0x1, PT ;  /* 0x000000010400780c */ /* 0x000fe40003f66270 */
        /* <DEDUP_REMOVED lines=87> */
.L_x_1408:
[----:B-1----:R-:W-:Y:S05]  /*7350*/  BSYNC B0 ;  /* 0x0000000000007941 */ /* 0x002fea0003800000 */
.L_x_1407:
        /* <DEDUP_REMOVED lines=21> */
.L_x_1410:
[----:B------:R-:W-:Y:S05]  /*74b0*/  BSYNC B0 ;  /* 0x0000000000007941 */ /* 0x000fea0003800000 */
.L_x_1409:
        /* <DEDUP_REMOVED lines=21> */
.L_x_1412:
[----:B------:R-:W-:Y:S05]  /*7610*/  BSYNC B0 ;  /* 0x0000000000007941 */ /* 0x000fea0003800000 */
.L_x_1411:
        /* <DEDUP_REMOVED lines=33> */
.L_x_1378:
[----:B-1----:R-:W2:Y:S01]  /*7830*/  LDL.LU R2, [R1+0x24] ;  /* 0x0000240001027983 */ /* 0x002ea20000300800 */
[----:B------:R-:W-:-:S03]  /*7840*/  IMAD.MOV.U32 R0, RZ, RZ, c[0x0][0x2c4] ;  /* 0x0000b100ff007624 */ /* 0x000fc600078e00ff */
[----:B------:R-:W3:Y:S02]  /*7850*/  LDL R16, [R1+0x44] ;  /* 0x0000440001107983 */ /* 0x000ee40000100800 */
[----:B------:R-:W-:Y:S01]  /*7860*/  ISETP.NE.AND P3, PT, R0, 0x1, PT ;  /* 0x000000010000780c */ /* 0x000fe20003f65270 */
[----:B------:R-:W-:Y:S01]  /*7870*/  BSSY B0, `(.L_x_1414) ;  /* 0x000002c000007945 */ /* 0x000fe20003800000 */
[----:B------:R-:W-:Y:S01]  /*7880*/  IMAD.IADD R10, R161, 0x1, R162 ;  /* 0x00000001a10a7824 */ /* 0x000fe200078e02a2 */
[----:B--2---:R-:W-:-:S10]  /*7890*/  LOP3.LUT R2, R2, 0xfffffffd, RZ, 0xc0, !PT ;  /* 0xfffffffd02027812 */ /* 0x004fd400078ec0ff */
[----:B------:R-:W-:Y:S02]  /*78a0*/  @P3 LOP3.LUT R2, R2, 0x2, RZ, 0xfc, !PT ;  /* 0x0000000202023812 */ /* 0x000fe400078efcff */
[----:B---3--:R-:W-:-:S03]  /*78b0*/  IADD3 R0, R16, 0x7f, RZ ;  /* 0x0000007f10007810 */ /* 0x008fc60007ffe0ff */
[----:B------:R1:W-:Y:S02]  /*78c0*/  STL [R1+0x24], R2 ;  /* 0x0000240201007387 */ /* 0x0003e40000100800 */
[----:B-1----:R-:W-:-:S05]  /*78d0*/  @P3 IMAD.HI.U32 R2, R0, c[0x0][0x2c8], RZ ;  /* 0x0000b20000023a27 */ /* 0x002fca00078e00ff */
[----:B------:R-:W-:-:S05]  /*78e0*/  @P3 SHF.R.U32.HI R0, RZ, c[0x0][0x2cc], R2 ;  /* 0x0000b300ff003a19 */ /* 0x000fca0000011602 */
[----:B------:R-:W-:-:S04]  /*78f0*/  IMAD.IADD R0, R173, 0x1, R0 ;  /* 0x00000001ad007824 */ /* 0x000fc800078e0200 */
[----:B------:R-:W-:-:S05]  /*7900*/  IMAD.HI R0, R0, 0x66666667, RZ ;  /* 0x6666666700007827 */ /* 0x000fca00078e02ff */
[----:B------:R-:W-:-:S04]  /*7910*/  SHF.R.U32.HI R2, RZ, 0x1f, R0 ;  /* 0x0000001fff027819 */ /* 0x000fc80000011600 */
[----:B------:R-:W-:-:S04]  /*7920*/  LEA.HI.SX32 R0, R0, R2, 0x1b ;  /* 0x0000000200007211 */ /* 0x000fc800078fdaff */
[----:B------:R-:W-:-:S04]  /*7930*/  IMNMX R6, R172, R0, PT ;  /* 0x00000000ac067217 */ /* 0x000fc80003800200 */
[----:B------:R-:W-:Y:S01]  /*7940*/  ISETP.GE.AND P0, PT, R6, 0x1, PT ;  /* 0x000000010600780c */ /* 0x000fe20003f06270 */
[----:B------:R-:W-:-:S12]  /*7950*/  IMAD.MOV.U32 R0, RZ, RZ, RZ ;  /* 0x000000ffff007224 */ /* 0x000fd800078e00ff */
        /* <DEDUP_REMOVED lines=29> */
.L_x_1415:
[----:B------:R-:W-:Y:S05]  /*7b30*/  BSYNC B0 ;  /* 0x0000000000007941 */ /* 0x000fea0003800000 */
.L_x_1414:
        /* <DEDUP_REMOVED lines=48> */
[----:B------:R-:W-:-:S04]  /*7e40*/  LEA R0, R166, R140, 0x4 ;  /* 0x0000008ca6007211 */ /* 0x000fc800078e20ff */
[----:B------:R-:W-:-:S05]  /*7e50*/  IADD3 R12, R0, R16, RZ ;  /* 0x00000010000c7210 */ /* 0x000fca0007ffe0ff */
[----:B------:R-:W-:-:S04]  /*7e60*/  @P3 IMAD.HI.U32 R5, R12, c[0x0][0x2c8], RZ ;  /* 0x0000b2000c053a27 */ /* 0x000fc800078e00ff */
[----:B-12---:R-:W-:-:S05]  /*7e70*/  @P1 IMAD.WIDE R2, R17, R2, c[0x0][0x340] ;  /* 0x0000d00011021625 */ /* 0x006fca00078e0202 */
[----:B------:R1:W2:Y:S01]  /*7e80*/  @P1 LDG.E R13, [R2.64] ;  /* 0x00000008020d1981 */ /* 0x0002a2000c1e1900 */
[----:B------:R-:W-:Y:S01]  /*7e90*/  IMAD.MOV.U32 R0, RZ, RZ, R12 ;  /* 0x000000ffff007224 */ /* 0x000fe200078e000c */
[----:B------:R-:W-:Y:S02]  /*7ea0*/  @P3 SHF.R.U32.HI R0, RZ, c[0x0][0x2cc], R5 ;  /* 0x0000b300ff003a19 */ /* 0x000fe40000011605 */
[----:B------:R-:W-:Y:S02]  /*7eb0*/  MOV R6, R136 ;  /* 0x0000008800067202 */ /* 0x000fe40000000f00 */
[----:B------:R-:W-:Y:S02]  /*7ec0*/  MOV R7, R137 ;  /* 0x0000008900077202 */ /* 0x000fe40000000f00 */
        /* <DEDUP_REMOVED lines=8> */
[----:B------:R-:W-:Y:S02]  /*7f50*/  IMAD R14, R3, c[0x0][0x208], RZ ;  /* 0x00008200030e7a24 */ /* 0x000fe400078e02ff */
[----:B------:R-:W-:Y:S01]  /*7f60*/  IMAD.IADD R3, R5, 0x1, R8 ;  /* 0x0000000105037824 */ /* 0x000fe200078e0208 */
[----:B------:R-:W-:Y:S01]  /*7f70*/  ISETP.NE.AND.EX P0, PT, RZ, c[0x0][0x34c], PT, P0 ;  /* 0x0000d300ff007a0c */ /* 0x000fe20003f05300 */
[----:B------:R-:W-:-:S04]  /*7f80*/  IMAD.WIDE.U32 R10, R2, c[0x0][0x1e0], R6 ;  /* 0x00007800020a7a25 */ /* 0x000fc800078e0006 */
[----:B------:R-:W-:-:S04]  /*7f90*/  IMAD.WIDE.U32 R8, R2, c[0x0][0x208], R6 ;  /* 0x0000820002087a25 */ /* 0x000fc800078e0006 */
[C---:B------:R-:W-:Y:S02]  /*7fa0*/  IMAD R6, R2.reuse, c[0x0][0x1e4], R15 ;  /* 0x0000790002067a24 */ /* 0x040fe400078e020f */
[----:B------:R-:W-:Y:S01]  /*7fb0*/  IMAD R5, R2, c[0x0][0x20c], R14 ;  /* 0x0000830002057a24 */ /* 0x000fe200078e020e */
[----:B------:R-:W-:Y:S02]  /*7fc0*/  MOV R2, R4 ;  /* 0x0000000400027202 */ /* 0x000fe40000000f00 */
[----:B------:R-:W-:Y:S01]  /*7fd0*/  SEL R4, R139, RZ, !P0 ;  /* 0x000000ff8b047207 */ /* 0x000fe20004000000 */
[----:B------:R-:W-:Y:S02]  /*7fe0*/  IMAD.IADD R5, R9, 0x1, R5 ;  /* 0x0000000109057824 */ /* 0x000fe400078e0205 */
[----:B---3--:R-:W-:Y:S01]  /*7ff0*/  IMAD.WIDE.U32 R2, R18, c[0x0][0x1b8], R2 ;  /* 0x00006e0012027a25 */ /* 0x008fe200078e0002 */
[----:B------:R-:W-:Y:S02]  /*8000*/  IADD3 R7, R11, R6, RZ ;  /* 0x000000060b077210 */ /* 0x000fe40007ffe0ff */
[----:B------:R-:W-:Y:S01]  /*8010*/  SEL R9, R17, RZ, !P0 ;  /* 0x000000ff11097207 */ /* 0x000fe20004000000 */
[----:B------:R-:W-:Y:S01]  /*8020*/  IMAD R11, R4, c[0x0][0x1c0], RZ ;  /* 0x00007000040b7a24 */ /* 0x000fe200078e02ff */
[----:B------:R-:W-:Y:S01]  /*8030*/  MOV R6, R10 ;  /* 0x0000000a00067202 */ /* 0x000fe20000000f00 */
[----:B------:R-:W-:Y:S01]  /*8040*/  IMAD R3, R18, c[0x0][0x1bc], R3 ;  /* 0x00006f0012037a24 */ /* 0x000fe200078e0203 */
[----:B------:R-:W-:Y:S01]  /*8050*/  MOV R4, R8 ;  /* 0x0000000800047202 */ /* 0x000fe20000000f00 */
[----:B------:R-:W-:-:S02]  /*8060*/  IMAD R14, R9, c[0x0][0x1c4], R11 ;  /* 0x00007100090e7a24 */ /* 0x000fc400078e020b */
[----:B------:R-:W-:Y:S01]  /*8070*/  IMAD.WIDE.U32 R8, R9, c[0x0][0x1c0], R2 ;  /* 0x0000700009087a25 */ /* 0x000fe200078e0002 */
[----:B------:R-:W-:-:S03]  /*8080*/  SHF.R.S32.HI R11, RZ, 0x1f, R0 ;  /* 0x0000001fff0b7819 */ /* 0x000fc60000011400 */
[----:B------:R-:W-:-:S04]  /*8090*/  IMAD.WIDE.U32 R2, R18, c[0x0][0x1e8], R6 ;  /* 0x00007a0012027a25 */ /* 0x000fc800078e0006 */
[----:B------:R-:W-:Y:S02]  /*80a0*/  IMAD.MOV R10, RZ, RZ, -R0 ;  /* 0x000000ffff0a7224 */ /* 0x000fe400078e0a00 */
[C---:B------:R-:W-:Y:S01]  /*80b0*/  IMAD.WIDE.U32 R6, R18.reuse, c[0x0][0x210], R4 ;  /* 0x0000840012067a25 */ /* 0x040fe200078e0004 */
[----:B------:R-:W-:Y:S02]  /*80c0*/  MOV R4, R2 ;  /* 0x0000000200047202 */ /* 0x000fe40000000f00 */
[----:B------:R-:W-:Y:S01]  /*80d0*/  MOV R2, R8 ;  /* 0x0000000800027202 */ /* 0x000fe20000000f00 */
[----:B------:R-:W-:Y:S01]  /*80e0*/  IMAD R5, R18, c[0x0][0x1ec], R3 ;  /* 0x00007b0012057a24 */ /* 0x000fe200078e0203 */
[----:B------:R-:W-:Y:S01]  /*80f0*/  IADD3 R3, R9, R14, RZ ;  /* 0x0000000e09037210 */ /* 0x000fe20007ffe0ff */
[----:B------:R-:W-:Y:S02]  /*8100*/  IMAD R10, R10, c[0x0][0x2c4], R12 ;  /* 0x0000b1000a0a7a24 */ /* 0x000fe400078e020c */
[----:B------:R-:W-:Y:S01]  /*8110*/  IMAD R11, R11, c[0x0][0x1b0], RZ ;  /* 0x00006c000b0b7a24 */ /* 0x000fe200078e02ff */
[----:B------:R-:W-:Y:S01]  /*8120*/  ISETP.NE.U32.AND P0, PT, RZ, c[0x0][0x350], PT ;  /* 0x0000d400ff007a0c */ /* 0x000fe20003f05070 */
[----:B------:R-:W-:-:S02]  /*8130*/  IMAD R9, R18, c[0x0][0x214], R7 ;  /* 0x0000850012097a24 */ /* 0x000fc400078e0207 */
[C---:B------:R-:W-:Y:S02]  /*8140*/  IMAD R7, R0.reuse, c[0x0][0x1b4], R11 ;  /* 0x00006d0000077a24 */ /* 0x040fe400078e020b */
[----:B------:R-:W-:Y:S01]  /*8150*/  IMAD.WIDE.U32 R2, R0, c[0x0][0x1b0], R2 ;  /* 0x00006c0000027a25 */ /* 0x000fe200078e0002 */
[----:B------:R-:W-:-:S03]  /*8160*/  ISETP.NE.AND.EX P0, PT, RZ, c[0x0][0x354], PT, P0 ;  /* 0x0000d500ff007a0c */ /* 0x000fc60003f05300 */
[----:B------:R-:W-:Y:S01]  /*8170*/  IMAD.MOV.U32 R8, RZ, RZ, R6 ;  /* 0x000000ffff087224 */ /* 0x000fe200078e0006 */
[----:B------:R-:W-:Y:S02]  /*8180*/  SHF.R.S32.HI R6, RZ, 0x1f, R10 ;  /* 0x0000001fff067819 */ /* 0x000fe4000001140a */
[----:B------:R-:W-:-:S03]  /*8190*/  IADD3 R3, R3, R7, RZ ;  /* 0x0000000703037210 */ /* 0x000fc60007ffe0ff */
[----:B------:R-:W-:Y:S02]  /*81a0*/  IMAD R7, R6, c[0x0][0x1a8], RZ ;  /* 0x00006a0006077a24 */ /* 0x000fe400078e02ff */
[----:B------:R-:W-:-:S04]  /*81b0*/  IMAD.WIDE.U32 R2, R10, c[0x0][0x1a8], R2 ;  /* 0x00006a000a027a25 */ /* 0x000fc800078e0002 */
[----:B------:R-:W-:-:S04]  /*81c0*/  IMAD R7, R10, c[0x0][0x1ac], R7 ;  /* 0x00006b000a077a24 */ /* 0x000fc800078e0207 */
[----:B------:R-:W-:Y:S01]  /*81d0*/  IMAD.IADD R3, R3, 0x1, R7 ;  /* 0x0000000103037824 */ /* 0x000fe200078e0207 */
[----:B------:R-:W-:Y:S02]  /*81e0*/  ISETP.GE.AND P2, PT, R136, c[0x0][0x198], PT ;  /* 0x0000660088007a0c */ /* 0x000fe40003f46270 */
[----:B------:R-:W-:Y:S02]  /*81f0*/  IADD3 R115, R246, -0x1, RZ ;  /* 0xfffffffff6737810 */ /* 0x000fe40007ffe0ff */
[----:B--2---:R-:W-:Y:S02]  /*8200*/  @P1 SHF.R.S32.HI R0, RZ, 0x1f, R13 ;  /* 0x0000001fff001819 */ /* 0x004fe4000001140d */
[----:B------:R-:W-:Y:S02]  /*8210*/  @!P1 MOV R0, R139 ;  /* 0x0000008b00009202 */ /* 0x000fe40000000f00 */
[----:B------:R-:W-:Y:S02]  /*8220*/  @!P1 MOV R13, R17 ;  /* 0x00000011000d9202 */ /* 0x000fe40000000f00 */
[----:B------:R-:W-:-:S02]  /*8230*/  SEL R6, R0, RZ, !P0 ;  /* 0x000000ff00067207 */ /* 0x000fc40004000000 */
        /* <DEDUP_REMOVED lines=18> */
.L_x_1561:
[----:B------:R-:W-:Y:S05]  /*8360*/  BRA.DIV ~URZ, `(.L_x_1418) ;  /* 0x000162a27f007947 */ /* 0x000fea000b800000 */
[----:B-1----:R1:W4:Y:S02]  /*8370*/  SHFL.IDX PT, R2, R6, RZ, 0x181f ;  /* 0x00181fff06027589 */ /* 0x00232400000e0000 */
.L_x_1562:
        /* <DEDUP_REMOVED lines=11> */
.L_x_1420:
[----:B------:R-:W-:Y:S05]  /*8430*/  BSYNC B0 ;  /* 0x0000000000007941 */ /* 0x000fea0003800000 */
.L_x_1419:
[----:B------:R-:W-:Y:S05]  /*8440*/  BRA.DIV ~URZ, `(.L_x_1421) ;  /* 0x000162327f007947 */ /* 0x000fea000b800000 */
[----:B---3--:R3:W1:Y:S04]  /*8450*/  SHFL.IDX PT, R7, R5, 0x1, 0x181f ;  /* 0x00381f0005077f89 */ /* 0x00866800000e0000 */
[----:B--2-4-:R3:W2:Y:S02]  /*8460*/  SHFL.IDX PT, R2, R6, 0x1, 0x181f ;  /* 0x00381f0006027f89 */ /* 0x0146a400000e0000 */
.L_x_1563:
        /* <DEDUP_REMOVED lines=10> */
.L_x_1423:
[----:B------:R-:W-:Y:S05]  /*8510*/  BSYNC B0 ;  /* 0x0000000000007941 */ /* 0x000fea0003800000 */
.L_x_1422:
[----:B------:R-:W-:Y:S05]  /*8520*/  BRA.DIV ~URZ, `(.L_x_1424) ;  /* 0x000162227f007947 */ /* 0x000fea000b800000 */
[----:B-1----:R1:W4:Y:S02]  /*8530*/  SHFL.IDX PT, R7, R5, 0x2, 0x181f ;  /* 0x00581f0005077f89 */ /* 0x00232400000e0000 */
.L_x_1564:
[----:B------:R-:W-:Y:S05]  /*8540*/  BRA.DIV ~URZ, `(.L_x_1425) ;  /* 0x000162727f007947 */ /* 0x000fea000b800000 */
[----:B--2---:R2:W1:Y:S02]  /*8550*/  SHFL.IDX PT, R2, R6, 0x2, 0x181f ;  /* 0x00581f0006027f89 */ /* 0x00446400000e0000 */
.L_x_1565:
        /* <DEDUP_REMOVED lines=10> */
.L_x_1427:
[----:B------:R-:W-:Y:S05]  /*8600*/  BSYNC B0 ;  /* 0x0000000000007941 */ /* 0x000fea0003800000 */
.L_x_1426:
[----:B------:R-:W-:Y:S05]  /*8610*/  BRA.DIV ~URZ, `(.L_x_1428) ;  /* 0x000162127f007947 */ /* 0x000fea000b800000 */
[----:B----4-:R4:W2:Y:S04]  /*8620*/  SHFL.IDX PT, R7, R5, 0x3, 0x181f ;  /* 0x00781f0005077f89 */ /* 0x0108a800000e0000 */
[----:B-1----:R4:W1:Y:S02]  /*8630*/  SHFL.IDX PT, R2, R6, 0x3, 0x181f ;  /* 0x00781f0006027f89 */ /* 0x00286400000e0000 */
.L_x_1566:
        /* <DEDUP_REMOVED lines=10> */
.L_x_1430:
[----:B------:R-:W-:Y:S05]  /*86e0*/  BSYNC B0 ;  /* 0x0000000000007941 */ /* 0x000fea0003800000 */
.L_x_1429:
[----:B------:R-:W-:Y:S05]  /*86f0*/  BRA.DIV ~URZ, `(.L_x_1431) ;  /* 0x000162027f007947 */ /* 0x000fea000b800000 */
[----:B--2---:R2:W3:Y:S02]  /*8700*/  SHFL.IDX PT, R7, R5, 0x4, 0x181f ;  /* 0x00981f0005077f89 */ /* 0x0044e400000e0000 */
.L_x_1567:
[----:B------:R-:W-:Y:S05]  /*8710*/  BRA.DIV ~URZ, `(.L_x_1432) ;  /* 0x000162527f007947 */ /* 0x000fea000b800000 */
[----:B-1----:R1:W2:Y:S02]  /*8720*/  SHFL.IDX PT, R2, R6, 0x4, 0x181f ;  /* 0x00981f0006027f89 */ /* 0x0022a400000e0000 */
.L_x_1568:
        /* <DEDUP_REMOVED lines=10> */
.L_x_1434:
[----:B------:R-:W-:Y:S05]  /*87d0*/  BSYNC B0 ;  /* 0x0000000000007941 */ /* 0x000fea0003800000 */
.L_x_1433:
[----:B------:R-:W-:Y:S05]  /*87e0*/  BRA.DIV ~URZ, `(.L_x_1435) ;  /* 0x000161f27f007947 */ /* 0x000fea000b800000 */
[----:B---3--:R3:W1:Y:S04]  /*87f0*/  SHFL.IDX PT, R7, R5, 0x5, 0x181f ;  /* 0x00b81f0005077f89 */ /* 0x00866800000e0000 */
[----:B--2---:R3:W2:Y:S02]  /*8800*/  SHFL.IDX PT, R2, R6, 0x5, 0x181f ;  /* 0x00b81f0006027f89 */ /* 0x0046a400000e0000 */
.L_x_1569:
        /* <DEDUP_REMOVED lines=10> */
.L_x_1437:
[----:B------:R-:W-:Y:S05]  /*88b0*/  BSYNC B0 ;  /* 0x0000000000007941 */ /* 0x000fea0003800000 */
.L_x_1436:
[----:B------:R-:W-:Y:S05]  /*88c0*/  BRA.DIV ~URZ, `(.L_x_1438) ;  /* 0x000161e27f007947 */ /* 0x000fea000b800000 */
[----:B-1----:R1:W3:Y:S02]  /*88d0*/  SHFL.IDX PT, R7, R5, 0x6, 0x181f ;  /* 0x00d81f0005077f89 */ /* 0x0022e400000e0000 */
.L_x_1570:
[----:B------:R-:W-:Y:S05]  /*88e0*/  BRA.DIV ~URZ, `(.L_x_1439) ;  /* 0x000162327f007947 */ /* 0x000fea000b800000 */
[----:B--2---:R2:W1:Y:S02]  /*88f0*/  SHFL.IDX PT, R2, R6, 0x6, 0x181f ;  /* 0x00d81f0006027f89 */ /* 0x00446400000e0000 */
.L_x_1571:
        /* <DEDUP_REMOVED lines=10> */
.L_x_1441:
[----:B------:R-:W-:Y:S05]  /*89a0*/  BSYNC B0 ;  /* 0x0000000000007941 */ /* 0x000fea0003800000 */
.L_x_1440:
[----:B------:R-:W-:Y:S05]  /*89b0*/  BRA.DIV ~URZ, `(.L_x_1442) ;  /* 0x000161d27f007947 */ /* 0x000fea000b800000 */
[----:B-1-34-:R-:W1:Y:S04]  /*89c0*/  SHFL.IDX PT, R5, R5, 0x7, 0x181f ;  /* 0x00f81f0005057f89 */ /* 0x01ae6800000e0000 */
[----:B------:R3:W4:Y:S02]  /*89d0*/  SHFL.IDX PT, R3, R6, 0x7, 0x181f ;  /* 0x00f81f0006037f89 */ /* 0x00072400000e0000 */
.L_x_1572:
[----:B--2---:R-:W2:Y:S01]  /*89e0*/  LDL.LU R149, [R1+0x24] ;  /* 0x0000240001957983 */ /* 0x004ea20000300800 */
[----:B------:R-:W-:Y:S02]  /*89f0*/  ISETP.GE.AND P5, PT, R136, c[0x0][0x1d4], PT ;  /* 0x0000750088007a0c */ /* 0x000fe40003fa6270 */
[----:B------:R-:W-:-:S04]  /*8a00*/  IADD3 R2, R4, 0x70, RZ ;  /* 0x0000007004027810 */ /* 0x000fc80007ffe0ff */
        /* <DEDUP_REMOVED lines=8> */
[----:B------:R-:W-:Y:S01]  /*8a90*/  WARPSYNC 0xffffffff ;  /* 0xffffffff00007948 */ /* 0x000fe20003800000 */
[----:B--2---:R-:W-:-:S04]  /*8aa0*/  LOP3.LUT R149, R149, 0xfffffffe, RZ, 0xc0, !PT ;  /* 0xfffffffe95957812 */ /* 0x004fc800078ec0ff */
[----:B------:R-:W-:-:S05]  /*8ab0*/  @P5 LOP3.LUT R149, R149, 0x1, RZ, 0xfc, !PT ;  /* 0x0000000195955812 */ /* 0x000fca00078efcff */
[----:B------:R1:W-:Y:S02]  /*8ac0*/  STL [R1+0x24], R149 ;  /* 0x0000249501007387 */ /* 0x0003e40000100800 */
[----:B------:R-:W2:Y:S04]  /*8ad0*/  LDL R250, [R1+0xc] ;  /* 0x00000c0001fa7983 */ /* 0x000ea80000100800 */
[----:B------:R-:W4:Y:S04]  /*8ae0*/  LDL R8, [R1+0x3c] ;  /* 0x00003c0001087983 */ /* 0x000f280000100800 */
        /* <DEDUP_REMOVED lines=8> */
[----:B------:R-:W-:Y:S01]  /*8b70*/  IMAD.MOV.U32 R148, RZ, RZ, c[0x0][0x1e4] ;  /* 0x00007900ff947624 */ /* 0x000fe200078e00ff */
[----:B------:R-:W-:Y:S01]  /*8b80*/  BSSY B0, `(.L_x_1443) ;  /* 0x000002d000007945 */ /* 0x000fe20003800000 */
[----:B------:R-:W-:Y:S01]  /*8b90*/  BAR.SYNC.DEFER_BLOCKING 0x0 ;  /* 0x0000000000007b1d */ /* 0x000fe20000010000 */
[----:B--2---:R-:W-:-:S04]  /*8ba0*/  IADD3 R68, R139, R250, -R140 ;  /* 0x000000fa8b447210 */ /* 0x004fc80007ffe88c */
[C---:B------:R-:W-:Y:S01]  /*8bb0*/  ISETP.GE.AND P3, PT, R68.reuse, 0x1, PT ;  /* 0x000000014400780c */ /* 0x040fe20003f66270 */
[----:B----4-:R-:W-:Y:S01]  /*8bc0*/  IMAD.MOV.U32 R147, RZ, RZ, R8 ;  /* 0x000000ffff937224 */ /* 0x010fe200078e0008 */
[----:B------:R-:W-:Y:S01]  /*8bd0*/  ISETP.GE.AND P2, PT, R68, 0x11, PT ;  /* 0x000000114400780c */ /* 0x000fe20003f46270 */
[----:B---3--:R-:W-:-:S04]  /*8be0*/  IMAD.MOV.U32 R146, RZ, RZ, R6 ;  /* 0x000000ffff927224 */ /* 0x008fc800078e0006 */
[----:B------:R-:W-:-:S04]  /*8bf0*/  IMAD.WIDE.U32 R4, R2, 0x50, R146 ;  /* 0x0000005002047825 */ /* 0x000fc800078e0092 */
[----:B------:R-:W-:Y:S02]  /*8c00*/  IMAD R2, R3, 0x50, RZ ;  /* 0x0000005003027824 */ /* 0x000fe400078e02ff */
[----:B------:R-:W-:Y:S01]  /*8c10*/  IMAD.MOV.U32 R140, RZ, RZ, c[0x0][0x1e0] ;  /* 0x00007800ff8c7624 */ /* 0x000fe200078e00ff */
[----:B------:R-:W-:Y:S01]  /*8c20*/  ISETP.GE.AND P1, PT, R68, 0x21, PT ;  /* 0x000000214400780c */ /* 0x000fe20003f26270 */
[----:B------:R-:W-:Y:S01]  /*8c30*/  IMAD.IADD R3, R5, 0x1, R2 ;  /* 0x0000000105037824 */ /* 0x000fe200078e0202 */
[----:B------:R-:W-:Y:S02]  /*8c40*/  @P3 LEA R8, P0, R4, c[0x0][0x1c8], 0x1 ;  /* 0x0000720004083a11 */ /* 0x000fe400078008ff */
[----:B------:R-:W-:Y:S02]  /*8c50*/  @P2 LEA R2, P4, R140, R4, 0x4 ;  /* 0x000000048c022211 */ /* 0x000fe400078820ff */
[----:B------:R-:W-:Y:S02]  /*8c60*/  @P3 LEA.HI.X R9, R4, c[0x0][0x1cc], R3, 0x1, P0 ;  /* 0x0000730004093a11 */ /* 0x000fe400000f0c03 */
[----:B------:R-:W-:-:S02]  /*8c70*/  ISETP.GE.AND P0, PT, R68, 0x31, PT ;  /* 0x000000314400780c */ /* 0x000fc40003f06270 */
[C---:B------:R-:W-:Y:S01]  /*8c80*/  @P2 LEA.HI.X R6, R140.reuse, R3, R148, 0x4, P4 ;  /* 0x000000038c062211 */ /* 0x040fe200020f2494 */
[----:B------:R-:W-:Y:S01]  /*8c90*/  IMAD.WIDE.U32 R14, R140, 0x20, RZ ;  /* 0x000000208c0e7825 */ /* 0x000fe200078e00ff */
[C---:B------:R-:W-:Y:S01]  /*8ca0*/  @P2 LEA R12, P4, R2.reuse, c[0x0][0x1c8], 0x1 ;  /* 0x00007200020c2a11 */ /* 0x040fe200078808ff */
[----:B------:R-:W-:Y:S01]  /*8cb0*/  @!PT LDS RZ, [RZ] ;  /* 0x00000000fffff984 */ /* 0x000fe20000000800 */
[----:B------:R-:W-:Y:S01]  /*8cc0*/  @!PT LDS RZ, [RZ] ;  /* 0x00000000fffff984 */ /* 0x000fe20000000800 */
[----:B------:R-:W-:Y:S01]  /*8cd0*/  @!PT LDS RZ, [RZ] ;  /* 0x00000000fffff984 */ /* 0x000fe20000000800 */
[----:B------:R1:W-:Y:S03]  /*8ce0*/  @P3 LDGSTS.E.BYPASS.LTC128B.128 [R218+0x2900], [R8.64], !P5 ;  /* 0x0290000008da3fae */ /* 0x0003e6000e901d48 */
[----:B------:R-:W-:Y:S01]  /*8cf0*/  @P2 LEA.HI.X R13, R2, c[0x0][0x1cc], R6, 0x1, P4 ;  /* 0x00007300020d2a11 */ /* 0x000fe200020f0c06 */
[----:B------:R-:W-:Y:S01]  /*8d00*/  IMAD.SHL.U32 R2, R148, 0x20, RZ ;  /* 0x0000002094027824 */ /* 0x000fe200078e00ff */
[----:B------:R-:W-:-:S03]  /*8d10*/  @P1 IADD3 R11, P4, R4, R14, RZ ;  /* 0x0000000e040b1210 */ /* 0x000fc60007f9e0ff */
[----:B------:R2:W-:Y:S01]  /*8d20*/  @P2 LDGSTS.E.BYPASS.LTC128B.128 [R218+0x3100], [R12.64], !P5 ;  /* 0x031000000cda2fae */ /* 0x0005e2000e901d48 */
[----:B------:R-:W-:Y:S01]  /*8d30*/  @P1 IADD3.X R14, R3, R15, R2, P4, !PT ;  /* 0x0000000f030e1210 */ /* 0x000fe200027fe402 */
[----:B------:R-:W-:Y:S02]  /*8d40*/  @P0 IMAD.MOV.U32 R2, RZ, RZ, R4 ;  /* 0x000000ffff020224 */ /* 0x000fe400078e0004 */
[----:B------:R-:W-:Y:S02]  /*8d50*/  @P0 IMAD R15, R148, 0x30, RZ ;  /* 0x00000030940f0824 */ /* 0x000fe400078e02ff */
[----:B------:R-:W-:Y:S01]  /*8d60*/  @P0 IMAD.WIDE.U32 R6, R140, 0x30, R2 ;  /* 0x000000308c060825 */ /* 0x000fe200078e0002 */
[----:B------:R-:W-:-:S03]  /*8d70*/  @P1 LEA R10, P4, R11, c[0x0][0x1c8], 0x1 ;  /* 0x000072000b0a1a11 */ /* 0x000fc600078808ff */
[----:B------:R-:W-:Y:S01]  /*8d80*/  @P0 IMAD.IADD R7, R7, 0x1, R15 ;  /* 0x0000000107070824 */ /* 0x000fe200078e020f */
[----:B------:R-:W-:-:S05]  /*8d90*/  @P1 LEA.HI.X R11, R11, c[0x0][0x1cc], R14, 0x1, P4 ;  /* 0x000073000b0b1a11 */ /* 0x000fca00020f0c0e */
[----:B------:R2:W-:Y:S01]  /*8da0*/  @P1 LDGSTS.E.BYPASS.LTC128B.128 [R218+0x3900], [R10.64], !P5 ;  /* 0x039000000ada1fae */ /* 0x0005e2000e901d48 */
[----:B-1----:R-:W-:-:S04]  /*8db0*/  @P0 LEA R8, P3, R6, c[0x0][0x1c8], 0x1 ;  /* 0x0000720006080a11 */ /* 0x002fc800078608ff */
        /* <DEDUP_REMOVED lines=9> */
.L_x_1444:
[----:B------:R-:W-:Y:S05]  /*8e50*/  BSYNC B0 ;  /* 0x0000000000007941 */ /* 0x000fea0003800000 */
.L_x_1443:
[----:B------:R3:W5:Y:S01]  /*8e60*/  LDL R248, [R1+0x44] ;  /* 0x0000440001f87983 */ /* 0x0007620000100800 */
[----:B------:R-:W-:Y:S01]  /*8e70*/  ISETP.LT.AND P0, PT, RZ, c[0x0][0x27c], PT ;  /* 0x00009f00ff007a0c */ /* 0x000fe20003f01270 */
[----:B------:R-:W-:Y:S02]  /*8e80*/  IMAD.MOV.U32 R252, RZ, RZ, c[0x0][0x2c4] ;  /* 0x0000b100fffc7624 */ /* 0x000fe400078e00ff */
[----:B------:R-:W0:Y:S03]  /*8e90*/  LDGDEPBAR ;  /* 0x00000000000079af */ /* 0x000e260000000000 */
[----:B------:R-:W-:-:S07]  /*8ea0*/  ISETP.NE.AND P6, PT, R252, 0x1, PT ;  /* 0x00000001fc00780c */ /* 0x000fce0003fc5270 */
[----:B------:R-:W-:Y:S05]  /*8eb0*/  @P0 BRA `(.L_x_1445) ;  /* 0x0000002000000947 */ /* 0x000fea0003800000 */
[----:B------:R-:W-:-:S04]  /*8ec0*/  DEPBAR.LE SB0, 0x1 ;  /* 0x000080400000791a */ /* 0x000fc80000000000 */
[----:B------:R-:W-:Y:S05]  /*8ed0*/  BRA `(.L_x_1446) ;  /* 0x0000497000007947 */ /* 0x000fea0003800000 */
.L_x_1445:
[----:B------:R-:W-:Y:S01]  /*8ee0*/  ULDC.U8 UR4, c[0x0][0x298] ;  /* 0x0000a60000047ab9 */ /* 0x000fe20000000000 */
[----:B-1---5:R-:W-:Y:S01]  /*8ef0*/  SHF.R.S32.HI R2, RZ, 0x1f, R138 ;  /* 0x0000001fff027819 */ /* 0x022fe2000001148a */
[----:B------:R-:W-:Y:S01]  /*8f00*/  IMAD.WIDE.U32 R6, R138, c[0x0][0x280], RZ ;  /* 0x0000a0008a067a25 */ /* 0x000fe200078e00ff */
[----:B------:R-:W-:Y:S01]  /*8f10*/  ISETP.NE.AND P0, PT, RZ, UR4, PT ;  /* 0x00000004ff007c0c */ /* 0x000fe2000bf05270 */
[----:B------:R-:W-:Y:S01]  /*8f20*/  BSSY B2, `(.L_x_1446) ;  /* 0x0000492000027945 */ /* 0x000fe20003800000 */
[C---:B------:R-:W-:Y:S01]  /*8f30*/  IADD3 R20, R83.reuse, R248, RZ ;  /* 0x000000f853147210 */ /* 0x040fe20007ffe0ff */
[C---:B------:R-:W-:Y:S01]  /*8f40*/  IMAD R3, R2.reuse, c[0x0][0x280], RZ ;  /* 0x0000a00002037a24 */ /* 0x040fe200078e02ff */
[----:B------:R-:W-:Y:S01]  /*8f50*/  IADD3 R73, R83, 0x60, RZ ;  /* 0x0000006053497810 */ /* 0x000fe20007ffe0ff */
[----:B------:R-:W-:Y:S02]  /*8f60*/  IMAD R2, R2, c[0x0][0x290], RZ ;  /* 0x0000a40002027a24 */ /* 0x000fe400078e02ff */
[----:B--2---:R-:W-:-:S02]  /*8f70*/  IMAD R8, R138, c[0x0][0x284], R3 ;  /* 0x0000a1008a087a24 */ /* 0x004fc400078e0203 */
[C---:B------:R-:W-:Y:S01]  /*8f80*/  IMAD R3, R138.reuse, c[0x0][0x294], R2 ;  /* 0x0000a5008a037a24 */ /* 0x040fe200078e0202 */
        /* <DEDUP_REMOVED lines=19> */
[----:B------:R-:W-:-:S04]  /*90c0*/  IMAD.WIDE.U32 R4, R2, c[0x0][0x290], R4 ;  /* 0x0000a40002047a25 */ /* 0x000fc800078e0004 */
[----:B------:R-:W-:Y:S01]  /*90d0*/  IMAD R3, R2, c[0x0][0x284], R9 ;  /* 0x0000a10002037a24 */ /* 0x000fe200078e0209 */
[----:B------:R-:W-:Y:S01]  /*90e0*/  LEA R34, P0, R4, c[0x0][0x288], 0x1 ;  /* 0x0000a20004227a11 */ /* 0x000fe200078008ff */
[----:B------:R-:W-:Y:S02]  /*90f0*/  IMAD R2, R2, c[0x0][0x294], R8 ;  /* 0x0000a50002027a24 */ /* 0x000fe400078e0208 */
[----:B------:R-:W-:Y:S01]  /*9100*/  CS2R R8, SRZ ;  /* 0x0000000000087805 */ /* 0x000fe2000001ff00 */
[----:B------:R-:W-:Y:S02]  /*9110*/  IADD3 R3, R7, R3, RZ ;  /* 0x0000000307037210 */ /* 0x000fe40007ffe0ff */
[----:B------:R-:W-:Y:S02]  /*9120*/  IADD3 R2, R5, R2, RZ ;  /* 0x0000000205027210 */ /* 0x000fe40007ffe0ff */
[----:B------:R-:W-:Y:S01]  /*9130*/  LEA.HI.X R25, R6, c[0x0][0x274], R3, 0x1, P1 ;  /* 0x00009d0006197a11 */ /* 0x000fe200008f0c03 */
[----:B------:R1:W2:Y:S01]  /*9140*/  SHFL.IDX PT, R5, R34, RZ, 0x1c1f ;  /* 0x001c1fff22057589 */ /* 0x0002a200000e0000 */
[----:B------:R-:W-:Y:S01]  /*9150*/  LEA.HI.X R24, R4, c[0x0][0x28c], R2, 0x1, P0 ;  /* 0x0000a30004187a11 */ /* 0x000fe200000f0c02 */
[----:B------:R-:W-:Y:S01]  /*9160*/  CS2R R6, SRZ ;  /* 0x0000000000067805 */ /* 0x000fe2000001ff00 */
[----:B------:R-:W-:Y:S01]  /*9170*/  ISETP.GE.AND P0, PT, R20, R0, PT ;  /* 0x000000001400720c */ /* 0x000fe20003f06270 */
[----:B------:R1:W4:Y:S04]  /*9180*/  SHFL.IDX PT, R4, R33, RZ, 0x1c1f ;  /* 0x001c1fff21047589 */ /* 0x00032800000e0000 */
[----:B------:R1:W3:Y:S04]  /*9190*/  SHFL.IDX PT, R15, R25, RZ, 0x1c1f ;  /* 0x001c1fff190f7589 */ /* 0x0002e800000e0000 */
[----:B------:R1:W1:Y:S04]  /*91a0*/  SHFL.IDX PT, R18, R24, RZ, 0x1c1f ;  /* 0x001c1fff18127589 */ /* 0x00026800000e0000 */
[----:B------:R-:W-:Y:S05]  /*91b0*/  @P0 BRA `(.L_x_1449) ;  /* 0x0000016000000947 */ /* 0x000fea0003800000 */
[----:B------:R-:W-:Y:S01]  /*91c0*/  ISETP.GE.AND P1, PT, R28, c[0x0][0x27c], PT ;  /* 0x00009f001c007a0c */ /* 0x000fe20003f26270 */
[----:B------:R-:W-:Y:S01]  /*91d0*/  CS2R R12, SRZ ;  /* 0x00000000000c7805 */ /* 0x000fe2000001ff00 */
[----:B------:R-:W-:Y:S01]  /*91e0*/  ISETP.GE.AND P0, PT, R30, c[0x0][0x27c], PT ;  /* 0x00009f001e007a0c */ /* 0x000fe20003f06270 */
[----:B------:R-:W-:-:S10]  /*91f0*/  CS2R R10, SRZ ;  /* 0x00000000000a7805 */ /* 0x000fd4000001ff00 */
[C---:B------:R-:W-:Y:S01]  /*9200*/  @!P1 IMAD.SHL.U32 R2, R28.reuse, 0x2, RZ ;  /* 0x000000021c029824 */ /* 0x040fe200078e00ff */
[----:B------:R-:W-:Y:S01]  /*9210*/  @!P1 SHF.L.U64.HI R6, R28, 0x1, R29 ;  /* 0x000000011c069819 */ /* 0x000fe2000001021d */
[C---:B------:R-:W-:Y:S01]  /*9220*/  @!P0 IMAD.SHL.U32 R3, R30.reuse, 0x2, RZ ;  /* 0x000000021e038824 */ /* 0x040fe200078e00ff */
[----:B------:R-:W-:Y:S02]  /*9230*/  @!P0 SHF.L.U64.HI R7, R30, 0x1, R21 ;  /* 0x000000011e078819 */ /* 0x000fe40000010215 */
[CC--:B----4-:R-:W-:Y:S02]  /*9240*/  @!P1 IADD3 R16, P2, R4.reuse, R2.reuse, RZ ;  /* 0x0000000204109210 */ /* 0x0d0fe40007f5e0ff */
[-C--:B------:R-:W-:Y:S02]  /*9250*/  @!P0 IADD3 R4, P3, R4, R3.reuse, RZ ;  /* 0x0000000304048210 */ /* 0x080fe40007f7e0ff */
[----:B--2---:R-:W-:Y:S01]  /*9260*/  @!P1 IADD3 R14, P4, R5, R2, RZ ;  /* 0x00000002050e9210 */ /* 0x004fe20007f9e0ff */
[--C-:B---3--:R-:W-:Y:S01]  /*9270*/  @!P1 IMAD.X R17, R15, 0x1, R6.reuse, P2 ;  /* 0x000000010f119824 */ /* 0x108fe200010e0606 */
[----:B------:R-:W-:Y:S01]  /*9280*/  @!P0 IADD3 R2, P2, R5, R3, RZ ;  /* 0x0000000305028210 */ /* 0x000fe20007f5e0ff */
[--C-:B------:R-:W-:Y:S01]  /*9290*/  @!P0 IMAD.X R5, R15, 0x1, R7.reuse, P3 ;  /* 0x000000010f058824 */ /* 0x100fe200018e0607 */
[----:B------:R-:W-:Y:S01]  /*92a0*/  CS2R R8, SRZ ;  /* 0x0000000000087805 */ /* 0x000fe2000001ff00 */
[C---:B-1----:R-:W-:Y:S01]  /*92b0*/  @!P1 IMAD.X R15, R18.reuse, 0x1, R6, P4 ;  /* 0x00000001120f9824 */ /* 0x042fe200020e0606 */
[----:B------:R1:W5:Y:S01]  /*92c0*/  @!P1 LD.E.64 R10, [R16.64] ;  /* 0x00000008100a9980 */ /* 0x000362000c101b00 */
[----:B------:R-:W-:-:S02]  /*92d0*/  @!P0 IMAD.X R3, R18, 0x1, R7, P2 ;  /* 0x0000000112038824 */ /* 0x000fc400010e0607 */
[----:B------:R-:W-:Y:S01]  /*92e0*/  CS2R R6, SRZ ;  /* 0x0000000000067805 */ /* 0x000fe2000001ff00 */
[----:B------:R1:W5:Y:S04]  /*92f0*/  @!P0 LD.E.64 R12, [R4.64] ;  /* 0x00000008040c8980 */ /* 0x000368000c101b00 */
[----:B------:R1:W5:Y:S04]  /*9300*/  @!P0 LD.E.64 R8, [R2.64] ;  /* 0x0000000802088980 */ /* 0x000368000c101b00 */
[----:B------:R1:W5:Y:S02]  /*9310*/  @!P1 LD.E.64 R6, [R14.64] ;  /* 0x000000080e069980 */ /* 0x000364000c101b00 */
.L_x_1449:
[----:B------:R-:W-:Y:S05]  /*9320*/  BSYNC B0 ;  /* 0x0000000000007941 */ /* 0x000fea0003800000 */
.L_x_1448:
[----:B-1----:R-:W-:Y:S01]  /*9330*/  IADD3 R2, R20, 0x20, RZ ;  /* 0x0000002014027810 */ /* 0x002fe20007ffe0ff */
[----:B--2--5:R-:W-:Y:S01]  /*9340*/  IMAD.MOV.U32 R5, RZ, RZ, R12 ;  /* 0x000000ffff057224 */ /* 0x024fe200078e000c */
[----:B------:R1:W2:Y:S01]  /*9350*/  SHFL.IDX PT, R23, R25, 0x1, 0x1c1f ;  /* 0x003c1f0019177f89 */ /* 0x0002a200000e0000 */
[----:B----4-:R-:W-:Y:S01]  /*9360*/  IMAD.MOV.U32 R4, RZ, RZ, R13 ;  /* 0x000000ffff047224 */ /* 0x010fe200078e000d */
        /* <DEDUP_REMOVED lines=27> */
[----:B---3--:R-:W-:Y:S01]  /*9520*/  @!P1 SHF.L.U64.HI R15, R28, 0x1, R29 ;  /* 0x000000011c0f9819 */ /* 0x008fe2000001021d */
[C---:B------:R-:W-:Y:S01]  /*9530*/  @!P0 IMAD.SHL.U32 R4, R30.reuse, 0x2, RZ ;  /* 0x000000021e048824 */ /* 0x040fe200078e00ff */
[----:B------:R-:W-:Y:S02]  /*9540*/  @!P0 SHF.L.U64.HI R5, R30, 0x1, R21 ;  /* 0x000000011e058819 */ /* 0x000fe40000010215 */
[CC--:B----4-:R-:W-:Y:S02]  /*9550*/  @!P1 IADD3 R18, P2, R14.reuse, R3.reuse, RZ ;  /* 0x000000030e129210 */ /* 0x0d0fe40007f5e0ff */
[-C--:B------:R-:W-:Y:S02]  /*9560*/  @!P0 IADD3 R2, P3, R14, R4.reuse, RZ ;  /* 0x000000040e028210 */ /* 0x080fe40007f7e0ff */
[----:B-1----:R-:W-:Y:S01]  /*9570*/  @!P1 IADD3 R16, P4, R17, R3, RZ ;  /* 0x0000000311109210 */ /* 0x002fe20007f9e0ff */
[----:B------:R-:W-:Y:S01]  /*9580*/  @!P1 IMAD.X R19, R23, 0x1, R15, P2 ;  /* 0x0000000117139824 */ /* 0x000fe200010e060f */
[----:B------:R-:W-:Y:S01]  /*9590*/  @!P0 IADD3 R14, P2, R17, R4, RZ ;  /* 0x00000004110e8210 */ /* 0x000fe20007f5e0ff */
[----:B------:R-:W-:-:S02]  /*95a0*/  @!P0 IMAD.X R3, R23, 0x1, R5, P3 ;  /* 0x0000000117038824 */ /* 0x000fc400018e0605 */
[C---:B------:R-:W-:Y:S01]  /*95b0*/  @!P1 IMAD.X R17, R22.reuse, 0x1, R15, P4 ;  /* 0x0000000116119824 */ /* 0x040fe200020e060f */
[----:B------:R-:W-:Y:S01]  /*95c0*/  CS2R R36, SRZ ;  /* 0x0000000000247805 */ /* 0x000fe2000001ff00 */
[----:B------:R-:W-:Y:S01]  /*95d0*/  @!P0 IMAD.X R15, R22, 0x1, R5, P2 ;  /* 0x00000001160f8824 */ /* 0x000fe200010e0605 */
[----:B------:R1:W5:Y:S01]  /*95e0*/  @!P0 LD.E.64 R40, [R2.64] ;  /* 0x0000000802288980 */ /* 0x000362000c101b00 */
[----:B------:R-:W-:-:S03]  /*95f0*/  CS2R R4, SRZ ;  /* 0x0000000000047805 */ /* 0x000fc6000001ff00 */
[----:B------:R2:W5:Y:S04]  /*9600*/  @!P0 LD.E.64 R36, [R14.64] ;  /* 0x000000080e248980 */ /* 0x000568000c101b00 */
[----:B------:R2:W5:Y:S01]  /*9610*/  @!P1 LD.E.64 R4, [R18.64] ;  /* 0x0000000812049980 */ /* 0x000562000c101b00 */
[----:B-1----:R-:W-:-:S06]  /*9620*/  CS2R R2, SRZ ;  /* 0x0000000000027805 */ /* 0x002fcc000001ff00 */
[----:B------:R2:W5:Y:S02]  /*9630*/  @!P1 LD.E.64 R2, [R16.64] ;  /* 0x0000000810029980 */ /* 0x000564000c101b00 */
.L_x_1451:
[----:B--2---:R-:W-:Y:S05]  /*9640*/  BSYNC B0 ;  /* 0x0000000000007941 */ /* 0x004fea0003800000 */
.L_x_1450:
[----:B----4-:R-:W-:Y:S01]  /*9650*/  IADD3 R14, R20, 0x40, RZ ;  /* 0x00000040140e7810 */ /* 0x010fe20007ffe0ff */
[----:B-----5:R-:W-:Y:S01]  /*9660*/  IMAD.MOV.U32 R18, RZ, RZ, R40 ;  /* 0x000000ffff127224 */ /* 0x020fe200078e0028 */
[----:B------:R2:W4:Y:S01]  /*9670*/  SHFL.IDX PT, R32, R25, 0x2, 0x1c1f ;  /* 0x005c1f0019207f89 */ /* 0x00052200000e0000 */
[----:B-1----:R-:W-:Y:S01]  /*9680*/  IMAD.MOV.U32 R17, RZ, RZ, R41 ;  /* 0x000000ffff117224 */ /* 0x002fe200078e0029 */
[----:B------:R-:W-:Y:S01]  /*9690*/  ISETP.GE.AND P0, PT, R14, R0, PT ;  /* 0x000000000e00720c */ /* 0x000fe20003f06270 */
[----:B------:R-:W-:Y:S01]  /*96a0*/  IMAD.MOV.U32 R16, RZ, RZ, R4 ;  /* 0x000000ffff107224 */ /* 0x000fe200078e0004 */
[----:B------:R-:W-:Y:S01]  /*96b0*/  PRMT R56, R56, 0x5410, R18 ;  /* 0x0000541038387816 */ /* 0x000fe20000000012 */
[----:B---3--:R-:W-:Y:S01]  /*96c0*/  IMAD.MOV.U32 R15, RZ, RZ, R5 ;  /* 0x000000ffff0f7224 */ /* 0x008fe200078e0005 */
[----:B------:R-:W-:Y:S01]  /*96d0*/  PRMT R58, R17, 0x7610, R58 ;  /* 0x00007610113a7816 */ /* 0x000fe2000000003a */
[----:B------:R-:W-:Y:S01]  /*96e0*/  IMAD.MOV.U32 R18, RZ, RZ, R36 ;  /* 0x000000ffff127224 */ /* 0x000fe200078e0024 */
[----:B------:R-:W-:Y:S01]  /*96f0*/  PRMT R54, R54, 0x5410, R16 ;  /* 0x0000541036367816 */ /* 0x000fe20000000010 */
[----:B------:R-:W-:Y:S01]  /*9700*/  IMAD.MOV.U32 R17, RZ, RZ, R37 ;  /* 0x000000ffff117224 */ /* 0x000fe200078e0025 */
[----:B------:R-:W-:Y:S01]  /*9710*/  PRMT R55, R55, 0x5410, R15 ;  /* 0x0000541037377816 */ /* 0x000fe2000000000f */
[----:B------:R-:W-:Y:S01]  /*9720*/  IMAD.MOV.U32 R16, RZ, RZ, R2 ;  /* 0x000000ffff107224 */ /* 0x000fe200078e0002 */
[----:B------:R2:W1:Y:S01]  /*9730*/  SHFL.IDX PT, R14, R33, 0x2, 0x1c1f ;  /* 0x005c1f00210e7f89 */ /* 0x00046200000e0000 */
        /* <DEDUP_REMOVED lines=16> */
[----:B------:R-:W-:-:S11]  /*9840*/  ISETP.GE.AND P0, PT, R30, c[0x0][0x27c], PT ;  /* 0x00009f001e007a0c */ /* 0x000fd60003f06270 */
[C---:B------:R-:W-:Y:S01]  /*9850*/  @!P1 IMAD.SHL.U32 R15, R28.reuse, 0x2, RZ ;  /* 0x000000021c0f9824 */ /* 0x040fe200078e00ff */
[----:B------:R-:W-:Y:S01]  /*9860*/  @!P1 SHF.L.U64.HI R27, R28, 0x1, R29 ;  /* 0x000000011c1b9819 */ /* 0x000fe2000001021d */
[C---:B------:R-:W-:Y:S01]  /*9870*/  @!P0 IMAD.SHL.U32 R17, R30.reuse, 0x2, RZ ;  /* 0x000000021e118824 */ /* 0x040fe200078e00ff */
[----:B------:R-:W-:Y:S02]  /*9880*/  @!P0 SHF.L.U64.HI R26, R30, 0x1, R21 ;  /* 0x000000011e1a8819 */ /* 0x000fe40000010215 */
[C---:B-1----:R-:W-:Y:S02]  /*9890*/  @!P1 IADD3 R22, P2, R14.reuse, R15, RZ ;  /* 0x0000000f0e169210 */ /* 0x042fe40007f5e0ff */
[----:B------:R-:W-:Y:S02]  /*98a0*/  @!P0 IADD3 R16, P3, R14, R17, RZ ;  /* 0x000000110e108210 */ /* 0x000fe40007f7e0ff */
[C---:B------:R-:W-:Y:S01]  /*98b0*/  @!P1 IADD3 R18, P4, R19.reuse, R15, RZ ;  /* 0x0000000f13129210 */ /* 0x040fe20007f9e0ff */
[C-C-:B------:R-:W-:Y:S01]  /*98c0*/  @!P1 IMAD.X R23, R32.reuse, 0x1, R27.reuse, P2 ;  /* 0x0000000120179824 */ /* 0x140fe200010e061b */
[----:B------:R-:W-:Y:S01]  /*98d0*/  @!P0 IADD3 R14, P2, R19, R17, RZ ;  /* 0x00000011130e8210 */ /* 0x000fe20007f5e0ff */
[--C-:B------:R-:W-:Y:S01]  /*98e0*/  @!P0 IMAD.X R17, R32, 0x1, R26.reuse, P3 ;  /* 0x0000000120118824 */ /* 0x100fe200018e061a */
[----:B------:R-:W-:Y:S01]  /*98f0*/  CS2R R38, SRZ ;  /* 0x0000000000267805 */ /* 0x000fe2000001ff00 */
[C---:B---3--:R-:W-:Y:S01]  /*9900*/  @!P1 IMAD.X R19, R31.reuse, 0x1, R27, P4 ;  /* 0x000000011f139824 */ /* 0x048fe200020e061b */
[----:B------:R-:W-:Y:S01]  /*9910*/  CS2R R42, SRZ ;  /* 0x00000000002a7805 */ /* 0x000fe2000001ff00 */
[----:B------:R-:W-:Y:S01]  /*9920*/  @!P0 IMAD.X R15, R31, 0x1, R26, P2 ;  /* 0x000000011f0f8824 */ /* 0x000fe200010e061a */
[----:B------:R1:W5:Y:S01]  /*9930*/  @!P0 LD.E.64 R44, [R16.64] ;  /* 0x00000008102c8980 */ /* 0x000362000c101b00 */
[----:B------:R-:W-:-:S03]  /*9940*/  CS2R R26, SRZ ;  /* 0x00000000001a7805 */ /* 0x000fc6000001ff00 */
[----:B------:R1:W5:Y:S04]  /*9950*/  @!P1 LD.E.64 R38, [R18.64] ;  /* 0x0000000812269980 */ /* 0x000368000c101b00 */
[----:B------:R1:W5:Y:S04]  /*9960*/  @!P1 LD.E.64 R26, [R22.64] ;  /* 0x00000008161a9980 */ /* 0x000368000c101b00 */
[----:B------:R1:W5:Y:S02]  /*9970*/  @!P0 LD.E.64 R42, [R14.64] ;  /* 0x000000080e2a8980 */ /* 0x000364000c101b00 */
.L_x_1453:
[----:B----4-:R-:W-:Y:S05]  /*9980*/  BSYNC B0 ;  /* 0x0000000000007941 */ /* 0x010fea0003800000 */
.L_x_1452:
        /* <DEDUP_REMOVED lines=22> */
[----:B------:R1:W3:Y:S01]  /*9af0*/  SHFL.IDX PT, R19, R34, 0x3, 0x1c1f ;  /* 0x007c1f0022137f89 */ /* 0x0002e200000e0000 */
[----:B------:R-:W-:Y:S01]  /*9b00*/  PRMT R59, R15, 0x7610, R59 ;  /* 0x000076100f3b7816 */ /* 0x000fe2000000003b */
[----:B--2---:R-:W-:Y:S01]  /*9b10*/  CS2R R32, SRZ ;  /* 0x0000000000207805 */ /* 0x004fe2000001ff00 */
[----:B-1----:R-:W-:Y:S01]  /*9b20*/  CS2R R34, SRZ ;  /* 0x0000000000227805 */ /* 0x002fe2000001ff00 */
[----:B------:R-:W-:Y:S05]  /*9b30*/  @P0 BRA `(.L_x_1455) ;  /* 0x0000016000000947 */ /* 0x000fea0003800000 */
[----:B---34-:R-:W-:Y:S01]  /*9b40*/  ISETP.GE.AND P1, PT, R28, c[0x0][0x27c], PT ;  /* 0x00009f001c007a0c */ /* 0x018fe20003f26270 */
[----:B------:R-:W-:Y:S01]  /*9b50*/  CS2R R48, SRZ ;  /* 0x0000000000307805 */ /* 0x000fe2000001ff00 */
[----:B------:R-:W-:Y:S01]  /*9b60*/  ISETP.GE.AND P0, PT, R30, c[0x0][0x27c], PT ;  /* 0x00009f001e007a0c */ /* 0x000fe20003f06270 */
[----:B------:R-:W-:-:S10]  /*9b70*/  CS2R R32, SRZ ;  /* 0x0000000000207805 */ /* 0x000fd4000001ff00 */
[C---:B------:R-:W-:Y:S01]  /*9b80*/  @!P1 IMAD.SHL.U32 R15, R28.reuse, 0x2, RZ ;  /* 0x000000021c0f9824 */ /* 0x040fe200078e00ff */
[----:B------:R-:W-:Y:S01]  /*9b90*/  @!P1 SHF.L.U64.HI R23, R28, 0x1, R29 ;  /* 0x000000011c179819 */ /* 0x000fe2000001021d */
[C---:B------:R-:W-:Y:S01]  /*9ba0*/  @!P0 IMAD.SHL.U32 R17, R30.reuse, 0x2, RZ ;  /* 0x000000021e118824 */ /* 0x040fe200078e00ff */
[----:B------:R-:W-:Y:S02]  /*9bb0*/  @!P0 SHF.L.U64.HI R22, R30, 0x1, R21 ;  /* 0x000000011e168819 */ /* 0x000fe40000010215 */
[C---:B------:R-:W-:Y:S02]  /*9bc0*/  @!P1 IADD3 R20, P2, R14.reuse, R15, RZ ;  /* 0x0000000f0e149210 */ /* 0x040fe40007f5e0ff */
[----:B------:R-:W-:Y:S02]  /*9bd0*/  @!P0 IADD3 R16, P3, R14, R17, RZ ;  /* 0x000000110e108210 */ /* 0x000fe40007f7e0ff */
[----:B------:R-:W-:Y:S01]  /*9be0*/  @!P1 IADD3 R18, P4, R19, R15, RZ ;  /* 0x0000000f13129210 */ /* 0x000fe20007f9e0ff */
        /* <DEDUP_REMOVED lines=11> */
.L_x_1455:
[----:B---34-:R-:W-:Y:S05]  /*9ca0*/  BSYNC B0 ;  /* 0x0000000000007941 */ /* 0x018fea0003800000 */
.L_x_1454:
[----:B-1----:R-:W-:Y:S01]  /*9cb0*/  IMAD.IADD R16, R0, 0x1, -R248 ;  /* 0x0000000100107824 */ /* 0x002fe200078e0af8 */
        /* <DEDUP_REMOVED lines=66> */
.L_x_1459:
[----:B------:R-:W-:Y:S05]  /*a0e0*/  BSYNC B0 ;  /* 0x0000000000007941 */ /* 0x000fea0003800000 */
.L_x_1458:
        /* <DEDUP_REMOVED lines=44> */
.L_x_1457:
[----:B------:R-:W-:Y:S05]  /*a3b0*/  BSYNC B1 ;  /* 0x0000000000017941 */ /* 0x000fea0003800000 */
.L_x_1456:
        /* <DEDUP_REMOVED lines=48> */
.L_x_1463:
[----:B------:R-:W-:Y:S05]  /*a6c0*/  BSYNC B0 ;  /* 0x0000000000007941 */ /* 0x000fea0003800000 */
.L_x_1462:
        /* <DEDUP_REMOVED lines=44> */
.L_x_1461:
[----:B------:R-:W-:Y:S05]  /*a990*/  BSYNC B1 ;  /* 0x0000000000017941 */ /* 0x000fea0003800000 */
.L_x_1460:
        /* <DEDUP_REMOVED lines=48> */
.L_x_1467:
[----:B------:R-:W-:Y:S05]  /*aca0*/  BSYNC B0 ;  /* 0x0000000000007941 */ /* 0x000fea0003800000 */
.L_x_1466:
        /* <DEDUP_REMOVED lines=44> */
.L_x_1465:
[----:B------:R-:W-:Y:S05]  /*af70*/  BSYNC B1 ;  /* 0x0000000000017941 */ /* 0x000fea0003800000 */
.L_x_1464:
        /* <DEDUP_REMOVED lines=47> */
.L_x_1470:
[----:B------:R-:W-:Y:S05]  /*b270*/  BSYNC B0 ;  /* 0x0000000000007941 */ /* 0x000fea0003800000 */
.L_x_1469:
        /* <DEDUP_REMOVED lines=45> */
.L_x_1447:
        /* <DEDUP_REMOVED lines=75> */
.L_x_1472:
[----:B---3--:R-:W-:Y:S05]  /*ba00*/  BSYNC B0 ;  /* 0x0000000000007941 */ /* 0x008fea0003800000 */
.L_x_1471:
        /* <DEDUP_REMOVED lines=74> */
.L_x_1474:
[----:B---3--:R-:W-:Y:S05]  /*beb0*/  BSYNC B0 ;  /* 0x0000000000007941 */ /* 0x008fea0003800000 */
.L_x_1473:
        /* <DEDUP_REMOVED lines=25> */
[C---:B------:R-:W-:Y:S02]  /*c050*/  LOP3.LUT R0, R159.reuse, R0, R158, 0xf6, !PT ;  /* 0x000000009f007212 */ /* 0x040fe400078ef69e */
        /* <DEDUP_REMOVED lines=88> */
.L_x_1476:
[----:B------:R-:W-:Y:S05]  /*c5e0*/  BSYNC B0 ;  /* 0x0000000000007941 */ /* 0x000fea0003800000 */
.L_x_1475:
        /* <DEDUP_REMOVED lines=95> */
.L_x_1478:
[----:B------:R-:W-:Y:S05]  /*cbe0*/  BSYNC B0 ;  /* 0x0000000000007941 */ /* 0x000fea0003800000 */
.L_x_1477:
        /* <DEDUP_REMOVED lines=95> */
.L_x_1480:
[----:B------:R-:W-:Y:S05]  /*d1e0*/  BSYNC B0 ;  /* 0x0000000000007941 */ /* 0x000fea0003800000 */
.L_x_1479:
        /* <DEDUP_REMOVED lines=101> */
.L_x_1468:
[----:B------:R-:W-:Y:S05]  /*d840*/  BSYNC B2 ;  /* 0x0000000000027941 */ /* 0x000fea0003800000 */
.L_x_1446:
[----:B-1----:R-:W4:Y:S01]  /*d850*/  LDL R6, [R1+0x38] ;  /* 0x0000380001067983 */ /* 0x002f220000100800 */
[----:B------:R-:W-:-:S04]  /*d860*/  DEPBAR.LE SB0, 0x0 ;  /* 0x000080000000791a */ /* 0x000fc80000000000 */
[----:B------:R-:W4:Y:S01]  /*d870*/  LDL.64 R2, [R1+0x28] ;  /* 0x0000280001027983 */ /* 0x000f220000100a00 */
[----:B------:R-:W-:Y:S01]  /*d880*/  IMAD R0, R84, c[0x0][0x208], RZ ;  /* 0x0000820054007a24 */ /* 0x000fe200078e02ff */
[----:B------:R-:W-:Y:S01]  /*d890*/  ULDC.64 UR4, c[0x0][0x208] ;  /* 0x0000820000047ab9 */ /* 0x000fe20000000a00 */
[C---:B------:R-:W-:Y:S01]  /*d8a0*/  IMAD.WIDE.U32 R4, R115.reuse, c[0x0][0x208], RZ ;  /* 0x0000820073047a25 */ /* 0x040fe200078e00ff */
[----:B------:R-:W-:Y:S03]  /*d8b0*/  BAR.SYNC.DEFER_BLOCKING 0x0 ;  /* 0x0000000000007b1d */ /* 0x000fe60000010000 */
[----:B------:R-:W-:-:S03]  /*d8c0*/  IMAD R0, R115, c[0x0][0x20c], R0 ;  /* 0x0000830073007a24 */ /* 0x000fc600078e0200 */
[----:B--2---:R-:W2:Y:S02]  /*d8d0*/  LDL R249, [R1+0x20] ;  /* 0x0000200001f97983 */ /* 0x004ea40000100800 */
[----:B------:R-:W-:Y:S01]  /*d8e0*/  IADD3 R0, R5, R0, RZ ;  /* 0x0000000005007210 */ /* 0x000fe20007ffe0ff */
[----:B------:R-:W-:-:S04]  /*d8f0*/  USHF.L.U32 UR7, UR4, 0x5, URZ ;  /* 0x0000000504077899 */ /* 0x000fc8000800063f */
[----:B------:R-:W-:Y:S01]  /*d900*/  IMAD R0, R0, 0x50, RZ ;  /* 0x0000005000007824 */ /* 0x000fe200078e02ff */
[----:B------:R-:W-:Y:S04]  /*d910*/  LDSM.16.M88.4 R32, [R207] ;  /* 0x00000000cf20783b */ /* 0x000fe80000000200 */
[----:B------:R-:W1:Y:S01]  /*d920*/  LDSM.16.M88.4 R44, [R200] ;  /* 0x00000000c82c783b */ /* 0x000e620000000200 */
[----:B------:R-:W-:Y:S02]  /*d930*/  UMOV UR6, 0x5 ;  /* 0x0000000500067882 */ /* 0x000fe40000000000 */
[----:B------:R-:W-:Y:S01]  /*d940*/  USHF.L.U64.HI UR5, UR4, UR6, UR5 ;  /* 0x0000000604057299 */ /* 0x000fe20008010205 */
[----:B------:R-:W3:Y:S04]  /*d950*/  LDSM.16.M88.4 R28, [R207+0x2000] ;  /* 0x00200000cf1c783b */ /* 0x000ee80000000200 */
[----:B------:R-:W-:Y:S04]  /*d960*/  LDSM.16.M88.4 R24, [R210] ;  /* 0x00000000d218783b */ /* 0x000fe80000000200 */
[----:B------:R-:W3:Y:S04]  /*d970*/  LDSM.16.M88.4 R48, [R211] ;  /* 0x00000000d330783b */ /* 0x000ee80000000200 */
[----:B------:R-:W-:Y:S04]  /*d980*/  LDSM.16.M88.4 R84, [R200+0x1000] ;  /* 0x00100000c854783b */ /* 0x000fe80000000200 */
[----:B------:R-:W-:Y:S04]  /*d990*/  LDSM.16.M88.4 R92, [R200+0x1800] ;  /* 0x00180000c85c783b */ /* 0x000fe80000000200 */
[----:B------:R-:W-:Y:S04]  /*d9a0*/  LDSM.16.M88.4 R100, [R200+0x2000] ;  /* 0x00200000c864783b */ /* 0x000fe80000000200 */
[----:B------:R-:W3:Y:S04]  /*d9b0*/  LDSM.16.M88.4 R20, [R210+0x2000] ;  /* 0x00200000d214783b */ /* 0x000ee80000000200 */
[----:B------:R-:W-:Y:S04]  /*d9c0*/  LDSM.16.M88.4 R80, [R215] ;  /* 0x00000000d750783b */ /* 0x000fe80000000200 */
[----:B------:R-:W-:Y:S04]  /*d9d0*/  LDSM.16.M88.4 R88, [R214] ;  /* 0x00000000d658783b */ /* 0x000fe80000000200 */
[----:B------:R-:W-:Y:S01]  /*d9e0*/  LDSM.16.M88.4 R96, [R213] ;  /* 0x00000000d560783b */ /* 0x000fe20000000200 */
[-C--:B-1----:R-:W-:Y:S03]  /*d9f0*/  HMMA.16816.F32 R12, R32, R44.reuse, RZ ;  /* 0x0000002c200c723c */ /* 0x082fe600000018ff */
[----:B------:R-:W-:Y:S05]  /*da00*/  LDSM.16.M88.4 R104, [R212] ;  /* 0x00000000d468783b */ /* 0x000fea0000000200 */
[----:B---3--:R-:W-:Y:S11]  /*da10*/  HMMA.16816.F32 R52, R28, R44, RZ ;  /* 0x0000002c1c34723c */ /* 0x008ff600000018ff */
[----:B------:R-:W-:Y:S05]  /*da20*/  @!UPT UIADD3 URZ, URZ, URZ, URZ ;  /* 0x0000003f3f3ff290 */ /* 0x000fea000fffe03f */
[-C--:B------:R-:W-:Y:S08]  /*da30*/  HMMA.16816.F32 R56, R24, R48.reuse, R12 ;  /* 0x000000301838723c */ /* 0x080ff0000000180c */
[----:B------:R-:W-:Y:S08]  /*da40*/  HMMA.16816.F32 R52, R20, R48, R52 ;  /* 0x000000301434723c */ /* 0x000ff00000001834 */
[----:B------:R-:W-:Y:S01]  /*da50*/  HMMA.16816.F32 R64, R32, R46, RZ ;  /* 0x0000002e2040723c */ /* 0x000fe200000018ff */
[----:B----4-:R-:W-:-:S05]  /*da60*/  MOV R3, R6 ;  /* 0x0000000600037202 */ /* 0x010fca0000000f00 */
[----:B------:R-:W-:-:S05]  /*da70*/  IMAD.WIDE.U32 R2, R4, 0x50, R2 ;  /* 0x0000005004027825 */ /* 0x000fca00078e0002 */
[----:B------:R-:W-:Y:S02]  /*da80*/  LEA R8, P1, R2, c[0x0][0x1f8], 0x1 ;  /* 0x00007e0002087a11 */ /* 0x000fe400078208ff */
[----:B------:R-:W-:Y:S02]  /*da90*/  IADD3 R0, R3, R0, RZ ;  /* 0x0000000003007210 */ /* 0x000fe40007ffe0ff */
[----:B------:R-:W-:Y:S02]  /*daa0*/  IADD3 R6, P0, R8, UR7, RZ ;  /* 0x0000000708067c10 */ /* 0x000fe4000ff1e0ff */
[----:B------:R-:W-:-:S04]  /*dab0*/  LEA.HI.X R9, R2, c[0x0][0x1fc], R0, 0x1, P1 ;  /* 0x00007f0002097a11 */ /* 0x000fc800008f0c00 */
[----:B------:R-:W-:Y:S02]  /*dac0*/  IADD3.X R7, R9, UR5, RZ, P0, !PT ;  /* 0x0000000509077c10 */ /* 0x000fe400087fe4ff */
[----:B------:R-:W-:Y:S02]  /*dad0*/  ISETP.GE.AND P0, PT, R136, c[0x0][0x1d4], PT ;  /* 0x0000750088007a0c */ /* 0x000fe40003f06270 */
[----:B------:R-:W-:Y:S02]  /*dae0*/  IADD3 R4, P2, R6, UR7, RZ ;  /* 0x0000000706047c10 */ /* 0x000fe4000ff5e0ff */
[----:B------:R-:W-:Y:S02]  /*daf0*/  ISETP.LT.OR P3, PT, R68, 0x1, P0 ;  /* 0x000000014400780c */ /* 0x000fe40000761670 */
[----:B------:R-:W-:Y:S02]  /*db00*/  IADD3 R2, P1, R4, UR7, RZ ;  /* 0x0000000704027c10 */ /* 0x000fe4000ff3e0ff */
[----:B------:R-:W-:-:S02]  /*db10*/  IADD3.X R5, R7, UR5, RZ, P2, !PT ;  /* 0x0000000507057c10 */ /* 0x000fc400097fe4ff */
[C---:B------:R-:W-:Y:S02]  /*db20*/  ISETP.LT.OR P5, PT, R68.reuse, 0x11, P0 ;  /* 0x000000114400780c */ /* 0x040fe400007a1670 */
[C---:B------:R-:W-:Y:S02]  /*db30*/  ISETP.LT.OR P4, PT, R68.reuse, 0x21, P0 ;  /* 0x000000214400780c */ /* 0x040fe40000781670 */
[----:B------:R-:W-:Y:S02]  /*db40*/  IADD3.X R3, R5, UR5, RZ, P1, !PT ;  /* 0x0000000505037c10 */ /* 0x000fe40008ffe4ff */
[C---:B------:R-:W-:Y:S02]  /*db50*/  ISETP.LT.OR P2, PT, R68.reuse, 0x31, P0 ;  /* 0x000000314400780c */ /* 0x040fe40000741670 */
[----:B------:R-:W-:Y:S02]  /*db60*/  ISETP.LT.OR P1, PT, R68, 0x41, P0 ;  /* 0x000000414400780c */ /* 0x000fe40000721670 */
[----:B------:R-:W-:Y:S04]  /*db70*/  LDSM.16.M88.4 R68, [R200+0x800] ;  /* 0x00080000c844783b */ /* 0x000fe80000000200 */
        /* <DEDUP_REMOVED lines=11> */
[----:B------:R-:W2:Y:S04]  /*dc30*/  LDSM.16.M88.4 R16, [R208] ;  /* 0x00000000d010783b */ /* 0x000ea80000000200 */
[----:B------:R-:W4:Y:S04]  /*dc40*/  LDSM.16.M88.4 R12, [R208+0x2000] ;  /* 0x00200000d00c783b */ /* 0x000f280000000200 */
[----:B------:R-:W-:Y:S04]  /*dc50*/  LDSM.16.M88.4 R40, [R203] ;  /* 0x00000000cb28783b */ /* 0x000fe80000000200 */
[----:B---3--:R-:W-:Y:S04]  /*dc60*/  LDSM.16.M88.4 R4, [R209+0x2000] ;  /* 0x00200000d104783b */ /* 0x008fe80000000200 */
[----:B------:R-:W0:Y:S04]  /*dc70*/  LDGDEPBAR ;  /* 0x00000000000079af */ /* 0x000e280000000000 */
[----:B-1----:R-:W1:Y:S01]  /*dc80*/  LDSM.16.M88.4 R8, [R209] ;  /* 0x00000000d108783b */ /* 0x002e620000000200 */
[----:B--2---:R-:W-:Y:S08]  /*dc90*/  HMMA.16816.F32 R60, R16, R36, R56 ;  /* 0x00000024103c723c */ /* 0x004ff00000001838 */
        /* <DEDUP_REMOVED lines=147> */
[----:B-----5:R1:W2:Y:S02]  /*e5d0*/  MUFU.TANH R138, R0 ;  /* 0x00000000008a7308 */ /* 0x0202a40000002400 */
        /* <DEDUP_REMOVED lines=102> */
[----:B------:R-:W-:-:S02]  /*ec40*/  SHF.R.S32.HI R2, RZ, 0x1f, R0 ;  /* 0x0000001fff027819 */ /* 0x000fc40000011400 */
[----:B------:R-:W-:-:S03]  /*ec50*/  LOP3.LUT P3, RZ, R149, 0x1, RZ, 0xc0, !PT ;  /* 0x0000000195ff7812 */ /* 0x000fc6000786c0ff */
        /* <DEDUP_REMOVED lines=10> */
[-C--:B------:R-:W-:Y:S02]  /*ed00*/  IADD3 R4, P0, R6, R10.reuse, RZ ;  /* 0x0000000a06047210 */ /* 0x080fe40007f1e0ff */
[----:B------:R-:W-:Y:S01]  /*ed10*/  IADD3.X R7, R11, R9, RZ, P1, !PT ;  /* 0x000000090b077210 */ /* 0x000fe20000ffe4ff */
[----:B------:R-:W-:Y:S01]  /*ed20*/  @!PT LDS RZ, [RZ] ;  /* 0x00000000fffff984 */ /* 0x000fe20000000800 */
[----:B------:R-:W-:Y:S01]  /*ed30*/  @!PT LDS RZ, [RZ] ;  /* 0x00000000fffff984 */ /* 0x000fe20000000800 */
[----:B------:R-:W-:Y:S01]  /*ed40*/  @!PT LDS RZ, [RZ] ;  /* 0x00000000fffff984 */ /* 0x000fe20000000800 */
[----:B------:R1:W-:Y:S01]  /*ed50*/  LDGSTS.E.BYPASS.LTC128B.128 [R218+0x2900], [R8.64], !P3 ;  /* 0x0290000008da7fae */ /* 0x0003e2000d901d48 */
[----:B------:R-:W-:-:S03]  /*ed60*/  IADD3 R2, P1, R4, R10, RZ ;  /* 0x0000000a04027210 */ /* 0x000fc60007f3e0ff */
[--C-:B------:R-:W-:Y:S01]  /*ed70*/  IMAD.X R5, R7, 0x1, R11.reuse, P0 ;  /* 0x0000000107057824 */ /* 0x100fe200000e060b */
[----:B------:R-:W-:Y:S01]  /*ed80*/  IADD3 R10, P0, R2, R10, RZ ;  /* 0x0000000a020a7210 */ /* 0x000fe20007f1e0ff */
[----:B------:R1:W-:Y:S02]  /*ed90*/  LDGSTS.E.BYPASS.LTC128B.128 [R218+0x3100], [R6.64], !P3 ;  /* 0x0310000006da7fae */ /* 0x0003e4000d901d48 */
[----:B------:R-:W-:Y:S02]  /*eda0*/  IMAD.X R3, R5, 0x1, R11, P1 ;  /* 0x0000000105037824 */ /* 0x000fe400008e060b */
[----:B------:R1:W-:Y:S03]  /*edb0*/  LDGSTS.E.BYPASS.LTC128B.128 [R218+0x3900], [R4.64], !P3 ;  /* 0x0390000004da7fae */ /* 0x0003e6000d901d48 */
[----:B------:R-:W-:Y:S01]  /*edc0*/  IADD3.X R11, R3, R11, RZ, P0, !PT ;  /* 0x0000000b030b7210 */ /* 0x000fe200007fe4ff */
[----:B------:R1:W-:Y:S04]  /*edd0*/  LDGSTS.E.BYPASS.LTC128B.128 [R218+0x4100], [R2.64], !P3 ;  /* 0x0410000002da7fae */ /* 0x0003e8000d901d48 */
[----:B------:R1:W-:Y:S02]  /*ede0*/  LDGSTS.E.BYPASS.LTC128B.128 [R218+0x4900], [R10.64], !P3 ;  /* 0x049000000ada7fae */ /* 0x0003e4000d901d48 */
.L_x_1482:
[----:B--234-:R-:W-:Y:S05]  /*edf0*/  BSYNC B0 ;  /* 0x0000000000007941 */ /* 0x01cfea0003800000 */
.L_x_1481:
        /* <DEDUP_REMOVED lines=19> */
[C---:B------:R-:W-:Y:S02]  /*ef30*/  ISETP.GT.AND P3, PT, R4.reuse, 0x9, PT ;  /* 0x000000090400780c */ /* 0x040fe40003f64270 */
[----:B------:R-:W-:Y:S02]  /*ef40*/  FSEL R14, R133, -INF , P0 ;  /* 0xff800000850e7808 */ /* 0x000fe40000000000 */
[C---:B------:R-:W-:Y:S02]  /*ef50*/  ISETP.GT.AND P0, PT, R4.reuse, 0x11, PT ;  /* 0x000000110400780c */ /* 0x040fe40003f04270 */
[C---:B------:R-:W-:Y:S02]  /*ef60*/  ISETP.GT.AND P5, PT, R4.reuse, 0x21, PT ;  /* 0x000000210400780c */ /* 0x040fe40003fa4270 */
[----:B------:R-:W-:-:S02]  /*ef70*/  ISETP.GT.AND P1, PT, R4, 0x1, PT ;  /* 0x000000010400780c */ /* 0x000fc40003f24270 */
[----:B------:R-:W-:Y:S02]  /*ef80*/  ISETP.GT.AND P4, PT, R4, 0x10, PT ;  /* 0x000000100400780c */ /* 0x000fe40003f84270 */
[----:B------:R-:W-:Y:S02]  /*ef90*/  FSEL R32, R121, -INF , P3 ;  /* 0xff80000079207808 */ /* 0x000fe40001800000 */
[----:B------:R-:W-:Y:S02]  /*efa0*/  FSEL R97, R110, -INF , P0 ;  /* 0xff8000006e617808 */ /* 0x000fe40000000000 */
[----:B------:R-:W-:Y:S02]  /*efb0*/  FSEL R139, R82, -INF , P5 ;  /* 0xff800000528b7808 */ /* 0x000fe40002800000 */
[C---:B------:R-:W-:Y:S02]  /*efc0*/  ISETP.GT.AND P2, PT, R4.reuse, 0x8, PT ;  /* 0x000000080400780c */ /* 0x040fe40003f44270 */
[----:B------:R-:W-:-:S02]  /*efd0*/  ISETP.GT.AND P3, PT, R4, 0x20, PT ;  /* 0x000000200400780c */ /* 0x000fc40003f64270 */
[C---:B------:R-:W-:Y:S02]  /*efe0*/  ISETP.GT.AND P0, PT, R4.reuse, 0x28, PT ;  /* 0x000000280400780c */ /* 0x040fe40003f04270 */
[----:B------:R-:W-:Y:S02]  /*eff0*/  ISETP.GT.AND P5, PT, R4, 0x38, PT ;  /* 0x000000380400780c */ /* 0x000fe40003fa4270 */
[----:B------:R-:W-:Y:S02]  /*f000*/  FSEL R24, R132, -INF , P1 ;  /* 0xff80000084187808 */ /* 0x000fe40000800000 */
[----:B------:R-:W-:Y:S02]  /*f010*/  FSEL R96, R112, -INF , P4 ;  /* 0xff80000070607808 */ /* 0x000fe40002000000 */
[----:B------:R-:W-:Y:S02]  /*f020*/  ISETP.GT.AND P1, PT, R4, 0x18, PT ;  /* 0x000000180400780c */ /* 0x000fe40003f24270 */
[----:B------:R-:W-:-:S02]  /*f030*/  FSEL R25, R122, -INF , P2 ;  /* 0xff8000007a197808 */ /* 0x000fc40001000000 */
[----:B------:R-:W-:Y:S02]  /*f040*/  FSEL R130, R130, -INF , P3 ;  /* 0xff80000082827808 */ /* 0x000fe40001800000 */
[----:B------:R-:W-:Y:S02]  /*f050*/  ISETP.GT.AND P4, PT, R4, 0x31, PT ;  /* 0x000000310400780c */ /* 0x000fe40003f84270 */
[----:B------:R-:W-:Y:S02]  /*f060*/  FSEL R140, R79, -INF , P0 ;  /* 0xff8000004f8c7808 */ /* 0x000fe40000000000 */
[----:B------:R-:W-:Y:S01]  /*f070*/  FSEL R149, R57, -INF , P5 ;  /* 0xff80000039957808 */ /* 0x000fe20002800000 */
[----:B-----5:R-:W-:Y:S01]  /*f080*/  IMAD.IADD R6, R0, 0x1, R6 ;  /* 0x0000000100067824 */ /* 0x020fe200078e0206 */
[C---:B------:R-:W-:Y:S02]  /*f090*/  ISETP.GT.AND P2, PT, R4.reuse, 0x19, PT ;  /* 0x000000190400780c */ /* 0x040fe40003f44270 */
[----:B------:R-:W-:-:S02]  /*f0a0*/  ISETP.GT.AND P0, PT, R4, 0x39, PT ;  /* 0x000000390400780c */ /* 0x000fc40003f04270 */
[C---:B------:R-:W-:Y:S02]  /*f0b0*/  ISETP.GT.AND P3, PT, R4.reuse, 0x41, PT ;  /* 0x000000410400780c */ /* 0x040fe40003f64270 */
[----:B------:R-:W-:Y:S02]  /*f0c0*/  ISETP.GT.AND P5, PT, R4, 0x49, PT ;  /* 0x000000490400780c */ /* 0x000fe40003fa4270 */
[----:B------:R-:W-:Y:S02]  /*f0d0*/  IMNMX R3, R5, R3, PT ;  /* 0x0000000305037217 */ /* 0x000fe40003800200 */
[----:B------:R-:W-:Y:S02]  /*f0e0*/  FSEL R98, R88, -INF , P1 ;  /* 0xff80000058627808 */ /* 0x000fe40000800000 */
[----:B------:R-:W-:Y:S02]  /*f0f0*/  FSEL R148, R70, -INF , P4 ;  /* 0xff80000046947808 */ /* 0x000fe40002000000 */
[----:B------:R-:W-:-:S02]  /*f100*/  ISETP.GT.AND P1, PT, R4, 0x29, PT ;  /* 0x000000290400780c */ /* 0x000fc40003f24270 */
[----:B------:R-:W-:Y:S02]  /*f110*/  FSEL R100, R86, -INF , P2 ;  /* 0xff80000056647808 */ /* 0x000fe40001000000 */
[----:B------:R-:W-:Y:S02]  /*f120*/  ISETP.GT.AND P4, PT, R4, 0x48, PT ;  /* 0x000000480400780c */ /* 0x000fe40003f84270 */
[----:B------:R-:W-:Y:S02]  /*f130*/  FSEL R182, R56, -INF , P0 ;  /* 0xff80000038b67808 */ /* 0x000fe40000000000 */
[----:B------:R-:W-:Y:S02]  /*f140*/  FSEL R190, R26, -INF , P3 ;  /* 0xff8000001abe7808 */ /* 0x000fe40001800000 */
[----:B------:R-:W-:Y:S02]  /*f150*/  FSEL R227, R12, -INF , P5 ;  /* 0xff8000000ce37808 */ /* 0x000fe40002800000 */
[----:B------:R-:W-:-:S02]  /*f160*/  ISETP.GT.AND P2, PT, R4, 0x30, PT ;  /* 0x000000300400780c */ /* 0x000fc40003f44270 */
[C---:B------:R-:W-:Y:S02]  /*f170*/  ISETP.GT.AND P0, PT, R3.reuse, RZ, PT ;  /* 0x000000ff0300720c */ /* 0x040fe40003f04270 */
[C---:B------:R-:W-:Y:S02]  /*f180*/  ISETP.GT.AND P3, PT, R3.reuse, 0x8, PT ;  /* 0x000000080300780c */ /* 0x040fe40003f64270 */
[----:B------:R-:W-:Y:S02]  /*f190*/  ISETP.GT.AND P5, PT, R3, 0x10, PT ;  /* 0x000000100300780c */ /* 0x000fe40003fa4270 */
[----:B------:R-:W-:Y:S02]  /*f1a0*/  IMNMX R2, R5, R6, PT ;  /* 0x0000000605027217 */ /* 0x000fe40003800200 */
[----:B------:R-:W-:Y:S02]  /*f1b0*/  FSEL R141, R76, -INF , P1 ;  /* 0xff8000004c8d7808 */ /* 0x000fe40000800000 */
[----:B------:R-:W-:-:S02]  /*f1c0*/  FSEL R194, R13, -INF , P4 ;  /* 0xff8000000dc27808 */ /* 0x000fc40002000000 */
[----:B------:R-:W-:Y:S02]  /*f1d0*/  ISETP.GT.AND P1, PT, R4, 0x40, PT ;  /* 0x000000400400780c */ /* 0x000fe40003f24270 */
[----:B------:R-:W-:Y:S02]  /*f1e0*/  FSEL R142, R71, -INF , P2 ;  /* 0xff800000478e7808 */ /* 0x000fe40001000000 */
[----:B------:R-:W-:Y:S02]  /*f1f0*/  ISETP.GT.AND P4, PT, R3, 0x9, PT ;  /* 0x000000090300780c */ /* 0x000fe40003f84270 */
[----:B------:R-:W-:Y:S02]  /*f200*/  FSEL R26, R143, -INF , P0 ;  /* 0xff8000008f1a7808 */ /* 0x000fe40000000000 */
[----:B------:R-:W-:Y:S02]  /*f210*/  FSEL R33, R125, -INF , P3 ;  /* 0xff8000007d217808 */ /* 0x000fe40001800000 */
[----:B------:R-:W-:-:S02]  /*f220*/  FSEL R99, R116, -INF , P5 ;  /* 0xff80000074637808 */ /* 0x000fc40002800000 */
[----:B------:R-:W-:Y:S02]  /*f230*/  ISETP.GT.AND P2, PT, R3, 0x1, PT ;  /* 0x000000010300780c */ /* 0x000fe40003f44270 */
[C---:B------:R-:W-:Y:S02]  /*f240*/  ISETP.GT.AND P0, PT, R2.reuse, RZ, PT ;  /* 0x000000ff0200720c */ /* 0x040fe40003f04270 */
[C---:B------:R-:W-:Y:S02]  /*f250*/  ISETP.GT.AND P3, PT, R2.reuse, 0x1, PT ;  /* 0x000000010200780c */ /* 0x040fe40003f64270 */
[----:B------:R-:W-:Y:S01]  /*f260*/  ISETP.GT.AND P5, PT, R2, 0x9, PT ;  /* 0x000000090200780c */ /* 0x000fe20003fa4270 */
[----:B------:R-:W-:Y:S01]  /*f270*/  IMAD.IADD R0, R0, 0x1, R7 ;  /* 0x0000000100007824 */ /* 0x000fe200078e0207 */
[----:B------:R-:W-:Y:S02]  /*f280*/  FSEL R183, R27, -INF , P1 ;  /* 0xff8000001bb77808 */ /* 0x000fe40000800000 */
[----:B------:R-:W-:-:S02]  /*f290*/  FSEL R37, R124, -INF , P4 ;  /* 0xff8000007c257808 */ /* 0x000fc40002000000 */
[----:B------:R-:W-:Y:S02]  /*f2a0*/  FSEL R27, R135, -INF , P2 ;  /* 0xff800000871b7808 */ /* 0x000fe40001000000 */
[----:B------:R-:W-:Y:S02]  /*f2b0*/  ISETP.GT.AND P4, PT, R2, 0x8, PT ;  /* 0x000000080200780c */ /* 0x000fe40003f84270 */
[----:B------:R-:W-:Y:S02]  /*f2c0*/  FSEL R12, R134, -INF , P0 ;  /* 0xff800000860c7808 */ /* 0x000fe40000000000 */
[----:B------:R-:W-:Y:S02]  /*f2d0*/  FSEL R13, R129, -INF , P3 ;  /* 0xff800000810d7808 */ /* 0x000fe40001800000 */
[----:B------:R-:W-:Y:S02]  /*f2e0*/  FSEL R18, R119, -INF , P5 ;  /* 0xff80000077127808 */ /* 0x000fe40002800000 */
[----:B------:R-:W-:-:S02]  /*f2f0*/  FMNMX.FTZ R4, R14, R24, !PT ;  /* 0x000000180e047209 */ /* 0x000fc40007810000 */
[----:B------:R-:W-:Y:S02]  /*f300*/  ISETP.GT.AND P1, PT, R3, 0x11, PT ;  /* 0x000000110300780c */ /* 0x000fe40003f24270 */
[C---:B------:R-:W-:Y:S02]  /*f310*/  ISETP.GT.AND P2, PT, R2.reuse, 0x10, PT ;  /* 0x000000100200780c */ /* 0x040fe40003f44270 */
[C---:B------:R-:W-:Y:S02]  /*f320*/  ISETP.GT.AND P0, PT, R2.reuse, 0x18, PT ;  /* 0x000000180200780c */ /* 0x040fe40003f04270 */
[----:B------:R-:W-:Y:S02]  /*f330*/  ISETP.GT.AND P5, PT, R2, 0x20, PT ;  /* 0x000000200200780c */ /* 0x000fe40003fa4270 */
[----:B------:R-:W-:Y:S02]  /*f340*/  IMNMX R0, R5, R0, PT ;  /* 0x0000000005007217 */ /* 0x000fe40003800200 */
[----:B------:R-:W-:-:S02]  /*f350*/  FSEL R17, R123, -INF , P4 ;  /* 0xff8000007b117808 */ /* 0x000fc40002000000 */
[----:B------:R-:W-:Y:S02]  /*f360*/  FMNMX.FTZ R5, R12, R13, !PT ;  /* 0x0000000d0c057209 */ /* 0x000fe40007810000 */
[----:B------:R-:W-:Y:S02]  /*f370*/  FMNMX.FTZ R4, R25, R4, !PT ;  /* 0x0000000419047209 */ /* 0x000fe40007810000 */
        /* <DEDUP_REMOVED lines=8> */
[C---:B------:R-:W-:Y:S02]  /*f400*/  ISETP.GT.AND P0, PT, R2.reuse, 0x29, PT ;  /* 0x000000290200780c */ /* 0x040fe40003f04270 */
[----:B------:R-:W-:-:S02]  /*f410*/  ISETP.GT.AND P5, PT, R2, 0x38, PT ;  /* 0x000000380200780c */ /* 0x000fc40003fa4270 */
        /* <DEDUP_REMOVED lines=8> */
[C---:B------:R-:W-:Y:S02]  /*f4a0*/  ISETP.GT.AND P1, PT, R2.reuse, 0x30, PT ;  /* 0x000000300200780c */ /* 0x040fe40003f24270 */
        /* <DEDUP_REMOVED lines=22> */
[----:B------:R-:W-:Y:S02]  /*f610*/  FSEL R150, R69, -INF , P1 ;  /* 0xff80000045967808 */ /* 0x000fe40000800000 */
[----:B------:R-:W-:Y:S02]  /*f620*/  FMNMX.FTZ R2, R134, R2, !PT ;  /* 0x0000000286027209 */ /* 0x000fe40007810000 */
[----:B------:R-:W-:Y:S02]  /*f630*/  FMNMX.FTZ R4, R142, R4, !PT ;  /* 0x000000048e047209 */ /* 0x000fe40007810000 */
[----:B------:R-:W-:Y:S02]  /*f640*/  FSEL R219, R20, -INF , P0 ;  /* 0xff80000014db7808 */ /* 0x000fe40000000000 */
[----:B------:R-:W-:-:S02]  /*f650*/  FSEL R152, R68, -INF , P6 ;  /* 0xff80000044987808 */ /* 0x000fc40003000000 */
[C---:B------:R-:W-:Y:S02]  /*f660*/  ISETP.GT.AND P1, PT, R0.reuse, RZ, PT ;  /* 0x000000ff0000720c */ /* 0x040fe40003f24270 */
[----:B------:R-:W-:Y:S02]  /*f670*/  ISETP.GT.AND P0, PT, R0, 0x1, PT ;  /* 0x000000010000780c */ /* 0x000fe40003f04270 */
[----:B------:R-:W-:Y:S02]  /*f680*/  FMNMX.FTZ R2, R150, R2, !PT ;  /* 0x0000000296027209 */ /* 0x000fe40007810000 */
[----:B------:R-:W-:Y:S02]  /*f690*/  FMNMX.FTZ R4, R148, R4, !PT ;  /* 0x0000000494047209 */ /* 0x000fe40007810000 */
[----:B------:R-:W-:Y:S02]  /*f6a0*/  FSEL R226, R16, -INF , P3 ;  /* 0xff80000010e27808 */ /* 0x000fe40001800000 */
[----:B------:R-:W-:-:S02]  /*f6b0*/  ISETP.GT.AND P3, PT, R0, 0x8, PT ;  /* 0x000000080000780c */ /* 0x000fc40003f64270 */
[----:B------:R-:W-:Y:S02]  /*f6c0*/  FSEL R10, R144, -INF , P1 ;  /* 0xff800000900a7808 */ /* 0x000fe40000800000 */
[----:B------:R-:W-:Y:S02]  /*f6d0*/  FSEL R9, R145, -INF , P0 ;  /* 0xff80000091097808 */ /* 0x000fe40000000000 */
[----:B------:R-:W-:Y:S02]  /*f6e0*/  FMNMX.FTZ R2, R152, R2, !PT ;  /* 0x0000000298027209 */ /* 0x000fe40007810000 */
[----:B------:R-:W-:Y:S02]  /*f6f0*/  FMNMX.FTZ R4, R149, R4, !PT ;  /* 0x0000000495047209 */ /* 0x000fe40007810000 */
[----:B------:R-:W-:Y:S02]  /*f700*/  FSEL R154, R40, -INF , P4 ;  /* 0xff800000289a7808 */ /* 0x000fe40002000000 */
[----:B------:R-:W-:Y:S01]  /*f710*/  ISETP.GT.AND P4, PT, R0, 0x9, PT ;  /* 0x000000090000780c */ /* 0x000fe20003f84270 */
[----:B------:R-:W-:Y:S01]  /*f720*/  LDSM.16.MT88.4 R40, [R204] ;  /* 0x00000000cc28783b */ /* 0x000fe20000004200 */
[----:B------:R-:W-:-:S02]  /*f730*/  FSEL R11, R127, -INF , P3 ;  /* 0xff8000007f0b7808 */ /* 0x000fc40001800000 */
[----:B------:R-:W-:Y:S02]  /*f740*/  FMNMX.FTZ R5, R10, R9, !PT ;  /* 0x000000090a057209 */ /* 0x000fe40007810000 */
[----:B------:R-:W-:Y:S02]  /*f750*/  FMNMX.FTZ R2, R153, R2, !PT ;  /* 0x0000000299027209 */ /* 0x000fe40007810000 */
[----:B------:R-:W-:Y:S02]  /*f760*/  FMNMX.FTZ R4, R182, R4, !PT ;  /* 0x00000004b6047209 */ /* 0x000fe40007810000 */
[----:B------:R-:W-:Y:S02]  /*f770*/  FSEL R222, R19, -INF , P2 ;  /* 0xff80000013de7808 */ /* 0x000fe40001000000 */
[----:B------:R-:W-:Y:S02]  /*f780*/  FSEL R228, R15, -INF , P5 ;  /* 0xff8000000fe47808 */ /* 0x000fe40002800000 */
        /* <DEDUP_REMOVED lines=21> */
[----:B------:R-:W-:Y:S01]  /*f8e0*/  FSEL R69, R90, -INF , P4 ;  /* 0xff8000005a457808 */ /* 0x000fe20002000000 */
[----:B------:R-:W1:Y:S01]  /*f8f0*/  SHFL.BFLY PT, R7, R4, 0x2, 0x1f ;  /* 0x0c401f0004077f89 */ /* 0x000e6200000e0000 */
[----:B------:R-:W-:Y:S02]  /*f900*/  FMNMX.FTZ R5, R35, R5, !PT ;  /* 0x0000000523057209 */ /* 0x000fe40007810000 */
[----:B------:R-:W-:Y:S02]  /*f910*/  FMNMX.FTZ R2, R228, R2, !PT ;  /* 0x00000002e4027209 */ /* 0x000fe40007810000 */
[----:B------:R-:W-:-:S02]  /*f920*/  ISETP.GT.AND P2, PT, R0, 0x21, PT ;  /* 0x000000210000780c */ /* 0x000fc40003f44270 */
[----:B------:R-:W-:Y:S01]  /*f930*/  FSEL R109, R109, -INF , P3 ;  /* 0xff8000006d6d7808 */ /* 0x000fe20001800000 */
[----:B------:R-:W2:Y:S01]  /*f940*/  SHFL.BFLY PT, R8, R2, 0x2, 0x1f ;  /* 0x0c401f0002087f89 */ /* 0x000ea200000e0000 */
        /* <DEDUP_REMOVED lines=14> */
[----:B------:R-:W-:Y:S02]  /*fa30*/  FMNMX.FTZ R6, R26, R27, !PT ;  /* 0x0000001b1a067209 */ /* 0x000fe40007810000 */
[----:B------:R-:W-:Y:S02]  /*fa40*/  FSEL R146, R72, -INF , P3 ;  /* 0xff80000048927808 */ /* 0x000fe40001800000 */
[----:B------:R-:W-:-:S02]  /*fa50*/  FMNMX.FTZ R5, R144, R5, !PT ;  /* 0x0000000590057209 */ /* 0x000fc40007810000 */
[----:B-1----:R-:W-:Y:S02]  /*fa60*/  FMNMX.FTZ R7, R4, R7, !PT ;  /* 0x0000000704077209 */ /* 0x002fe40007810000 */
[----:B------:R-:W-:Y:S02]  /*fa70*/  FSEL R145, R49, -INF , P2 ;  /* 0xff80000031917808 */ /* 0x000fe40001000000 */
[----:B------:R-:W-:Y:S02]  /*fa80*/  FMNMX.FTZ R4, R33, R6, !PT ;  /* 0x0000000621047209 */ /* 0x000fe40007810000 */
[C---:B------:R-:W-:Y:S02]  /*fa90*/  ISETP.GT.AND P1, PT, R0.reuse, 0x39, PT ;  /* 0x000000390000780c */ /* 0x040fe40003f24270 */
[C---:B------:R-:W-:Y:S02]  /*faa0*/  ISETP.GT.AND P0, PT, R0.reuse, 0x40, PT ;  /* 0x000000400000780c */ /* 0x040fe40003f04270 */
[----:B------:R-:W-:-:S02]  /*fab0*/  ISETP.GT.AND P4, PT, R0, 0x41, PT ;  /* 0x000000410000780c */ /* 0x000fc40003f84270 */
[C---:B------:R-:W-:Y:S02]  /*fac0*/  ISETP.GT.AND P3, PT, R0.reuse, 0x48, PT ;  /* 0x000000480000780c */ /* 0x040fe40003f64270 */
[----:B------:R-:W-:Y:S02]  /*fad0*/  ISETP.GT.AND P2, PT, R0, 0x49, PT ;  /* 0x000000490000780c */ /* 0x000fe40003f44270 */
[----:B------:R-:W-:Y:S02]  /*fae0*/  FMNMX.FTZ R0, R146, R5, !PT ;  /* 0x0000000592007209 */ /* 0x000fe40007810000 */
[----:B--2---:R-:W-:Y:S02]  /*faf0*/  FMNMX.FTZ R5, R2, R8, !PT ;  /* 0x0000000802057209 */ /* 0x004fe40007810000 */
[----:B------:R-:W-:Y:S02]  /*fb00*/  FMNMX.FTZ R2, R37, R4, !PT ;  /* 0x0000000425027209 */ /* 0x000fe40007810000 */
[----:B------:R-:W-:-:S02]  /*fb10*/  ISETP.GT.AND P6, PT, R3, 0x18, PT ;  /* 0x000000180300780c */ /* 0x000fc40003fc4270 */
[----:B------:R-:W-:Y:S02]  /*fb20*/  FMNMX.FTZ R2, R99, R2, !PT ;  /* 0x0000000263027209 */ /* 0x000fe40007810000 */
[----:B------:R-:W-:Y:S02]  /*fb30*/  FSEL R147, R48, -INF , P1 ;  /* 0xff80000030937808 */ /* 0x000fe40000800000 */
[----:B------:R-:W-:Y:S02]  /*fb40*/  FMNMX.FTZ R0, R145, R0, !PT ;  /* 0x0000000091007209 */ /* 0x000fe40007810000 */
[----:B------:R-:W-:Y:S02]  /*fb50*/  FSEL R74, R120, -INF , P6 ;  /* 0xff800000784a7808 */ /* 0x000fe40003000000 */
[----:B------:R-:W-:Y:S02]  /*fb60*/  ISETP.GT.AND P1, PT, R3, 0x19, PT ;  /* 0x000000190300780c */ /* 0x000fe40003f24270 */
[----:B------:R-:W-:-:S02]  /*fb70*/  FMNMX.FTZ R2, R110, R2, !PT ;  /* 0x000000026e027209 */ /* 0x000fc40007810000 */
[----:B------:R-:W-:Y:S02]  /*fb80*/  FSEL R188, R28, -INF , P0 ;  /* 0xff8000001cbc7808 */ /* 0x000fe40000000000 */
[----:B------:R-:W-:Y:S02]  /*fb90*/  FMNMX.FTZ R0, R147, R0, !PT ;  /* 0x0000000093007209 */ /* 0x000fe40007810000 */
[----:B------:R-:W-:Y:S02]  /*fba0*/  ISETP.GT.AND P0, PT, R3, 0x20, PT ;  /* 0x000000200300780c */ /* 0x000fe40003f04270 */
[----:B------:R-:W-:Y:S02]  /*fbb0*/  FSEL R68, R126, -INF , P1 ;  /* 0xff8000007e447808 */ /* 0x000fe40000800000 */
[----:B------:R-:W-:Y:S02]  /*fbc0*/  FMNMX.FTZ R2, R74, R2, !PT ;  /* 0x000000024a027209 */ /* 0x000fe40007810000 */
[----:B------:R-:W-:-:S02]  /*fbd0*/  FSEL R189, R23, -INF , P4 ;  /* 0xff80000017bd7808 */ /* 0x000fc40002000000 */
[----:B------:R-:W-:Y:S02]  /*fbe0*/  FMNMX.FTZ R0, R188, R0, !PT ;  /* 0x00000000bc007209 */ /* 0x000fe40007810000 */
[----:B------:R-:W-:Y:S02]  /*fbf0*/  ISETP.GT.AND P1, PT, R3, 0x21, PT ;  /* 0x000000210300780c */ /* 0x000fe40003f24270 */
[----:B------:R-:W-:Y:S02]  /*fc00*/  FSEL R131, R131, -INF , P0 ;  /* 0xff80000083837808 */ /* 0x000fe40000000000 */
[----:B------:R-:W-:Y:S02]  /*fc10*/  FMNMX.FTZ R2, R68, R2, !PT ;  /* 0x0000000244027209 */ /* 0x000fe40007810000 */
[----:B------:R-:W-:Y:S02]  /*fc20*/  FSEL R192, R21, -INF , P3 ;  /* 0xff80000015c07808 */ /* 0x000fe40001800000 */
[----:B------:R-:W-:-:S02]  /*fc30*/  FMNMX.FTZ R0, R189, R0, !PT ;  /* 0x00000000bd007209 */ /* 0x000fc40007810000 */
[----:B------:R-:W-:Y:S02]  /*fc40*/  ISETP.GT.AND P0, PT, R3, 0x28, PT ;  /* 0x000000280300780c */ /* 0x000fe40003f04270 */
[----:B------:R-:W-:Y:S02]  /*fc50*/  FSEL R136, R136, -INF , P1 ;  /* 0xff80000088887808 */ /* 0x000fe40000800000 */
[----:B------:R-:W-:Y:S02]  /*fc60*/  FMNMX.FTZ R2, R131, R2, !PT ;  /* 0x0000000283027209 */ /* 0x000fe40007810000 */
[----:B------:R-:W-:Y:S02]  /*fc70*/  FSEL R195, R22, -INF , P2 ;  /* 0xff80000016c37808 */ /* 0x000fe40001000000 */
[----:B------:R-:W-:Y:S01]  /*fc80*/  FMNMX.FTZ R0, R192, R0, !PT ;  /* 0x00000000c0007209 */ /* 0x000fe20007810000 */
[----:B------:R-:W-:Y:S01]  /*fc90*/  SHFL.BFLY PT, R6, R7, 0x1, 0x1f ;  /* 0x0c201f0007067f89 */ /* 0x000fe200000e0000 */
[----:B------:R-:W-:-:S02]  /*fca0*/  ISETP.GT.AND P2, PT, R3, 0x29, PT ;  /* 0x000000290300780c */ /* 0x000fc40003f44270 */
[----:B------:R-:W-:Y:S01]  /*fcb0*/  FSEL R137, R137, -INF , P0 ;  /* 0xff80000089897808 */ /* 0x000fe20000000000 */
[----:B------:R-:W-:Y:S01]  /*fcc0*/  SHFL.BFLY PT, R8, R5, 0x1, 0x1f ;  /* 0x0c201f0005087f89 */ /* 0x000fe200000e0000 */
[----:B------:R-:W-:Y:S02]  /*fcd0*/  FMNMX.FTZ R2, R136, R2, !PT ;  /* 0x0000000288027209 */ /* 0x000fe40007810000 */
[----:B------:R-:W-:Y:S01]  /*fce0*/  FMNMX.FTZ R0, R195, R0, !PT ;  /* 0x00000000c3007209 */ /* 0x000fe20007810000 */
[----:B------:R-:W-:Y:S01]  /*fcf0*/  LDSM.16.MT88.4 R20, [R205] ;  /* 0x00000000cd14783b */ /* 0x000fe20000004200 */
        /* <DEDUP_REMOVED lines=229> */
[----:B------:R-:W-:Y:S01]  /*10b50*/  ISETP.NE.AND P5, PT, R252, 0x1, PT ;  /* 0x00000001fc00780c */ /* 0x000fe20003fa5270 */
[----:B------:R-:W-:Y:S06]  /*10b60*/  LDSM.16.MT88.4 R116, [R205+0x2000] ;  /* 0x00200000cd74783b */ /* 0x000fec0000004200 */
        /* <DEDUP_REMOVED lines=177> */
[----:B------:R1:W-:Y:S04]  /*11680*/  STL [R1], R13 ;  /* 0x0000000d01007387 */ /* 0x0003e80000100800 */
        /* <DEDUP_REMOVED lines=35> */
[----:B------:R-:W-:Y:S01]  /*118c0*/  @P5 IMAD.HI.U32 R0, R0, c[0x0][0x2c8], RZ ;  /* 0x0000b20000005a27 */ /* 0x000fe200078e00ff */
[----:B------:R-:W-:-:S03]  /*118d0*/  MOV R216, R217 ;  /* 0x000000d900d87202 */ /* 0x000fc60000000f00 */
[----:B------:R-:W-:Y:S01]  /*118e0*/  IMAD.MOV.U32 R86, RZ, RZ, R70 ;  /* 0x000000ffff567224 */ /* 0x000fe200078e0046 */
[----:B------:R-:W-:-:S05]  /*118f0*/  @P5 SHF.R.U32.HI R0, RZ, c[0x0][0x2cc], R0 ;  /* 0x0000b300ff005a19 */ /* 0x000fca0000011600 */
[----:B------:R1:W-:Y:S02]  /*11900*/  @P5 STL [R1+0x4], R0 ;  /* 0x0000040001005387 */ /* 0x0003e40000100800 */
.L_x_1484:
[----:B--2---:R-:W2:Y:S01]  /*11910*/  LDL R217, [R1+0x20] ;  /* 0x0000200001d97983 */ /* 0x004ea20000100800 */
[----:B------:R-:W-:Y:S04]  /*11920*/  DEPBAR.LE SB0, 0x0 ;  /* 0x000080000000791a */ /* 0x000fe80000000000 */
[----:B------:R-:W3:Y:S01]  /*11930*/  LDL R2, [R1+0x38] ;  /* 0x0000380001027983 */ /* 0x000ee20000100800 */
[----:B------:R-:W-:Y:S01]  /*11940*/  WARPSYNC 0xffffffff ;  /* 0xffffffff00007948 */ /* 0x000fe20003800000 */
[----:B------:R-:W-:Y:S02]  /*11950*/  MOV R226, c[0x0][0x2c4] ;  /* 0x0000b10000e27a02 */ /* 0x000fe40000000f00 */
[----:B------:R-:W3:Y:S06]  /*11960*/  LDL.64 R172, [R1+0x28] ;  /* 0x0000280001ac7983 */ /* 0x000eec0000100a00 */
[----:B------:R-:W3:Y:S04]  /*11970*/  LDL R220, [R1+0x24] ;  /* 0x0000240001dc7983 */ /* 0x000ee80000100800 */
        /* <DEDUP_REMOVED lines=12> */
[----:B------:R-:W4:Y:S04]  /*11a40*/  LDL R224, [R1+0x60] ;  /* 0x0000600001e07983 */ /* 0x000f280000100800 */
[----:B------:R-:W4:Y:S04]  /*11a50*/  LDL R225, [R1+0x44] ;  /* 0x0000440001e17983 */ /* 0x000f280000100800 */
        /* <DEDUP_REMOVED lines=22> */
[-C--:B------:R-:W-:Y:S01]  /*11bc0*/  HMMA.16816.F32 R76, R76, R154.reuse, RZ ;  /* 0x0000009a4c4c723c */ /* 0x080fe200000018ff */
[----:B--2---:R-:W-:Y:S07]  /*11bd0*/  ISETP.GT.AND P0, PT, R217, R216, PT ;  /* 0x000000d8d900720c */ /* 0x004fee0003f04270 */
[----:B------:R-:W-:Y:S01]  /*11be0*/  HMMA.16816.F32 R80, R80, R154, RZ ;  /* 0x0000009a5050723c */ /* 0x000fe200000018ff */
[----:B------:R-:W1:Y:S07]  /*11bf0*/  LDSM.16.M88.4 R152, [R214] ;  /* 0x00000000d698783b */ /* 0x000e6e0000000200 */
[-C--:B------:R-:W-:Y:S01]  /*11c00*/  HMMA.16816.F32 R4, R156, R160.reuse, R4 ;  /* 0x000000a09c04723c */ /* 0x080fe20000001804 */
[----:B------:R-:W-:Y:S04]  /*11c10*/  @!P0 MOV R174, c[0x0][0x208] ;  /* 0x0000820000ae8a02 */ /* 0x000fe80000000f00 */
[----:B------:R-:W-:Y:S01]  /*11c20*/  @!P0 SHF.R.S32.HI R0, RZ, 0x1f, R216 ;  /* 0x0000001fff008819 */ /* 0x000fe200000114d8 */
[----:B---3--:R-:W-:Y:S01]  /*11c30*/  @!P0 IMAD.MOV.U32 R173, RZ, RZ, R2 ;  /* 0x000000ffffad8224 */ /* 0x008fe200078e0002 */
[----:B------:R-:W-:Y:S01]  /*11c40*/  LOP3.LUT P3, RZ, R220, 0x1, RZ, 0xc0, !PT ;  /* 0x00000001dcff7812 */ /* 0x000fe2000786c0ff */
[C---:B------:R-:W-:Y:S04]  /*11c50*/  HMMA.16816.F32 R8, R164.reuse, R160, R8 ;  /* 0x000000a0a408723c */ /* 0x040fe80000001808 */
[----:B------:R-:W-:Y:S02]  /*11c60*/  @!P0 IMAD R0, R0, c[0x0][0x208], RZ ;  /* 0x0000820000008a24 */ /* 0x000fe400078e02ff */
[----:B------:R-:W-:Y:S02]  /*11c70*/  @!P0 IMAD.SHL.U32 R2, R174, 0x20, RZ ;  /* 0x00000020ae028824 */ /* 0x000fe400078e00ff */
[-C--:B------:R-:W-:Y:S04]  /*11c80*/  HMMA.16816.F32 R12, R164, R162.reuse, R12 ;  /* 0x000000a2a40c723c */ /* 0x080fe8000000180c */
[C---:B------:R-:W-:Y:S04]  /*11c90*/  @!P0 IMAD.WIDE.U32 R160, R216.reuse, c[0x0][0x208], RZ ;  /* 0x00008200d8a08a25 */ /* 0x040fe800078e00ff */
[C---:B------:R-:W-:Y:S04]  /*11ca0*/  HMMA.16816.F32 R16, R156.reuse, R162, R16 ;  /* 0x000000a29c10723c */ /* 0x040fe80000001810 */
[----:B------:R-:W-:Y:S02]  /*11cb0*/  @!P0 IMAD R0, R216, c[0x0][0x20c], R0 ;  /* 0x00008300d8008a24 */ /* 0x000fe400078e0200 */
[----:B------:R-:W-:Y:S02]  /*11cc0*/  @!P0 IMAD.WIDE.U32 R172, R160, 0x50, R172 ;  /* 0x00000050a0ac8825 */ /* 0x000fe400078e00ac */
[-C--:B------:R-:W-:Y:S04]  /*11cd0*/  HMMA.16816.F32 R20, R156, R168.reuse, R20 ;  /* 0x000000a89c14723c */ /* 0x080fe80000001814 */
[----:B------:R-:W-:Y:S02]  /*11ce0*/  @!P0 IADD3 R0, R161, R0, RZ ;  /* 0x00000000a1008210 */ /* 0x000fe40007ffe0ff */
[----:B------:R-:W2:Y:S02]  /*11cf0*/  LDSM.16.M88.4 R160, [R213] ;  /* 0x00000000d5a0783b */ /* 0x000ea40000000200 */
[C---:B------:R-:W-:Y:S04]  /*11d00*/  HMMA.16816.F32 R24, R164.reuse, R168, R24 ;  /* 0x000000a8a418723c */ /* 0x040fe80000001818 */
[----:B------:R-:W-:Y:S03]  /*11d10*/  @!P0 IMAD R0, R0, 0x50, RZ ;  /* 0x0000005000008824 */ /* 0x000fe600078e02ff */
[----:B------:R-:W-:Y:S01]  /*11d20*/  @!P0 LEA R168, P1, R172, c[0x0][0x1f8], 0x1 ;  /* 0x00007e00aca88a11 */ /* 0x000fe200078208ff */
[----:B------:R-:W-:Y:S01]  /*11d30*/  @!P0 IMAD.IADD R87, R173, 0x1, R0 ;  /* 0x00000001ad578824 */ /* 0x000fe200078e0200 */
[----:B------:R-:W-:Y:S01]  /*11d40*/  @!P0 MOV R169, 0x5 ;  /* 0x0000000500a98802 */ /* 0x000fe20000000f00 */
[-C--:B------:R-:W-:Y:S03]  /*11d50*/  HMMA.16816.F32 R28, R164, R170.reuse, R28 ;  /* 0x000000aaa41c723c */ /* 0x080fe6000000181c */
[----:B------:R-:W-:Y:S02]  /*11d60*/  @!P0 SHF.L.U64.HI R0, R174, R169, c[0x0][0x20c] ;  /* 0x00008300ae008619 */ /* 0x000fe400000102a9 */
[----:B------:R-:W-:Y:S02]  /*11d70*/  @!P0 LEA.HI.X R169, R172, c[0x0][0x1fc], R87, 0x1, P1 ;  /* 0x00007f00aca98a11 */ /* 0x000fe400008f0c57 */
[----:B------:R-:W3:Y:S01]  /*11d80*/  LDSM.16.M88.4 R172, [R212] ;  /* 0x00000000d4ac783b */ /* 0x000ee20000000200 */
[C---:B------:R-:W-:Y:S04]  /*11d90*/  HMMA.16816.F32 R32, R156.reuse, R170, R32 ;  /* 0x000000aa9c20723c */ /* 0x040fe80000001820 */
[----:B------:R-:W-:Y:S03]  /*11da0*/  @!P0 IADD3 R180, P2, R168, R2, RZ ;  /* 0x00000002a8b48210 */ /* 0x000fe60007f5e0ff */
[----:B------:R-:W-:Y:S01]  /*11db0*/  @!PT LDS RZ, [RZ] ;  /* 0x00000000fffff984 */ /* 0x000fe20000000800 */
[----:B------:R-:W-:Y:S01]  /*11dc0*/  @!PT LDS RZ, [RZ] ;  /* 0x00000000fffff984 */ /* 0x000fe20000000800 */
[----:B------:R-:W-:Y:S01]  /*11dd0*/  @!PT LDS RZ, [RZ] ;  /* 0x00000000fffff984 */ /* 0x000fe20000000800 */
[----:B------:R5:W-:Y:S01]  /*11de0*/  @!P0 LDGSTS.E.BYPASS.LTC128B.128 [R218+0x100], [R168.64], !P3 ;  /* 0x00100000a8da8fae */ /* 0x000be2000d901d48 */
[----:B------:R-:W-:Y:S01]  /*11df0*/  @!P0 IADD3.X R181, R169, R0, RZ, P2, !PT ;  /* 0x00000000a9b58210 */ /* 0x000fe200017fe4ff */
[-C--:B-1----:R-:W-:Y:S03]  /*11e00*/  HMMA.16816.F32 R36, R156, R152.reuse, R36 ;  /* 0x000000989c24723c */ /* 0x082fe60000001824 */
[-C--:B------:R-:W-:Y:S03]  /*11e10*/  @!P0 IADD3 R178, P1, R180, R2.reuse, RZ ;  /* 0x00000002b4b28210 */ /* 0x080fe60007f3e0ff */
[----:B------:R1:W-:Y:S01]  /*11e20*/  @!P0 LDGSTS.E.BYPASS.LTC128B.128 [R218+0x900], [R180.64], !P3 ;  /* 0x00900000b4da8fae */ /* 0x0003e2000d901d48 */
[----:B------:R-:W-:Y:S01]  /*11e30*/  @!P0 IADD3 R176, P2, R178, R2, RZ ;  /* 0x00000002b2b08210 */ /* 0x000fe20007f5e0ff */
[--C-:B------:R-:W-:Y:S01]  /*11e40*/  @!P0 IMAD.X R179, R181, 0x1, R0.reuse, P1 ;  /* 0x00000001b5b38824 */ /* 0x100fe200008e0600 */
[C---:B------:R-:W-:Y:S04]  /*11e50*/  HMMA.16816.F32 R40, R164.reuse, R152, R40 ;  /* 0x00000098a428723c */ /* 0x040fe80000001828 */
[----:B------:R-:W-:Y:S01]  /*11e60*/  @!P0 IADD3.X R177, R179, R0, RZ, P2, !PT ;  /* 0x00000000b3b18210 */ /* 0x000fe200017fe4ff */
[----:B------:R1:W-:Y:S03]  /*11e70*/  @!P0 LDGSTS.E.BYPASS.LTC128B.128 [R218+0x1100], [R178.64], !P3 ;  /* 0x01100000b2da8fae */ /* 0x0003e6000d901d48 */
[-C--:B------:R-:W-:Y:S05]  /*11e80*/  HMMA.16816.F32 R44, R164, R154.reuse, R44 ;  /* 0x0000009aa42c723c */ /* 0x080fea000000182c */
[----:B------:R3:W-:Y:S01]  /*11e90*/  @!P0 LDGSTS.E.BYPASS.LTC128B.128 [R218+0x1900], [R176.64], !P3 ;  /* 0x01900000b0da8fae */ /* 0x0007e2000d901d48 */
[----:B-----5:R-:W-:Y:S02]  /*11ea0*/  @!P0 IADD3 R168, P1, R176, R2, RZ ;  /* 0x00000002b0a88210 */ /* 0x020fe40007f3e0ff */
[C---:B------:R-:W-:Y:S04]  /*11eb0*/  HMMA.16816.F32 R48, R156.reuse, R154, R48 ;  /* 0x0000009a9c30723c */ /* 0x040fe80000001830 */
[----:B------:R-:W-:Y:S01]  /*11ec0*/  @!P0 IMAD.X R169, R177, 0x1, R0, P1 ;  /* 0x00000001b1a98824 */ /* 0x000fe200008e0600 */
[----:B------:R-:W-:Y:S03]  /*11ed0*/  ISETP.NE.AND P1, PT, R226, 0x1, PT ;  /* 0x00000001e200780c */ /* 0x000fe60003f25270 */
[-C--:B--2---:R-:W-:Y:S01]  /*11ee0*/  HMMA.16816.F32 R52, R156, R160.reuse, R52 ;  /* 0x000000a09c34723c */ /* 0x084fe20000001834 */
[----:B------:R2:W-:Y:S07]  /*11ef0*/  @!P0 LDGSTS.E.BYPASS.LTC128B.128 [R218+0x2100], [R168.64], !P3 ;  /* 0x02100000a8da8fae */ /* 0x0005ee000d901d48 */
[C---:B------:R-:W-:Y:S01]  /*11f00*/  HMMA.16816.F32 R56, R164.reuse, R160, R56 ;  /* 0x000000a0a438723c */ /* 0x040fe20000001838 */
[----:B-1----:R-:W-:Y:S07]  /*11f10*/  LDSM.16.M88.4 R180, [R208+0x2000] ;  /* 0x00200000d0b4783b */ /* 0x002fee0000000200 */
[-C--:B------:R-:W-:Y:S01]  /*11f20*/  HMMA.16816.F32 R60, R164, R162.reuse, R60 ;  /* 0x000000a2a43c723c */ /* 0x080fe2000000183c */
[----:B---3--:R-:W-:Y:S07]  /*11f30*/  LDSM.16.M88.4 R176, [R206] ;  /* 0x00000000ceb0783b */ /* 0x008fee0000000200 */
[C---:B------:R-:W-:Y:S01]  /*11f40*/  HMMA.16816.F32 R64, R156.reuse, R162, R64 ;  /* 0x000000a29c40723c */ /* 0x040fe20000001840 */
[----:B------:R-:W-:Y:S07]  /*11f50*/  LDSM.16.M88.4 R184, [R206+0x800] ;  /* 0x00080000ceb8783b */ /* 0x000fee0000000200 */
[-C--:B------:R-:W-:Y:S01]  /*11f60*/  HMMA.16816.F32 R68, R156, R172.reuse, R68 ;  /* 0x000000ac9c44723c */ /* 0x080fe20000001844 */
[----:B--2---:R-:W1:Y:S07]  /*11f70*/  LDSM.16.M88.4 R168, [R208] ;  /* 0x00000000d0a8783b */ /* 0x004e6e0000000200 */
[C---:B------:R-:W-:Y:S01]  /*11f80*/  HMMA.16816.F32 R72, R164.reuse, R172, R72 ;  /* 0x000000aca448723c */ /* 0x040fe20000001848 */
[----:B------:R-:W2:Y:S07]  /*11f90*/  LDSM.16.M88.4 R152, [R206+0x1000] ;  /* 0x00100000ce98783b */ /* 0x000eae0000000200 */
[-C--:B------:R-:W-:Y:S01]  /*11fa0*/  HMMA.16816.F32 R76, R164, R174.reuse, R76 ;  /* 0x000000aea44c723c */ /* 0x080fe2000000184c */
[----:B------:R-:W3:Y:S07]  /*11fb0*/  LDSM.16.M88.4 R188, [R206+0x1800] ;  /* 0x00180000cebc783b */ /* 0x000eee0000000200 */
[----:B------:R-:W-:Y:S01]  /*11fc0*/  HMMA.16816.F32 R80, R156, R174, R80 ;  /* 0x000000ae9c50723c */ /* 0x000fe20000001850 */
        /* <DEDUP_REMOVED lines=49> */
[----:B------:R2:W-:Y:S07]  /*122e0*/  MUFU.TANH R190, R0 ;  /* 0x0000000000be7308 */ /* 0x0005ee0000002400 */
[C---:B------:R-:W-:Y:S08]  /*122f0*/  HMMA.16816.F32 R32, R160.reuse, R6, R32 ;  /* 0x00000006a020723c */ /* 0x040ff00000001820 */
[----:B------:R-:W-:Y:S04]  /*12300*/  FMUL.FTZ R2, R26, c[0x0][0x320] ;  /* 0x0000c8001a027a20 */ /* 0x000fe80000410000 */
[----:B------:R-:W-:Y:S01]  /*12310*/  FMUL.FTZ R4, R25, c[0x0][0x320] ;  /* 0x0000c80019047a20 */ /* 0x000fe20000410000 */
[----:B------:R-:W-:Y:S01]  /*12320*/  MUFU.TANH R173, R2 ;  /* 0x0000000200ad7308 */ /* 0x000fe20000002400 */
[----:B--2---:R-:W-:Y:S09]  /*12330*/  FMUL.FTZ R0, R12, c[0x0][0x320] ;  /* 0x0000c8000c007a20 */ /* 0x004ff20000410000 */
[----:B------:R2:W-:Y:S10]  /*12340*/  MUFU.TANH R187, R0 ;  /* 0x0000000000bb7308 */ /* 0x0005f40000002400 */
[----:B------:R5:W-:Y:S01]  /*12350*/  MUFU.TANH R174, R4 ;  /* 0x0000000400ae7308 */ /* 0x000be20000002400 */
[-C--:B-1----:R-:W-:Y:S08]  /*12360*/  HMMA.16816.F32 R36, R160, R8.reuse, R36 ;  /* 0x00000008a024723c */ /* 0x082ff00000001824 */
[C---:B------:R-:W-:Y:S04]  /*12370*/  HMMA.16816.F32 R40, R156.reuse, R8, R40 ;  /* 0x000000089c28723c */ /* 0x040fe80000001828 */
[----:B--2---:R-:W-:Y:S04]  /*12380*/  FMUL.FTZ R0, R13, c[0x0][0x320] ;  /* 0x0000c8000d007a20 */ /* 0x004fe80000410000 */
[-C--:B------:R-:W-:Y:S01]  /*12390*/  HMMA.16816.F32 R44, R156, R10.reuse, R44 ;  /* 0x0000000a9c2c723c */ /* 0x080fe2000000182c */
[----:B------:R1:W-:Y:S01]  /*123a0*/  MUFU.TANH R185, R0 ;  /* 0x0000000000b97308 */ /* 0x0003e20000002400 */
[----:B-----5:R-:W2:Y:S06]  /*123b0*/  LDSM.16.M88.4 R4, [R203+0x1800] ;  /* 0x00180000cb04783b */ /* 0x020eac0000000200 */
[C---:B------:R-:W-:Y:S02]  /*123c0*/  HMMA.16816.F32 R48, R160.reuse, R10, R48 ;  /* 0x0000000aa030723c */ /* 0x040fe40000001830 */
[----:B------:R-:W5:Y:S06]  /*123d0*/  LDSM.16.M88.4 R8, [R203+0x2000] ;  /* 0x00200000cb08783b */ /* 0x000f6c0000000200 */
[----:B------:R-:W-:Y:S01]  /*123e0*/  FMUL.FTZ R12, R43, c[0x0][0x320] ;  /* 0x0000c8002b0c7a20 */ /* 0x000fe20000410000 */
[----:B------:R-:W-:Y:S04]  /*123f0*/  DEPBAR.LE SB0, 0x0 ;  /* 0x000080000000791a */ /* 0x000fe80000000000 */
[----:B------:R3:W-:Y:S01]  /*12400*/  MUFU.TANH R182, R12 ;  /* 0x0000000c00b67308 */ /* 0x0007e20000002400 */
[----:B------:R-:W-:Y:S02]  /*12410*/  BAR.SYNC.DEFER_BLOCKING 0x0 ;  /* 0x0000000000007b1d */ /* 0x000fe40000010000 */
[----:B------:R-:W-:Y:S02]  /*12420*/  FMUL.FTZ R2, R44, c[0x0][0x320] ;  /* 0x0000c8002c027a20 */ /* 0x000fe40000410000 */
[----:B-1----:R-:W-:Y:S05]  /*12430*/  FMUL.FTZ R0, R14, c[0x0][0x320] ;  /* 0x0000c8000e007a20 */ /* 0x002fea0000410000 */
[----:B------:R1:W1:Y:S10]  /*12440*/  MUFU.TANH R186, R0 ;  /* 0x0000000000ba7308 */ /* 0x0002740000002400 */
[----:B------:R4:W-:Y:S01]  /*12450*/  MUFU.TANH R184, R2 ;  /* 0x0000000200b87308 */ /* 0x0009e20000002400 */
[----:B---3--:R-:W-:Y:S01]  /*12460*/  FMUL.FTZ R12, R48, c[0x0][0x320] ;  /* 0x0000c800300c7a20 */ /* 0x008fe20000410000 */
[-C--:B--2---:R-:W-:Y:S05]  /*12470*/  HMMA.16816.F32 R52, R160, R4.reuse, R52 ;  /* 0x00000004a034723c */ /* 0x084fea0000001834 */
[----:B-1----:R-:W-:Y:S03]  /*12480*/  FMUL.FTZ R0, R15, c[0x0][0x320] ;  /* 0x0000c8000f007a20 */ /* 0x002fe60000410000 */
[C---:B------:R-:W-:Y:S01]  /*12490*/  HMMA.16816.F32 R56, R156.reuse, R4, R56 ;  /* 0x000000049c38723c */ /* 0x040fe20000001838 */
[----:B------:R1:W-:Y:S07]  /*124a0*/  MUFU.TANH R183, R0 ;  /* 0x0000000000b77308 */ /* 0x0003ee0000002400 */
[-C--:B------:R-:W-:Y:S04]  /*124b0*/  HMMA.16816.F32 R60, R156, R6.reuse, R60 ;  /* 0x000000069c3c723c */ /* 0x080fe8000000183c */
[----:B----4-:R-:W-:Y:S04]  /*124c0*/  FMUL.FTZ R2, R51, c[0x0][0x320] ;  /* 0x0000c80033027a20 */ /* 0x010fe80000410000 */
[----:B------:R-:W-:Y:S01]  /*124d0*/  FMUL.FTZ R4, R53, c[0x0][0x320] ;  /* 0x0000c80035047a20 */ /* 0x000fe20000410000 */
[----:B------:R-:W-:Y:S01]  /*124e0*/  MUFU.TANH R167, R2 ;  /* 0x0000000200a77308 */ /* 0x000fe20000002400 */
[C---:B------:R-:W-:Y:S08]  /*124f0*/  HMMA.16816.F32 R64, R160.reuse, R6, R64 ;  /* 0x00000006a040723c */ /* 0x040ff00000001840 */
[-C--:B-----5:R-:W-:Y:S04]  /*12500*/  HMMA.16816.F32 R68, R160, R8.reuse, R68 ;  /* 0x00000008a044723c */ /* 0x0a0fe80000001844 */
        /* <DEDUP_REMOVED lines=9> */
[----:B------:R1:W-:Y:S01]  /*125a0*/  MUFU.TANH R13, R0 ;  /* 0x00000000000d7308 */ /* 0x0003e20000002400 */
[----:B--2---:R-:W-:Y:S11]  /*125b0*/  FMUL.FTZ R8, R58, c[0x0][0x320] ;  /* 0x0000c8003a087a20 */ /* 0x004ff60000410000 */
[----:B------:R-:W-:Y:S04]  /*125c0*/  @!UPT UIADD3 URZ, URZ, URZ, URZ ;  /* 0x0000003f3f3ff290 */ /* 0x000fe8000fffe03f */
        /* <DEDUP_REMOVED lines=12> */
[----:B------:R1:W3:Y:S02]  /*12690*/  MUFU.TANH R176, R0 ;  /* 0x0000000000b07308 */ /* 0x0002e40000002400 */
[----:B-1----:R-:W-:Y:S08]  /*126a0*/  FMUL.FTZ R0, R24, c[0x0][0x320] ;  /* 0x0000c80018007a20 */ /* 0x002ff00000410000 */
[----:B------:R1:W-:Y:S02]  /*126b0*/  MUFU.TANH R175, R0 ;  /* 0x0000000000af7308 */ /* 0x0003e40000002400 */
[----:B-1----:R-:W-:Y:S08]  /*126c0*/  FMUL.FTZ R0, R27, c[0x0][0x320] ;  /* 0x0000c8001b007a20 */ /* 0x002ff00000410000 */
[----:B------:R1:W4:Y:S02]  /*126d0*/  MUFU.TANH R172, R0 ;  /* 0x0000000000ac7308 */ /* 0x0003240000002400 */
[----:B-1----:R-:W-:Y:S08]  /*126e0*/  FMUL.FTZ R0, R28, c[0x0][0x320] ;  /* 0x0000c8001c007a20 */ /* 0x002ff00000410000 */
[----:B------:R1:W-:Y:S02]  /*126f0*/  MUFU.TANH R170, R0 ;  /* 0x0000000000aa7308 */ /* 0x0003e40000002400 */
[----:B-1----:R-:W-:Y:S08]  /*12700*/  FMUL.FTZ R0, R29, c[0x0][0x320] ;  /* 0x0000c8001d007a20 */ /* 0x002ff00000410000 */
[----:B------:R1:W5:Y:S02]  /*12710*/  MUFU.TANH R169, R0 ;  /* 0x0000000000a97308 */ /* 0x0003640000002400 */
[----:B-1----:R-:W-:Y:S08]  /*12720*/  FMUL.FTZ R0, R30, c[0x0][0x320] ;  /* 0x0000c8001e007a20 */ /* 0x002ff00000410000 */
[----:B------:R1:W-:Y:S02]  /*12730*/  MUFU.TANH R168, R0 ;  /* 0x0000000000a87308 */ /* 0x0003e40000002400 */
        /* <DEDUP_REMOVED lines=19> */
[----:B--2---:R-:W-:Y:S09]  /*12870*/  FMUL.FTZ R0, R39, c[0x0][0x320] ;  /* 0x0000c80027007a20 */ /* 0x004ff20000410000 */
        /* <DEDUP_REMOVED lines=12> */
[----:B------:R-:W-:Y:S10]  /*12940*/  MUFU.TANH R47, R12 ;  /* 0x0000000c002f7308 */ /* 0x000ff40000002400 */
[----:B------:R1:W-:Y:S02]  /*12950*/  MUFU.TANH R196, R0 ;  /* 0x0000000000c47308 */ /* 0x0003e40000002400 */
[----:B-1----:R-:W-:Y:S08]  /*12960*/  FMUL.FTZ R0, R49, c[0x0][0x320] ;  /* 0x0000c80031007a20 */ /* 0x002ff00000410000 */
[----:B------:R1:W-:Y:S02]  /*12970*/  MUFU.TANH R45, R0 ;  /* 0x00000000002d7308 */ /* 0x0003e40000002400 */
[----:B-1----:R-:W-:Y:S08]  /*12980*/  FMUL.FTZ R0, R50, c[0x0][0x320] ;  /* 0x0000c80032007a20 */ /* 0x002ff00000410000 */
[----:B------:R1:W-:Y:S02]  /*12990*/  MUFU.TANH R171, R0 ;  /* 0x0000000000ab7308 */ /* 0x0003e40000002400 */
[----:B-1----:R-:W-:Y:S01]  /*129a0*/  IMAD.IADD R0, R224, 0x1, R225 ;  /* 0x00000001e0007824 */ /* 0x002fe200078e02e1 */
[----:B------:R-:W-:Y:S05]  /*129b0*/  @P1 MOV R0, R223 ;  /* 0x000000df00001202 */ /* 0x000fea0000000f00 */
[----:B------:R-:W-:Y:S08]  /*129c0*/  SHFL.IDX PT, R6, R0, 0x1, 0x1c1f ;  /* 0x003c1f0000067f89 */ /* 0x000ff000000e0000 */
[----:B------:R-:W1:Y:S08]  /*129d0*/  SHFL.IDX PT, R12, R0, 0x2, 0x1c1f ;  /* 0x005c1f00000c7f89 */ /* 0x000e7000000e0000 */
[----:B------:R-:W1:Y:S08]  /*129e0*/  SHFL.IDX PT, R2, R0, RZ, 0x1c1f ;  /* 0x001c1fff00027589 */ /* 0x000e7000000e0000 */
[----:B------:R1:W2:Y:S02]  /*129f0*/  SHFL.IDX PT, R7, R0, 0x3, 0x1c1f ;  /* 0x007c1f0000077f89 */ /* 0x0002a400000e0000 */
[----:B-1----:R-:W-:Y:S04]  /*12a00*/  FMUL.FTZ R0, R52, c[0x0][0x320] ;  /* 0x0000c80034007a20 */ /* 0x002fe80000410000 */
[----:B------:R1:W-:Y:S02]  /*12a10*/  MUFU.TANH R43, R0 ;  /* 0x00000000002b7308 */ /* 0x0003e40000002400 */
[----:B-1----:R-:W-:Y:S05]  /*12a20*/  IMAD R0, R216, -0x50, RZ ;  /* 0xffffffb0d8007824 */ /* 0x002fea00078e02ff */
[----:B------:R-:W-:Y:S04]  /*12a30*/  IADD3 R0, -R222, 0x1, R0 ;  /* 0x00000001de007810 */ /* 0x000fe80007ffe100 */
[----:B------:R-:W-:Y:S05]  /*12a40*/  IADD3 R5, -R219, R0, R221 ;  /* 0x00000000db057210 */ /* 0x000fea0007ffe1dd */
[C---:B------:R-:W-:Y:S02]  /*12a50*/  IMAD.IADD R0, R5.reuse, 0x1, R12 ;  /* 0x0000000105007824 */ /* 0x040fe400078e020c */
[C---:B------:R-:W-:Y:S01]  /*12a60*/  IMAD.IADD R4, R5.reuse, 0x1, R2 ;  /* 0x0000000105047824 */ /* 0x040fe200078e0202 */
[C---:B------:R-:W-:Y:S01]  /*12a70*/  IADD3 R2, R5.reuse, R6, RZ ;  /* 0x0000000605027210 */ /* 0x040fe20007ffe0ff */
[----:B------:R-:W-:Y:S01]  /*12a80*/  FMUL.FTZ R6, R56, c[0x0][0x320] ;  /* 0x0000c80038067a20 */ /* 0x000fe20000410000 */
[----:B------:R-:W-:Y:S02]  /*12a90*/  ISETP.GT.AND P5, PT, R0, RZ, PT ;  /* 0x000000ff0000720c */ /* 0x000fe40003fa4270 */
[----:B--2---:R-:W-:Y:S01]  /*12aa0*/  IADD3 R5, R5, R7, RZ ;  /* 0x0000000705057210 */ /* 0x004fe20007ffe0ff */
[----:B------:R1:W-:Y:S01]  /*12ab0*/  MUFU.TANH R55, R6 ;  /* 0x0000000600377308 */ /* 0x0003e20000002400 */
[----:B------:R-:W-:Y:S01]  /*12ac0*/  FMUL.FTZ R7, R57, c[0x0][0x320] ;  /* 0x0000c80039077a20 */ /* 0x000fe20000410000 */
[----:B------:R-:W-:Y:S02]  /*12ad0*/  FSEL R18, R152, -INF , P5 ;  /* 0xff80000098127808 */ /* 0x000fe40002800000 */
[----:B------:R-:W-:Y:S02]  /*12ae0*/  ISETP.GT.AND P5, PT, R5, 0x8, PT ;  /* 0x000000080500780c */ /* 0x000fe40003fa4270 */
[----:B------:R-:W-:Y:S02]  /*12af0*/  ISETP.GT.AND P1, PT, R4, RZ, PT ;  /* 0x000000ff0400720c */ /* 0x000fe40003f24270 */
[----:B------:R-:W-:Y:S02]  /*12b00*/  FSEL R24, R186, -INF , P5 ;  /* 0xff800000ba187808 */ /* 0x000fe40002800000 */
[----:B------:R2:W-:Y:S01]  /*12b10*/  MUFU.TANH R152, R7 ;  /* 0x0000000700987308 */ /* 0x0005e20000002400 */
[----:B------:R-:W-:Y:S02]  /*12b20*/  ISETP.GT.AND P5, PT, R4, 0x11, PT ;  /* 0x000000110400780c */ /* 0x000fe40003fa4270 */
[----:B------:R-:W-:Y:S02]  /*12b30*/  ISETP.GT.AND P2, PT, R2, RZ, PT ;  /* 0x000000ff0200720c */ /* 0x000fe40003f44270 */
[----:B------:R-:W-:Y:S02]  /*12b40*/  FSEL R29, R87, -INF , P5 ;  /* 0xff800000571d7808 */ /* 0x000fe40002800000 */
[----:B------:R-:W-:Y:S02]  /*12b50*/  FSEL R10, R194, -INF , P1 ;  /* 0xff800000c20a7808 */ /* 0x000fe40000800000 */
[----:B------:R-:W-:Y:S02]  /*12b60*/  ISETP.GT.AND P1, PT, R5, RZ, PT ;  /* 0x000000ff0500720c */ /* 0x000fe40003f24270 */
        /* <DEDUP_REMOVED lines=8> */
[----:B------:R-:W-:Y:S01]  /*12bf0*/  ISETP.GT.AND P4, PT, R5, 0x9, PT ;  /* 0x000000090500780c */ /* 0x000fe20003f84270 */
[----:B--2---:R-:W-:Y:S01]  /*12c00*/  FMUL.FTZ R7, R65, c[0x0][0x320] ;  /* 0x0000c80041077a20 */ /* 0x004fe20000410000 */
[----:B------:R-:W-:Y:S02]  /*12c10*/  FSEL R20, R187, -INF , P2 ;  /* 0xff800000bb147808 */ /* 0x000fe40001000000 */
[----:B------:R-:W-:Y:S01]  /*12c20*/  ISETP.GT.AND P5, PT, R5, 0x10, PT ;  /* 0x000000100500780c */ /* 0x000fe20003fa4270 */
[----:B------:R2:W2:Y:S01]  /*12c30*/  MUFU.TANH R41, R7 ;  /* 0x0000000700297308 */ /* 0x0004a20000002400 */
[----:B------:R-:W-:Y:S02]  /*12c40*/  ISETP.GT.AND P2, PT, R2, 0x9, PT ;  /* 0x000000090200780c */ /* 0x000fe40003f44270 */
[----:B------:R-:W-:Y:S02]  /*12c50*/  FSEL R25, R183, -INF , P4 ;  /* 0xff800000b7197808 */ /* 0x000fe40002000000 */
[----:B------:R-:W-:Y:S02]  /*12c60*/  ISETP.GT.AND P4, PT, R4, 0x10, PT ;  /* 0x000000100400780c */ /* 0x000fe40003f84270 */
[----:B------:R-:W-:Y:S02]  /*12c70*/  FSEL R13, R13, -INF , P1 ;  /* 0xff8000000d0d7808 */ /* 0x000fe40000800000 */
[----:B------:R-:W-:Y:S02]  /*12c80*/  ISETP.GT.AND P1, PT, R2, 0x11, PT ;  /* 0x000000110200780c */ /* 0x000fe40003f24270 */
[----:B------:R-:W-:Y:S02]  /*12c90*/  FSEL R17, R17, -INF , P2 ;  /* 0xff80000011117808 */ /* 0x000fe40001000000 */
[----:B------:R-:W-:Y:S01]  /*12ca0*/  FSEL R30, R178, -INF , P4 ;  /* 0xff800000b21e7808 */ /* 0x000fe20002000000 */
[----:B-1----:R-:W-:Y:S01]  /*12cb0*/  FMUL.FTZ R6, R61, c[0x0][0x320] ;  /* 0x0000c8003d067a20 */ /* 0x002fe20000410000 */
[----:B------:R-:W-:Y:S02]  /*12cc0*/  FSEL R36, R173, -INF , P5 ;  /* 0xff800000ad247808 */ /* 0x000fe40002800000 */
[----:B---3--:R-:W-:Y:S01]  /*12cd0*/  FSEL R33, R176, -INF , P1 ;  /* 0xff800000b0217808 */ /* 0x008fe20000800000 */
[----:B------:R1:W-:Y:S01]  /*12ce0*/  MUFU.TANH R163, R6 ;  /* 0x0000000600a37308 */ /* 0x0003e20000002400 */
[C---:B------:R-:W-:Y:S02]  /*12cf0*/  ISETP.GT.AND P2, PT, R0.reuse, 0x11, PT ;  /* 0x000000110000780c */ /* 0x040fe40003f44270 */
[C---:B------:R-:W-:Y:S02]  /*12d00*/  ISETP.GT.AND P4, PT, R5.reuse, 0x11, PT ;  /* 0x000000110500780c */ /* 0x040fe40003f84270 */
[----:B------:R-:W-:Y:S01]  /*12d10*/  ISETP.GT.AND P1, PT, R0, 0x19, PT ;  /* 0x000000190000780c */ /* 0x000fe20003f24270 */
[----:B--2---:R-:W-:Y:S01]  /*12d20*/  FMUL.FTZ R7, R66, c[0x0][0x320] ;  /* 0x0000c80042077a20 */ /* 0x004fe20000410000 */
[----:B------:R-:W-:Y:S02]  /*12d30*/  FSEL R35, R174, -INF , P2 ;  /* 0xff800000ae237808 */ /* 0x000fe40001000000 */
[----:B----4-:R-:W-:Y:S01]  /*12d40*/  FSEL R40, R172, -INF , P4 ;  /* 0xff800000ac287808 */ /* 0x010fe20002000000 */
[----:B------:R2:W-:Y:S01]  /*12d50*/  MUFU.TANH R52, R7 ;  /* 0x0000000700347308 */ /* 0x0005e20000002400 */
[----:B------:R-:W-:Y:S02]  /*12d60*/  ISETP.GT.AND P2, PT, R5, 0x19, PT ;  /* 0x000000190500780c */ /* 0x000fe40003f44270 */
[C---:B------:R-:W-:Y:S02]  /*12d70*/  ISETP.GT.AND P5, PT, R4.reuse, 0x18, PT ;  /* 0x000000180400780c */ /* 0x040fe40003fa4270 */
[----:B------:R-:W-:Y:S02]  /*12d80*/  ISETP.GT.AND P4, PT, R4, 0x19, PT ;  /* 0x000000190400780c */ /* 0x000fe40003f84270 */
[----:B-----5:R-:W-:Y:S02]  /*12d90*/  FSEL R44, R169, -INF , P1 ;  /* 0xff800000a92c7808 */ /* 0x020fe40000800000 */
[----:B------:R-:W-:Y:S02]  /*12da0*/  ISETP.GT.AND P1, PT, R2, 0x18, PT ;  /* 0x000000180200780c */ /* 0x000fe40003f24270 */
[----:B------:R-:W-:Y:S02]  /*12db0*/  FSEL R50, R28, -INF , P2 ;  /* 0xff8000001c327808 */ /* 0x000fe40001000000 */
[----:B------:R-:W-:Y:S01]  /*12dc0*/  FSEL R28, R27, -INF , P5 ;  /* 0xff8000001b1c7808 */ /* 0x000fe20002800000 */
[----:B-1----:R-:W-:Y:S01]  /*12dd0*/  FMUL.FTZ R6, R64, c[0x0][0x320] ;  /* 0x0000c80040067a20 */ /* 0x002fe20000410000 */
[----:B------:R-:W-:Y:S01]  /*12de0*/  ISETP.GT.AND P3, PT, R2, 0x1, PT ;  /* 0x000000010200780c */ /* 0x000fe20003f64270 */
[----:B------:R-:W3:Y:S01]  /*12df0*/  LDL R64, [R1+0x3c] ;  /* 0x00003c0001407983 */ /* 0x000ee20000100800 */
[----:B------:R-:W-:Y:S02]  /*12e00*/  FSEL R27, R31, -INF , P4 ;  /* 0xff8000001f1b7808 */ /* 0x000fe40002000000 */
[----:B------:R-:W-:Y:S02]  /*12e10*/  FSEL R31, R26, -INF , P1 ;  /* 0xff8000001a1f7808 */ /* 0x000fe40000800000 */
[----:B------:R-:W-:Y:S02]  /*12e20*/  ISETP.GT.AND P1, PT, R0, 0x20, PT ;  /* 0x000000200000780c */ /* 0x000fe40003f24270 */
[----:B------:R-:W-:Y:S01]  /*12e30*/  FSEL R15, R191, -INF , P3 ;  /* 0xff800000bf0f7808 */ /* 0x000fe20001800000 */
[----:B--2---:R-:W-:Y:S01]  /*12e40*/  FMUL.FTZ R7, R68, c[0x0][0x320] ;  /* 0x0000c80044077a20 */ /* 0x004fe20000410000 */
[----:B------:R-:W-:Y:S02]  /*12e50*/  ISETP.GT.AND P3, PT, R0, 0x9, PT ;  /* 0x000000090000780c */ /* 0x000fe40003f64270 */
[----:B------:R-:W-:Y:S01]  /*12e60*/  FSEL R160, R37, -INF , P1 ;  /* 0xff80000025a07808 */ /* 0x000fe20000800000 */
[----:B------:R1:W-:Y:S01]  /*12e70*/  MUFU.TANH R39, R7 ;  /* 0x0000000700277308 */ /* 0x0003e20000002400 */
[----:B------:R-:W-:Y:S02]  /*12e80*/  FSEL R21, R185, -INF , P3 ;  /* 0xff800000b9157808 */ /* 0x000fe40001800000 */
[C---:B------:R-:W-:Y:S02]  /*12e90*/  ISETP.GT.AND P0, PT, R4.reuse, 0x1, PT ;  /* 0x000000010400780c */ /* 0x040fe40003f04270 */
[----:B------:R-:W-:Y:S02]  /*12ea0*/  ISETP.GT.AND P6, PT, R4, 0x8, PT ;  /* 0x000000080400780c */ /* 0x000fe40003fc4270 */
[----:B------:R-:W-:Y:S02]  /*12eb0*/  FSEL R11, R193, -INF , P0 ;  /* 0xff800000c10b7808 */ /* 0x000fe40000000000 */
[----:B------:R-:W-:Y:S01]  /*12ec0*/  ISETP.GT.AND P0, PT, R5, 0x1, PT ;  /* 0x000000010500780c */ /* 0x000fe20003f04270 */
[----:B------:R-:W-:Y:S01]  /*12ed0*/  MUFU.TANH R185, R8 ;  /* 0x0000000800b97308 */ /* 0x000fe20000002400 */
[----:B------:R-:W-:Y:S02]  /*12ee0*/  FSEL R12, R181, -INF , P6 ;  /* 0xff800000b50c7808 */ /* 0x000fe40003000000 */
[----:B------:R-:W-:Y:S02]  /*12ef0*/  FSEL R23, R188, -INF , P0 ;  /* 0xff800000bc177808 */ /* 0x000fe40000000000 */
[----:B------:R-:W-:Y:S02]  /*12f00*/  ISETP.GT.AND P6, PT, R4, 0x39, PT ;  /* 0x000000390400780c */ /* 0x000fe40003fc4270 */
[----:B------:R-:W-:Y:S02]  /*12f10*/  ISETP.GT.AND P0, PT, R2, 0x8, PT ;  /* 0x000000080200780c */ /* 0x000fe40003f04270 */
[----:B------:R-:W-:Y:S01]  /*12f20*/  FSEL R187, R41, -INF , P6 ;  /* 0xff80000029bb7808 */ /* 0x000fe20003000000 */
[----:B------:R2:W4:Y:S01]  /*12f30*/  MUFU.TANH R8, R6 ;  /* 0x0000000600087308 */ /* 0x0005220000002400 */
[----:B------:R-:W-:Y:S02]  /*12f40*/  FSEL R16, R16, -INF , P0 ;  /* 0xff80000010107808 */ /* 0x000fe40000000000 */
[C---:B------:R-:W-:Y:S01]  /*12f50*/  ISETP.GT.AND P6, PT, R0.reuse, 0x41, PT ;  /* 0x000000410000780c */ /* 0x040fe20003fc4270 */
[----:B-1----:R-:W-:Y:S01]  /*12f60*/  FMUL.FTZ R7, R69, c[0x0][0x320] ;  /* 0x0000c80045077a20 */ /* 0x002fe20000410000 */
[----:B------:R-:W-:Y:S02]  /*12f70*/  ISETP.GT.AND P0, PT, R0, 0x10, PT ;  /* 0x000000100000780c */ /* 0x000fe40003f04270 */
[----:B------:R-:W-:Y:S02]  /*12f80*/  ISETP.GT.AND P3, PT, R2, 0x10, PT ;  /* 0x000000100200780c */ /* 0x000fe40003f64270 */
[----:B------:R-:W-:Y:S01]  /*12f90*/  FSEL R34, R175, -INF , P0 ;  /* 0xff800000af227808 */ /* 0x000fe20000000000 */
[----:B------:R1:W-:Y:S01]  /*12fa0*/  MUFU.TANH R37, R7 ;  /* 0x0000000700257308 */ /* 0x0003e20000002400 */
[----:B------:R-:W-:Y:S02]  /*12fb0*/  FSEL R32, R177, -INF , P3 ;  /* 0xff800000b1207808 */ /* 0x000fe40001800000 */
[----:B------:R-:W-:Y:S02]  /*12fc0*/  ISETP.GT.AND P0, PT, R5, 0x18, PT ;  /* 0x000000180500780c */ /* 0x000fe40003f04270 */
[----:B------:R-:W-:Y:S02]  /*12fd0*/  ISETP.GT.AND P3, PT, R0, 0x18, PT ;  /* 0x000000180000780c */ /* 0x000fe40003f64270 */
[----:B------:R-:W-:Y:S02]  /*12fe0*/  FSEL R46, R168, -INF , P0 ;  /* 0xff800000a82e7808 */ /* 0x000fe40000000000 */
[----:B------:R-:W-:Y:S01]  /*12ff0*/  ISETP.GT.AND P0, PT, R2, 0x19, PT ;  /* 0x000000190200780c */ /* 0x000fe20003f04270 */
[----:B------:R-:W-:Y:S01]  /*13000*/  MUFU.TANH R181, R9 ;  /* 0x0000000900b57308 */ /* 0x000fe20000002400 */
[----:B------:R-:W-:Y:S02]  /*13010*/  FSEL R42, R170, -INF , P3 ;  /* 0xff800000aa2a7808 */ /* 0x000fe40001800000 */
[----:B------:R-:W-:Y:S02]  /*13020*/  FSEL R26, R166, -INF , P0 ;  /* 0xff800000a61a7808 */ /* 0x000fe40000000000 */
[----:B--2---:R-:W-:Y:S02]  /*13030*/  FMNMX.FTZ R6, R10, R3, !PT ;  /* 0x000000030a067209 */ /* 0x004fe40007810000 */
[----:B------:R-:W-:Y:S02]  /*13040*/  ISETP.GT.AND P0, PT, R0, 0x21, PT ;  /* 0x000000210000780c */ /* 0x000fe40003f04270 */
[----:B------:R-:W-:Y:S02]  /*13050*/  FMNMX.FTZ R6, R11, R6, !PT ;  /* 0x000000060b067209 */ /* 0x000fe40007810000 */
[----:B------:R-:W-:Y:S02]  /*13060*/  ISETP.GT.AND P3, PT, R4, 0x20, PT ;  /* 0x000000200400780c */ /* 0x000fe40003f64270 */
[----:B------:R-:W-:Y:S01]  /*13070*/  FMNMX.FTZ R6, R12, R6, !PT ;  /* 0x000000060c067209 */ /* 0x000fe20007810000 */
[----:B-1----:R-:W-:Y:S01]  /*13080*/  FMUL.FTZ R7, R80, c[0x0][0x320] ;  /* 0x0000c80050077a20 */ /* 0x002fe20000410000 */
[----:B------:R-:W-:Y:S02]  /*13090*/  FSEL R49, R164, -INF , P3 ;  /* 0xff800000a4317808 */ /* 0x000fe40001800000 */
[----:B------:R-:W-:Y:S01]  /*130a0*/  FMNMX.FTZ R6, R13, R6, !PT ;  /* 0x000000060d067209 */ /* 0x000fe20007810000 */
[----:B------:R1:W-:Y:S01]  /*130b0*/  MUFU.TANH R9, R7 ;  /* 0x0000000700097308 */ /* 0x0003e20000002400 */
[----:B------:R-:W-:Y:S02]  /*130c0*/  FSEL R162, R153, -INF , P0 ;  /* 0xff80000099a27808 */ /* 0x000fe40000000000 */
[----:B------:R-:W-:Y:S02]  /*130d0*/  FMNMX.FTZ R6, R30, R6, !PT ;  /* 0x000000061e067209 */ /* 0x000fe40007810000 */
[C---:B------:R-:W-:Y:S02]  /*130e0*/  ISETP.GT.AND P0, PT, R4.reuse, 0x38, PT ;  /* 0x000000380400780c */ /* 0x040fe40003f04270 */
[----:B------:R-:W-:Y:S02]  /*130f0*/  FMNMX.FTZ R6, R29, R6, !PT ;  /* 0x000000061d067209 */ /* 0x000fe40007810000 */
[----:B------:R-:W-:Y:S02]  /*13100*/  ISETP.GT.AND P3, PT, R4, 0x29, PT ;  /* 0x000000290400780c */ /* 0x000fe40003f64270 */
[----:B------:R-:W-:Y:S02]  /*13110*/  FMNMX.FTZ R6, R28, R6, !PT ;  /* 0x000000061c067209 */ /* 0x000fe40007810000 */
[----:B----4-:R-:W-:Y:S01]  /*13120*/  FSEL R174, R8, -INF , P0 ;  /* 0xff80000008ae7808 */ /* 0x010fe20000000000 */
[----:B------:R-:W-:Y:S01]  /*13130*/  FMUL.FTZ R8, R67, c[0x0][0x320] ;  /* 0x0000c80043087a20 */ /* 0x000fe20000410000 */
[----:B------:R-:W-:Y:S02]  /*13140*/  ISETP.GT.AND P5, PT, R4, 0x21, PT ;  /* 0x000000210400780c */ /* 0x000fe40003fa4270 */
[----:B------:R-:W-:Y:S02]  /*13150*/  FMNMX.FTZ R6, R27, R6, !PT ;  /* 0x000000061b067209 */ /* 0x000fe40007810000 */
[----:B------:R-:W-:Y:S02]  /*13160*/  FSEL R61, R45, -INF , P3 ;  /* 0xff8000002d3d7808 */ /* 0x000fe40001800000 */
[----:B------:R2:W4:Y:S01]  /*13170*/  MUFU.TANH R45, R8 ;  /* 0x00000008002d7308 */ /* 0x0005220000002400 */
[----:B------:R-:W-:Y:S01]  /*13180*/  FSEL R51, R154, -INF , P5 ;  /* 0xff8000009a337808 */ /* 0x000fe20002800000 */
[----:B-1----:R-:W-:Y:S01]  /*13190*/  FMUL.FTZ R7, R81, c[0x0][0x320] ;  /* 0x0000c80051077a20 */ /* 0x002fe20000410000 */
[----:B------:R-:W-:Y:S02]  /*131a0*/  FMNMX.FTZ R6, R49, R6, !PT ;  /* 0x0000000631067209 */ /* 0x000fe40007810000 */
[----:B------:R-:W-:Y:S02]  /*131b0*/  ISETP.GT.AND P5, PT, R4, 0x28, PT ;  /* 0x000000280400780c */ /* 0x000fe40003fa4270 */
[----:B------:R-:W-:Y:S03]  /*131c0*/  FMNMX.FTZ R6, R51, R6, !PT ;  /* 0x0000000633067209 */ /* 0x000fe60007810000 */
[----:B------:R-:W1:Y:S01]  /*131d0*/  MUFU.TANH R7, R7 ;  /* 0x0000000700077308 */ /* 0x000e620000002400 */
[----:B------:R-:W-:Y:S01]  /*131e0*/  FSEL R59, R47, -INF , P5 ;  /* 0xff8000002f3b7808 */ /* 0x000fe20002800000 */
[----:B------:R-:W-:Y:S01]  /*131f0*/  FMUL.FTZ R47, R82, c[0x0][0x320] ;  /* 0x0000c800522f7a20 */ /* 0x000fe20000410000 */
[C---:B------:R-:W-:Y:S02]  /*13200*/  ISETP.GT.AND P2, PT, R2.reuse, 0x21, PT ;  /* 0x000000210200780c */ /* 0x040fe40003f44270 */
[----:B------:R-:W-:Y:S02]  /*13210*/  FMNMX.FTZ R6, R59, R6, !PT ;  /* 0x000000063b067209 */ /* 0x000fe40007810000 */
[----:B------:R-:W-:Y:S02]  /*13220*/  FSEL R58, R165, -INF , P2 ;  /* 0xff800000a53a7808 */ /* 0x000fe40001000000 */
[----:B------:R-:W-:Y:S02]  /*13230*/  ISETP.GT.AND P4, PT, R2, 0x20, PT ;  /* 0x000000200200780c */ /* 0x000fe40003f84270 */
[C---:B------:R-:W-:Y:S02]  /*13240*/  ISETP.GT.AND P2, PT, R4.reuse, 0x30, PT ;  /* 0x000000300400780c */ /* 0x040fe40003f44270 */
[----:B------:R-:W-:Y:S01]  /*13250*/  ISETP.GT.AND P5, PT, R4, 0x40, PT ;  /* 0x000000400400780c */ /* 0x000fe20003fa4270 */
[----:B--2---:R-:W-:Y:S01]  /*13260*/  FMUL.FTZ R8, R62, c[0x0][0x320] ;  /* 0x0000c8003e087a20 */ /* 0x004fe20000410000 */
[----:B------:R-:W-:Y:S01]  /*13270*/  FSEL R172, R43, -INF , P2 ;  /* 0xff8000002bac7808 */ /* 0x000fe20001000000 */
[----:B------:R-:W-:Y:S01]  /*13280*/  FMUL.FTZ R43, R71, c[0x0][0x320] ;  /* 0x0000c800472b7a20 */ /* 0x000fe20000410000 */
[C---:B------:R-:W-:Y:S02]  /*13290*/  ISETP.GT.AND P1, PT, R4.reuse, 0x31, PT ;  /* 0x000000310400780c */ /* 0x040fe40003f24270 */
[C---:B------:R-:W-:Y:S02]  /*132a0*/  ISETP.GT.AND P3, PT, R4.reuse, 0x48, PT ;  /* 0x000000480400780c */ /* 0x040fe40003f64270 */
[C---:B------:R-:W-:Y:S02]  /*132b0*/  ISETP.GT.AND P2, PT, R4.reuse, 0x49, PT ;  /* 0x000000490400780c */ /* 0x040fe40003f44270 */
[----:B------:R-:W-:Y:S02]  /*132c0*/  FSEL R57, R155, -INF , P4 ;  /* 0xff8000009b397808 */ /* 0x000fe40002000000 */
[----:B------:R-:W-:Y:S02]  /*132d0*/  ISETP.GT.AND P4, PT, R4, 0x41, PT ;  /* 0x000000410400780c */ /* 0x000fe40003f84270 */
[----:B------:R-:W-:Y:S02]  /*132e0*/  FMNMX.FTZ R4, R61, R6, !PT ;  /* 0x000000063d047209 */ /* 0x000fe40007810000 */
[----:B------:R-:W-:Y:S02]  /*132f0*/  FSEL R226, R39, -INF , P5 ;  /* 0xff80000027e27808 */ /* 0x000fe40002800000 */
[----:B------:R2:W-:Y:S01]  /*13300*/  MUFU.TANH R39, R47 ;  /* 0x0000002f00277308 */ /* 0x0005e20000002400 */
[----:B------:R-:W-:Y:S02]  /*13310*/  ISETP.GT.AND P5, PT, R2, 0x28, PT ;  /* 0x000000280200780c */ /* 0x000fe40003fa4270 */
[----:B------:R-:W-:Y:S01]  /*13320*/  FSEL R173, R38, -INF , P1 ;  /* 0xff80000026ad7808 */ /* 0x000fe20000800000 */
[----:B------:R-:W-:Y:S01]  /*13330*/  FMUL.FTZ R38, R70, c[0x0][0x320] ;  /* 0x0000c80046267a20 */ /* 0x000fe20000410000 */
[----:B------:R-:W-:Y:S02]  /*13340*/  FMNMX.FTZ R4, R172, R4, !PT ;  /* 0x00000004ac047209 */ /* 0x000fe40007810000 */
[----:B------:R-:W-:Y:S02]  /*13350*/  ISETP.GT.AND P1, PT, R5, 0x20, PT ;  /* 0x000000200500780c */ /* 0x000fe40003f24270 */
[----:B------:R-:W-:Y:S01]  /*13360*/  FSEL R56, R171, -INF , P5 ;  /* 0xff800000ab387808 */ /* 0x000fe20002800000 */
[----:B------:R-:W-:Y:S01]  /*13370*/  MUFU.TANH R41, R38 ;  /* 0x0000002600297308 */ /* 0x000fe20000002400 */
[----:B------:R-:W-:Y:S02]  /*13380*/  ISETP.GT.AND P5, PT, R2, 0x39, PT ;  /* 0x000000390200780c */ /* 0x000fe40003fa4270 */
[----:B------:R-:W-:Y:S02]  /*13390*/  FMNMX.FTZ R4, R173, R4, !PT ;  /* 0x00000004ad047209 */ /* 0x000fe40007810000 */
[----:B------:R-:W-:Y:S02]  /*133a0*/  FSEL R157, R180, -INF , P1 ;  /* 0xff800000b49d7808 */ /* 0x000fe40000800000 */
[----:B------:R-:W-:Y:S02]  /*133b0*/  ISETP.GT.AND P1, PT, R2, 0x30, PT ;  /* 0x000000300200780c */ /* 0x000fe40003f24270 */
[----:B----4-:R-:W-:Y:S01]  /*133c0*/  FSEL R170, R45, -INF , P5 ;  /* 0xff8000002daa7808 */ /* 0x010fe20002800000 */
[----:B------:R-:W-:Y:S01]  /*133d0*/  MUFU.TANH R38, R48 ;  /* 0x0000003000267308 */ /* 0x000fe20000002400 */
[----:B------:R-:W-:Y:S02]  /*133e0*/  ISETP.GT.AND P5, PT, R0, 0x30, PT ;  /* 0x000000300000780c */ /* 0x000fe40003fa4270 */
[----:B-1----:R-:W-:Y:S01]  /*133f0*/  FSEL R251, R7, -INF , P2 ;  /* 0xff80000007fb7808 */ /* 0x002fe20001000000 */
[----:B--2---:R-:W-:Y:S01]  /*13400*/  FMUL.FTZ R47, R79, c[0x0][0x320] ;  /* 0x0000c8004f2f7a20 */ /* 0x004fe20000410000 */
[----:B------:R-:W-:Y:S02]  /*13410*/  ISETP.GT.AND P2, PT, R2, 0x29, PT ;  /* 0x000000290200780c */ /* 0x000fe40003f44270 */
[----:B------:R-:W-:Y:S02]  /*13420*/  FMNMX.FTZ R4, R174, R4, !PT ;  /* 0x00000004ae047209 */ /* 0x000fe40007810000 */
[----:B------:R-:W-:Y:S02]  /*13430*/  FSEL R165, R54, -INF , P1 ;  /* 0xff80000036a57808 */ /* 0x000fe40000800000 */
[----:B------:R-:W-:Y:S02]  /*13440*/  FSEL R60, R167, -INF , P2 ;  /* 0xff800000a73c7808 */ /* 0x000fe40001000000 */
[----:B------:R-:W-:Y:S02]  /*13450*/  FSEL R167, R55, -INF , P5 ;  /* 0xff80000037a77808 */ /* 0x000fe40002800000 */
[----:B------:R-:W2:Y:S01]  /*13460*/  LDL.64 R54, [R1+0x30] ;  /* 0x0000300001367983 */ /* 0x000ea20000100a00 */
[----:B------:R-:W-:Y:S02]  /*13470*/  FMNMX.FTZ R4, R187, R4, !PT ;  /* 0x00000004bb047209 */ /* 0x000fe40007810000 */
[----:B------:R-:W-:Y:S02]  /*13480*/  FSEL R229, R37, -INF , P4 ;  /* 0xff80000025e57808 */ /* 0x000fe40002000000 */
[----:B------:R-:W1:Y:S01]  /*13490*/  MUFU.TANH R37, R43 ;  /* 0x0000002b00257308 */ /* 0x000e620000002400 */
[----:B------:R-:W-:Y:S02]  /*134a0*/  FMNMX.FTZ R4, R226, R4, !PT ;  /* 0x00000004e2047209 */ /* 0x000fe40007810000 */
[----:B------:R-:W-:Y:S01]  /*134b0*/  FSEL R250, R9, -INF , P3 ;  /* 0xff80000009fa7808 */ /* 0x000fe20001800000 */
[----:B------:R-:W-:Y:S01]  /*134c0*/  FMUL.FTZ R9, R63, c[0x0][0x320] ;  /* 0x0000c8003f097a20 */ /* 0x000fe20000410000 */
[----:B------:R-:W-:Y:S02]  /*134d0*/  FMNMX.FTZ R4, R229, R4, !PT ;  /* 0x00000004e5047209 */ /* 0x000fe40007810000 */
[----:B------:R-:W-:Y:S02]  /*134e0*/  FMNMX.FTZ R6, R14, R84, !PT ;  /* 0x000000540e067209 */ /* 0x000fe40007810000 */
[----:B------:R-:W-:Y:S02]  /*134f0*/  FMNMX.FTZ R4, R250, R4, !PT ;  /* 0x00000004fa047209 */ /* 0x000fe40007810000 */
[----:B------:R-:W-:Y:S02]  /*13500*/  FMNMX.FTZ R6, R15, R6, !PT ;  /* 0x000000060f067209 */ /* 0x000fe40007810000 */
[----:B------:R-:W-:Y:S02]  /*13510*/  FMNMX.FTZ R4, R251, R4, !PT ;  /* 0x00000004fb047209 */ /* 0x000fe40007810000 */
[----:B------:R-:W-:Y:S02]  /*13520*/  FMNMX.FTZ R6, R16, R6, !PT ;  /* 0x0000000610067209 */ /* 0x000fe40007810000 */
[----:B------:R-:W-:Y:S01]  /*13530*/  ISETP.GT.AND P0, PT, R5, 0x21, PT ;  /* 0x000000210500780c */ /* 0x000fe20003f04270 */
[----:B------:R-:W4:Y:S01]  /*13540*/  SHFL.BFLY PT, R7, R4, 0x2, 0x1f ;  /* 0x0c401f0004077f89 */ /* 0x000f2200000e0000 */
[----:B------:R-:W-:Y:S02]  /*13550*/  FMNMX.FTZ R6, R17, R6, !PT ;  /* 0x0000000611067209 */ /* 0x000fe40007810000 */
[----:B------:R-:W-:Y:S02]  /*13560*/  ISETP.GT.AND P3, PT, R0, 0x29, PT ;  /* 0x000000290000780c */ /* 0x000fe40003f64270 */
[----:B------:R-:W-:Y:S02]  /*13570*/  FMNMX.FTZ R6, R32, R6, !PT ;  /* 0x0000000620067209 */ /* 0x000fe40007810000 */
[----:B------:R-:W-:Y:S02]  /*13580*/  FSEL R158, R182, -INF , P0 ;  /* 0xff800000b69e7808 */ /* 0x000fe40000000000 */
        /* <DEDUP_REMOVED lines=8> */
[----:B----4-:R-:W-:Y:S01]  /*13610*/  FMNMX.FTZ R4, R4, R7, !PT ;  /* 0x0000000704047209 */ /* 0x010fe20007810000 */
[----:B------:R-:W-:Y:S01]  /*13620*/  FMUL.FTZ R7, R72, c[0x0][0x320] ;  /* 0x0000c80048077a20 */ /* 0x000fe20000410000 */
[----:B------:R-:W-:Y:S02]  /*13630*/  FSEL R166, R53, -INF , P0 ;  /* 0xff80000035a67808 */ /* 0x000fe40000000000 */
[----:B------:R-:W-:Y:S01]  /*13640*/  MUFU.TANH R53, R8 ;  /* 0x0000000800357308 */ /* 0x000fe20000002400 */
[----:B------:R-:W-:Y:S02]  /*13650*/  ISETP.GT.AND P5, PT, R0, 0x48, PT ;  /* 0x000000480000780c */ /* 0x000fe40003fa4270 */
[----:B------:R-:W-:Y:S02]  /*13660*/  FSEL R171, R52, -INF , P3 ;  /* 0xff80000034ab7808 */ /* 0x000fe40001800000 */
[----:B------:R-:W-:Y:S02]  /*13670*/  FMNMX.FTZ R6, R58, R6, !PT ;  /* 0x000000063a067209 */ /* 0x000fe40007810000 */
[----:B------:R-:W-:Y:S02]  /*13680*/  FSEL R159, R184, -INF , P4 ;  /* 0xff800000b89f7808 */ /* 0x000fe40002000000 */
[----:B------:R-:W-:Y:S01]  /*13690*/  FMNMX.FTZ R6, R56, R6, !PT ;  /* 0x0000000638067209 */ /* 0x000fe20007810000 */
[----:B------:R4:W5:Y:S01]  /*136a0*/  MUFU.TANH R48, R7 ;  /* 0x0000000700307308 */ /* 0x0009620000002400 */
[C---:B------:R-:W-:Y:S02]  /*136b0*/  ISETP.GT.AND P4, PT, R2.reuse, 0x40, PT ;  /* 0x000000400200780c */ /* 0x040fe40003f84270 */
[C---:B------:R-:W-:Y:S02]  /*136c0*/  ISETP.GT.AND P2, PT, R2.reuse, 0x41, PT ;  /* 0x000000410200780c */ /* 0x040fe40003f44270 */
[C---:B------:R-:W-:Y:S02]  /*136d0*/  ISETP.GT.AND P1, PT, R2.reuse, 0x48, PT ;  /* 0x000000480200780c */ /* 0x040fe40003f24270 */
[----:B------:R-:W-:Y:S02]  /*136e0*/  ISETP.GT.AND P0, PT, R2, 0x49, PT ;  /* 0x000000490200780c */ /* 0x000fe40003f04270 */
[----:B------:R-:W-:Y:S01]  /*136f0*/  FMNMX.FTZ R2, R60, R6, !PT ;  /* 0x000000063c027209 */ /* 0x000fe20007810000 */
[----:B------:R5:W-:Y:S01]  /*13700*/  MUFU.TANH R52, R9 ;  /* 0x0000000900347308 */ /* 0x000be20000002400 */
[----:B------:R-:W-:Y:S02]  /*13710*/  FMNMX.FTZ R6, R18, R85, !PT ;  /* 0x0000005512067209 */ /* 0x000fe40007810000 */
[----:B------:R-:W-:Y:S02]  /*13720*/  FMNMX.FTZ R2, R165, R2, !PT ;  /* 0x00000002a5027209 */ /* 0x000fe40007810000 */
[----:B------:R-:W-:Y:S02]  /*13730*/  FMNMX.FTZ R6, R19, R6, !PT ;  /* 0x0000000613067209 */ /* 0x000fe40007810000 */
[----:B-1----:R-:W-:Y:S01]  /*13740*/  FSEL R222, R37, -INF , P2 ;  /* 0xff80000025de7808 */ /* 0x002fe20001000000 */
[----:B------:R-:W-:Y:S01]  /*13750*/  FMUL.FTZ R37, R76, c[0x0][0x320] ;  /* 0x0000c8004c257a20 */ /* 0x000fe20000410000 */
[----:B------:R-:W-:Y:S02]  /*13760*/  FMNMX.FTZ R6, R20, R6, !PT ;  /* 0x0000000614067209 */ /* 0x000fe40007810000 */
[----:B------:R-:W-:Y:S01]  /*13770*/  FMNMX.FTZ R2, R166, R2, !PT ;  /* 0x00000002a6027209 */ /* 0x000fe20007810000 */
[----:B------:R1:W-:Y:S01]  /*13780*/  MUFU.TANH R43, R37 ;  /* 0x00000025002b7308 */ /* 0x0003e20000002400 */
[----:B------:R-:W-:Y:S01]  /*13790*/  FMNMX.FTZ R6, R21, R6, !PT ;  /* 0x0000000615067209 */ /* 0x000fe20007810000 */
[----:B----4-:R-:W-:Y:S01]  /*137a0*/  FMUL.FTZ R7, R73, c[0x0][0x320] ;  /* 0x0000c80049077a20 */ /* 0x010fe20000410000 */
[----:B------:R-:W-:Y:S02]  /*137b0*/  FSEL R225, R39, -INF , P1 ;  /* 0xff80000027e17808 */ /* 0x000fe40000800000 */
[----:B------:R-:W-:Y:S02]  /*137c0*/  FMNMX.FTZ R6, R34, R6, !PT ;  /* 0x0000000622067209 */ /* 0x000fe40007810000 */
[----:B------:R-:W-:Y:S02]  /*137d0*/  ISETP.GT.AND P2, PT, R0, 0x38, PT ;  /* 0x000000380000780c */ /* 0x000fe40003f44270 */
[----:B------:R-:W-:Y:S01]  /*137e0*/  FMNMX.FTZ R6, R35, R6, !PT ;  /* 0x0000000623067209 */ /* 0x000fe20007810000 */
[----:B------:R4:W3:Y:S01]  /*137f0*/  MUFU.TANH R45, R7 ;  /* 0x00000007002d7308 */ /* 0x0008e20000002400 */
[----:B------:R-:W-:Y:S01]  /*13800*/  FMNMX.FTZ R2, R171, R2, !PT ;  /* 0x00000002ab027209 */ /* 0x000fe20007810000 */
[----:B-----5:R-:W5:Y:S01]  /*13810*/  SHFL.BFLY PT, R9, R4, 0x1, 0x1f ;  /* 0x0c201f0004097f89 */ /* 0x020f6200000e0000 */
[----:B------:R-:W-:Y:S02]  /*13820*/  FMNMX.FTZ R6, R42, R6, !PT ;  /* 0x000000062a067209 */ /* 0x000fe40007810000 */
[----:B------:R-:W-:Y:S02]  /*13830*/  FSEL R221, R41, -INF , P4 ;  /* 0xff80000029dd7808 */ /* 0x000fe40002000000 */
[----:B------:R-:W-:Y:S02]  /*13840*/  FMNMX.FTZ R2, R170, R2, !PT ;  /* 0x00000002aa027209 */ /* 0x000fe40007810000 */
[----:B------:R-:W-:Y:S02]  /*13850*/  FMNMX.FTZ R6, R44, R6, !PT ;  /* 0x000000062c067209 */ /* 0x000fe40007810000 */
[----:B------:R-:W-:Y:S02]  /*13860*/  FMNMX.FTZ R2, R221, R2, !PT ;  /* 0x00000002dd027209 */ /* 0x000fe40007810000 */
[----:B------:R-:W-:Y:S01]  /*13870*/  FMNMX.FTZ R6, R160, R6, !PT ;  /* 0x00000006a0067209 */ /* 0x000fe20007810000 */
[----:B-1----:R-:W-:Y:S01]  /*13880*/  FMUL.FTZ R37, R77, c[0x0][0x320] ;  /* 0x0000c8004d257a20 */ /* 0x002fe20000410000 */
[----:B------:R-:W-:Y:S02]  /*13890*/  FMNMX.FTZ R2, R222, R2, !PT ;  /* 0x00000002de027209 */ /* 0x000fe40007810000 */
[----:B------:R-:W-:Y:S01]  /*138a0*/  ISETP.GT.AND P4, PT, R0, 0x31, PT ;  /* 0x000000310000780c */ /* 0x000fe20003f84270 */
[----:B------:R1:W1:Y:S01]  /*138b0*/  MUFU.TANH R39, R37 ;  /* 0x0000002500277308 */ /* 0x0002620000002400 */
[----:B------:R-:W-:Y:S02]  /*138c0*/  FMNMX.FTZ R6, R162, R6, !PT ;  /* 0x00000006a2067209 */ /* 0x000fe40007810000 */
[----:B------:R-:W-:Y:S01]  /*138d0*/  FSEL R227, R38, -INF , P0 ;  /* 0xff80000026e37808 */ /* 0x000fe20000000000 */
[----:B------:R-:W-:Y:S01]  /*138e0*/  FMUL.FTZ R38, R75, c[0x0][0x320] ;  /* 0x0000c8004b267a20 */ /* 0x000fe20000410000 */
[----:B------:R-:W-:Y:S02]  /*138f0*/  FMNMX.FTZ R2, R225, R2, !PT ;  /* 0x00000002e1027209 */ /* 0x000fe40007810000 */
[----:B----4-:R-:W-:Y:S02]  /*13900*/  FMNMX.FTZ R7, R22, R86, !PT ;  /* 0x0000005616077209 */ /* 0x010fe40007810000 */
[----:B------:R-:W-:Y:S01]  /*13910*/  FSEL R169, R152, -INF , P4 ;  /* 0xff80000098a97808 */ /* 0x000fe20002000000 */
[----:B------:R-:W-:Y:S01]  /*13920*/  MUFU.TANH R38, R38 ;  /* 0x0000002600267308 */ /* 0x000fe20000002400 */
[----:B------:R-:W-:Y:S02]  /*13930*/  FMNMX.FTZ R7, R23, R7, !PT ;  /* 0x0000000717077209 */ /* 0x000fe40007810000 */
[C---:B------:R-:W-:Y:S02]  /*13940*/  ISETP.GT.AND P4, PT, R0.reuse, 0x49, PT ;  /* 0x000000490000780c */ /* 0x040fe40003f84270 */
[C---:B------:R-:W-:Y:S02]  /*13950*/  ISETP.GT.AND P1, PT, R0.reuse, 0x39, PT ;  /* 0x000000390000780c */ /* 0x040fe40003f24270 */
[----:B------:R-:W-:Y:S02]  /*13960*/  ISETP.GT.AND P0, PT, R0, 0x40, PT ;  /* 0x000000400000780c */ /* 0x000fe40003f04270 */
[----:B------:R-:W-:Y:S01]  /*13970*/  FMNMX.FTZ R0, R24, R7, !PT ;  /* 0x0000000718007209 */ /* 0x000fe20007810000 */
[----:B------:R-:W-:Y:S01]  /*13980*/  FMUL.FTZ R7, R74, c[0x0][0x320] ;  /* 0x0000c8004a077a20 */ /* 0x000fe20000410000 */
[----:B------:R-:W-:Y:S02]  /*13990*/  FMNMX.FTZ R6, R159, R6, !PT ;  /* 0x000000069f067209 */ /* 0x000fe40007810000 */
[----:B------:R-:W-:Y:S01]  /*139a0*/  FMNMX.FTZ R2, R227, R2, !PT ;  /* 0x00000002e3027209 */ /* 0x000fe20007810000 */
[----:B------:R4:W3:Y:S01]  /*139b0*/  MUFU.TANH R41, R7 ;  /* 0x0000000700297308 */ /* 0x0008e20000002400 */
[----:B------:R-:W-:Y:S01]  /*139c0*/  FMNMX.FTZ R0, R25, R0, !PT ;  /* 0x0000000019007209 */ /* 0x000fe20007810000 */
[----:B-1----:R-:W-:Y:S01]  /*139d0*/  FMUL.FTZ R37, R78, c[0x0][0x320] ;  /* 0x0000c8004e257a20 */ /* 0x002fe20000410000 */
[----:B------:R-:W-:Y:S01]  /*139e0*/  FMNMX.FTZ R6, R161, R6, !PT ;  /* 0x00000006a1067209 */ /* 0x000fe20007810000 */
[----:B------:R-:W1:Y:S01]  /*139f0*/  SHFL.BFLY PT, R8, R2, 0x2, 0x1f ;  /* 0x0c401f0002087f89 */ /* 0x000e6200000e0000 */
[----:B------:R-:W-:Y:S02]  /*13a00*/  FMNMX.FTZ R0, R36, R0, !PT ;  /* 0x0000000024007209 */ /* 0x000fe40007810000 */
[----:B------:R-:W-:Y:S02]  /*13a10*/  FMNMX.FTZ R6, R167, R6, !PT ;  /* 0x00000006a7067209 */ /* 0x000fe40007810000 */
[----:B------:R-:W-:Y:S01]  /*13a20*/  FSEL R186, R87, -INF , P2 ;  /* 0xff80000057ba7808 */ /* 0x000fe20001000000 */
[----:B------:R-:W1:Y:S01]  /*13a30*/  MUFU.TANH R37, R37 ;  /* 0x0000002500257308 */ /* 0x000e620000002400 */
[----:B-----5:R-:W-:Y:S02]  /*13a40*/  FMNMX.FTZ R73, R4, R9, !PT ;  /* 0x0000000904497209 */ /* 0x020fe40007810000 */
[----:B------:R-:W-:Y:S02]  /*13a50*/  FMNMX.FTZ R4, R40, R0, !PT ;  /* 0x0000000028047209 */ /* 0x000fe40007810000 */
[----:B------:R-:W-:Y:S02]  /*13a60*/  FMNMX.FTZ R0, R169, R6, !PT ;  /* 0x00000006a9007209 */ /* 0x000fe40007810000 */
[----:B------:R-:W-:Y:S02]  /*13a70*/  FSEL R184, R163, -INF , P1 ;  /* 0xff800000a3b87808 */ /* 0x000fe40000800000 */
[----:B------:R-:W-:Y:S01]  /*13a80*/  FMNMX.FTZ R0, R186, R0, !PT ;  /* 0x00000000ba007209 */ /* 0x000fe20007810000 */
[----:B------:R-:W5:Y:S01]  /*13a90*/  MUFU.TANH R9, R47 ;  /* 0x0000002f00097308 */ /* 0x000f620000002400 */
[----:B------:R-:W-:Y:S02]  /*13aa0*/  FMNMX.FTZ R4, R46, R4, !PT ;  /* 0x000000042e047209 */ /* 0x000fe40007810000 */
[----:B------:R-:W-:Y:S02]  /*13ab0*/  FSEL R219, R48, -INF , P0 ;  /* 0xff80000030db7808 */ /* 0x000fe40000000000 */
[----:B------:R-:W-:Y:S02]  /*13ac0*/  FMNMX.FTZ R0, R184, R0, !PT ;  /* 0x00000000b8007209 */ /* 0x000fe40007810000 */
[----:B------:R-:W-:Y:S02]  /*13ad0*/  FMNMX.FTZ R4, R50, R4, !PT ;  /* 0x0000000432047209 */ /* 0x000fe40007810000 */
[----:B---3--:R-:W-:Y:S02]  /*13ae0*/  FSEL R224, R45, -INF , P6 ;  /* 0xff8000002de07808 */ /* 0x008fe40003000000 */
[----:B------:R-:W-:Y:S02]  /*13af0*/  FMNMX.FTZ R0, R219, R0, !PT ;  /* 0x00000000db007209 */ /* 0x000fe40007810000 */
[----:B------:R-:W-:Y:S02]  /*13b00*/  ISETP.GT.AND P3, PT, R5, 0x28, PT ;  /* 0x000000280500780c */ /* 0x000fe40003f64270 */
[----:B------:R-:W-:Y:S02]  /*13b10*/  FMNMX.FTZ R4, R157, R4, !PT ;  /* 0x000000049d047209 */ /* 0x000fe40007810000 */
[----:B------:R-:W-:Y:S02]  /*13b20*/  FSEL R234, R43, -INF , P5 ;  /* 0xff8000002bea7808 */ /* 0x000fe40002800000 */
[----:B------:R-:W-:Y:S02]  /*13b30*/  FMNMX.FTZ R0, R224, R0, !PT ;  /* 0x00000000e0007209 */ /* 0x000fe40007810000 */
[----:B------:R-:W-:Y:S02]  /*13b40*/  FSEL R156, R195, -INF , P3 ;  /* 0xff800000c39c7808 */ /* 0x000fe40001800000 */
[----:B------:R-:W-:Y:S02]  /*13b50*/  ISETP.GT.AND P3, PT, R5, 0x29, PT ;  /* 0x000000290500780c */ /* 0x000fe40003f64270 */
[----:B------:R-:W-:Y:S02]  /*13b60*/  FMNMX.FTZ R4, R158, R4, !PT ;  /* 0x000000049e047209 */ /* 0x000fe40007810000 */
[----:B-1----:R-:W-:Y:S02]  /*13b70*/  FMNMX.FTZ R2, R2, R8, !PT ;  /* 0x0000000802027209 */ /* 0x002fe40007810000 */
[----:B------:R-:W-:Y:S02]  /*13b80*/  FSEL R236, R39, -INF , P4 ;  /* 0xff80000027ec7808 */ /* 0x000fe40002000000 */
[----:B------:R-:W-:Y:S01]  /*13b90*/  FMNMX.FTZ R0, R234, R0, !PT ;  /* 0x00000000ea007209 */ /* 0x000fe20007810000 */
[----:B------:R-:W1:Y:S01]  /*13ba0*/  SHFL.BFLY PT, R8, R2, 0x1, 0x1f ;  /* 0x0c201f0002087f89 */ /* 0x000e6200000e0000 */
[----:B------:R-:W-:Y:S02]  /*13bb0*/  FSEL R155, R196, -INF , P3 ;  /* 0xff800000c49b7808 */ /* 0x000fe40001800000 */
[----:B------:R-:W-:Y:S02]  /*13bc0*/  ISETP.GT.AND P0, PT, R5, 0x30, PT ;  /* 0x000000300500780c */ /* 0x000fe40003f04270 */
[----:B------:R-:W-:Y:S01]  /*13bd0*/  FMNMX.FTZ R6, R156, R4, !PT ;  /* 0x000000049c067209 */ /* 0x000fe20007810000 */
[C---:B------:R-:W-:Y:S01]  /*13be0*/  FMUL.FTZ R4, R73.reuse, c[0x0][0x2d0] ;  /* 0x0000b40049047a20 */ /* 0x040fe20000410000 */
[----:B------:R-:W-:Y:S02]  /*13bf0*/  FMNMX.FTZ R0, R236, R0, !PT ;  /* 0x00000000ec007209 */ /* 0x000fe40007810000 */
[----:B------:R-:W-:Y:S02]  /*13c00*/  FSETP.NEU.FTZ.AND P3, PT, R73, -INF , PT ;  /* 0xff8000004900780b */ /* 0x000fe40003f7d000 */
[----:B------:R-:W-:Y:S01]  /*13c10*/  ISETP.GT.AND P2, PT, R5, 0x31, PT ;  /* 0x000000310500780c */ /* 0x000fe20003f44270 */
[----:B----4-:R-:W3:Y:S01]  /*13c20*/  SHFL.BFLY PT, R7, R0, 0x2, 0x1f ;  /* 0x0c401f0000077f89 */ /* 0x010ee200000e0000 */
[----:B------:R-:W-:Y:S02]  /*13c30*/  FSEL R163, R185, -INF , P0 ;  /* 0xff800000b9a37808 */ /* 0x000fe40000000000 */
[----:B------:R-:W-:Y:S02]  /*13c40*/  FMNMX.FTZ R6, R155, R6, !PT ;  /* 0x000000069b067209 */ /* 0x000fe40007810000 */
[----:B------:R-:W-:Y:S02]  /*13c50*/  ISETP.GT.AND P1, PT, R5, 0x38, PT ;  /* 0x000000380500780c */ /* 0x000fe40003f24270 */
[----:B------:R-:W-:Y:S02]  /*13c60*/  FSEL R75, R4, RZ, P3 ;  /* 0x000000ff044b7208 */ /* 0x000fe40001800000 */
[----:B------:R-:W-:Y:S02]  /*13c70*/  FSEL R164, R181, -INF , P2 ;  /* 0xff800000b5a47808 */ /* 0x000fe40001000000 */
[----:B------:R-:W-:Y:S01]  /*13c80*/  FMNMX.FTZ R4, R163, R6, !PT ;  /* 0x00000006a3047209 */ /* 0x000fe20007810000 */
[--C-:B------:R-:W-:Y:S01]  /*13c90*/  FFMA.FTZ R6, R10, c[0x0][0x2d0], -R75.reuse ;  /* 0x0000b4000a067a23 */ /* 0x100fe2000001084b */
[----:B------:R-:W-:Y:S02]  /*13ca0*/  FSEL R168, R53, -INF , P1 ;  /* 0xff80000035a87808 */ /* 0x000fe40000800000 */
[C---:B------:R-:W-:Y:S01]  /*13cb0*/  ISETP.GT.AND P4, PT, R5.reuse, 0x39, PT ;  /* 0x000000390500780c */ /* 0x040fe20003f84270 */
[----:B------:R4:W-:Y:S01]  /*13cc0*/  MUFU.EX2 R45, R6 ;  /* 0x00000006002d7308 */ /* 0x0009e20000000800 */
[----:B------:R-:W-:Y:S02]  /*13cd0*/  FMNMX.FTZ R4, R164, R4, !PT ;  /* 0x00000004a4047209 */ /* 0x000fe40007810000 */
[----:B------:R-:W-:Y:S02]  /*13ce0*/  FSEL R182, R52, -INF , P4 ;  /* 0xff80000034b67808 */ /* 0x000fe40002000000 */
[C---:B------:R-:W-:Y:S02]  /*13cf0*/  ISETP.GT.AND P0, PT, R5.reuse, 0x40, PT ;  /* 0x000000400500780c */ /* 0x040fe40003f04270 */
[----:B------:R-:W-:Y:S02]  /*13d00*/  FMNMX.FTZ R4, R168, R4, !PT ;  /* 0x00000004a8047209 */ /* 0x000fe40007810000 */
[----:B------:R-:W-:Y:S02]  /*13d10*/  LOP3.LUT P6, RZ, R220, 0x1, RZ, 0xc0, !PT ;  /* 0x00000001dcff7812 */ /* 0x000fe400078cc0ff */
[----:B------:R-:W-:Y:S02]  /*13d20*/  ISETP.GT.AND P2, PT, R5, 0x41, PT ;  /* 0x000000410500780c */ /* 0x000fe40003f44270 */
[----:B------:R-:W-:Y:S02]  /*13d30*/  FSEL R220, R41, -INF , P0 ;  /* 0xff80000029dc7808 */ /* 0x000fe40000000000 */
[----:B------:R-:W-:Y:S02]  /*13d40*/  FMNMX.FTZ R4, R182, R4, !PT ;  /* 0x00000004b6047209 */ /* 0x000fe40007810000 */
[----:B------:R-:W-:Y:S02]  /*13d50*/  FSEL R223, R38, -INF , P2 ;  /* 0xff80000026df7808 */ /* 0x000fe40001000000 */
[----:B------:R-:W-:Y:S02]  /*13d60*/  ISETP.GT.AND P1, PT, R5, 0x48, PT ;  /* 0x000000480500780c */ /* 0x000fe40003f24270 */
[----:B------:R-:W-:Y:S02]  /*13d70*/  FMNMX.FTZ R4, R220, R4, !PT ;  /* 0x00000004dc047209 */ /* 0x000fe40007810000 */
[----:B-1----:R-:W-:Y:S01]  /*13d80*/  FMNMX.FTZ R72, R2, R8, !PT ;  /* 0x0000000802487209 */ /* 0x002fe20007810000 */
[--C-:B----4-:R-:W-:Y:S01]  /*13d90*/  FFMA.FTZ R6, R11, c[0x0][0x2d0], -R75.reuse ;  /* 0x0000b4000b067a23 */ /* 0x110fe2000001084b */
[----:B------:R-:W-:Y:S02]  /*13da0*/  FSEL R231, R37, -INF , P1 ;  /* 0xff80000025e77808 */ /* 0x000fe40000800000 */
[----:B------:R-:W-:Y:S01]  /*13db0*/  ISETP.GT.AND P0, PT, R5, 0x49, PT ;  /* 0x000000490500780c */ /* 0x000fe20003f04270 */
[----:B------:R1:W4:Y:S01]  /*13dc0*/  MUFU.EX2 R48, R6 ;  /* 0x0000000600307308 */ /* 0x0003220000000800 */
[----:B------:R-:W-:Y:S02]  /*13dd0*/  FMNMX.FTZ R5, R223, R4, !PT ;  /* 0x00000004df057209 */ /* 0x000fe40007810000 */
[----:B---3--:R-:W-:Y:S02]  /*13de0*/  FMNMX.FTZ R4, R0, R7, !PT ;  /* 0x0000000700047209 */ /* 0x008fe40007810000 */
[----:B------:R-:W-:Y:S01]  /*13df0*/  FMNMX.FTZ R0, R231, R5, !PT ;  /* 0x00000005e7007209 */ /* 0x000fe20007810000 */
[C---:B------:R-:W-:Y:S01]  /*13e00*/  FMUL.FTZ R5, R72.reuse, c[0x0][0x2d0] ;  /* 0x0000b40048057a20 */ /* 0x040fe20000410000 */
[----:B------:R-:W-:Y:S01]  /*13e10*/  FSETP.NEU.FTZ.AND P2, PT, R72, -INF , PT ;  /* 0xff8000004800780b */ /* 0x000fe20003f5d000 */
[----:B------:R-:W3:Y:S01]  /*13e20*/  SHFL.BFLY PT, R7, R4, 0x1, 0x1f ;  /* 0x0c201f0004077f89 */ /* 0x000ee200000e0000 */
[----:B-----5:R-:W-:Y:S01]  /*13e30*/  FSEL R74, R9, -INF , P0 ;  /* 0xff800000094a7808 */ /* 0x020fe20000000000 */
[--C-:B------:R-:W-:Y:S01]  /*13e40*/  FFMA.FTZ R9, R29, c[0x0][0x2d0], -R75.reuse ;  /* 0x0000b4001d097a23 */ /* 0x100fe2000001084b */
[----:B------:R-:W-:Y:S02]  /*13e50*/  FSEL R152, R5, RZ, P2 ;  /* 0x000000ff05987208 */ /* 0x000fe40001000000 */
[----:B------:R-:W-:Y:S01]  /*13e60*/  FMNMX.FTZ R0, R74, R0, !PT ;  /* 0x000000004a007209 */ /* 0x000fe20007810000 */
[----:B------:R-:W-:Y:S01]  /*13e70*/  MUFU.EX2 R245, R9 ;  /* 0x0000000900f57308 */ /* 0x000fe20000000800 */
[----:B------:R-:W-:Y:S01]  /*13e80*/  ISETP.GT.AND P4, PT, R216, R217, PT ;  /* 0x000000d9d800720c */ /* 0x000fe20003f84270 */
[----:B------:R-:W-:Y:S01]  /*13e90*/  FFMA.FTZ R5, R14, c[0x0][0x2d0], -R152 ;  /* 0x0000b4000e057a23 */ /* 0x000fe20000010898 */
[----:B------:R-:W-:Y:S01]  /*13ea0*/  IADD3 R217, R216, -0x1, RZ ;  /* 0xffffffffd8d97810 */ /* 0x000fe20007ffe0ff */
[----:B------:R-:W5:Y:S06]  /*13eb0*/  SHFL.BFLY PT, R2, R0, 0x2, 0x1f ;  /* 0x0c401f0000027f89 */ /* 0x000f6c00000e0000 */
[----:B------:R5:W-:Y:S01]  /*13ec0*/  MUFU.EX2 R252, R5 ;  /* 0x0000000500fc7308 */ /* 0x000be20000000800 */
[--C-:B-1----:R-:W-:Y:S01]  /*13ed0*/  FFMA.FTZ R6, R12, c[0x0][0x2d0], -R75.reuse ;  /* 0x0000b4000c067a23 */ /* 0x102fe2000001084b */
[----:B----4-:R-:W-:Y:S01]  /*13ee0*/  F2FP.PACK_AB R76, R48, R45 ;  /* 0x0000002d304c723e */ /* 0x010fe200000000ff */
[----:B------:R-:W-:Y:S01]  /*13ef0*/  FFMA.FTZ R12, R30, c[0x0][0x2d0], -R75 ;  /* 0x0000b4001e0c7a23 */ /* 0x000fe2000001084b */
[----:B------:R-:W-:Y:S01]  /*13f00*/  @P4 MOV R11, c[0x0][0x1e0] ;  /* 0x00007800000b4a02 */ /* 0x000fe20000000f00 */
[----:B------:R-:W-:Y:S01]  /*13f10*/  @P4 IMAD.MOV.U32 R10, RZ, RZ, c[0x0][0x1e4] ;  /* 0x00007900ff0a4624 */ /* 0x000fe200078e00ff */
[----:B---3--:R-:W-:Y:S04]  /*13f20*/  FMNMX.FTZ R71, R4, R7, !PT ;  /* 0x0000000704477209 */ /* 0x008fe80007810000 */
[----:B------:R1:W-:Y:S01]  /*13f30*/  MUFU.EX2 R62, R6 ;  /* 0x00000006003e7308 */ /* 0x0003e20000000800 */
[C---:B------:R-:W-:Y:S01]  /*13f40*/  @P4 SHF.L.U64.HI R10, R11.reuse, 0x5, R10 ;  /* 0x000000050b0a4819 */ /* 0x040fe2000001020a */
[----:B------:R-:W-:Y:S01]  /*13f50*/  @P4 IMAD.SHL.U32 R11, R11, 0x20, RZ ;  /* 0x000000200b0b4824 */ /* 0x000fe200078e00ff */
[C---:B------:R-:W-:Y:S01]  /*13f60*/  FSETP.NEU.FTZ.AND P1, PT, R71.reuse, -INF , PT ;  /* 0xff8000004700780b */ /* 0x040fe20003f3d000 */
[----:B------:R-:W-:Y:S01]  /*13f70*/  FMUL.FTZ R4, R71, c[0x0][0x2d0] ;  /* 0x0000b40047047a20 */ /* 0x000fe20000410000 */
[----:B-----5:R-:W-:Y:S05]  /*13f80*/  FMNMX.FTZ R0, R0, R2, !PT ;  /* 0x0000000200007209 */ /* 0x020fea0007810000 */
[----:B------:R-:W-:Y:S01]  /*13f90*/  MUFU.EX2 R242, R12 ;  /* 0x0000000c00f27308 */ /* 0x000fe20000000800 */
[----:B------:R-:W-:Y:S01]  /*13fa0*/  FSEL R153, R4, RZ, P1 ;  /* 0x000000ff04997208 */ /* 0x000fe20000800000 */
[----:B------:R-:W3:Y:S01]  /*13fb0*/  SHFL.BFLY PT, R2, R0, 0x1, 0x1f ;  /* 0x0c201f0000027f89 */ /* 0x000ee200000e0000 */
[--C-:B------:R-:W-:Y:S03]  /*13fc0*/  FFMA.FTZ R5, R15, c[0x0][0x2d0], -R152.reuse ;  /* 0x0000b4000f057a23 */ /* 0x100fe60000010898 */
[--C-:B------:R-:W-:Y:S02]  /*13fd0*/  FFMA.FTZ R7, R18, c[0x0][0x2d0], -R153.reuse ;  /* 0x0000b40012077a23 */ /* 0x100fe40000010899 */
[----:B------:R-:W-:Y:S02]  /*13fe0*/  FFMA.FTZ R8, R19, c[0x0][0x2d0], -R153 ;  /* 0x0000b40013087a23 */ /* 0x000fe40000010899 */
[----:B------:R4:W5:Y:S01]  /*13ff0*/  MUFU.EX2 R41, R5 ;  /* 0x0000000500297308 */ /* 0x0009620000000800 */
[----:B-1----:R-:W-:Y:S09]  /*14000*/  FFMA.FTZ R6, R13, c[0x0][0x2d0], -R75 ;  /* 0x0000b4000d067a23 */ /* 0x002ff2000001084b */
[----:B------:R1:W1:Y:S01]  /*14010*/  MUFU.EX2 R63, R6 ;  /* 0x00000006003f7308 */ /* 0x0002620000000800 */
[----:B---3--:R-:W-:Y:S01]  /*14020*/  FMNMX.FTZ R70, R0, R2, !PT ;  /* 0x0000000200467209 */ /* 0x008fe20007810000 */
[--C-:B------:R-:W-:Y:S08]  /*14030*/  FFMA.FTZ R0, R20, c[0x0][0x2d0], -R153.reuse ;  /* 0x0000b40014007a23 */ /* 0x100ff00000010899 */
[----:B------:R3:W-:Y:S01]  /*14040*/  MUFU.EX2 R249, R7 ;  /* 0x0000000700f97308 */ /* 0x0007e20000000800 */
[----:B------:R-:W-:Y:S02]  /*14050*/  FFMA.FTZ R2, R21, c[0x0][0x2d0], -R153 ;  /* 0x0000b40015027a23 */ /* 0x000fe40000010899 */
[----:B----4-:R-:W-:Y:S01]  /*14060*/  FFMA.FTZ R5, R16, c[0x0][0x2d0], -R152 ;  /* 0x0000b40010057a23 */ /* 0x010fe20000010898 */
[----:B-----5:R-:W-:Y:S06]  /*14070*/  F2FP.PACK_AB R77, R41, R252 ;  /* 0x000000fc294d723e */ /* 0x020fec00000000ff */
[----:B------:R4:W-:Y:S01]  /*14080*/  MUFU.EX2 R43, R5 ;  /* 0x00000005002b7308 */ /* 0x0009e20000000800 */
[----:B-1----:R-:W-:Y:S02]  /*14090*/  @P4 SHF.R.S32.HI R6, RZ, 0x1f, R217 ;  /* 0x0000001fff064819 */ /* 0x002fe400000114d9 */
[----:B------:R-:W-:Y:S03]  /*140a0*/  F2FP.PACK_AB R78, R63, R62 ;  /* 0x0000003e3f4e723e */ /* 0x000fe600000000ff */
[----:B------:R-:W-:Y:S04]  /*140b0*/  @P4 IMAD R6, R6, c[0x0][0x1e0], RZ ;  /* 0x0000780006064a24 */ /* 0x000fe800078e02ff */
[----:B------:R1:W-:Y:S01]  /*140c0*/  MUFU.EX2 R246, R0 ;  /* 0x0000000000f67308 */ /* 0x0003e20000000800 */
[----:B------:R-:W-:Y:S02]  /*140d0*/  @P4 IMAD R6, R217, c[0x0][0x1e4], R6 ;  /* 0x00007900d9064a24 */ /* 0x000fe400078e0206 */
[----:B---3--:R-:W-:Y:S07]  /*140e0*/  @P4 IMAD.MOV.U32 R7, RZ, RZ, R64 ;  /* 0x000000ffff074224 */ /* 0x008fee00078e0040 */
[----:B------:R3:W5:Y:S01]  /*140f0*/  MUFU.EX2 R248, R2 ;  /* 0x0000000200f87308 */ /* 0x0007620000000800 */
[--C-:B----4-:R-:W-:Y:S09]  /*14100*/  FFMA.FTZ R5, R17, c[0x0][0x2d0], -R152.reuse ;  /* 0x0000b40011057a23 */ /* 0x110ff20000010898 */
[----:B------:R4:W2:Y:S01]  /*14110*/  MUFU.EX2 R47, R5 ;  /* 0x00000005002f7308 */ /* 0x0008a20000000800 */
[----:B-1----:R-:W-:Y:S09]  /*14120*/  FMUL.FTZ R0, R70, c[0x0][0x2d0] ;  /* 0x0000b40046007a20 */ /* 0x002ff20000410000 */
[----:B------:R-:W1:Y:S01]  /*14130*/  MUFU.EX2 R247, R8 ;  /* 0x0000000800f77308 */ /* 0x000e620000000800 */
[----:B---3--:R-:W-:Y:S01]  /*14140*/  FFMA.FTZ R2, R32, c[0x0][0x2d0], -R152 ;  /* 0x0000b40020027a23 */ /* 0x008fe20000010898 */
[----:B-----5:R-:W-:Y:S08]  /*14150*/  F2FP.PACK_AB R66, R248, R246 ;  /* 0x000000f6f842723e */ /* 0x020ff000000000ff */
[----:B------:R3:W-:Y:S01]  /*14160*/  MUFU.EX2 R238, R2 ;  /* 0x0000000200ee7308 */ /* 0x0007e20000000800 */
[----:B----4-:R-:W-:Y:S01]  /*14170*/  @P4 IMAD.WIDE.U32 R4, R217, c[0x0][0x1e0], RZ ;  /* 0x00007800d9044a25 */ /* 0x010fe200078e00ff */
[----:B--2---:R-:W-:Y:S03]  /*14180*/  F2FP.PACK_AB R79, R47, R43 ;  /* 0x0000002b2f4f723e */ /* 0x004fe600000000ff */
[----:B------:R-:W-:Y:S01]  /*14190*/  @P4 IMAD.IADD R5, R5, 0x1, R6 ;  /* 0x0000000105054824 */ /* 0x000fe200078e0206 */
[----:B------:R-:W-:Y:S03]  /*141a0*/  @P4 MOV R6, R54 ;  /* 0x0000003600064202 */ /* 0x000fe60000000f00 */
[----:B------:R-:W-:Y:S02]  /*141b0*/  @P4 IMAD R5, R5, 0x50, RZ ;  /* 0x0000005005054824 */ /* 0x000fe400078e02ff */
[----:B------:R-:W-:Y:S01]  /*141c0*/  @P4 IMAD.WIDE.U32 R6, R4, 0x50, R6 ;  /* 0x0000005004064825 */ /* 0x000fe200078e0006 */
[----:B-1----:R-:W-:Y:S03]  /*141d0*/  F2FP.PACK_AB R64, R247, R249 ;  /* 0x000000f9f740723e */ /* 0x002fe600000000ff */
[----:B------:R-:W-:Y:S01]  /*141e0*/  FFMA.FTZ R8, R28, c[0x0][0x2d0], -R75 ;  /* 0x0000b4001c087a23 */ /* 0x000fe2000001084b */
[C---:B------:R-:W-:Y:S02]  /*141f0*/  @P4 LEA R4, P0, R6.reuse, c[0x0][0x1c8], 0x1 ;  /* 0x0000720006044a11 */ /* 0x040fe400078008ff */
[----:B------:R-:W-:Y:S01]  /*14200*/  @P4 IADD3 R5, R7, R5, RZ ;  /* 0x0000000507054210 */ /* 0x000fe20007ffe0ff */
[----:B------:R1:W-:Y:S01]  /*14210*/  MUFU.EX2 R241, R8 ;  /* 0x0000000800f17308 */ /* 0x0003e20000000800 */
[----:B---3--:R-:W-:Y:S02]  /*14220*/  FFMA.FTZ R2, R35, c[0x0][0x2d0], -R153 ;  /* 0x0000b40023027a23 */ /* 0x008fe40000010899 */
[----:B------:R-:W-:Y:S02]  /*14230*/  @P4 LEA.HI.X R5, R6, c[0x0][0x1cc], R5, 0x1, P0 ;  /* 0x0000730006054a11 */ /* 0x000fe400000f0c05 */
[-C--:B------:R-:W-:Y:S03]  /*14240*/  @P4 IADD3 R6, P0, R4, R11.reuse, RZ ;  /* 0x0000000b04064210 */ /* 0x080fe60007f1e0ff */
[----:B------:R2:W-:Y:S01]  /*14250*/  @P4 LDGSTS.E.BYPASS.LTC128B.128 [R218+0x2900], [R4.64], !P6 ;  /* 0x0290000004da4fae */ /* 0x0005e2000f101d48 */
[----:B------:R-:W-:Y:S01]  /*14260*/  @P4 IADD3.X R7, R5, R10, RZ, P0, !PT ;  /* 0x0000000a05074210 */ /* 0x000fe200007fe4ff */
[----:B------:R-:W-:Y:S01]  /*14270*/  MUFU.EX2 R230, R2 ;  /* 0x0000000200e67308 */ /* 0x000fe20000000800 */
[----:B------:R-:W-:Y:S04]  /*14280*/  FSETP.NEU.FTZ.AND P0, PT, R70, -INF , PT ;  /* 0xff8000004600780b */ /* 0x000fe80003f1d000 */
[----:B------:R-:W-:Y:S01]  /*14290*/  FSEL R154, R0, RZ, P0 ;  /* 0x000000ff009a7208 */ /* 0x000fe20000000000 */
[----:B------:R3:W-:Y:S04]  /*142a0*/  @P4 LDGSTS.E.BYPASS.LTC128B.128 [R218+0x3100], [R6.64], !P6 ;  /* 0x0310000006da4fae */ /* 0x0007e8000f101d48 */
[----:B------:R-:W-:Y:S04]  /*142b0*/  FFMA.FTZ R0, R22, c[0x0][0x2d0], -R154 ;  /* 0x0000b40016007a23 */ /* 0x000fe8000001089a */
[----:B------:R4:W-:Y:S01]  /*142c0*/  MUFU.EX2 R232, R0 ;  /* 0x0000000000e87308 */ /* 0x0009e20000000800 */
[----:B-1----:R-:W-:Y:S05]  /*142d0*/  @P4 IADD3 R8, P5, R6, R11, RZ ;  /* 0x0000000b06084210 */ /* 0x002fea0007fbe0ff */
[----:B------:R-:W-:Y:S05]  /*142e0*/  @P4 IMAD.X R9, R7, 0x1, R10, P5 ;  /* 0x0000000107094824 */ /* 0x000fea00028e060a */
[----:B------:R1:W-:Y:S01]  /*142f0*/  @P4 LDGSTS.E.BYPASS.LTC128B.128 [R218+0x3900], [R8.64], !P6 ;  /* 0x0390000008da4fae */ /* 0x0003e2000f101d48 */
[--C-:B----4-:R-:W-:Y:S04]  /*14300*/  FFMA.FTZ R0, R23, c[0x0][0x2d0], -R154.reuse ;  /* 0x0000b40017007a23 */ /* 0x110fe8000001089a */
[----:B------:R4:W5:Y:S02]  /*14310*/  MUFU.EX2 R233, R0 ;  /* 0x0000000000e97308 */ /* 0x0009640000000800 */
[--C-:B----4-:R-:W-:Y:S01]  /*14320*/  FFMA.FTZ R0, R24, c[0x0][0x2d0], -R154.reuse ;  /* 0x0000b40018007a23 */ /* 0x110fe2000001089a */
[----:B-----5:R-:W-:Y:S07]  /*14330*/  F2FP.PACK_AB R65, R233, R232 ;  /* 0x000000e8e941723e */ /* 0x020fee00000000ff */
[----:B------:R4:W-:Y:S02]  /*14340*/  MUFU.EX2 R235, R0 ;  /* 0x0000000000eb7308 */ /* 0x0009e40000000800 */
[----:B----4-:R-:W-:Y:S08]  /*14350*/  FFMA.FTZ R0, R25, c[0x0][0x2d0], -R154 ;  /* 0x0000b40019007a23 */ /* 0x010ff0000001089a */
[----:B------:R4:W5:Y:S02]  /*14360*/  MUFU.EX2 R243, R0 ;  /* 0x0000000000f37308 */ /* 0x0009640000000800 */
[--C-:B----4-:R-:W-:Y:S01]  /*14370*/  FFMA.FTZ R0, R33, c[0x0][0x2d0], -R152.reuse ;  /* 0x0000b40021007a23 */ /* 0x110fe20000010898 */
[----:B-----5:R-:W-:Y:S07]  /*14380*/  F2FP.PACK_AB R67, R243, R235 ;  /* 0x000000ebf343723e */ /* 0x020fee00000000ff */
[----:B------:R4:W-:Y:S02]  /*14390*/  MUFU.EX2 R240, R0 ;  /* 0x0000000000f07308 */ /* 0x0009e40000000800 */
[----:B----4-:R-:W-:Y:S08]  /*143a0*/  FFMA.FTZ R0, R27, c[0x0][0x2d0], -R75 ;  /* 0x0000b4001b007a23 */ /* 0x010ff0000001084b */
[----:B------:R4:W-:Y:S02]  /*143b0*/  MUFU.EX2 R244, R0 ;  /* 0x0000000000f47308 */ /* 0x0009e40000000800 */
[--C-:B----4-:R-:W-:Y:S08]  /*143c0*/  FFMA.FTZ R0, R31, c[0x0][0x2d0], -R152.reuse ;  /* 0x0000b4001f007a23 */ /* 0x110ff00000010898 */
[----:B------:R4:W-:Y:S02]  /*143d0*/  MUFU.EX2 R237, R0 ;  /* 0x0000000000ed7308 */ /* 0x0009e40000000800 */
[----:B----4-:R-:W-:Y:S08]  /*143e0*/  FFMA.FTZ R0, R26, c[0x0][0x2d0], -R152 ;  /* 0x0000b4001a007a23 */ /* 0x010ff00000010898 */
[----:B------:R4:W-:Y:S02]  /*143f0*/  MUFU.EX2 R239, R0 ;  /* 0x0000000000ef7308 */ /* 0x0009e40000000800 */
[----:B----4-:R-:W-:Y:S08]  /*14400*/  FFMA.FTZ R0, R34, c[0x0][0x2d0], -R153 ;  /* 0x0000b40022007a23 */ /* 0x010ff00000010899 */
[----:B------:R4:W-:Y:S02]  /*14410*/  MUFU.EX2 R228, R0 ;  /* 0x0000000000e47308 */ /* 0x0009e40000000800 */
[----:B----4-:R-:W-:Y:S02]  /*14420*/  FSEL R0, R73, RZ, P3 ;  /* 0x000000ff49007208 */ /* 0x010fe40001800000 */
[-C--:B--2---:R-:W-:Y:S03]  /*14430*/  @P4 IADD3 R4, P3, R8, R11.reuse, RZ ;  /* 0x0000000b08044210 */ /* 0x084fe60007f7e0ff */
[----:B------:R-:W-:Y:S01]  /*14440*/  FADD.FTZ R2, -R0, R3 ;  /* 0x0000000300027221 */ /* 0x000fe20000010100 */
[----:B------:R-:W-:Y:S02]  /*14450*/  FSEL R0, R72, RZ, P2 ;  /* 0x000000ff48007208 */ /* 0x000fe40001000000 */
[----:B------:R-:W-:Y:S01]  /*14460*/  @P4 IADD3.X R5, R9, R10, RZ, P3, !PT ;  /* 0x0000000a09054210 */ /* 0x000fe20001ffe4ff */
[----:B------:R-:W-:Y:S01]  /*14470*/  FMUL.FTZ R2, R2, c[0x0][0x2d0] ;  /* 0x0000b40002027a20 */ /* 0x000fe20000410000 */
[----:B---3--:R-:W-:Y:S01]  /*14480*/  @P4 IADD3 R6, P2, R4, R11, RZ ;  /* 0x0000000b04064210 */ /* 0x008fe20007f5e0ff */
[----:B------:R-:W-:Y:S02]  /*14490*/  FADD.FTZ R0, -R0, R84 ;  /* 0x0000005400007221 */ /* 0x000fe40000010100 */
[----:B------:R2:W3:Y:S01]  /*144a0*/  MUFU.EX2 R69, R2 ;  /* 0x0000000200457308 */ /* 0x0004e20000000800 */
[----:B------:R4:W-:Y:S01]  /*144b0*/  @P4 LDGSTS.E.BYPASS.LTC128B.128 [R218+0x4100], [R4.64], !P6 ;  /* 0x0410000004da4fae */ /* 0x0009e2000f101d48 */
[----:B------:R-:W-:Y:S02]  /*144c0*/  FMUL.FTZ R0, R0, c[0x0][0x2d0] ;  /* 0x0000b40000007a20 */ /* 0x000fe40000410000 */
[----:B------:R-:W-:Y:S05]  /*144d0*/  @P4 IMAD.X R7, R5, 0x1, R10, P2 ;  /* 0x0000000105074824 */ /* 0x000fea00010e060a */
[----:B------:R5:W-:Y:S01]  /*144e0*/  @P4 LDGSTS.E.BYPASS.LTC128B.128 [R218+0x4900], [R6.64], !P6 ;  /* 0x0490000006da4fae */ /* 0x000be2000f101d48 */
[----:B------:R1:W5:Y:S07]  /*144f0*/  MUFU.EX2 R68, R0 ;  /* 0x0000000000447308 */ /* 0x00036e0000000800 */
[----:B------:R-:W5:Y:S01]  /*14500*/  LDSM.16.MT88.4 R20, [R201] ;  /* 0x00000000c914783b */ /* 0x000f620000004200 */
[----:B--2---:R-:W-:Y:S01]  /*14510*/  FSEL R2, R71, RZ, P1 ;  /* 0x000000ff47027208 */ /* 0x004fe20000800000 */
[C---:B---3--:R-:W-:Y:S06]  /*14520*/  FMUL.FTZ R16, R69.reuse, R100 ;  /* 0x0000006445107220 */ /* 0x048fec0000410000 */
[----:B------:R-:W-:Y:S01]  /*14530*/  LDSM.16.MT88.4 R52, [R202] ;  /* 0x00000000ca34783b */ /* 0x000fe20000004200 */
[C---:B------:R-:W-:Y:S02]  /*14540*/  FMUL.FTZ R17, R69.reuse, R101 ;  /* 0x0000006545117220 */ /* 0x040fe40000410000 */
[C---:B----4-:R-:W-:Y:S02]  /*14550*/  FMUL.FTZ R4, R69.reuse, R88 ;  /* 0x0000005845047220 */ /* 0x050fe40000410000 */
[C---:B------:R-:W-:Y:S02]  /*14560*/  FMUL.FTZ R5, R69.reuse, R89 ;  /* 0x0000005945057220 */ /* 0x040fe40000410000 */
[C---:B------:R-:W-:Y:S01]  /*14570*/  FMUL.FTZ R32, R69.reuse, R116 ;  /* 0x0000007445207220 */ /* 0x040fe20000410000 */
[----:B------:R-:W-:Y:S01]  /*14580*/  LDSM.16.MT88.4 R80, [R204] ;  /* 0x00000000cc50783b */ /* 0x000fe20000004200 */
[----:B-1----:R-:W-:Y:S01]  /*14590*/  FADD.FTZ R0, -R2, R85 ;  /* 0x0000005502007221 */ /* 0x002fe20000010100 */
[----:B------:R-:W-:Y:S01]  /*145a0*/  FSEL R2, R70, RZ, P0 ;  /* 0x000000ff46027208 */ /* 0x000fe20000000000 */
[----:B-----5:R-:W-:Y:S02]  /*145b0*/  FMUL.FTZ R6, R68, R90 ;  /* 0x0000005a44067220 */ /* 0x020fe40000410000 */
[----:B------:R-:W-:Y:S02]  /*145c0*/  FMUL.FTZ R0, R0, c[0x0][0x2d0] ;  /* 0x0000b40000007a20 */ /* 0x000fe40000410000 */
[C---:B------:R-:W-:Y:S01]  /*145d0*/  FMUL.FTZ R7, R68.reuse, R91 ;  /* 0x0000005b44077220 */ /* 0x040fe20000410000 */
[----:B------:R-:W0:Y:S01]  /*145e0*/  LDGDEPBAR ;  /* 0x00000000000079af */ /* 0x000e220000000000 */
[----:B------:R1:W2:Y:S01]  /*145f0*/  MUFU.EX2 R3, R0 ;  /* 0x0000000000037308 */ /* 0x0002a20000000800 */
[C---:B------:R-:W-:Y:S02]  /*14600*/  FMUL.FTZ R18, R68.reuse, R102 ;  /* 0x0000006644127220 */ /* 0x040fe40000410000 */
[C---:B------:R-:W-:Y:S02]  /*14610*/  FMUL.FTZ R19, R68.reuse, R103 ;  /* 0x0000006744137220 */ /* 0x040fe40000410000 */
[----:B------:R-:W-:Y:S02]  /*14620*/  FMUL.FTZ R33, R69, R117 ;  /* 0x0000007545217220 */ /* 0x000fe40000410000 */
[----:B------:R-:W-:Y:S01]  /*14630*/  LDSM.16.MT88.4 R88, [R205+0x800] ;  /* 0x00080000cd58783b */ /* 0x000fe20000004200 */
[C---:B------:R-:W-:Y:S02]  /*14640*/  FMUL.FTZ R34, R68.reuse, R118 ;  /* 0x0000007644227220 */ /* 0x040fe40000410000 */
[----:B------:R-:W-:Y:S01]  /*14650*/  FMUL.FTZ R35, R68, R119 ;  /* 0x0000007744237220 */ /* 0x000fe20000410000 */
[-C--:B------:R-:W-:Y:S04]  /*14660*/  HMMA.16816.F32 R4, R76, R20.reuse, R4 ;  /* 0x000000144c04723c */ /* 0x080fe80000001804 */
[----:B------:R-:W-:Y:S08]  /*14670*/  LDSM.16.MT88.4 R100, [R201+0x2000] ;  /* 0x00200000c964783b */ /* 0x000ff00000004200 */
[----:B------:R-:W-:Y:S01]  /*14680*/  LDSM.16.MT88.4 R116, [R205+0x2000] ;  /* 0x00200000cd74783b */ /* 0x000fe20000004200 */
[----:B-1----:R-:W-:Y:S02]  /*14690*/  FADD.FTZ R0, -R2, R86 ;  /* 0x0000005602007221 */ /* 0x002fe40000010100 */
[----:B------:R-:W-:Y:S02]  /*146a0*/  FFMA.FTZ R2, R36, c[0x0][0x2d0], -R154 ;  /* 0x0000b40024027a23 */ /* 0x000fe4000001089a */
[----:B------:R-:W-:Y:S03]  /*146b0*/  FMUL.FTZ R0, R0, c[0x0][0x2d0] ;  /* 0x0000b40000007a20 */ /* 0x000fe60000410000 */
[----:B------:R-:W1:Y:S01]  /*146c0*/  LDSM.16.MT88.4 R36, [R205] ;  /* 0x00000000cd24783b */ /* 0x000e620000004200 */
[----:B------:R3:W-:Y:S01]  /*146d0*/  MUFU.EX2 R199, R2 ;  /* 0x0000000200c77308 */ /* 0x0007e20000000800 */
[C---:B--2---:R-:W-:Y:S02]  /*146e0*/  FMUL.FTZ R8, R3.reuse, R92 ;  /* 0x0000005c03087220 */ /* 0x044fe40000410000 */
[C---:B------:R-:W-:Y:S02]  /*146f0*/  FMUL.FTZ R9, R3.reuse, R93 ;  /* 0x0000005d03097220 */ /* 0x040fe40000410000 */
[C---:B------:R-:W-:Y:S02]  /*14700*/  FMUL.FTZ R12, R3.reuse, R96 ;  /* 0x00000060030c7220 */ /* 0x040fe40000410000 */
[C---:B------:R-:W-:Y:S01]  /*14710*/  FMUL.FTZ R13, R3.reuse, R97 ;  /* 0x00000061030d7220 */ /* 0x040fe20000410000 */
[----:B------:R-:W2:Y:S01]  /*14720*/  LDSM.16.MT88.4 R84, [R201+0x800] ;  /* 0x00080000c954783b */ /* 0x000ea20000004200 */
[C---:B------:R-:W-:Y:S01]  /*14730*/  FMUL.FTZ R24, R3.reuse, R108 ;  /* 0x0000006c03187220 */ /* 0x040fe20000410000 */
[----:B------:R-:W4:Y:S01]  /*14740*/  MUFU.EX2 R0, R0 ;  /* 0x0000000000007308 */ /* 0x000f220000000800 */
[C---:B------:R-:W-:Y:S02]  /*14750*/  FMUL.FTZ R25, R3.reuse, R109 ;  /* 0x0000006d03197220 */ /* 0x040fe40000410000 */
[C---:B------:R-:W-:Y:S01]  /*14760*/  FMUL.FTZ R28, R3.reuse, R112 ;  /* 0x00000070031c7220 */ /* 0x040fe20000410000 */
[----:B------:R-:W-:Y:S01]  /*14770*/  MOV R112, R41 ;  /* 0x0000002900707202 */ /* 0x000fe20000000f00 */
[C---:B------:R-:W-:Y:S02]  /*14780*/  FMUL.FTZ R29, R3.reuse, R113 ;  /* 0x00000071031d7220 */ /* 0x040fe40000410000 */
[----:B------:R-:W-:Y:S02]  /*14790*/  FMUL.FTZ R41, R3, R125 ;  /* 0x0000007d03297220 */ /* 0x000fe40000410000 */
[----:B------:R-:W-:Y:S02]  /*147a0*/  IMAD.MOV.U32 R113, RZ, RZ, R48 ;  /* 0x000000ffff717224 */ /* 0x000fe400078e0030 */
[----:B------:R-:W-:Y:S02]  /*147b0*/  FMUL.FTZ R48, R69, R132 ;  /* 0x0000008445307220 */ /* 0x000fe40000410000 */
[--C-:B---3--:R-:W-:Y:S02]  /*147c0*/  FFMA.FTZ R2, R40, c[0x0][0x2d0], -R154.reuse ;  /* 0x0000b40028027a23 */ /* 0x108fe4000001089a */
[----:B------:R-:W-:Y:S02]  /*147d0*/  FMUL.FTZ R40, R3, R124 ;  /* 0x0000007c03287220 */ /* 0x000fe40000410000 */
[----:B------:R3:W5:Y:S01]  /*147e0*/  MUFU.EX2 R198, R2 ;  /* 0x0000000200c67308 */ /* 0x0007620000000800 */
[C---:B----4-:R-:W-:Y:S02]  /*147f0*/  FMUL.FTZ R10, R0.reuse, R94 ;  /* 0x0000005e000a7220 */ /* 0x050fe40000410000 */
[C---:B------:R-:W-:Y:S02]  /*14800*/  FMUL.FTZ R11, R0.reuse, R95 ;  /* 0x0000005f000b7220 */ /* 0x040fe40000410000 */
[----:B------:R-:W4:Y:S01]  /*14810*/  LDSM.16.MT88.4 R92, [R202+0x800] ;  /* 0x00080000ca5c783b */ /* 0x000f220000004200 */
[C---:B------:R-:W-:Y:S02]  /*14820*/  FMUL.FTZ R30, R0.reuse, R114 ;  /* 0x00000072001e7220 */ /* 0x040fe40000410000 */
[C---:B------:R-:W-:Y:S02]  /*14830*/  FMUL.FTZ R31, R0.reuse, R115 ;  /* 0x00000073001f7220 */ /* 0x040fe40000410000 */
[C---:B------:R-:W-:Y:S03]  /*14840*/  HMMA.16816.F32 R8, R64.reuse, R20, R8 ;  /* 0x000000144008723c */ /* 0x040fe60000001808 */
[----:B------:R-:W2:Y:S01]  /*14850*/  LDL.LU R115, [R1+0x18] ;  /* 0x0000180001737983 */ /* 0x000ea20000300800 */
[C---:B------:R-:W-:Y:S02]  /*14860*/  FMUL.FTZ R14, R0.reuse, R98 ;  /* 0x00000062000e7220 */ /* 0x040fe40000410000 */
[----:B------:R-:W-:Y:S01]  /*14870*/  FMUL.FTZ R15, R0, R99 ;  /* 0x00000063000f7220 */ /* 0x000fe20000410000 */
[----:B------:R-:W2:Y:S01]  /*14880*/  LDL.LU R114, [R1+0x1c] ;  /* 0x00001c0001727983 */ /* 0x000ea20000300800 */
[C---:B------:R-:W-:Y:S03]  /*14890*/  FMUL.FTZ R20, R69.reuse, R104 ;  /* 0x0000006845147220 */ /* 0x040fe60000410000 */
[----:B------:R-:W2:Y:S01]  /*148a0*/  LDL.LU R124, [R1+0x14] ;  /* 0x00001400017c7983 */ /* 0x000ea20000300800 */
[--C-:B---3--:R-:W-:Y:S01]  /*148b0*/  FFMA.FTZ R2, R42, c[0x0][0x2d0], -R153.reuse ;  /* 0x0000b4002a027a23 */ /* 0x108fe20000010899 */
[-C--:B------:R-:W-:Y:S02]  /*148c0*/  HMMA.16816.F32 R12, R64, R22.reuse, R12 ;  /* 0x00000016400c723c */ /* 0x080fe4000000180c */
[----:B------:R-:W3:Y:S01]  /*148d0*/  LDL.LU R125, [R1+0x10] ;  /* 0x00001000017d7983 */ /* 0x000ee20000300800 */
[----:B------:R1:W-:Y:S01]  /*148e0*/  MUFU.EX2 R197, R2 ;  /* 0x0000000200c57308 */ /* 0x0003e20000000800 */
[----:B------:R-:W-:Y:S02]  /*148f0*/  FMUL.FTZ R21, R69, R105 ;  /* 0x0000006945157220 */ /* 0x000fe40000410000 */
[----:B------:R-:W2:Y:S01]  /*14900*/  LDL R108, [R1] ;  /* 0x00000000016c7983 */ /* 0x000ea20000100800 */
[C---:B------:R-:W-:Y:S01]  /*14910*/  FMUL.FTZ R26, R0.reuse, R110 ;  /* 0x0000006e001a7220 */ /* 0x040fe20000410000 */
[C---:B------:R-:W-:Y:S04]  /*14920*/  HMMA.16816.F32 R16, R76.reuse, R22, R16 ;  /* 0x000000164c10723c */ /* 0x040fe80000001810 */
[C---:B------:R-:W-:Y:S02]  /*14930*/  FMUL.FTZ R27, R0.reuse, R111 ;  /* 0x0000006f001b7220 */ /* 0x040fe40000410000 */
[----:B------:R-:W-:Y:S01]  /*14940*/  FMUL.FTZ R42, R0, R126 ;  /* 0x0000007e002a7220 */ /* 0x000fe20000410000 */
[----:B------:R-:W-:Y:S01]  /*14950*/  MOV R126, R45 ;  /* 0x0000002d007e7202 */ /* 0x000fe20000000f00 */
[C---:B------:R-:W-:Y:S04]  /*14960*/  FMUL.FTZ R22, R68.reuse, R106 ;  /* 0x0000006a44167220 */ /* 0x040fe80000410000 */
[----:B------:R-:W-:Y:S02]  /*14970*/  FMUL.FTZ R23, R68, R107 ;  /* 0x0000006b44177220 */ /* 0x000fe40000410000 */
[C---:B------:R-:W-:Y:S05]  /*14980*/  FMUL.FTZ R45, R3.reuse, R129 ;  /* 0x00000081032d7220 */ /* 0x040fea0000410000 */
[-C--:B-1----:R-:W-:Y:S03]  /*14990*/  HMMA.16816.F32 R20, R76, R36.reuse, R20 ;  /* 0x000000244c14723c */ /* 0x082fe60000001814 */
[----:B------:R-:W-:Y:S02]  /*149a0*/  FFMA.FTZ R2, R44, c[0x0][0x2d0], -R153 ;  /* 0x0000b4002c027a23 */ /* 0x000fe40000010899 */
[----:B------:R-:W-:Y:S02]  /*149b0*/  FMUL.FTZ R44, R3, R128 ;  /* 0x00000080032c7220 */ /* 0x000fe40000410000 */
[----:B------:R1:W1:Y:S01]  /*149c0*/  MUFU.EX2 R196, R2 ;  /* 0x0000000200c47308 */ /* 0x0002620000000800 */
[C---:B------:R-:W-:Y:S07]  /*149d0*/  HMMA.16816.F32 R24, R64.reuse, R36, R24 ;  /* 0x000000244018723c */ /* 0x040fee0000001818 */
[C---:B------:R-:W-:Y:S01]  /*149e0*/  FMUL.FTZ R36, R69.reuse, R120 ;  /* 0x0000007845247220 */ /* 0x040fe20000410000 */
[-C--:B------:R-:W-:Y:S04]  /*149f0*/  HMMA.16816.F32 R28, R64, R38.reuse, R28 ;  /* 0x00000026401c723c */ /* 0x080fe8000000181c */
[C---:B------:R-:W-:Y:S01]  /*14a00*/  FMUL.FTZ R37, R69.reuse, R121 ;  /* 0x0000007945257220 */ /* 0x040fe20000410000 */
[----:B------:R-:W-:Y:S01]  /*14a10*/  MOV R120, R47 ;  /* 0x0000002f00787202 */ /* 0x000fe20000000f00 */
[C---:B------:R-:W-:Y:S02]  /*14a20*/  FMUL.FTZ R47, R0.reuse, R131 ;  /* 0x00000083002f7220 */ /* 0x040fe40000410000 */
[C---:B------:R-:W-:Y:S04]  /*14a30*/  HMMA.16816.F32 R32, R76.reuse, R38, R32 ;  /* 0x000000264c20723c */ /* 0x040fe80000001820 */
[----:B------:R-:W-:Y:S02]  /*14a40*/  IMAD.MOV.U32 R121, RZ, RZ, R63 ;  /* 0x000000ffff797224 */ /* 0x000fe400078e003f */
[----:B------:R-:W-:Y:S02]  /*14a50*/  FMUL.FTZ R63, R0, R147 ;  /* 0x00000093003f7220 */ /* 0x000fe40000410000 */
[----:B-1----:R-:W-:Y:S04]  /*14a60*/  FFMA.FTZ R2, R46, c[0x0][0x2d0], -R154 ;  /* 0x0000b4002e027a23 */ /* 0x002fe8000001089a */
[----:B------:R1:W-:Y:S01]  /*14a70*/  MUFU.EX2 R195, R2 ;  /* 0x0000000200c37308 */ /* 0x0003e20000000800 */
[C---:B------:R-:W-:Y:S01]  /*14a80*/  FMUL.FTZ R38, R68.reuse, R122 ;  /* 0x0000007a44267220 */ /* 0x040fe20000410000 */
[----:B------:R-:W-:Y:S01]  /*14a90*/  MOV R122, R43 ;  /* 0x0000002b007a7202 */ /* 0x000fe20000000f00 */
[----:B------:R-:W-:Y:S02]  /*14aa0*/  FMUL.FTZ R39, R68, R123 ;  /* 0x0000007b44277220 */ /* 0x000fe40000410000 */
[----:B------:R-:W-:Y:S02]  /*14ab0*/  IMAD.MOV.U32 R123, RZ, RZ, R62 ;  /* 0x000000ffff7b7224 */ /* 0x000fe400078e003e */
[C---:B------:R-:W-:Y:S02]  /*14ac0*/  FMUL.FTZ R43, R0.reuse, R127 ;  /* 0x0000007f002b7220 */ /* 0x040fe40000410000 */
[C---:B------:R-:W-:Y:S01]  /*14ad0*/  FMUL.FTZ R46, R0.reuse, R130 ;  /* 0x00000082002e7220 */ /* 0x040fe20000410000 */
[-C--:B------:R-:W-:Y:S03]  /*14ae0*/  HMMA.16816.F32 R36, R76, R52.reuse, R36 ;  /* 0x000000344c24723c */ /* 0x080fe60000001824 */
[----:B------:R-:W-:Y:S05]  /*14af0*/  FMUL.FTZ R62, R0, R146 ;  /* 0x00000092003e7220 */ /* 0x000fea0000410000 */
[C---:B------:R-:W-:Y:S04]  /*14b00*/  HMMA.16816.F32 R40, R64.reuse, R52, R40 ;  /* 0x000000344028723c */ /* 0x040fe80000001828 */
[----:B-1----:R-:W-:Y:S04]  /*14b10*/  FFMA.FTZ R2, R50, c[0x0][0x2d0], -R154 ;  /* 0x0000b40032027a23 */ /* 0x002fe8000001089a */
[-C--:B------:R-:W-:Y:S01]  /*14b20*/  HMMA.16816.F32 R44, R64, R54.reuse, R44 ;  /* 0x00000036402c723c */ /* 0x080fe2000000182c */
[----:B------:R1:W1:Y:S03]  /*14b30*/  MUFU.EX2 R194, R2 ;  /* 0x0000000200c27308 */ /* 0x0002660000000800 */
[C---:B------:R-:W-:Y:S02]  /*14b40*/  FMUL.FTZ R50, R68.reuse, R134 ;  /* 0x0000008644327220 */ /* 0x040fe40000410000 */
[C---:B------:R-:W-:Y:S02]  /*14b50*/  FMUL.FTZ R53, R69.reuse, R137 ;  /* 0x0000008945357220 */ /* 0x040fe40000410000 */
[----:B------:R-:W-:Y:S04]  /*14b60*/  FMUL.FTZ R52, R69, R136 ;  /* 0x0000008845347220 */ /* 0x000fe80000410000 */
[--C-:B-1----:R-:W-:Y:S02]  /*14b70*/  FFMA.FTZ R2, R49, c[0x0][0x2d0], -R75.reuse ;  /* 0x0000b40031027a23 */ /* 0x102fe4000001084b */
[----:B------:R-:W-:Y:S02]  /*14b80*/  FMUL.FTZ R49, R69, R133 ;  /* 0x0000008545317220 */ /* 0x000fe40000410000 */
[----:B------:R1:W-:Y:S02]  /*14b90*/  MUFU.EX2 R193, R2 ;  /* 0x0000000200c17308 */ /* 0x0003e40000000800 */
[--C-:B-1----:R-:W-:Y:S02]  /*14ba0*/  FFMA.FTZ R2, R51, c[0x0][0x2d0], -R75.reuse ;  /* 0x0000b40033027a23 */ /* 0x102fe4000001084b */
[C---:B------:R-:W-:Y:S06]  /*14bb0*/  FMUL.FTZ R51, R68.reuse, R135 ;  /* 0x0000008744337220 */ /* 0x040fec0000410000 */
[----:B------:R1:W-:Y:S01]  /*14bc0*/  MUFU.EX2 R192, R2 ;  /* 0x0000000200c07308 */ /* 0x0003e20000000800 */
[----:B------:R-:W-:Y:S01]  /*14bd0*/  LDSM.16.MT88.4 R132, [R202+0x2000] ;  /* 0x00200000ca84783b */ /* 0x000fe20000004200 */
[C---:B------:R-:W-:Y:S07]  /*14be0*/  HMMA.16816.F32 R48, R76.reuse, R54, R48 ;  /* 0x000000364c30723c */ /* 0x040fee0000001830 */
[C---:B------:R-:W-:Y:S02]  /*14bf0*/  FMUL.FTZ R55, R68.reuse, R139 ;  /* 0x0000008b44377220 */ /* 0x040fe40000410000 */
[----:B------:R-:W-:Y:S07]  /*14c00*/  FMUL.FTZ R54, R68, R138 ;  /* 0x0000008a44367220 */ /* 0x000fee0000410000 */
[-C--:B------:R-:W-:Y:S03]  /*14c10*/  HMMA.16816.F32 R52, R76, R80.reuse, R52 ;  /* 0x000000504c34723c */ /* 0x080fe60000001834 */
[--C-:B-1----:R-:W-:Y:S02]  /*14c20*/  FFMA.FTZ R2, R57, c[0x0][0x2d0], -R152.reuse ;  /* 0x0000b40039027a23 */ /* 0x102fe40000010898 */
[----:B------:R-:W-:Y:S02]  /*14c30*/  FMUL.FTZ R57, R3, R141 ;  /* 0x0000008d03397220 */ /* 0x000fe40000410000 */
[----:B------:R1:W-:Y:S02]  /*14c40*/  MUFU.EX2 R191, R2 ;  /* 0x0000000200bf7308 */ /* 0x0003e40000000800 */
[--C-:B-1----:R-:W-:Y:S03]  /*14c50*/  FFMA.FTZ R2, R58, c[0x0][0x2d0], -R152.reuse ;  /* 0x0000b4003a027a23 */ /* 0x102fe60000010898 */
[C---:B------:R-:W-:Y:S05]  /*14c60*/  FMUL.FTZ R58, R0.reuse, R142 ;  /* 0x0000008e003a7220 */ /* 0x040fea0000410000 */
[----:B------:R1:W-:Y:S02]  /*14c70*/  MUFU.EX2 R190, R2 ;  /* 0x0000000200be7308 */ /* 0x0003e40000000800 */
[--C-:B-1----:R-:W-:Y:S02]  /*14c80*/  FFMA.FTZ R2, R59, c[0x0][0x2d0], -R75.reuse ;  /* 0x0000b4003b027a23 */ /* 0x102fe4000001084b */
[----:B------:R-:W-:Y:S06]  /*14c90*/  FMUL.FTZ R59, R0, R143 ;  /* 0x0000008f003b7220 */ /* 0x000fec0000410000 */
[----:B------:R1:W-:Y:S02]  /*14ca0*/  MUFU.EX2 R189, R2 ;  /* 0x0000000200bd7308 */ /* 0x0003e40000000800 */
[----:B-1----:R-:W-:Y:S02]  /*14cb0*/  FFMA.FTZ R2, R61, c[0x0][0x2d0], -R75 ;  /* 0x0000b4003d027a23 */ /* 0x002fe4000001084b */
[C---:B------:R-:W-:Y:S06]  /*14cc0*/  FMUL.FTZ R61, R3.reuse, R145 ;  /* 0x00000091033d7220 */ /* 0x040fec0000410000 */
[----:B------:R1:W-:Y:S02]  /*14cd0*/  MUFU.EX2 R188, R2 ;  /* 0x0000000200bc7308 */ /* 0x0003e40000000800 */
[--C-:B-1----:R-:W-:Y:S02]  /*14ce0*/  FFMA.FTZ R2, R56, c[0x0][0x2d0], -R152.reuse ;  /* 0x0000b40038027a23 */ /* 0x102fe40000010898 */
[C---:B------:R-:W-:Y:S06]  /*14cf0*/  FMUL.FTZ R56, R3.reuse, R140 ;  /* 0x0000008c03387220 */ /* 0x040fec0000410000 */
[----:B------:R1:W-:Y:S01]  /*14d00*/  MUFU.EX2 R185, R2 ;  /* 0x0000000200b97308 */ /* 0x0003e20000000800 */
[C---:B------:R-:W-:Y:S07]  /*14d10*/  HMMA.16816.F32 R56, R64.reuse, R80, R56 ;  /* 0x000000504038723c */ /* 0x040fee0000001838 */
[----:B------:R-:W-:Y:S02]  /*14d20*/  F2FP.PACK_AB R80, R230, R228 ;  /* 0x000000e4e650723e */ /* 0x000fe400000000ff */
[----:B-----5:R-:W-:Y:S02]  /*14d30*/  F2FP.PACK_AB R81, R198, R199 ;  /* 0x000000c7c651723e */ /* 0x020fe400000000ff */
[----:B--2---:R-:W-:Y:S01]  /*14d40*/  ISETP.GT.AND P0, PT, R216, R108, PT ;  /* 0x0000006cd800720c */ /* 0x004fe20003f04270 */
[----:B------:R-:W-:Y:S02]  /*14d50*/  IMAD.MOV.U32 R216, RZ, RZ, R217 ;  /* 0x000000ffffd87224 */ /* 0x000fe400078e00d9 */
[----:B-1----:R-:W-:Y:S02]  /*14d60*/  FFMA.FTZ R2, R60, c[0x0][0x2d0], -R152 ;  /* 0x0000b4003c027a23 */ /* 0x002fe40000010898 */
[C---:B------:R-:W-:Y:S02]  /*14d70*/  FMUL.FTZ R60, R3.reuse, R144 ;  /* 0x00000090033c7220 */ /* 0x040fe40000410000 */
[----:B------:R1:W-:Y:S01]  /*14d80*/  MUFU.EX2 R183, R2 ;  /* 0x0000000200b77308 */ /* 0x0003e20000000800 */
[----:B------:R-:W-:Y:S04]  /*14d90*/  FFMA.FTZ R3, R3, R115, R249 ;  /* 0x0000007303037223 */ /* 0x000fe800000100f9 */
[-C--:B------:R-:W-:Y:S07]  /*14da0*/  HMMA.16816.F32 R60, R64, R82.reuse, R60 ;  /* 0x00000052403c723c */ /* 0x080fee000000183c */
[C---:B------:R-:W-:Y:S02]  /*14db0*/  FMUL.FTZ R64, R69.reuse, R148 ;  /* 0x0000009445407220 */ /* 0x040fe40000410000 */
[----:B------:R-:W-:Y:S03]  /*14dc0*/  FMUL.FTZ R65, R69, R149 ;  /* 0x0000009545417220 */ /* 0x000fe60000410000 */
[C---:B------:R-:W-:Y:S02]  /*14dd0*/  FMUL.FTZ R66, R68.reuse, R150 ;  /* 0x0000009644427220 */ /* 0x040fe40000410000 */
[----:B------:R-:W-:Y:S02]  /*14de0*/  FMUL.FTZ R67, R68, R151 ;  /* 0x0000009744437220 */ /* 0x000fe40000410000 */
[--C-:B-1----:R-:W-:Y:S05]  /*14df0*/  FFMA.FTZ R2, R160, c[0x0][0x2d0], -R153.reuse ;  /* 0x0000b400a0027a23 */ /* 0x102fea0000010899 */
        /* <DEDUP_REMOVED lines=8> */
[-C--:B------:R-:W-:Y:S03]  /*14e80*/  HMMA.16816.F32 R4, R76, R84.reuse, R4 ;  /* 0x000000544c04723c */ /* 0x080fe60000001804 */
[----:B-1----:R-:W-:Y:S05]  /*14e90*/  FFMA.FTZ R2, R162, c[0x0][0x2d0], -R153 ;  /* 0x0000b400a2027a23 */ /* 0x002fea0000010899 */
[C---:B------:R-:W-:Y:S01]  /*14ea0*/  HMMA.16816.F32 R8, R80.reuse, R84, R8 ;  /* 0x000000545008723c */ /* 0x040fe20000001808 */
[----:B------:R1:W2:Y:S07]  /*14eb0*/  MUFU.EX2 R181, R2 ;  /* 0x0000000200b57308 */ /* 0x0002ae0000000800 */
[-C--:B------:R-:W-:Y:S08]  /*14ec0*/  HMMA.16816.F32 R12, R80, R86.reuse, R12 ;  /* 0x00000056500c723c */ /* 0x080ff0000000180c */
[C---:B------:R-:W-:Y:S01]  /*14ed0*/  HMMA.16816.F32 R16, R76.reuse, R86, R16 ;  /* 0x000000564c10723c */ /* 0x040fe20000001810 */
[----:B------:R-:W5:Y:S07]  /*14ee0*/  LDSM.16.MT88.4 R84, [R204+0x800] ;  /* 0x00080000cc54783b */ /* 0x000f6e0000004200 */
[-C--:B------:R-:W-:Y:S04]  /*14ef0*/  HMMA.16816.F32 R20, R76, R88.reuse, R20 ;  /* 0x000000584c14723c */ /* 0x080fe80000001814 */
[--C-:B-1----:R-:W-:Y:S04]  /*14f00*/  FFMA.FTZ R2, R157, c[0x0][0x2d0], -R154.reuse ;  /* 0x0000b4009d027a23 */ /* 0x102fe8000001089a */
[C---:B------:R-:W-:Y:S01]  /*14f10*/  HMMA.16816.F32 R24, R80.reuse, R88, R24 ;  /* 0x000000585018723c */ /* 0x040fe20000001818 */
[----:B------:R1:W-:Y:S06]  /*14f20*/  MUFU.EX2 R180, R2 ;  /* 0x0000000200b47308 */ /* 0x0003ec0000000800 */
[----:B------:R-:W-:Y:S01]  /*14f30*/  FFMA.FTZ R88, R172, c[0x0][0x2d0], -R75 ;  /* 0x0000b400ac587a23 */ /* 0x000fe2000001084b */
[-C--:B------:R-:W-:Y:S03]  /*14f40*/  HMMA.16816.F32 R28, R80, R90.reuse, R28 ;  /* 0x0000005a501c723c */ /* 0x080fe6000000181c */
[----:B------:R2:W-:Y:S05]  /*14f50*/  MUFU.EX2 R136, R88 ;  /* 0x0000005800887308 */ /* 0x0005ea0000000800 */
[C---:B------:R-:W-:Y:S08]  /*14f60*/  HMMA.16816.F32 R32, R76.reuse, R90, R32 ;  /* 0x0000005a4c20723c */ /* 0x040ff00000001820 */
[-C--:B----4-:R-:W-:Y:S04]  /*14f70*/  HMMA.16816.F32 R36, R76, R92.reuse, R36 ;  /* 0x0000005c4c24723c */ /* 0x090fe80000001824 */
[--C-:B-1----:R-:W-:Y:S04]  /*14f80*/  FFMA.FTZ R2, R158, c[0x0][0x2d0], -R154.reuse ;  /* 0x0000b4009e027a23 */ /* 0x102fe8000001089a */
[C---:B------:R-:W-:Y:S01]  /*14f90*/  HMMA.16816.F32 R40, R80.reuse, R92, R40 ;  /* 0x0000005c5028723c */ /* 0x040fe20000001828 */
[----:B------:R1:W4:Y:S01]  /*14fa0*/  MUFU.EX2 R179, R2 ;  /* 0x0000000200b37308 */ /* 0x0003220000000800 */
[----:B--2---:R-:W2:Y:S06]  /*14fb0*/  LDSM.16.MT88.4 R88, [R201+0x1000] ;  /* 0x00100000c958783b */ /* 0x004eac0000004200 */
[-C--:B------:R-:W-:Y:S08]  /*14fc0*/  HMMA.16816.F32 R44, R80, R94.reuse, R44 ;  /* 0x0000005e502c723c */ /* 0x080ff0000000182c */
[C---:B------:R-:W-:Y:S01]  /*14fd0*/  HMMA.16816.F32 R48, R76.reuse, R94, R48 ;  /* 0x0000005e4c30723c */ /* 0x040fe20000001830 */
[----:B------:R-:W-:Y:S07]  /*14fe0*/  LDSM.16.MT88.4 R92, [R202+0x1000] ;  /* 0x00100000ca5c783b */ /* 0x000fee0000004200 */
[-C--:B-----5:R-:W-:Y:S04]  /*14ff0*/  HMMA.16816.F32 R52, R76, R84.reuse, R52 ;  /* 0x000000544c34723c */ /* 0x0a0fe80000001834 */
[--C-:B-1----:R-:W-:Y:S04]  /*15000*/  FFMA.FTZ R2, R159, c[0x0][0x2d0], -R153.reuse ;  /* 0x0000b4009f027a23 */ /* 0x102fe80000010899 */
[C---:B------:R-:W-:Y:S01]  /*15010*/  HMMA.16816.F32 R56, R80.reuse, R84, R56 ;  /* 0x000000545038723c */ /* 0x040fe20000001838 */
[----:B------:R1:W-:Y:S07]  /*15020*/  MUFU.EX2 R178, R2 ;  /* 0x0000000200b27308 */ /* 0x0003ee0000000800 */
[-C--:B------:R-:W-:Y:S07]  /*15030*/  HMMA.16816.F32 R60, R80, R86.reuse, R60 ;  /* 0x00000056503c723c */ /* 0x080fee000000183c */
[----:B------:R-:W-:Y:S01]  /*15040*/  F2FP.PACK_AB R80, R181, R128 ;  /* 0x00000080b550723e */ /* 0x000fe200000000ff */
[----:B------:R-:W-:Y:S01]  /*15050*/  HMMA.16816.F32 R64, R76, R86, R64 ;  /* 0x000000564c40723c */ /* 0x000fe20000001840 */
[----:B------:R-:W5:Y:S03]  /*15060*/  LDSM.16.MT88.4 R84, [R205+0x1000] ;  /* 0x00100000cd54783b */ /* 0x000f660000004200 */
[----:B----4-:R-:W-:Y:S03]  /*15070*/  F2FP.PACK_AB R81, R179, R180 ;  /* 0x000000b4b351723e */ /* 0x010fe600000000ff */
[----:B------:R-:W-:Y:S01]  /*15080*/  F2FP.PACK_AB R76, R192, R193 ;  /* 0x000000c1c04c723e */ /* 0x000fe200000000ff */
[----:B-1----:R-:W-:Y:S01]  /*15090*/  FFMA.FTZ R2, R161, c[0x0][0x2d0], -R153 ;  /* 0x0000b400a1027a23 */ /* 0x002fe20000010899 */
[----:B------:R-:W-:Y:S03]  /*150a0*/  F2FP.PACK_AB R77, R190, R191 ;  /* 0x000000bfbe4d723e */ /* 0x000fe600000000ff */
[----:B------:R1:W4:Y:S01]  /*150b0*/  MUFU.EX2 R139, R2 ;  /* 0x00000002008b7308 */ /* 0x0003220000000800 */
[----:B------:R-:W-:Y:S02]  /*150c0*/  F2FP.PACK_AB R78, R188, R189 ;  /* 0x000000bdbc4e723e */ /* 0x000fe400000000ff */
[----:B------:R-:W-:Y:S07]  /*150d0*/  F2FP.PACK_AB R79, R183, R185 ;  /* 0x000000b9b74f723e */ /* 0x000fee00000000ff */
[-C--:B--2---:R-:W-:Y:S03]  /*150e0*/  HMMA.16816.F32 R4, R76, R88.reuse, R4 ;  /* 0x000000584c04723c */ /* 0x084fe60000001804 */
[--C-:B-1----:R-:W-:Y:S01]  /*150f0*/  FFMA.FTZ R2, R156, c[0x0][0x2d0], -R154.reuse ;  /* 0x0000b4009c027a23 */ /* 0x102fe2000001089a */
[----:B----4-:R-:W-:Y:S03]  /*15100*/  F2FP.PACK_AB R82, R139, R178 ;  /* 0x000000b28b52723e */ /* 0x010fe600000000ff */
        /* <DEDUP_REMOVED lines=9> */
[----:B------:R-:W4:Y:S03]  /*151a0*/  LDSM.16.MT88.4 R88, [R204+0x1000] ;  /* 0x00100000cc58783b */ /* 0x000f260000004200 */
[--C-:B-1----:R-:W-:Y:S04]  /*151b0*/  FFMA.FTZ R2, R165, c[0x0][0x2d0], -R152.reuse ;  /* 0x0000b400a5027a23 */ /* 0x102fe80000010898 */
[-C--:B-----5:R-:W-:Y:S01]  /*151c0*/  HMMA.16816.F32 R20, R76, R84.reuse, R20 ;  /* 0x000000544c14723c */ /* 0x0a0fe20000001814 */
[----:B------:R1:W-:Y:S07]  /*151d0*/  MUFU.EX2 R176, R2 ;  /* 0x0000000200b07308 */ /* 0x0003ee0000000800 */
[C---:B------:R-:W-:Y:S07]  /*151e0*/  HMMA.16816.F32 R24, R80.reuse, R84, R24 ;  /* 0x000000545018723c */ /* 0x040fee0000001818 */
[--C-:B------:R-:W-:Y:S01]  /*151f0*/  FFMA.FTZ R84, R226, c[0x0][0x2d0], -R75.reuse ;  /* 0x0000b400e2547a23 */ /* 0x100fe2000001084b */
[-C--:B------:R-:W-:Y:S08]  /*15200*/  HMMA.16816.F32 R28, R80, R86.reuse, R28 ;  /* 0x00000056501c723c */ /* 0x080ff0000000181c */
[C---:B------:R-:W-:Y:S04]  /*15210*/  HMMA.16816.F32 R32, R76.reuse, R86, R32 ;  /* 0x000000564c20723c */ /* 0x040fe80000001820 */
[--C-:B-1----:R-:W-:Y:S02]  /*15220*/  FFMA.FTZ R2, R166, c[0x0][0x2d0], -R152.reuse ;  /* 0x0000b400a6027a23 */ /* 0x102fe40000010898 */
[----:B------:R1:W-:Y:S02]  /*15230*/  MUFU.EX2 R166, R84 ;  /* 0x0000005400a67308 */ /* 0x0003e40000000800 */
[-C--:B------:R-:W-:Y:S08]  /*15240*/  HMMA.16816.F32 R36, R76, R92.reuse, R36 ;  /* 0x0000005c4c24723c */ /* 0x080ff00000001824 */
[C---:B------:R-:W-:Y:S01]  /*15250*/  HMMA.16816.F32 R40, R80.reuse, R92, R40 ;  /* 0x0000005c5028723c */ /* 0x040fe20000001828 */
[----:B------:R5:W2:Y:S07]  /*15260*/  MUFU.EX2 R175, R2 ;  /* 0x0000000200af7308 */ /* 0x000aae0000000800 */
[-C--:B------:R-:W-:Y:S01]  /*15270*/  HMMA.16816.F32 R44, R80, R94.reuse, R44 ;  /* 0x0000005e502c723c */ /* 0x080fe2000000182c */
[----:B-1----:R-:W1:Y:S07]  /*15280*/  LDSM.16.MT88.4 R84, [R201+0x1800] ;  /* 0x00180000c954783b */ /* 0x002e6e0000004200 */
[C---:B------:R-:W-:Y:S01]  /*15290*/  HMMA.16816.F32 R48, R76.reuse, R94, R48 ;  /* 0x0000005e4c30723c */ /* 0x040fe20000001830 */
[----:B------:R-:W-:Y:S07]  /*152a0*/  LDSM.16.MT88.4 R92, [R202+0x1800] ;  /* 0x00180000ca5c783b */ /* 0x000fee0000004200 */
[-C--:B----4-:R-:W-:Y:S04]  /*152b0*/  HMMA.16816.F32 R52, R76, R88.reuse, R52 ;  /* 0x000000584c34723c */ /* 0x090fe80000001834 */
[--C-:B-----5:R-:W-:Y:S04]  /*152c0*/  FFMA.FTZ R2, R174, c[0x0][0x2d0], -R75.reuse ;  /* 0x0000b400ae027a23 */ /* 0x120fe8000001084b */
[C---:B------:R-:W-:Y:S01]  /*152d0*/  HMMA.16816.F32 R56, R80.reuse, R88, R56 ;  /* 0x000000585038723c */ /* 0x040fe20000001838 */
[----:B------:R4:W-:Y:S07]  /*152e0*/  MUFU.EX2 R174, R2 ;  /* 0x0000000200ae7308 */ /* 0x0009ee0000000800 */
[-C--:B------:R-:W-:Y:S08]  /*152f0*/  HMMA.16816.F32 R60, R80, R90.reuse, R60 ;  /* 0x0000005a503c723c */ /* 0x080ff0000000183c */
[----:B------:R-:W-:Y:S01]  /*15300*/  HMMA.16816.F32 R64, R76, R90, R64 ;  /* 0x0000005a4c40723c */ /* 0x000fe20000001840 */
[----:B------:R-:W5:Y:S06]  /*15310*/  LDSM.16.MT88.4 R88, [R205+0x1800] ;  /* 0x00180000cd58783b */ /* 0x000f6c0000004200 */
[----:B--2---:R-:W-:Y:S01]  /*15320*/  F2FP.PACK_AB R76, R177, R136 ;  /* 0x00000088b14c723e */ /* 0x004fe200000000ff */
[----:B----4-:R-:W-:Y:S01]  /*15330*/  FFMA.FTZ R2, R187, c[0x0][0x2d0], -R75 ;  /* 0x0000b400bb027a23 */ /* 0x010fe2000001084b */
[----:B------:R-:W-:Y:S03]  /*15340*/  F2FP.PACK_AB R77, R175, R176 ;  /* 0x000000b0af4d723e */ /* 0x000fe600000000ff */
[----:B------:R2:W4:Y:S02]  /*15350*/  MUFU.EX2 R173, R2 ;  /* 0x0000000200ad7308 */ /* 0x0005240000000800 */
[--C-:B--2---:R-:W-:Y:S01]  /*15360*/  FFMA.FTZ R2, R171, c[0x0][0x2d0], -R152.reuse ;  /* 0x0000b400ab027a23 */ /* 0x104fe20000010898 */
[----:B----4-:R-:W-:Y:S07]  /*15370*/  F2FP.PACK_AB R78, R173, R174 ;  /* 0x000000aead4e723e */ /* 0x010fee00000000ff */
[----:B------:R2:W-:Y:S02]  /*15380*/  MUFU.EX2 R172, R2 ;  /* 0x0000000200ac7308 */ /* 0x0005e40000000800 */
[----:B--2---:R-:W-:Y:S08]  /*15390*/  FFMA.FTZ R2, R170, c[0x0][0x2d0], -R152 ;  /* 0x0000b400aa027a23 */ /* 0x004ff00000010898 */
[----:B------:R2:W4:Y:S02]  /*153a0*/  MUFU.EX2 R171, R2 ;  /* 0x0000000200ab7308 */ /* 0x0005240000000800 */
[--C-:B--2---:R-:W-:Y:S01]  /*153b0*/  FFMA.FTZ R2, R167, c[0x0][0x2d0], -R153.reuse ;  /* 0x0000b400a7027a23 */ /* 0x104fe20000010899 */
[----:B----4-:R-:W-:Y:S07]  /*153c0*/  F2FP.PACK_AB R79, R171, R172 ;  /* 0x000000acab4f723e */ /* 0x010fee00000000ff */
[----:B------:R2:W-:Y:S01]  /*153d0*/  MUFU.EX2 R143, R2 ;  /* 0x00000002008f7308 */ /* 0x0005e20000000800 */
[-C--:B-1----:R-:W-:Y:S03]  /*153e0*/  HMMA.16816.F32 R4, R76, R84.reuse, R4 ;  /* 0x000000544c04723c */ /* 0x082fe60000001804 */
[--C-:B--2---:R-:W-:Y:S06]  /*153f0*/  FFMA.FTZ R2, R169, c[0x0][0x2d0], -R153.reuse ;  /* 0x0000b400a9027a23 */ /* 0x104fec0000010899 */
[----:B------:R1:W2:Y:S03]  /*15400*/  MUFU.EX2 R142, R2 ;  /* 0x00000002008e7308 */ /* 0x0002a60000000800 */
[--C-:B-1----:R-:W-:Y:S01]  /*15410*/  FFMA.FTZ R2, R163, c[0x0][0x2d0], -R154.reuse ;  /* 0x0000b400a3027a23 */ /* 0x102fe2000001089a */
[----:B--2---:R-:W-:Y:S06]  /*15420*/  F2FP.PACK_AB R80, R142, R143 ;  /* 0x0000008f8e50723e */ /* 0x004fec00000000ff */
        /* <DEDUP_REMOVED lines=20> */
[--C-:B-1----:R-:W-:Y:S01]  /*15570*/  FFMA.FTZ R2, R221, c[0x0][0x2d0], -R152.reuse ;  /* 0x0000b400dd027a23 */ /* 0x102fe20000010898 */
[----:B--2---:R-:W-:Y:S03]  /*15580*/  F2FP.PACK_AB R148, R165, R166 ;  /* 0x000000a6a594723e */ /* 0x004fe600000000ff */
[-C--:B-----5:R-:W-:Y:S01]  /*15590*/  HMMA.16816.F32 R20, R76, R88.reuse, R20 ;  /* 0x000000584c14723c */ /* 0x0a0fe20000001814 */
[----:B------:R1:W-:Y:S07]  /*155a0*/  MUFU.EX2 R164, R2 ;  /* 0x0000000200a47308 */ /* 0x0003ee0000000800 */
[C---:B------:R-:W-:Y:S08]  /*155b0*/  HMMA.16816.F32 R24, R80.reuse, R88, R24 ;  /* 0x000000585018723c */ /* 0x040ff00000001818 */
[-C--:B------:R-:W-:Y:S08]  /*155c0*/  HMMA.16816.F32 R28, R80, R90.reuse, R28 ;  /* 0x0000005a501c723c */ /* 0x080ff0000000181c */
[C---:B------:R-:W-:Y:S04]  /*155d0*/  HMMA.16816.F32 R32, R76.reuse, R90, R32 ;  /* 0x0000005a4c20723c */ /* 0x040fe80000001820 */
[----:B-1----:R-:W-:Y:S04]  /*155e0*/  FFMA.FTZ R2, R222, c[0x0][0x2d0], -R152 ;  /* 0x0000b400de027a23 */ /* 0x002fe80000010898 */
[-C--:B------:R-:W-:Y:S01]  /*155f0*/  HMMA.16816.F32 R36, R76, R92.reuse, R36 ;  /* 0x0000005c4c24723c */ /* 0x080fe20000001824 */
[----:B------:R1:W2:Y:S07]  /*15600*/  MUFU.EX2 R162, R2 ;  /* 0x0000000200a27308 */ /* 0x0002ae0000000800 */
[C---:B------:R-:W-:Y:S08]  /*15610*/  HMMA.16816.F32 R40, R80.reuse, R92, R40 ;  /* 0x0000005c5028723c */ /* 0x040ff00000001828 */
[-C--:B------:R-:W-:Y:S08]  /*15620*/  HMMA.16816.F32 R44, R80, R94.reuse, R44 ;  /* 0x0000005e502c723c */ /* 0x080ff0000000182c */
[C---:B------:R-:W-:Y:S04]  /*15630*/  HMMA.16816.F32 R48, R76.reuse, R94, R48 ;  /* 0x0000005e4c30723c */ /* 0x040fe80000001830 */
[--C-:B-1----:R-:W-:Y:S01]  /*15640*/  FFMA.FTZ R2, R250, c[0x0][0x2d0], -R75.reuse ;  /* 0x0000b400fa027a23 */ /* 0x102fe2000001084b */
[----:B--2---:R-:W-:Y:S01]  /*15650*/  F2FP.PACK_AB R149, R162, R164 ;  /* 0x000000a4a295723e */ /* 0x004fe200000000ff */
[----:B------:R-:W-:Y:S02]  /*15660*/  FFMA.FTZ R75, R251, c[0x0][0x2d0], -R75 ;  /* 0x0000b400fb4b7a23 */ /* 0x000fe4000001084b */
[----:B------:R1:W-:Y:S01]  /*15670*/  MUFU.EX2 R163, R2 ;  /* 0x0000000200a37308 */ /* 0x0003e20000000800 */
[-C--:B----4-:R-:W-:Y:S08]  /*15680*/  HMMA.16816.F32 R52, R76, R84.reuse, R52 ;  /* 0x000000544c34723c */ /* 0x090ff00000001834 */
[C---:B------:R-:W-:Y:S01]  /*15690*/  HMMA.16816.F32 R56, R80.reuse, R84, R56 ;  /* 0x000000545038723c */ /* 0x040fe20000001838 */
[----:B------:R-:W2:Y:S06]  /*156a0*/  MUFU.EX2 R161, R75 ;  /* 0x0000004b00a17308 */ /* 0x000eac0000000800 */
[----:B------:R-:W-:Y:S01]  /*156b0*/  IMAD.MOV.U32 R84, RZ, RZ, R72 ;  /* 0x000000ffff547224 */ /* 0x000fe200078e0048 */
[-C--:B------:R-:W-:Y:S04]  /*156c0*/  HMMA.16816.F32 R60, R80, R86.reuse, R60 ;  /* 0x00000056503c723c */ /* 0x080fe8000000183c */
[----:B------:R-:W-:Y:S01]  /*156d0*/  MOV R85, R71 ;  /* 0x0000004700557202 */ /* 0x000fe20000000f00 */
[--C-:B-1----:R-:W-:Y:S03]  /*156e0*/  FFMA.FTZ R2, R225, c[0x0][0x2d0], -R152.reuse ;  /* 0x0000b400e1027a23 */ /* 0x102fe60000010898 */
[----:B------:R-:W-:Y:S01]  /*156f0*/  HMMA.16816.F32 R64, R76, R86, R64 ;  /* 0x000000564c40723c */ /* 0x000fe20000001840 */
[----:B------:R1:W-:Y:S03]  /*15700*/  MUFU.EX2 R160, R2 ;  /* 0x0000000200a07308 */ /* 0x0003e60000000800 */
[----:B------:R-:W-:Y:S03]  /*15710*/  FFMA.FTZ R152, R227, c[0x0][0x2d0], -R152 ;  /* 0x0000b400e3987a23 */ /* 0x000fe60000010898 */
[----:B------:R-:W-:Y:S02]  /*15720*/  MOV R86, R70 ;  /* 0x0000004600567202 */ /* 0x000fe40000000f00 */
[----:B--2---:R-:W-:Y:S02]  /*15730*/  F2FP.PACK_AB R150, R161, R163 ;  /* 0x000000a3a196723e */ /* 0x004fe400000000ff */
[----:B------:R-:W2:Y:S01]  /*15740*/  MUFU.EX2 R159, R152 ;  /* 0x00000098009f7308 */ /* 0x000ea20000000800 */
[--C-:B-1----:R-:W-:Y:S09]  /*15750*/  FFMA.FTZ R2, R219, c[0x0][0x2d0], -R153.reuse ;  /* 0x0000b400db027a23 */ /* 0x102ff20000010899 */
[----:B------:R1:W-:Y:S01]  /*15760*/  MUFU.EX2 R158, R2 ;  /* 0x00000002009e7308 */ /* 0x0003e20000000800 */
[----:B--2---:R-:W-:Y:S07]  /*15770*/  F2FP.PACK_AB R151, R159, R160 ;  /* 0x000000a09f97723e */ /* 0x004fee00000000ff */
[-C--:B------:R-:W-:Y:S07]  /*15780*/  HMMA.16816.F32 R88, R148, R100.reuse, R4 ;  /* 0x000000649458723c */ /* 0x080fee0000001804 */
[----:B---3--:R-:W-:Y:S02]  /*15790*/  FFMA.FTZ R4, R69, R125, R126 ;  /* 0x0000007d45047223 */ /* 0x008fe4000001007e */
[----:B------:R-:W-:Y:S03]  /*157a0*/  FFMA.FTZ R6, R0, R114, R232 ;  /* 0x0000007200067223 */ /* 0x000fe600000100e8 */
[----:B-1----:R-:W-:Y:S02]  /*157b0*/  FFMA.FTZ R2, R224, c[0x0][0x2d0], -R153 ;  /* 0x0000b400e0027a23 */ /* 0x002fe40000010899 */
[----:B------:R-:W-:Y:S02]  /*157c0*/  FADD.FTZ R5, R113, R4 ;  /* 0x0000000471057221 */ /* 0x000fe40000010000 */
[----:B------:R-:W-:Y:S01]  /*157d0*/  FADD.FTZ R4, R247, R3 ;  /* 0x00000003f7047221 */ /* 0x000fe20000010000 */
[----:B------:R1:W2:Y:S01]  /*157e0*/  MUFU.EX2 R157, R2 ;  /* 0x00000002009d7308 */ /* 0x0002a20000000800 */
[----:B------:R-:W-:Y:S02]  /*157f0*/  FADD.FTZ R3, R233, R6 ;  /* 0x00000006e9037221 */ /* 0x000fe40000010000 */
[--C-:B-1----:R-:W-:Y:S01]  /*15800*/  FFMA.FTZ R2, R220, c[0x0][0x2d0], -R154.reuse ;  /* 0x0000b400dc027a23 */ /* 0x102fe2000001089a */
[----:B--2---:R-:W-:Y:S06]  /*15810*/  F2FP.PACK_AB R144, R157, R158 ;  /* 0x0000009e9d90723e */ /* 0x004fec00000000ff */
[----:B------:R1:W-:Y:S02]  /*15820*/  MUFU.EX2 R155, R2 ;  /* 0x00000002009b7308 */ /* 0x0003e40000000800 */
[--C-:B-1----:R-:W-:Y:S08]  /*15830*/  FFMA.FTZ R2, R223, c[0x0][0x2d0], -R154.reuse ;  /* 0x0000b400df027a23 */ /* 0x102ff0000001089a */
[----:B------:R1:W2:Y:S02]  /*15840*/  MUFU.EX2 R156, R2 ;  /* 0x00000002009c7308 */ /* 0x0002a40000000800 */
[--C-:B-1----:R-:W-:Y:S01]  /*15850*/  FFMA.FTZ R2, R234, c[0x0][0x2d0], -R153.reuse ;  /* 0x0000b400ea027a23 */ /* 0x102fe20000010899 */
[----:B--2---:R-:W-:Y:S01]  /*15860*/  F2FP.PACK_AB R145, R156, R155 ;  /* 0x0000009b9c91723e */ /* 0x004fe200000000ff */
[----:B------:R-:W-:Y:S06]  /*15870*/  FFMA.FTZ R153, R236, c[0x0][0x2d0], -R153 ;  /* 0x0000b400ec997a23 */ /* 0x000fec0000010899 */
[----:B------:R1:W-:Y:S10]  /*15880*/  MUFU.EX2 R152, R2 ;  /* 0x0000000200987308 */ /* 0x0003f40000000800 */
[----:B------:R-:W2:Y:S01]  /*15890*/  MUFU.EX2 R153, R153 ;  /* 0x0000009900997308 */ /* 0x000ea20000000800 */
[--C-:B-1----:R-:W-:Y:S02]  /*158a0*/  FFMA.FTZ R2, R231, c[0x0][0x2d0], -R154.reuse ;  /* 0x0000b400e7027a23 */ /* 0x102fe4000001089a */
[----:B------:R-:W-:Y:S07]  /*158b0*/  FFMA.FTZ R154, R74, c[0x0][0x2d0], -R154 ;  /* 0x0000b4004a9a7a23 */ /* 0x000fee000001089a */
[----:B------:R1:W-:Y:S01]  /*158c0*/  MUFU.EX2 R75, R2 ;  /* 0x00000002004b7308 */ /* 0x0003e20000000800 */
[----:B--2---:R-:W-:Y:S09]  /*158d0*/  F2FP.PACK_AB R146, R153, R152 ;  /* 0x000000989992723e */ /* 0x004ff200000000ff */
[----:B------:R-:W2:Y:S01]  /*158e0*/  MUFU.EX2 R74, R154 ;  /* 0x0000009a004a7308 */ /* 0x000ea20000000800 */
[----:B-1----:R-:W-:Y:S04]  /*158f0*/  FFMA.FTZ R2, R68, R124, R252 ;  /* 0x0000007c44027223 */ /* 0x002fe800000100fc */
[----:B------:R-:W-:Y:S02]  /*15900*/  FADD.FTZ R0, R112, R2 ;  /* 0x0000000270007221 */ /* 0x000fe40000010000 */
[----:B------:R-:W-:Y:S02]  /*15910*/  FADD.FTZ R2, R123, R5 ;  /* 0x000000057b027221 */ /* 0x000fe40000010000 */
[----:B------:R-:W-:Y:S01]  /*15920*/  FADD.FTZ R0, R122, R0 ;  /* 0x000000007a007221 */ /* 0x000fe20000010000 */
[----:B--2---:R-:W-:Y:S07]  /*15930*/  F2FP.PACK_AB R147, R74, R75 ;  /* 0x0000004b4a93723e */ /* 0x004fee00000000ff */
        /* <DEDUP_REMOVED lines=92> */
.L_x_1483:
[----:B-12---:R-:W2:Y:S02]  /*15f00*/  LDL R0, [R1+0x20] ;  /* 0x0000200001007983 */ /* 0x006ea40000100800 */
[----:B--2---:R-:W-:-:S13]  /*15f10*/  ISETP.GE.AND P0, PT, R217, R0, PT ;  /* 0x00000000d900720c */ /* 0x004fda0003f06270 */
[----:B------:R-:W-:Y:S05]  /*15f20*/  @!P0 BRA `(.L_x_1485) ;  /* 0x00003a9000008947 */ /* 0x000fea0003800000 */
[----:B------:R-:W-:Y:S01]  /*15f30*/  IMAD.MOV.U32 R3, RZ, RZ, R72 ;  /* 0x000000ffff037224 */ /* 0x000fe200078e0048 */
[----:B------:R-:W-:Y:S01]  /*15f40*/  MOV R85, R70 ;  /* 0x0000004600557202 */ /* 0x000fe20000000f00 */
[----:B------:R-:W-:Y:S01]  /*15f50*/  IMAD.MOV.U32 R2, RZ, RZ, R73 ;  /* 0x000000ffff027224 */ /* 0x000fe200078e0049 */
[----:B------:R-:W-:Y:S02]  /*15f60*/  MOV R84, R71 ;  /* 0x0000004700547202 */ /* 0x000fe40000000f00 */
.L_x_1486:
[----:B---3--:R-:W2:Y:S01]  /*15f70*/  LDL R0, [R1+0x24] ;  /* 0x0000240001007983 */ /* 0x008ea20000100800 */
[----:B------:R-:W-:Y:S04]  /*15f80*/  DEPBAR.LE SB0, 0x0 ;  /* 0x000080000000791a */ /* 0x000fe80000000000 */
[----:B------:R-:W2:Y:S01]  /*15f90*/  LDL R172, [R1+0x38] ;  /* 0x0000380001ac7983 */ /* 0x000ea20000100800 */
[----:B------:R-:W-:Y:S01]  /*15fa0*/  WARPSYNC 0xffffffff ;  /* 0xffffffff00007948 */ /* 0x000fe20003800000 */
[----:B------:R-:W-:Y:S02]  /*15fb0*/  MOV R180, c[0x0][0x208] ;  /* 0x0000820000b47a02 */ /* 0x000fe40000000f00 */
[----:B------:R-:W2:Y:S02]  /*15fc0*/  LDL.64 R86, [R1+0x28] ;  /* 0x0000280001567983 */ /* 0x000ea40000100a00 */
[----:B------:R-:W-:Y:S04]  /*15fd0*/  SHF.L.U32 R181, R180, 0x5, RZ ;  /* 0x00000005b4b57819 */ /* 0x000fe800000006ff */
[----:B------:R-:W-:Y:S08]  /*15fe0*/  BAR.SYNC.DEFER_BLOCKING 0x0 ;  /* 0x0000000000007b1d */ /* 0x000ff00000010000 */
[----:B------:R-:W-:Y:S08]  /*15ff0*/  LDSM.16.M88.4 R80, [R207] ;  /* 0x00000000cf50783b */ /* 0x000ff00000000200 */
[----:B------:R-:W1:Y:S08]  /*16000*/  LDSM.16.M88.4 R16, [R200] ;  /* 0x00000000c810783b */ /* 0x000e700000000200 */
[----:B------:R-:W4:Y:S08]  /*16010*/  LDSM.16.M88.4 R76, [R207+0x2000] ;  /* 0x00200000cf4c783b */ /* 0x000f300000000200 */
[----:B------:R-:W5:Y:S08]  /*16020*/  LDSM.16.M88.4 R32, [R200+0x800] ;  /* 0x00080000c820783b */ /* 0x000f700000000200 */
[----:B------:R-:W1:Y:S08]  /*16030*/  LDSM.16.M88.4 R48, [R200+0x1000] ;  /* 0x00100000c830783b */ /* 0x000e700000000200 */
[----:B------:R-:W1:Y:S08]  /*16040*/  LDSM.16.M88.4 R64, [R200+0x1800] ;  /* 0x00180000c840783b */ /* 0x000e700000000200 */
[----:B------:R-:W1:Y:S08]  /*16050*/  LDSM.16.M88.4 R152, [R200+0x2000] ;  /* 0x00200000c898783b */ /* 0x000e700000000200 */
[----:B------:R-:W-:Y:S08]  /*16060*/  LDSM.16.M88.4 R156, [R210] ;  /* 0x00000000d29c783b */ /* 0x000ff00000000200 */
[----:B------:R-:W4:Y:S08]  /*16070*/  LDSM.16.M88.4 R160, [R211] ;  /* 0x00000000d3a0783b */ /* 0x000f300000000200 */
[----:B------:R-:W2:Y:S08]  /*16080*/  LDSM.16.M88.4 R164, [R210+0x2000] ;  /* 0x00200000d2a4783b */ /* 0x000eb00000000200 */
[----:B------:R-:W2:Y:S08]  /*16090*/  LDSM.16.M88.4 R168, [R215] ;  /* 0x00000000d7a8783b */ /* 0x000eb00000000200 */
[----:B------:R-:W3:Y:S04]  /*160a0*/  LDL R222, [R1+0x20] ;  /* 0x0000200001de7983 */ /* 0x000ee80000100800 */
[----:B------:R-:W3:Y:S04]  /*160b0*/  LDL R219, [R1+0x3c] ;  /* 0x00003c0001db7983 */ /* 0x000ee80000100800 */
[----:B------:R-:W3:Y:S01]  /*160c0*/  LDL.64 R220, [R1+0x30] ;  /* 0x0000300001dc7983 */ /* 0x000ee20000100a00 */
[-C--:B-1----:R-:W-:Y:S08]  /*160d0*/  HMMA.16816.F32 R4, R80, R16.reuse, RZ ;  /* 0x000000105004723c */ /* 0x082ff000000018ff */
        /* <DEDUP_REMOVED lines=21> */
[----:B--2---:R-:W-:Y:S02]  /*16230*/  LOP3.LUT P4, RZ, R0, 0x1, RZ, 0xc0, !PT ;  /* 0x0000000100ff7812 */ /* 0x004fe4000788c0ff */
[----:B------:R-:W-:Y:S01]  /*16240*/  SHF.R.S32.HI R0, RZ, 0x1f, R217 ;  /* 0x0000001fff007819 */ /* 0x000fe200000114d9 */
[C---:B------:R-:W-:Y:S04]  /*16250*/  HMMA.16816.F32 R8, R164.reuse, R160, R8 ;  /* 0x000000a0a408723c */ /* 0x040fe80000001808 */
[----:B------:R-:W-:Y:S01]  /*16260*/  IMAD R0, R0, c[0x0][0x208], RZ ;  /* 0x0000820000007a24 */ /* 0x000fe200078e02ff */
[----:B------:R-:W-:Y:S02]  /*16270*/  MOV R87, R172 ;  /* 0x000000ac00577202 */ /* 0x000fe40000000f00 */
[C---:B------:R-:W-:Y:S01]  /*16280*/  IMAD.WIDE.U32 R160, R217.reuse, c[0x0][0x208], RZ ;  /* 0x00008200d9a07a25 */ /* 0x040fe200078e00ff */
[-C--:B------:R-:W-:Y:S01]  /*16290*/  HMMA.16816.F32 R12, R164, R162.reuse, R12 ;  /* 0x000000a2a40c723c */ /* 0x080fe2000000180c */
[----:B------:R-:W-:Y:S03]  /*162a0*/  LDSM.16.M88.4 R172, [R212] ;  /* 0x00000000d4ac783b */ /* 0x000fe60000000200 */
[----:B------:R-:W-:Y:S02]  /*162b0*/  IMAD R0, R217, c[0x0][0x20c], R0 ;  /* 0x00008300d9007a24 */ /* 0x000fe400078e0200 */
[----:B------:R-:W-:Y:S02]  /*162c0*/  IMAD.WIDE.U32 R86, R160, 0x50, R86 ;  /* 0x00000050a0567825 */ /* 0x000fe400078e0056 */
[C---:B------:R-:W-:Y:S04]  /*162d0*/  HMMA.16816.F32 R16, R156.reuse, R162, R16 ;  /* 0x000000a29c10723c */ /* 0x040fe80000001810 */
[----:B------:R-:W-:Y:S02]  /*162e0*/  IADD3 R0, R161, R0, RZ ;  /* 0x00000000a1007210 */ /* 0x000fe40007ffe0ff */
[----:B------:R-:W-:Y:S01]  /*162f0*/  LEA R178, P0, R86, c[0x0][0x1f8], 0x1 ;  /* 0x00007e0056b27a11 */ /* 0x000fe200078008ff */
[----:B------:R-:W2:Y:S01]  /*16300*/  LDSM.16.M88.4 R160, [R213] ;  /* 0x00000000d5a0783b */ /* 0x000ea20000000200 */
[-C--:B------:R-:W-:Y:S04]  /*16310*/  HMMA.16816.F32 R20, R156, R168.reuse, R20 ;  /* 0x000000a89c14723c */ /* 0x080fe80000001814 */
[----:B------:R-:W-:Y:S01]  /*16320*/  IMAD R0, R0, 0x50, RZ ;  /* 0x0000005000007824 */ /* 0x000fe200078e02ff */
[-C--:B------:R-:W-:Y:S03]  /*16330*/  IADD3 R176, P1, R178, R181.reuse, RZ ;  /* 0x000000b5b2b07210 */ /* 0x080fe60007f3e0ff */
[C---:B------:R-:W-:Y:S04]  /*16340*/  HMMA.16816.F32 R24, R164.reuse, R168, R24 ;  /* 0x000000a8a418723c */ /* 0x040fe80000001818 */
[----:B------:R-:W-:Y:S03]  /*16350*/  IADD3 R0, R87, R0, RZ ;  /* 0x0000000057007210 */ /* 0x000fe60007ffe0ff */
[----:B------:R-:W-:Y:S01]  /*16360*/  MOV R168, 0x5 ;  /* 0x0000000500a87802 */ /* 0x000fe20000000f00 */
[-C--:B------:R-:W-:Y:S04]  /*16370*/  HMMA.16816.F32 R28, R164, R170.reuse, R28 ;  /* 0x000000aaa41c723c */ /* 0x080fe8000000181c */
[----:B------:R-:W-:Y:S02]  /*16380*/  LEA.HI.X R179, R86, c[0x0][0x1fc], R0, 0x1, P0 ;  /* 0x00007f0056b37a11 */ /* 0x000fe400000f0c00 */
[----:B------:R-:W-:Y:S02]  /*16390*/  SHF.L.U64.HI R180, R180, R168, c[0x0][0x20c] ;  /* 0x00008300b4b47619 */ /* 0x000fe400000102a8 */
[C---:B------:R-:W-:Y:S01]  /*163a0*/  HMMA.16816.F32 R32, R156.reuse, R170, R32 ;  /* 0x000000aa9c20723c */ /* 0x040fe20000001820 */
[----:B------:R-:W-:Y:S01]  /*163b0*/  @!PT LDS RZ, [RZ] ;  /* 0x00000000fffff984 */ /* 0x000fe20000000800 */
[----:B------:R-:W-:Y:S01]  /*163c0*/  @!PT LDS RZ, [RZ] ;  /* 0x00000000fffff984 */ /* 0x000fe20000000800 */
[----:B------:R-:W-:Y:S01]  /*163d0*/  @!PT LDS RZ, [RZ] ;  /* 0x00000000fffff984 */ /* 0x000fe20000000800 */
[----:B------:R4:W-:Y:S03]  /*163e0*/  LDGSTS.E.BYPASS.LTC128B.128 [R218+0x100], [R178.64], !P4 ;  /* 0x00100000b2da7fae */ /* 0x0009e6000e101d48 */
[-C--:B------:R-:W-:Y:S02]  /*163f0*/  IADD3.X R177, R179, R180.reuse, RZ, P1, !PT ;  /* 0x000000b4b3b17210 */ /* 0x080fe40000ffe4ff */
[-C--:B------:R-:W-:Y:S02]  /*16400*/  IADD3 R168, P0, R176, R181.reuse, RZ ;  /* 0x000000b5b0a87210 */ /* 0x080fe40007f1e0ff */
[-C--:B-1----:R-:W-:Y:S01]  /*16410*/  HMMA.16816.F32 R36, R156, R152.reuse, R36 ;  /* 0x000000989c24723c */ /* 0x082fe20000001824 */
[----:B------:R4:W-:Y:S03]  /*16420*/  LDGSTS.E.BYPASS.LTC128B.128 [R218+0x900], [R176.64], !P4 ;  /* 0x00900000b0da7fae */ /* 0x0009e6000e101d48 */
[-C--:B------:R-:W-:Y:S02]  /*16430*/  IADD3.X R169, R177, R180.reuse, RZ, P0, !PT ;  /* 0x000000b4b1a97210 */ /* 0x080fe400007fe4ff */
[-C--:B------:R-:W-:Y:S02]  /*16440*/  IADD3 R86, P1, R168, R181.reuse, RZ ;  /* 0x000000b5a8567210 */ /* 0x080fe40007f3e0ff */
[C---:B------:R-:W-:Y:S01]  /*16450*/  HMMA.16816.F32 R40, R164.reuse, R152, R40 ;  /* 0x00000098a428723c */ /* 0x040fe20000001828 */
[----:B------:R1:W-:Y:S03]  /*16460*/  LDGSTS.E.BYPASS.LTC128B.128 [R218+0x1100], [R168.64], !P4 ;  /* 0x01100000a8da7fae */ /* 0x0003e6000e101d48 */
[-C--:B------:R-:W-:Y:S02]  /*16470*/  IADD3.X R87, R169, R180.reuse, RZ, P1, !PT ;  /* 0x000000b4a9577210 */ /* 0x080fe40000ffe4ff */
[----:B------:R-:W-:Y:S02]  /*16480*/  IADD3 R170, P0, R86, R181, RZ ;  /* 0x000000b556aa7210 */ /* 0x000fe40007f1e0ff */
[-C--:B------:R-:W-:Y:S01]  /*16490*/  HMMA.16816.F32 R44, R164, R154.reuse, R44 ;  /* 0x0000009aa42c723c */ /* 0x080fe2000000182c */
[----:B------:R5:W-:Y:S03]  /*164a0*/  LDGSTS.E.BYPASS.LTC128B.128 [R218+0x1900], [R86.64], !P4 ;  /* 0x0190000056da7fae */ /* 0x000be6000e101d48 */
[----:B------:R-:W-:Y:S04]  /*164b0*/  IADD3.X R171, R87, R180, RZ, P0, !PT ;  /* 0x000000b457ab7210 */ /* 0x000fe800007fe4ff */
        /* <DEDUP_REMOVED lines=9> */
[----:B-1----:R-:W1:Y:S07]  /*16550*/  LDSM.16.M88.4 R168, [R208] ;  /* 0x00000000d0a8783b */ /* 0x002e6e0000000200 */
[-C--:B------:R-:W-:Y:S01]  /*16560*/  HMMA.16816.F32 R68, R156, R172.reuse, R68 ;  /* 0x000000ac9c44723c */ /* 0x080fe20000001844 */
[----:B------:R-:W2:Y:S02]  /*16570*/  LDSM.16.M88.4 R152, [R206+0x1000] ;  /* 0x00100000ce98783b */ /* 0x000ea40000000200 */
[C---:B---3--:R-:W-:Y:S02]  /*16580*/  ISETP.GT.AND P0, PT, R217.reuse, R222, PT ;  /* 0x000000ded900720c */ /* 0x048fe40003f04270 */
[----:B------:R-:W-:Y:S03]  /*16590*/  IADD3 R217, R217, -0x1, RZ ;  /* 0xffffffffd9d97810 */ /* 0x000fe60007ffe0ff */
        /* <DEDUP_REMOVED lines=65> */
[----:B-----5:R1:W-:Y:S01]  /*169b0*/  MUFU.TANH R87, R0 ;  /* 0x0000000000577308 */ /* 0x0203e20000002400 */
[----:B--2---:R-:W2:Y:S06]  /*169c0*/  LDSM.16.M88.4 R4, [R203+0x1800] ;  /* 0x00180000cb04783b */ /* 0x004eac0000000200 */
[C---:B------:R-:W-:Y:S08]  /*169d0*/  HMMA.16816.F32 R48, R160.reuse, R10, R48 ;  /* 0x0000000aa030723c */ /* 0x040ff00000001830 */
[----:B------:R-:W-:Y:S04]  /*169e0*/  FMUL.FTZ R9, R41, c[0x0][0x320] ;  /* 0x0000c80029097a20 */ /* 0x000fe80000410000 */
[----:B------:R-:W-:Y:S01]  /*169f0*/  MUFU.TANH R183, R9 ;  /* 0x0000000900b77308 */ /* 0x000fe20000002400 */
[----:B------:R-:W-:Y:S02]  /*16a00*/  FMUL.FTZ R8, R42, c[0x0][0x320] ;  /* 0x0000c8002a087a20 */ /* 0x000fe40000410000 */
[----:B-1----:R-:W-:Y:S07]  /*16a10*/  FMUL.FTZ R0, R14, c[0x0][0x320] ;  /* 0x0000c8000e007a20 */ /* 0x002fee0000410000 */
[----:B------:R1:W-:Y:S10]  /*16a20*/  MUFU.TANH R154, R0 ;  /* 0x00000000009a7308 */ /* 0x0003f40000002400 */
[----:B------:R3:W-:Y:S01]  /*16a30*/  MUFU.TANH R184, R8 ;  /* 0x0000000800b87308 */ /* 0x0007e20000002400 */
[-C--:B--2---:R-:W-:Y:S03]  /*16a40*/  HMMA.16816.F32 R52, R160, R4.reuse, R52 ;  /* 0x00000004a034723c */ /* 0x084fe60000001834 */
[----:B-1----:R-:W-:Y:S05]  /*16a50*/  FMUL.FTZ R0, R15, c[0x0][0x320] ;  /* 0x0000c8000f007a20 */ /* 0x002fea0000410000 */
[C---:B------:R-:W-:Y:S01]  /*16a60*/  HMMA.16816.F32 R56, R156.reuse, R4, R56 ;  /* 0x000000049c38723c */ /* 0x040fe20000001838 */
[----:B------:R1:W-:Y:S07]  /*16a70*/  MUFU.TANH R153, R0 ;  /* 0x0000000000997308 */ /* 0x0003ee0000002400 */
[-C--:B------:R-:W-:Y:S01]  /*16a80*/  HMMA.16816.F32 R60, R156, R6.reuse, R60 ;  /* 0x000000069c3c723c */ /* 0x080fe2000000183c */
[----:B---3--:R-:W2:Y:S01]  /*16a90*/  LDSM.16.M88.4 R8, [R203+0x2000] ;  /* 0x00200000cb08783b */ /* 0x008ea20000000200 */
        /* <DEDUP_REMOVED lines=9> */
[-C--:B--2---:R-:W-:Y:S08]  /*16b30*/  HMMA.16816.F32 R68, R160, R8.reuse, R68 ;  /* 0x00000008a044723c */ /* 0x084ff00000001844 */
[C---:B------:R-:W-:Y:S04]  /*16b40*/  HMMA.16816.F32 R72, R156.reuse, R8, R72 ;  /* 0x000000089c48723c */ /* 0x040fe80000001848 */
[----:B-1----:R-:W-:Y:S03]  /*16b50*/  FMUL.FTZ R0, R17, c[0x0][0x320] ;  /* 0x0000c80011007a20 */ /* 0x002fe60000410000 */
[----:B------:R-:W-:Y:S01]  /*16b60*/  FMUL.FTZ R8, R62, c[0x0][0x320] ;  /* 0x0000c8003e087a20 */ /* 0x000fe20000410000 */
[-C--:B------:R-:W-:Y:S01]  /*16b70*/  HMMA.16816.F32 R76, R156, R10.reuse, R76 ;  /* 0x0000000a9c4c723c */ /* 0x080fe2000000184c */
[----:B------:R1:W-:Y:S03]  /*16b80*/  MUFU.TANH R14, R0 ;  /* 0x00000000000e7308 */ /* 0x0003e60000002400 */
[----:B------:R-:W-:Y:S01]  /*16b90*/  FMUL.FTZ R9, R63, c[0x0][0x320] ;  /* 0x0000c8003f097a20 */ /* 0x000fe20000410000 */
[----:B---3--:R-:W-:Y:S03]  /*16ba0*/  FMNMX.FTZ R5, R167, R3, !PT ;  /* 0x00000003a7057209 */ /* 0x008fe60007810000 */
[----:B------:R-:W-:Y:S03]  /*16bb0*/  HMMA.16816.F32 R80, R160, R10, R80 ;  /* 0x0000000aa050723c */ /* 0x000fe60000001850 */
[----:B------:R-:W-:Y:S01]  /*16bc0*/  MUFU.TANH R158, R9 ;  /* 0x00000009009e7308 */ /* 0x000fe20000002400 */
[----:B----4-:R-:W-:Y:S04]  /*16bd0*/  FMNMX.FTZ R5, R165, R5, !PT ;  /* 0x00000005a5057209 */ /* 0x010fe80007810000 */
[----:B------:R-:W-:Y:S04]  /*16be0*/  FMUL.FTZ R6, R73, c[0x0][0x320] ;  /* 0x0000c80049067a20 */ /* 0x000fe80000410000 */
[----:B------:R-:W-:Y:S01]  /*16bf0*/  FMUL.FTZ R4, R72, c[0x0][0x320] ;  /* 0x0000c80048047a20 */ /* 0x000fe20000410000 */
[----:B------:R2:W-:Y:S01]  /*16c00*/  MUFU.TANH R190, R6 ;  /* 0x0000000600be7308 */ /* 0x0005e20000002400 */
[----:B------:R-:W-:Y:S02]  /*16c10*/  FMUL.FTZ R11, R75, c[0x0][0x320] ;  /* 0x0000c8004b0b7a20 */ /* 0x000fe40000410000 */
[----:B------:R-:W-:Y:S02]  /*16c20*/  FMUL.FTZ R7, R76, c[0x0][0x320] ;  /* 0x0000c8004c077a20 */ /* 0x000fe40000410000 */
[----:B-1----:R-:W-:Y:S05]  /*16c30*/  FMUL.FTZ R0, R18, c[0x0][0x320] ;  /* 0x0000c80012007a20 */ /* 0x002fea0000410000 */
[----:B------:R1:W3:Y:S10]  /*16c40*/  MUFU.TANH R17, R0 ;  /* 0x0000000000117308 */ /* 0x0002f40000002400 */
[----:B------:R4:W-:Y:S01]  /*16c50*/  MUFU.TANH R216, R4 ;  /* 0x0000000400d87308 */ /* 0x0009e20000002400 */
[----:B--2---:R-:W-:Y:S09]  /*16c60*/  FMUL.FTZ R6, R80, c[0x0][0x320] ;  /* 0x0000c80050067a20 */ /* 0x004ff20000410000 */
[----:B------:R2:W-:Y:S01]  /*16c70*/  MUFU.TANH R194, R6 ;  /* 0x0000000600c27308 */ /* 0x0005e20000002400 */
[----:B-1----:R-:W-:Y:S01]  /*16c80*/  FMUL.FTZ R0, R19, c[0x0][0x320] ;  /* 0x0000c80013007a20 */ /* 0x002fe20000410000 */
[----:B---3--:R-:W-:Y:S08]  /*16c90*/  FMNMX.FTZ R5, R17, R5, !PT ;  /* 0x0000000511057209 */ /* 0x008ff00007810000 */
[----:B------:R1:W3:Y:S01]  /*16ca0*/  MUFU.TANH R16, R0 ;  /* 0x0000000000107308 */ /* 0x0002e20000002400 */
[----:B----4-:R-:W-:Y:S04]  /*16cb0*/  FMNMX.FTZ R4, R170, R84, !PT ;  /* 0x00000054aa047209 */ /* 0x010fe80007810000 */
[----:B------:R-:W-:Y:S05]  /*16cc0*/  FMNMX.FTZ R4, R166, R4, !PT ;  /* 0x00000004a6047209 */ /* 0x000fea0007810000 */
[----:B------:R4:W-:Y:S01]  /*16cd0*/  MUFU.TANH R195, R7 ;  /* 0x0000000700c37308 */ /* 0x0009e20000002400 */
[----:B------:R-:W-:Y:S01]  /*16ce0*/  FMNMX.FTZ R4, R152, R4, !PT ;  /* 0x0000000498047209 */ /* 0x000fe20007810000 */
[----:B--2---:R-:W-:Y:S03]  /*16cf0*/  FMUL.FTZ R6, R81, c[0x0][0x320] ;  /* 0x0000c80051067a20 */ /* 0x004fe60000410000 */
[----:B------:R-:W-:Y:S05]  /*16d00*/  FMNMX.FTZ R4, R87, R4, !PT ;  /* 0x0000000457047209 */ /* 0x000fea0007810000 */
[----:B------:R2:W-:Y:S01]  /*16d10*/  MUFU.TANH R161, R6 ;  /* 0x0000000600a17308 */ /* 0x0005e20000002400 */
[----:B-1----:R-:W-:Y:S01]  /*16d20*/  FMUL.FTZ R0, R20, c[0x0][0x320] ;  /* 0x0000c80014007a20 */ /* 0x002fe20000410000 */
[----:B---3--:R-:W-:Y:S08]  /*16d30*/  FMNMX.FTZ R5, R16, R5, !PT ;  /* 0x0000000510057209 */ /* 0x008ff00007810000 */
[----:B------:R1:W-:Y:S01]  /*16d40*/  MUFU.TANH R19, R0 ;  /* 0x0000000000137308 */ /* 0x0003e20000002400 */
[----:B----4-:R-:W-:Y:S09]  /*16d50*/  FMUL.FTZ R7, R77, c[0x0][0x320] ;  /* 0x0000c8004d077a20 */ /* 0x010ff20000410000 */
[----:B------:R-:W-:Y:S01]  /*16d60*/  MUFU.TANH R157, R8 ;  /* 0x00000008009d7308 */ /* 0x000fe20000002400 */
[----:B--2---:R-:W-:Y:S09]  /*16d70*/  FMUL.FTZ R6, R82, c[0x0][0x320] ;  /* 0x0000c80052067a20 */ /* 0x004ff20000410000 */
[----:B------:R2:W-:Y:S01]  /*16d80*/  MUFU.TANH R160, R6 ;  /* 0x0000000600a07308 */ /* 0x0005e20000002400 */
[----:B-1----:R-:W-:Y:S09]  /*16d90*/  FMUL.FTZ R0, R21, c[0x0][0x320] ;  /* 0x0000c80015007a20 */ /* 0x002ff20000410000 */
[----:B------:R1:W-:Y:S10]  /*16da0*/  MUFU.TANH R20, R0 ;  /* 0x0000000000147308 */ /* 0x0003f40000002400 */
[----:B------:R-:W-:Y:S01]  /*16db0*/  MUFU.TANH R252, R11 ;  /* 0x0000000b00fc7308 */ /* 0x000fe20000002400 */
[----:B--2---:R-:W-:Y:S09]  /*16dc0*/  FMUL.FTZ R6, R83, c[0x0][0x320] ;  /* 0x0000c80053067a20 */ /* 0x004ff20000410000 */
[----:B------:R2:W-:Y:S01]  /*16dd0*/  MUFU.TANH R159, R6 ;  /* 0x00000006009f7308 */ /* 0x0005e20000002400 */
[----:B-1----:R-:W-:Y:S09]  /*16de0*/  FMUL.FTZ R0, R22, c[0x0][0x320] ;  /* 0x0000c80016007a20 */ /* 0x002ff20000410000 */
[----:B------:R1:W3:Y:S01]  /*16df0*/  MUFU.TANH R21, R0 ;  /* 0x0000000000157308 */ /* 0x0002e20000002400 */
[----:B--2---:R-:W-:Y:S04]  /*16e00*/  FMNMX.FTZ R6, R169, R85, !PT ;  /* 0x00000055a9067209 */ /* 0x004fe80007810000 */
[----:B------:R-:W-:Y:S01]  /*16e10*/  FMNMX.FTZ R6, R168, R6, !PT ;  /* 0x00000006a8067209 */ /* 0x000fe20007810000 */
[----:B-1----:R-:W-:Y:S01]  /*16e20*/  FMUL.FTZ R0, R23, c[0x0][0x320] ;  /* 0x0000c80017007a20 */ /* 0x002fe20000410000 */
[----:B---3--:R-:W-:Y:S03]  /*16e30*/  FMNMX.FTZ R5, R21, R5, !PT ;  /* 0x0000000515057209 */ /* 0x008fe60007810000 */
        /* <DEDUP_REMOVED lines=15> */
[----:B------:R1:W-:Y:S10]  /*16f30*/  MUFU.TANH R30, R7 ;  /* 0x00000007001e7308 */ /* 0x0003f40000002400 */
[----:B------:R2:W-:Y:S01]  /*16f40*/  MUFU.TANH R27, R0 ;  /* 0x00000000001b7308 */ /* 0x0005e20000002400 */
[----:B-1----:R-:W-:Y:S01]  /*16f50*/  FMNMX.FTZ R7, R154, R6, !PT ;  /* 0x000000069a077209 */ /* 0x002fe20007810000 */
[----:B--2---:R-:W-:Y:S08]  /*16f60*/  FMUL.FTZ R0, R31, c[0x0][0x320] ;  /* 0x0000c8001f007a20 */ /* 0x004ff00000410000 */
        /* <DEDUP_REMOVED lines=97> */
[----:B-1----:R-:W-:Y:S08]  /*17580*/  FMUL.FTZ R0, R70, c[0x0][0x320] ;  /* 0x0000c80046007a20 */ /* 0x002ff00000410000 */
[----:B------:R1:W3:Y:S02]  /*17590*/  MUFU.TANH R188, R0 ;  /* 0x0000000000bc7308 */ /* 0x0002e40000002400 */
[----:B-1----:R-:W-:Y:S01]  /*175a0*/  FMUL.FTZ R0, R71, c[0x0][0x320] ;  /* 0x0000c80047007a20 */ /* 0x002fe20000410000 */
[----:B--2---:R-:W-:Y:S02]  /*175b0*/  FMNMX.FTZ R71, R6, R9, !PT ;  /* 0x0000000906477209 */ /* 0x004fe40007810000 */
[----:B---3--:R-:W-:Y:S05]  /*175c0*/  FMNMX.FTZ R5, R188, R5, !PT ;  /* 0x00000005bc057209 */ /* 0x008fea0007810000 */
[----:B------:R1:W2:Y:S01]  /*175d0*/  MUFU.TANH R193, R0 ;  /* 0x0000000000c17308 */ /* 0x0002a20000002400 */
[----:B------:R-:W-:Y:S01]  /*175e0*/  FMUL.FTZ R156, R71, c[0x0][0x2d0] ;  /* 0x0000b400479c7a20 */ /* 0x000fe20000410000 */
        /* <DEDUP_REMOVED lines=43> */
[--C-:B------:R-:W-:Y:S07]  /*178a0*/  FFMA.FTZ R5, R20, c[0x0][0x2d0], -R78.reuse ;  /* 0x0000b40014057a23 */ /* 0x100fee000001084e */
[----:B------:R4:W-:Y:S01]  /*178b0*/  MUFU.EX2 R227, R5 ;  /* 0x0000000500e37308 */ /* 0x0009e20000000800 */
[----:B-1----:R-:W-:Y:S01]  /*178c0*/  FMNMX.FTZ R0, R157, R7, !PT ;  /* 0x000000079d007209 */ /* 0x002fe20007810000 */
[----:B------:R-:W-:Y:S03]  /*178d0*/  FFMA.FTZ R7, R12, c[0x0][0x2d0], -R78 ;  /* 0x0000b4000c077a23 */ /* 0x000fe6000001084e */
[----:B------:R-:W-:Y:S05]  /*178e0*/  FMNMX.FTZ R4, R158, R0, !PT ;  /* 0x000000009e047209 */ /* 0x000fea0007810000 */
[----:B------:R1:W-:Y:S01]  /*178f0*/  MUFU.EX2 R223, R7 ;  /* 0x0000000700df7308 */ /* 0x0003e20000000800 */
[----:B------:R-:W-:Y:S01]  /*17900*/  FADD.FTZ R0, -R73, R2 ;  /* 0x0000000249007221 */ /* 0x000fe20000010100 */
[----:B------:R-:W-:Y:S03]  /*17910*/  FMNMX.FTZ R4, R196, R4, !PT ;  /* 0x00000004c4047209 */ /* 0x000fe60007810000 */
[----:B------:R-:W-:Y:S01]  /*17920*/  FMUL.FTZ R2, R0, c[0x0][0x2d0] ;  /* 0x0000b40000027a20 */ /* 0x000fe20000410000 */
[----:B----4-:R-:W-:Y:S02]  /*17930*/  @P0 MOV R5, R219 ;  /* 0x000000db00050202 */ /* 0x010fe40000000f00 */
[----:B------:R-:W-:Y:S01]  /*17940*/  FMNMX.FTZ R0, R252, R4, !PT ;  /* 0x00000004fc007209 */ /* 0x000fe20007810000 */
[--C-:B------:R-:W-:Y:S01]  /*17950*/  FFMA.FTZ R4, R164, c[0x0][0x2d0], -R78.reuse ;  /* 0x0000b400a4047a23 */ /* 0x100fe2000001084e */
[----:B------:R4:W5:Y:S02]  /*17960*/  MUFU.EX2 R74, R2 ;  /* 0x00000002004a7308 */ /* 0x0009640000000800 */
[----:B---3--:R-:W-:Y:S04]  /*17970*/  FMNMX.FTZ R0, R75, R0, !PT ;  /* 0x000000004b007209 */ /* 0x008fe80007810000 */
[----:B--2---:R-:W-:Y:S04]  /*17980*/  FMNMX.FTZ R0, R76, R0, !PT ;  /* 0x000000004c007209 */ /* 0x004fe80007810000 */
[----:B------:R-:W-:Y:S01]  /*17990*/  MUFU.EX2 R235, R4 ;  /* 0x0000000400eb7308 */ /* 0x000fe20000000800 */
[----:B-1----:R-:W-:Y:S01]  /*179a0*/  @P0 MOV R7, c[0x0][0x1e4] ;  /* 0x0000790000070a02 */ /* 0x002fe20000000f00 */
[----:B----4-:R-:W-:Y:S02]  /*179b0*/  FADD.FTZ R2, -R72, R3 ;  /* 0x0000000348027221 */ /* 0x010fe40000010100 */
[----:B------:R-:W1:Y:S01]  /*179c0*/  SHFL.BFLY PT, R3, R0, 0x2, 0x1f ;  /* 0x0c401f0000037f89 */ /* 0x000e6200000e0000 */
[----:B-----5:R-:W-:Y:S02]  /*179d0*/  FMUL.FTZ R33, R74, R117 ;  /* 0x000000754a217220 */ /* 0x020fe40000410000 */
[----:B------:R-:W-:Y:S02]  /*179e0*/  FMUL.FTZ R2, R2, c[0x0][0x2d0] ;  /* 0x0000b40002027a20 */ /* 0x000fe40000410000 */
[C---:B------:R-:W-:Y:S02]  /*179f0*/  FMUL.FTZ R48, R74.reuse, R132 ;  /* 0x000000844a307220 */ /* 0x040fe40000410000 */
[----:B------:R2:W3:Y:S01]  /*17a00*/  MUFU.EX2 R69, R2 ;  /* 0x0000000200457308 */ /* 0x0004e20000000800 */
[----:B------:R-:W-:Y:S01]  /*17a10*/  FMUL.FTZ R49, R74, R133 ;  /* 0x000000854a317220 */ /* 0x000fe20000410000 */
[----:B-1----:R-:W-:Y:S01]  /*17a20*/  FMNMX.FTZ R0, R0, R3, !PT ;  /* 0x0000000300007209 */ /* 0x002fe20007810000 */
[----:B------:R-:W-:Y:S07]  /*17a30*/  FFMA.FTZ R3, R14, c[0x0][0x2d0], -R78 ;  /* 0x0000b4000e037a23 */ /* 0x000fee000001084e */
[----:B------:R1:W-:Y:S01]  /*17a40*/  MUFU.EX2 R238, R3 ;  /* 0x0000000300ee7308 */ /* 0x0003e20000000800 */
[----:B--2---:R-:W-:Y:S02]  /*17a50*/  FADD.FTZ R2, -R71, R84 ;  /* 0x0000005447027221 */ /* 0x004fe40000010100 */
[C---:B---3--:R-:W-:Y:S02]  /*17a60*/  FMUL.FTZ R34, R69.reuse, R118 ;  /* 0x0000007645227220 */ /* 0x048fe40000410000 */
[----:B------:R-:W-:Y:S02]  /*17a70*/  FMUL.FTZ R2, R2, c[0x0][0x2d0] ;  /* 0x0000b40002027a20 */ /* 0x000fe40000410000 */
[C---:B------:R-:W-:Y:S03]  /*17a80*/  FMUL.FTZ R35, R69.reuse, R119 ;  /* 0x0000007745237220 */ /* 0x040fe60000410000 */
[----:B------:R2:W3:Y:S01]  /*17a90*/  MUFU.EX2 R68, R2 ;  /* 0x0000000200447308 */ /* 0x0004e20000000800 */
[C---:B------:R-:W-:Y:S02]  /*17aa0*/  FMUL.FTZ R50, R69.reuse, R134 ;  /* 0x0000008645327220 */ /* 0x040fe40000410000 */
[----:B------:R-:W-:Y:S02]  /*17ab0*/  FMUL.FTZ R51, R69, R135 ;  /* 0x0000008745337220 */ /* 0x000fe40000410000 */
[--C-:B-1----:R-:W-:Y:S01]  /*17ac0*/  FFMA.FTZ R3, R167, c[0x0][0x2d0], -R79.reuse ;  /* 0x0000b400a7037a23 */ /* 0x102fe2000001084f */
[----:B------:R-:W-:Y:S04]  /*17ad0*/  MOV R167, R195 ;  /* 0x000000c300a77202 */ /* 0x000fe80000000f00 */
[----:B------:R1:W-:Y:S01]  /*17ae0*/  MUFU.EX2 R231, R3 ;  /* 0x0000000300e77308 */ /* 0x0003e20000000800 */
[--C-:B--2---:R-:W-:Y:S01]  /*17af0*/  FFMA.FTZ R2, R155, c[0x0][0x2d0], -R78.reuse ;  /* 0x0000b4009b027a23 */ /* 0x104fe2000001084e */
[----:B------:R-:W-:Y:S01]  /*17b00*/  MOV R155, R193 ;  /* 0x000000c1009b7202 */ /* 0x000fe20000000f00 */
        /* <DEDUP_REMOVED lines=8> */
[--C-:B-1----:R-:W-:Y:S04]  /*17b90*/  FFMA.FTZ R3, R165, c[0x0][0x2d0], -R79.reuse ;  /* 0x0000b400a5037a23 */ /* 0x102fe8000001084f */
[----:B------:R1:W4:Y:S01]  /*17ba0*/  MUFU.EX2 R232, R3 ;  /* 0x0000000300e87308 */ /* 0x0003220000000800 */
[--C-:B--2---:R-:W-:Y:S01]  /*17bb0*/  FFMA.FTZ R2, R86, c[0x0][0x2d0], -R78.reuse ;  /* 0x0000b40056027a23 */ /* 0x104fe2000001084e */
[----:B---3--:R-:W-:Y:S08]  /*17bc0*/  F2FP.PACK_AB R80, R237, R235 ;  /* 0x000000ebed50723e */ /* 0x008ff000000000ff */
[----:B------:R2:W3:Y:S01]  /*17bd0*/  MUFU.EX2 R236, R2 ;  /* 0x0000000200ec7308 */ /* 0x0004e20000000800 */
[--C-:B-1----:R-:W-:Y:S01]  /*17be0*/  FFMA.FTZ R3, R17, c[0x0][0x2d0], -R79.reuse ;  /* 0x0000b40011037a23 */ /* 0x102fe2000001084f */
[----:B----4-:R-:W-:Y:S01]  /*17bf0*/  F2FP.PACK_AB R81, R232, R231 ;  /* 0x000000e7e851723e */ /* 0x010fe200000000ff */
[----:B------:R-:W-:Y:S01]  /*17c00*/  FMUL.FTZ R17, R74, R101 ;  /* 0x000000654a117220 */ /* 0x000fe20000410000 */
[----:B------:R-:W-:Y:S06]  /*17c10*/  MOV R101, R191 ;  /* 0x000000bf00657202 */ /* 0x000fec0000000f00 */
[----:B------:R1:W-:Y:S01]  /*17c20*/  MUFU.EX2 R233, R3 ;  /* 0x0000000300e97308 */ /* 0x0003e20000000800 */
[----:B--2---:R-:W2:Y:S01]  /*17c30*/  SHFL.BFLY PT, R2, R0, 0x1, 0x1f ;  /* 0x0c201f0000027f89 */ /* 0x004ea200000e0000 */
[----:B---3--:R-:W-:Y:S01]  /*17c40*/  F2FP.PACK_AB R82, R238, R236 ;  /* 0x000000ecee52723e */ /* 0x008fe200000000ff */
[----:B-1----:R-:W-:Y:S02]  /*17c50*/  FFMA.FTZ R3, R19, c[0x0][0x2d0], -R78 ;  /* 0x0000b40013037a23 */ /* 0x002fe4000001084e */
[----:B------:R-:W-:Y:S01]  /*17c60*/  FMUL.FTZ R19, R69, R103 ;  /* 0x0000006745137220 */ /* 0x000fe20000410000 */
[----:B------:R-:W-:Y:S04]  /*17c70*/  MOV R103, R187 ;  /* 0x000000bb00677202 */ /* 0x000fe80000000f00 */
[----:B------:R-:W-:Y:S01]  /*17c80*/  MUFU.EX2 R228, R3 ;  /* 0x0000000300e47308 */ /* 0x000fe20000000800 */
[----:B--2---:R-:W-:Y:S01]  /*17c90*/  FMNMX.FTZ R70, R0, R2, !PT ;  /* 0x0000000200467209 */ /* 0x004fe20007810000 */
[--C-:B------:R-:W-:Y:S02]  /*17ca0*/  FFMA.FTZ R2, R170, c[0x0][0x2d0], -R156.reuse ;  /* 0x0000b400aa027a23 */ /* 0x100fe4000001089c */
[----:B------:R-:W-:Y:S02]  /*17cb0*/  FFMA.FTZ R0, R16, c[0x0][0x2d0], -R79 ;  /* 0x0000b40010007a23 */ /* 0x000fe4000001084f */
[----:B------:R-:W-:Y:S02]  /*17cc0*/  FMUL.FTZ R77, R70, c[0x0][0x2d0] ;  /* 0x0000b400464d7a20 */ /* 0x000fe40000410000 */
[----:B------:R-:W-:Y:S02]  /*17cd0*/  FMUL.FTZ R16, R74, R100 ;  /* 0x000000644a107220 */ /* 0x000fe40000410000 */
[----:B------:R1:W-:Y:S01]  /*17ce0*/  MUFU.EX2 R225, R2 ;  /* 0x0000000200e17308 */ /* 0x0003e20000000800 */
[----:B------:R-:W-:Y:S09]  /*17cf0*/  MOV R100, R192 ;  /* 0x000000c000647202 */ /* 0x000ff20000000f00 */
[----:B------:R2:W3:Y:S01]  /*17d00*/  MUFU.EX2 R234, R0 ;  /* 0x0000000000ea7308 */ /* 0x0004e20000000800 */
[--C-:B-1----:R-:W-:Y:S01]  /*17d10*/  FFMA.FTZ R2, R166, c[0x0][0x2d0], -R156.reuse ;  /* 0x0000b400a6027a23 */ /* 0x102fe2000001089c */
[----:B------:R-:W-:Y:S08]  /*17d20*/  MOV R166, R30 ;  /* 0x0000001e00a67202 */ /* 0x000ff00000000f00 */
[----:B------:R1:W4:Y:S01]  /*17d30*/  MUFU.EX2 R226, R2 ;  /* 0x0000000200e27308 */ /* 0x0003220000000800 */
[----:B--2---:R-:W-:Y:S01]  /*17d40*/  FADD.FTZ R0, -R70, R85 ;  /* 0x0000005546007221 */ /* 0x004fe20000010100 */
[----:B---3--:R-:W-:Y:S03]  /*17d50*/  F2FP.PACK_AB R83, R234, R233 ;  /* 0x000000e9ea53723e */ /* 0x008fe600000000ff */
[----:B------:R-:W-:Y:S06]  /*17d60*/  FMUL.FTZ R0, R0, c[0x0][0x2d0] ;  /* 0x0000b40000007a20 */ /* 0x000fec0000410000 */
[----:B------:R-:W2:Y:S01]  /*17d70*/  MUFU.EX2 R0, R0 ;  /* 0x0000000000007308 */ /* 0x000ea20000000800 */
[--C-:B-1----:R-:W-:Y:S01]  /*17d80*/  FFMA.FTZ R2, R152, c[0x0][0x2d0], -R156.reuse ;  /* 0x0000b40098027a23 */ /* 0x102fe2000001089c */
[----:B------:R-:W-:Y:S02]  /*17d90*/  MOV R152, R196 ;  /* 0x000000c400987202 */ /* 0x000fe40000000f00 */
[----:B----4-:R-:W-:Y:S06]  /*17da0*/  F2FP.PACK_AB R64, R226, R225 ;  /* 0x000000e1e240723e */ /* 0x010fec00000000ff */
[----:B------:R1:W-:Y:S01]  /*17db0*/  MUFU.EX2 R229, R2 ;  /* 0x0000000200e57308 */ /* 0x0003e20000000800 */
[C---:B--2---:R-:W-:Y:S02]  /*17dc0*/  FMUL.FTZ R11, R0.reuse, R95 ;  /* 0x0000005f000b7220 */ /* 0x044fe40000410000 */
[C---:B------:R-:W-:Y:S02]  /*17dd0*/  FMUL.FTZ R14, R0.reuse, R98 ;  /* 0x00000062000e7220 */ /* 0x040fe40000410000 */
[C---:B------:R-:W-:Y:S02]  /*17de0*/  FMUL.FTZ R30, R0.reuse, R114 ;  /* 0x00000072001e7220 */ /* 0x040fe40000410000 */
[C---:B------:R-:W-:Y:S01]  /*17df0*/  FMUL.FTZ R42, R0.reuse, R126 ;  /* 0x0000007e002a7220 */ /* 0x040fe20000410000 */
[----:B------:R-:W2:Y:S01]  /*17e00*/  LDL.LU R114, [R1+0x10] ;  /* 0x0000100001727983 */ /* 0x000ea20000300800 */
[C---:B------:R-:W-:Y:S02]  /*17e10*/  FMUL.FTZ R43, R0.reuse, R127 ;  /* 0x0000007f002b7220 */ /* 0x040fe40000410000 */
[C---:B------:R-:W-:Y:S02]  /*17e20*/  FMUL.FTZ R46, R0.reuse, R130 ;  /* 0x00000082002e7220 */ /* 0x040fe40000410000 */
[----:B-1----:R-:W-:Y:S02]  /*17e30*/  FFMA.FTZ R2, R87, c[0x0][0x2d0], -R156 ;  /* 0x0000b40057027a23 */ /* 0x002fe4000001089c */
[C---:B------:R-:W-:Y:S02]  /*17e40*/  FMUL.FTZ R47, R0.reuse, R131 ;  /* 0x00000083002f7220 */ /* 0x040fe40000410000 */
[----:B------:R1:W3:Y:S01]  /*17e50*/  MUFU.EX2 R230, R2 ;  /* 0x0000000200e67308 */ /* 0x0002e20000000800 */
[C---:B------:R-:W-:Y:S02]  /*17e60*/  FMUL.FTZ R59, R0.reuse, R143 ;  /* 0x0000008f003b7220 */ /* 0x040fe40000410000 */
[C---:B------:R-:W-:Y:S02]  /*17e70*/  FMUL.FTZ R58, R0.reuse, R142 ;  /* 0x0000008e003a7220 */ /* 0x040fe40000410000 */
[C---:B------:R-:W-:Y:S02]  /*17e80*/  FMUL.FTZ R62, R0.reuse, R146 ;  /* 0x00000092003e7220 */ /* 0x040fe40000410000 */
[----:B------:R-:W-:Y:S02]  /*17e90*/  FMUL.FTZ R63, R0, R147 ;  /* 0x00000093003f7220 */ /* 0x000fe40000410000 */
[--C-:B-1----:R-:W-:Y:S01]  /*17ea0*/  FFMA.FTZ R2, R169, c[0x0][0x2d0], -R77.reuse ;  /* 0x0000b400a9027a23 */ /* 0x102fe2000001084d */
[----:B---3--:R-:W-:Y:S02]  /*17eb0*/  F2FP.PACK_AB R66, R230, R229 ;  /* 0x000000e5e642723e */ /* 0x008fe400000000ff */
[----:B------:R-:W-:Y:S01]  /*17ec0*/  MOV R169, R188 ;  /* 0x000000bc00a97202 */ /* 0x000fe20000000f00 */
[----:B------:R1:W-:Y:S02]  /*17ed0*/  MUFU.EX2 R170, R2 ;  /* 0x0000000200aa7308 */ /* 0x0003e40000000800 */
[--C-:B-1----:R-:W-:Y:S01]  /*17ee0*/  FFMA.FTZ R2, R168, c[0x0][0x2d0], -R77.reuse ;  /* 0x0000b400a8027a23 */ /* 0x102fe2000001084d */
[----:B------:R-:W-:Y:S07]  /*17ef0*/  MOV R168, R190 ;  /* 0x000000be00a87202 */ /* 0x000fee0000000f00 */
[----:B------:R1:W3:Y:S02]  /*17f00*/  MUFU.EX2 R171, R2 ;  /* 0x0000000200ab7308 */ /* 0x0002e40000000800 */
[--C-:B-1----:R-:W-:Y:S01]  /*17f10*/  FFMA.FTZ R2, R154, c[0x0][0x2d0], -R77.reuse ;  /* 0x0000b4009a027a23 */ /* 0x102fe2000001084d */
[----:B---3--:R-:W-:Y:S02]  /*17f20*/  F2FP.PACK_AB R65, R171, R170 ;  /* 0x000000aaab41723e */ /* 0x008fe400000000ff */
[----:B------:R-:W-:Y:S05]  /*17f30*/  MOV R154, R31 ;  /* 0x0000001f009a7202 */ /* 0x000fea0000000f00 */
[----:B------:R1:W-:Y:S01]  /*17f40*/  MUFU.EX2 R172, R2 ;  /* 0x0000000200ac7308 */ /* 0x0003e20000000800 */
[----:B------:R-:W-:Y:S02]  /*17f50*/  FMUL.FTZ R31, R0, R115 ;  /* 0x00000073001f7220 */ /* 0x000fe40000410000 */
[----:B-1----:R-:W-:Y:S01]  /*17f60*/  FFMA.FTZ R2, R153, c[0x0][0x2d0], -R77 ;  /* 0x0000b40099027a23 */ /* 0x002fe2000001084d */
[----:B------:R-:W-:Y:S06]  /*17f70*/  MOV R153, R194 ;  /* 0x000000c200997202 */ /* 0x000fec0000000f00 */
[----:B------:R1:W3:Y:S02]  /*17f80*/  MUFU.EX2 R174, R2 ;  /* 0x0000000200ae7308 */ /* 0x0002e40000000800 */
[----:B-1----:R-:W-:Y:S02]  /*17f90*/  @P0 SHF.R.S32.HI R2, RZ, 0x1f, R217 ;  /* 0x0000001fff020819 */ /* 0x002fe400000114d9 */
[----:B---3--:R-:W-:Y:S03]  /*17fa0*/  F2FP.PACK_AB R67, R174, R172 ;  /* 0x000000acae43723e */ /* 0x008fe600000000ff */
        /* <DEDUP_REMOVED lines=11> */
[C---:B------:R-:W-:Y:S01]  /*18060*/  @P0 SHF.L.U64.HI R10, R2.reuse, 0x5, R7 ;  /* 0x00000005020a0819 */ /* 0x040fe20000010207 */
[----:B-1----:R-:W-:Y:S01]  /*18070*/  @P0 IMAD R6, R3, 0x50, RZ ;  /* 0x0000005003060824 */ /* 0x002fe200078e02ff */
[----:B------:R-:W-:Y:S04]  /*18080*/  @P0 SHF.L.U32 R3, R2, 0x5, RZ ;  /* 0x0000000502030819 */ /* 0x000fe800000006ff */
[----:B------:R-:W-:Y:S02]  /*18090*/  @P0 IADD3 R5, R5, R6, RZ ;  /* 0x0000000605050210 */ /* 0x000fe40007ffe0ff */
[-C--:B------:R-:W-:Y:S02]  /*180a0*/  @P0 IADD3 R6, P3, R8, R3.reuse, RZ ;  /* 0x0000000308060210 */ /* 0x080fe40007f7e0ff */
[----:B------:R-:W-:Y:S01]  /*180b0*/  @P0 LEA.HI.X R9, R4, c[0x0][0x1cc], R5, 0x1, P1 ;  /* 0x0000730004090a11 */ /* 0x000fe200008f0c05 */
[--C-:B------:R-:W-:Y:S01]  /*180c0*/  FFMA.FTZ R5, R21, c[0x0][0x2d0], -R79.reuse ;  /* 0x0000b40015057a23 */ /* 0x100fe2000001084f */
[-C--:B------:R-:W-:Y:S02]  /*180d0*/  @P0 IADD3 R4, P1, R6, R3.reuse, RZ ;  /* 0x0000000306040210 */ /* 0x080fe40007f3e0ff */
[-C--:B------:R-:W-:Y:S01]  /*180e0*/  @P0 IADD3.X R7, R9, R10.reuse, RZ, P3, !PT ;  /* 0x0000000a09070210 */ /* 0x080fe20001ffe4ff */
[----:B------:R1:W-:Y:S01]  /*180f0*/  MUFU.EX2 R222, R5 ;  /* 0x0000000500de7308 */ /* 0x0003e20000000800 */
[----:B------:R3:W-:Y:S01]  /*18100*/  @P0 LDGSTS.E.BYPASS.LTC128B.128 [R218+0x2900], [R8.64], !P4 ;  /* 0x0290000008da0fae */ /* 0x0007e2000e101d48 */
[-C--:B------:R-:W-:Y:S07]  /*18110*/  @P0 IADD3 R2, P2, R4, R3.reuse, RZ ;  /* 0x0000000304020210 */ /* 0x080fee0007f5e0ff */
[----:B------:R4:W-:Y:S01]  /*18120*/  @P0 LDGSTS.E.BYPASS.LTC128B.128 [R218+0x3100], [R6.64], !P4 ;  /* 0x0310000006da0fae */ /* 0x0009e2000e101d48 */
[-C--:B-1----:R-:W-:Y:S02]  /*18130*/  @P0 IADD3.X R5, R7, R10.reuse, RZ, P1, !PT ;  /* 0x0000000a07050210 */ /* 0x082fe40000ffe4ff */
[----:B---3--:R-:W-:Y:S05]  /*18140*/  @P0 IADD3 R8, P1, R2, R3, RZ ;  /* 0x0000000302080210 */ /* 0x008fea0007f3e0ff */
[----:B------:R1:W-:Y:S01]  /*18150*/  @P0 LDGSTS.E.BYPASS.LTC128B.128 [R218+0x3900], [R4.64], !P4 ;  /* 0x0390000004da0fae */ /* 0x0003e2000e101d48 */
[----:B------:R-:W-:Y:S01]  /*18160*/  @P0 IADD3.X R3, R5, R10, RZ, P2, !PT ;  /* 0x0000000a05030210 */ /* 0x000fe200017fe4ff */
[--C-:B------:R-:W-:Y:S04]  /*18170*/  FFMA.FTZ R9, R22, c[0x0][0x2d0], -R79.reuse ;  /* 0x0000b40016097a23 */ /* 0x100fe8000001084f */
[----:B------:R3:W-:Y:S01]  /*18180*/  MUFU.EX2 R221, R9 ;  /* 0x0000000900dd7308 */ /* 0x0007e20000000800 */
[C---:B----4-:R-:W-:Y:S01]  /*18190*/  FMUL.FTZ R6, R69.reuse, R90 ;  /* 0x0000005a45067220 */ /* 0x050fe20000410000 */
[----:B------:R4:W-:Y:S01]  /*181a0*/  @P0 LDGSTS.E.BYPASS.LTC128B.128 [R218+0x4100], [R2.64], !P4 ;  /* 0x0410000002da0fae */ /* 0x0009e2000e101d48 */
[----:B------:R-:W-:Y:S02]  /*181b0*/  FMUL.FTZ R7, R69, R91 ;  /* 0x0000005b45077220 */ /* 0x000fe40000410000 */
[--C-:B-1----:R-:W-:Y:S02]  /*181c0*/  FFMA.FTZ R4, R15, c[0x0][0x2d0], -R79.reuse ;  /* 0x0000b4000f047a23 */ /* 0x102fe4000001084f */
[----:B------:R-:W-:Y:S01]  /*181d0*/  FMUL.FTZ R5, R74, R89 ;  /* 0x000000594a057220 */ /* 0x000fe20000410000 */
[----:B---3--:R-:W-:Y:S02]  /*181e0*/  @P0 IADD3.X R9, R3, R10, RZ, P1, !PT ;  /* 0x0000000a03090210 */ /* 0x008fe40000ffe4ff */
[----:B------:R1:W-:Y:S01]  /*181f0*/  MUFU.EX2 R219, R4 ;  /* 0x0000000400db7308 */ /* 0x0003e20000000800 */
[C---:B------:R-:W-:Y:S02]  /*18200*/  FMUL.FTZ R10, R0.reuse, R94 ;  /* 0x0000005e000a7220 */ /* 0x040fe40000410000 */
[----:B------:R-:W-:Y:S01]  /*18210*/  FMUL.FTZ R15, R0, R99 ;  /* 0x00000063000f7220 */ /* 0x000fe20000410000 */
[----:B------:R3:W-:Y:S01]  /*18220*/  @P0 LDGSTS.E.BYPASS.LTC128B.128 [R218+0x4900], [R8.64], !P4 ;  /* 0x0490000008da0fae */ /* 0x0007e2000e101d48 */
[----:B----4-:R-:W-:Y:S02]  /*18230*/  FFMA.FTZ R2, R18, c[0x0][0x2d0], -R79 ;  /* 0x0000b40012027a23 */ /* 0x010fe4000001084f */
[----:B------:R-:W-:Y:S01]  /*18240*/  FMUL.FTZ R18, R69, R102 ;  /* 0x0000006645127220 */ /* 0x000fe20000410000 */
[----:B------:R-:W-:Y:S01]  /*18250*/  MOV R102, R32 ;  /* 0x0000002000667202 */ /* 0x000fe20000000f00 */
[----:B------:R-:W-:Y:S01]  /*18260*/  FMUL.FTZ R32, R74, R116 ;  /* 0x000000744a207220 */ /* 0x000fe20000410000 */
[----:B------:R4:W-:Y:S01]  /*18270*/  MUFU.EX2 R220, R2 ;  /* 0x0000000200dc7308 */ /* 0x0009e20000000800 */
[----:B------:R-:W-:Y:S01]  /*18280*/  FFMA.FTZ R3, R240, c[0x0][0x2d0], -R78 ;  /* 0x0000b400f0037a23 */ /* 0x000fe2000001084e */
[----:B------:R-:W5:Y:S08]  /*18290*/  LDSM.16.MT88.4 R20, [R201] ;  /* 0x00000000c914783b */ /* 0x000f700000004200 */
[----:B------:R-:W2:Y:S01]  /*182a0*/  LDSM.16.MT88.4 R36, [R205] ;  /* 0x00000000cd24783b */ /* 0x000ea20000004200 */
[----:B-1----:R-:W-:Y:S07]  /*182b0*/  FMUL.FTZ R4, R74, R88 ;  /* 0x000000584a047220 */ /* 0x002fee0000410000 */
[----:B------:R-:W1:Y:S01]  /*182c0*/  LDSM.16.MT88.4 R52, [R202] ;  /* 0x00000000ca34783b */ /* 0x000e620000004200 */
[C---:B---3--:R-:W-:Y:S02]  /*182d0*/  FMUL.FTZ R8, R68.reuse, R92 ;  /* 0x0000005c44087220 */ /* 0x048fe40000410000 */
[C---:B------:R-:W-:Y:S02]  /*182e0*/  FMUL.FTZ R9, R68.reuse, R93 ;  /* 0x0000005d44097220 */ /* 0x040fe40000410000 */
[--C-:B----4-:R-:W-:Y:S01]  /*182f0*/  FFMA.FTZ R2, R173, c[0x0][0x2d0], -R156.reuse ;  /* 0x0000b400ad027a23 */ /* 0x110fe2000001089c */
[----:B------:R-:W-:Y:S02]  /*18300*/  MOV R173, R216 ;  /* 0x000000d800ad7202 */ /* 0x000fe40000000f00 */
[----:B------:R-:W3:Y:S01]  /*18310*/  LDSM.16.MT88.4 R84, [R204] ;  /* 0x00000000cc54783b */ /* 0x000ee20000004200 */
[----:B------:R4:W-:Y:S07]  /*18320*/  MUFU.EX2 R197, R2 ;  /* 0x0000000200c57308 */ /* 0x0009ee0000000800 */
[----:B------:R-:W1:Y:S01]  /*18330*/  LDSM.16.MT88.4 R88, [R201+0x800] ;  /* 0x00080000c958783b */ /* 0x000e620000004200 */
[-C--:B-----5:R-:W-:Y:S07]  /*18340*/  HMMA.16816.F32 R4, R80, R20.reuse, R4 ;  /* 0x000000145004723c */ /* 0x0a0fee0000001804 */
[----:B------:R-:W5:Y:S01]  /*18350*/  LDSM.16.MT88.4 R92, [R205+0x800] ;  /* 0x00080000cd5c783b */ /* 0x000f620000004200 */
[C---:B------:R-:W-:Y:S07]  /*18360*/  HMMA.16816.F32 R8, R64.reuse, R20, R8 ;  /* 0x000000144008723c */ /* 0x040fee0000001808 */
[----:B------:R-:W1:Y:S01]  /*18370*/  LDSM.16.MT88.4 R96, [R202+0x800] ;  /* 0x00080000ca60783b */ /* 0x000e620000004200 */
[--C-:B----4-:R-:W-:Y:S04]  /*18380*/  FFMA.FTZ R2, R25, c[0x0][0x2d0], -R156.reuse ;  /* 0x0000b40019027a23 */ /* 0x110fe8000001089c */
[----:B------:R-:W-:Y:S01]  /*18390*/  FMUL.FTZ R25, R68, R109 ;  /* 0x0000006d44197220 */ /* 0x000fe20000410000 */
[-C--:B------:R-:W-:Y:S01]  /*183a0*/  HMMA.16816.F32 R12, R64, R22.reuse, R12 ;  /* 0x00000016400c723c */ /* 0x080fe2000000180c */
[----:B------:R4:W1:Y:S01]  /*183b0*/  MUFU.EX2 R198, R2 ;  /* 0x0000000200c67308 */ /* 0x0008620000000800 */
[----:B------:R-:W-:Y:S01]  /*183c0*/  LDSM.16.MT88.4 R116, [R205+0x2000] ;  /* 0x00200000cd74783b */ /* 0x000fe20000004200 */
[C---:B------:R-:W-:Y:S02]  /*183d0*/  FMUL.FTZ R20, R74.reuse, R104 ;  /* 0x000000684a147220 */ /* 0x040fe40000410000 */
[----:B------:R-:W-:Y:S03]  /*183e0*/  FMUL.FTZ R21, R74, R105 ;  /* 0x000000694a157220 */ /* 0x000fe60000410000 */
[C---:B------:R-:W-:Y:S02]  /*183f0*/  HMMA.16816.F32 R16, R80.reuse, R22, R16 ;  /* 0x000000165010723c */ /* 0x040fe40000001810 */
[----:B------:R-:W-:Y:S05]  /*18400*/  LDSM.16.MT88.4 R132, [R202+0x2000] ;  /* 0x00200000ca84783b */ /* 0x000fea0000004200 */
[C---:B------:R-:W-:Y:S02]  /*18410*/  FMUL.FTZ R22, R69.reuse, R106 ;  /* 0x0000006a45167220 */ /* 0x040fe40000410000 */
[----:B------:R-:W-:Y:S01]  /*18420*/  FMUL.FTZ R23, R69, R107 ;  /* 0x0000006b45177220 */ /* 0x000fe20000410000 */
[----:B------:R-:W0:Y:S06]  /*18430*/  LDGDEPBAR ;  /* 0x00000000000079af */ /* 0x000e2c0000000000 */
[-C--:B--2---:R-:W-:Y:S03]  /*18440*/  HMMA.16816.F32 R20, R80, R36.reuse, R20 ;  /* 0x000000245014723c */ /* 0x084fe60000001814 */
[--C-:B----4-:R-:W-:Y:S02]  /*18450*/  FFMA.FTZ R2, R24, c[0x0][0x2d0], -R156.reuse ;  /* 0x0000b40018027a23 */ /* 0x110fe4000001089c */
[----:B------:R-:W-:Y:S02]  /*18460*/  FMUL.FTZ R24, R68, R108 ;  /* 0x0000006c44187220 */ /* 0x000fe40000410000 */
[----:B------:R2:W-:Y:S02]  /*18470*/  MUFU.EX2 R216, R2 ;  /* 0x0000000200d87308 */ /* 0x0005e40000000800 */
[----:B--2---:R-:W-:Y:S03]  /*18480*/  FFMA.FTZ R2, R26, c[0x0][0x2d0], -R156 ;  /* 0x0000b4001a027a23 */ /* 0x004fe6000001089c */
[----:B------:R-:W-:Y:S05]  /*18490*/  FMUL.FTZ R26, R0, R110 ;  /* 0x0000006e001a7220 */ /* 0x000fea0000410000 */
[----:B------:R2:W-:Y:S02]  /*184a0*/  MUFU.EX2 R199, R2 ;  /* 0x0000000200c77308 */ /* 0x0005e40000000800 */
[--C-:B--2---:R-:W-:Y:S01]  /*184b0*/  FFMA.FTZ R2, R175, c[0x0][0x2d0], -R77.reuse ;  /* 0x0000b400af027a23 */ /* 0x104fe2000001084d */
[----:B------:R-:W-:Y:S07]  /*184c0*/  MOV R175, R189 ;  /* 0x000000bd00af7202 */ /* 0x000fee0000000f00 */
[----:B------:R2:W-:Y:S02]  /*184d0*/  MUFU.EX2 R165, R2 ;  /* 0x0000000200a57308 */ /* 0x0005e40000000800 */
[--C-:B--2---:R-:W-:Y:S08]  /*184e0*/  FFMA.FTZ R2, R176, c[0x0][0x2d0], -R77.reuse ;  /* 0x0000b400b0027a23 */ /* 0x104ff0000001084d */
[----:B------:R2:W4:Y:S02]  /*184f0*/  MUFU.EX2 R164, R2 ;  /* 0x0000000200a47308 */ /* 0x0005240000000800 */
[--C-:B--2---:R-:W-:Y:S02]  /*18500*/  FFMA.FTZ R2, R27, c[0x0][0x2d0], -R77.reuse ;  /* 0x0000b4001b027a23 */ /* 0x104fe4000001084d */
[----:B------:R-:W-:Y:S06]  /*18510*/  FMUL.FTZ R27, R0, R111 ;  /* 0x0000006f001b7220 */ /* 0x000fec0000410000 */
[----:B------:R2:W-:Y:S01]  /*18520*/  MUFU.EX2 R163, R2 ;  /* 0x0000000200a37308 */ /* 0x0005e20000000800 */
[C---:B------:R-:W-:Y:S07]  /*18530*/  HMMA.16816.F32 R24, R64.reuse, R36, R24 ;  /* 0x000000244018723c */ /* 0x040fee0000001818 */
[C---:B------:R-:W-:Y:S02]  /*18540*/  FMUL.FTZ R36, R74.reuse, R120 ;  /* 0x000000784a247220 */ /* 0x040fe40000410000 */
[----:B------:R-:W-:Y:S03]  /*18550*/  FMUL.FTZ R37, R74, R121 ;  /* 0x000000794a257220 */ /* 0x000fe60000410000 */
[----:B--2---:R-:W-:Y:S02]  /*18560*/  FFMA.FTZ R2, R29, c[0x0][0x2d0], -R77 ;  /* 0x0000b4001d027a23 */ /* 0x004fe4000001084d */
[----:B------:R-:W-:Y:S02]  /*18570*/  FMUL.FTZ R29, R68, R113 ;  /* 0x00000071441d7220 */ /* 0x000fe40000410000 */
[----:B------:R2:W1:Y:S01]  /*18580*/  MUFU.EX2 R162, R2 ;  /* 0x0000000200a27308 */ /* 0x0004620000000800 */
[----:B------:R-:W5:Y:S01]  /*18590*/  LDL.LU R113, [R1+0x14] ;  /* 0x0000140001717983 */ /* 0x000f620000300800 */
[--C-:B--2---:R-:W-:Y:S02]  /*185a0*/  FFMA.FTZ R2, R28, c[0x0][0x2d0], -R78.reuse ;  /* 0x0000b4001c027a23 */ /* 0x104fe4000001084e */
[----:B------:R-:W-:Y:S06]  /*185b0*/  FMUL.FTZ R28, R68, R112 ;  /* 0x00000070441c7220 */ /* 0x000fec0000410000 */
[----:B------:R2:W-:Y:S01]  /*185c0*/  MUFU.EX2 R196, R2 ;  /* 0x0000000200c47308 */ /* 0x0005e20000000800 */
[-C--:B------:R-:W-:Y:S08]  /*185d0*/  HMMA.16816.F32 R28, R64, R38.reuse, R28 ;  /* 0x00000026401c723c */ /* 0x080ff0000000181c */
[C---:B------:R-:W-:Y:S07]  /*185e0*/  HMMA.16816.F32 R32, R80.reuse, R38, R32 ;  /* 0x000000265020723c */ /* 0x040fee0000001820 */
[C---:B------:R-:W-:Y:S02]  /*185f0*/  FMUL.FTZ R38, R69.reuse, R122 ;  /* 0x0000007a45267220 */ /* 0x040fe40000410000 */
[----:B------:R-:W-:Y:S03]  /*18600*/  FMUL.FTZ R39, R69, R123 ;  /* 0x0000007b45277220 */ /* 0x000fe60000410000 */
[--C-:B--2---:R-:W-:Y:S04]  /*18610*/  FFMA.FTZ R2, R177, c[0x0][0x2d0], -R78.reuse ;  /* 0x0000b400b1027a23 */ /* 0x104fe8000001084e */
[-C--:B-1----:R-:W-:Y:S01]  /*18620*/  HMMA.16816.F32 R36, R80, R52.reuse, R36 ;  /* 0x000000345024723c */ /* 0x082fe20000001824 */
[----:B------:R1:W-:Y:S02]  /*18630*/  MUFU.EX2 R195, R2 ;  /* 0x0000000200c37308 */ /* 0x0003e40000000800 */
[--C-:B-1----:R-:W-:Y:S02]  /*18640*/  FFMA.FTZ R2, R40, c[0x0][0x2d0], -R78.reuse ;  /* 0x0000b40028027a23 */ /* 0x102fe4000001084e */
[----:B------:R-:W-:Y:S06]  /*18650*/  FMUL.FTZ R40, R68, R124 ;  /* 0x0000007c44287220 */ /* 0x000fec0000410000 */
[----:B------:R1:W-:Y:S01]  /*18660*/  MUFU.EX2 R194, R2 ;  /* 0x0000000200c27308 */ /* 0x0003e20000000800 */
[C---:B------:R-:W-:Y:S07]  /*18670*/  HMMA.16816.F32 R40, R64.reuse, R52, R40 ;  /* 0x000000344028723c */ /* 0x040fee0000001828 */
[C---:B------:R-:W-:Y:S02]  /*18680*/  FMUL.FTZ R53, R74.reuse, R137 ;  /* 0x000000894a357220 */ /* 0x040fe40000410000 */
[----:B------:R-:W-:Y:S03]  /*18690*/  FMUL.FTZ R52, R74, R136 ;  /* 0x000000884a347220 */ /* 0x000fe60000410000 */
[----:B-1----:R-:W-:Y:S02]  /*186a0*/  FFMA.FTZ R2, R44, c[0x0][0x2d0], -R78 ;  /* 0x0000b4002c027a23 */ /* 0x002fe4000001084e */
[----:B------:R-:W-:Y:S02]  /*186b0*/  FMUL.FTZ R44, R68, R128 ;  /* 0x00000080442c7220 */ /* 0x000fe40000410000 */
[----:B------:R1:W-:Y:S05]  /*186c0*/  MUFU.EX2 R193, R2 ;  /* 0x0000000200c17308 */ /* 0x0003ea0000000800 */
[-C--:B------:R-:W-:Y:S08]  /*186d0*/  HMMA.16816.F32 R44, R64, R54.reuse, R44 ;  /* 0x00000036402c723c */ /* 0x080ff0000000182c */
[C---:B------:R-:W-:Y:S07]  /*186e0*/  HMMA.16816.F32 R48, R80.reuse, R54, R48 ;  /* 0x000000365030723c */ /* 0x040fee0000001830 */
[C---:B------:R-:W-:Y:S02]  /*186f0*/  FMUL.FTZ R54, R69.reuse, R138 ;  /* 0x0000008a45367220 */ /* 0x040fe40000410000 */
[----:B------:R-:W-:Y:S03]  /*18700*/  FMUL.FTZ R55, R69, R139 ;  /* 0x0000008b45377220 */ /* 0x000fe60000410000 */
[--C-:B-1----:R-:W-:Y:S04]  /*18710*/  FFMA.FTZ R2, R180, c[0x0][0x2d0], -R79.reuse ;  /* 0x0000b400b4027a23 */ /* 0x102fe8000001084f */
[-C--:B---3--:R-:W-:Y:S01]  /*18720*/  HMMA.16816.F32 R52, R80, R84.reuse, R52 ;  /* 0x000000545034723c */ /* 0x088fe20000001834 */
[----:B------:R1:W-:Y:S07]  /*18730*/  MUFU.EX2 R192, R2 ;  /* 0x0000000200c07308 */ /* 0x0003ee0000000800 */
[C---:B------:R-:W-:Y:S07]  /*18740*/  HMMA.16816.F32 R56, R64.reuse, R84, R56 ;  /* 0x000000544038723c */ /* 0x040fee0000001838 */
[----:B------:R-:W-:Y:S01]  /*18750*/  F2FP.PACK_AB R84, R198, R197 ;  /* 0x000000c5c654723e */ /* 0x000fe200000000ff */
[-C--:B------:R-:W-:Y:S04]  /*18760*/  HMMA.16816.F32 R60, R64, R86.reuse, R60 ;  /* 0x00000056403c723c */ /* 0x080fe8000000183c */
[----:B----4-:R-:W-:Y:S03]  /*18770*/  F2FP.PACK_AB R85, R164, R165 ;  /* 0x000000a5a455723e */ /* 0x010fe600000000ff */
        /* <DEDUP_REMOVED lines=22> */
[-C--:B-----5:R-:W-:Y:S08]  /*188e0*/  HMMA.16816.F32 R20, R80, R92.reuse, R20 ;  /* 0x0000005c5014723c */ /* 0x0a0ff00000001814 */
[C---:B------:R-:W-:Y:S08]  /*188f0*/  HMMA.16816.F32 R24, R84.reuse, R92, R24 ;  /* 0x0000005c5418723c */ /* 0x040ff00000001818 */
[-C--:B------:R-:W-:Y:S04]  /*18900*/  HMMA.16816.F32 R28, R84, R94.reuse, R28 ;  /* 0x0000005e541c723c */ /* 0x080fe8000000181c */
[--C-:B-1----:R-:W-:Y:S04]  /*18910*/  FFMA.FTZ R2, R182, c[0x0][0x2d0], -R156.reuse ;  /* 0x0000b400b6027a23 */ /* 0x102fe8000001089c */
[C---:B------:R-:W-:Y:S01]  /*18920*/  HMMA.16816.F32 R32, R80.reuse, R94, R32 ;  /* 0x0000005e5020723c */ /* 0x040fe20000001820 */
[----:B------:R1:W-:Y:S01]  /*18930*/  MUFU.EX2 R188, R2 ;  /* 0x0000000200bc7308 */ /* 0x0003e20000000800 */
[----:B------:R-:W3:Y:S06]  /*18940*/  LDSM.16.MT88.4 R92, [R201+0x1000] ;  /* 0x00100000c95c783b */ /* 0x000eec0000004200 */
[-C--:B------:R-:W-:Y:S08]  /*18950*/  HMMA.16816.F32 R36, R80, R96.reuse, R36 ;  /* 0x000000605024723c */ /* 0x080ff00000001824 */
[C---:B------:R-:W-:Y:S08]  /*18960*/  HMMA.16816.F32 R40, R84.reuse, R96, R40 ;  /* 0x000000605428723c */ /* 0x040ff00000001828 */
[-C--:B------:R-:W-:Y:S04]  /*18970*/  HMMA.16816.F32 R44, R84, R98.reuse, R44 ;  /* 0x00000062542c723c */ /* 0x080fe8000000182c */
[--C-:B-1----:R-:W-:Y:S04]  /*18980*/  FFMA.FTZ R2, R183, c[0x0][0x2d0], -R156.reuse ;  /* 0x0000b400b7027a23 */ /* 0x102fe8000001089c */
[C---:B------:R-:W-:Y:S01]  /*18990*/  HMMA.16816.F32 R48, R80.reuse, R98, R48 ;  /* 0x000000625030723c */ /* 0x040fe20000001830 */
[----:B------:R1:W4:Y:S01]  /*189a0*/  MUFU.EX2 R187, R2 ;  /* 0x0000000200bb7308 */ /* 0x0003220000000800 */
[----:B------:R-:W-:Y:S06]  /*189b0*/  LDSM.16.MT88.4 R96, [R202+0x1000] ;  /* 0x00100000ca60783b */ /* 0x000fec0000004200 */
[-C--:B--2---:R-:W-:Y:S08]  /*189c0*/  HMMA.16816.F32 R52, R80, R88.reuse, R52 ;  /* 0x000000585034723c */ /* 0x084ff00000001834 */
[C---:B------:R-:W-:Y:S08]  /*189d0*/  HMMA.16816.F32 R56, R84.reuse, R88, R56 ;  /* 0x000000585438723c */ /* 0x040ff00000001838 */
[-C--:B------:R-:W-:Y:S04]  /*189e0*/  HMMA.16816.F32 R60, R84, R90.reuse, R60 ;  /* 0x0000005a543c723c */ /* 0x080fe8000000183c */
[--C-:B-1----:R-:W-:Y:S03]  /*189f0*/  FFMA.FTZ R2, R184, c[0x0][0x2d0], -R77.reuse ;  /* 0x0000b400b8027a23 */ /* 0x102fe6000001084d */
[----:B----4-:R-:W-:Y:S01]  /*18a00*/  F2FP.PACK_AB R84, R187, R188 ;  /* 0x000000bcbb54723e */ /* 0x010fe200000000ff */
[----:B------:R-:W-:Y:S01]  /*18a10*/  HMMA.16816.F32 R64, R80, R90, R64 ;  /* 0x0000005a5040723c */ /* 0x000fe20000001840 */
[----:B------:R1:W-:Y:S01]  /*18a20*/  MUFU.EX2 R138, R2 ;  /* 0x00000002008a7308 */ /* 0x0003e20000000800 */
[----:B------:R-:W2:Y:S05]  /*18a30*/  LDSM.16.MT88.4 R88, [R205+0x1000] ;  /* 0x00100000cd58783b */ /* 0x000eaa0000004200 */
[----:B------:R-:W-:Y:S02]  /*18a40*/  F2FP.PACK_AB R80, R195, R196 ;  /* 0x000000c4c350723e */ /* 0x000fe400000000ff */
[----:B------:R-:W-:Y:S03]  /*18a50*/  F2FP.PACK_AB R82, R193, R194 ;  /* 0x000000c2c152723e */ /* 0x000fe600000000ff */
[----:B------:R-:W-:Y:S02]  /*18a60*/  F2FP.PACK_AB R81, R191, R192 ;  /* 0x000000c0bf51723e */ /* 0x000fe400000000ff */
[----:B------:R-:W-:Y:S07]  /*18a70*/  F2FP.PACK_AB R83, R189, R190 ;  /* 0x000000bebd53723e */ /* 0x000fee00000000ff */
[-C--:B---3--:R-:W-:Y:S03]  /*18a80*/  HMMA.16816.F32 R4, R80, R92.reuse, R4 ;  /* 0x0000005c5004723c */ /* 0x088fe60000001804 */
[--C-:B-1----:R-:W-:Y:S04]  /*18a90*/  FFMA.FTZ R2, R186, c[0x0][0x2d0], -R77.reuse ;  /* 0x0000b400ba027a23 */ /* 0x102fe8000001084d */
[----:B------:R1:W3:Y:S02]  /*18aa0*/  MUFU.EX2 R137, R2 ;  /* 0x0000000200897308 */ /* 0x0002e40000000800 */
[----:B-1----:R-:W-:Y:S03]  /*18ab0*/  FFMA.FTZ R2, R185, c[0x0][0x2d0], -R156 ;  /* 0x0000b400b9027a23 */ /* 0x002fe6000001089c */
[----:B---3--:R-:W-:Y:S05]  /*18ac0*/  F2FP.PACK_AB R85, R137, R138 ;  /* 0x0000008a8955723e */ /* 0x008fea00000000ff */
[----:B------:R1:W-:Y:S10]  /*18ad0*/  MUFU.EX2 R185, R3 ;  /* 0x0000000300b97308 */ /* 0x0003f40000000800 */
[----:B------:R3:W-:Y:S01]  /*18ae0*/  MUFU.EX2 R186, R2 ;  /* 0x0000000200ba7308 */ /* 0x0007e20000000800 */
[----:B-1----:R-:W-:Y:S01]  /*18af0*/  FFMA.FTZ R3, R102, c[0x0][0x2d0], -R78 ;  /* 0x0000b40066037a23 */ /* 0x002fe2000001084e */
[----:B------:R-:W-:Y:S01]  /*18b00*/  MOV R102, R168 ;  /* 0x000000a800667202 */ /* 0x000fe20000000f00 */
[----:B---3--:R-:W-:Y:S07]  /*18b10*/  FFMA.FTZ R2, R242, c[0x0][0x2d0], -R156 ;  /* 0x0000b400f2027a23 */ /* 0x008fee000001089c */
[----:B------:R1:W3:Y:S02]  /*18b20*/  MUFU.EX2 R139, R2 ;  /* 0x00000002008b7308 */ /* 0x0002e40000000800 */
[--C-:B-1----:R-:W-:Y:S01]  /*18b30*/  FFMA.FTZ R2, R245, c[0x0][0x2d0], -R77.reuse ;  /* 0x0000b400f5027a23 */ /* 0x102fe2000001084d */
[----:B---3--:R-:W-:Y:S07]  /*18b40*/  F2FP.PACK_AB R86, R139, R186 ;  /* 0x000000ba8b56723e */ /* 0x008fee00000000ff */
[----:B------:R1:W-:Y:S02]  /*18b50*/  MUFU.EX2 R136, R2 ;  /* 0x0000000200887308 */ /* 0x0003e40000000800 */
[----:B-1----:R-:W-:Y:S08]  /*18b60*/  FFMA.FTZ R2, R248, c[0x0][0x2d0], -R77 ;  /* 0x0000b400f8027a23 */ /* 0x002ff0000001084d */
[----:B------:R1:W3:Y:S02]  /*18b70*/  MUFU.EX2 R141, R2 ;  /* 0x00000002008d7308 */ /* 0x0002e40000000800 */
[--C-:B-1----:R-:W-:Y:S01]  /*18b80*/  FFMA.FTZ R2, R243, c[0x0][0x2d0], -R78.reuse ;  /* 0x0000b400f3027a23 */ /* 0x102fe2000001084e */
[----:B---3--:R-:W-:Y:S07]  /*18b90*/  F2FP.PACK_AB R87, R141, R136 ;  /* 0x000000888d57723e */ /* 0x008fee00000000ff */
[----:B------:R1:W3:Y:S01]  /*18ba0*/  MUFU.EX2 R184, R2 ;  /* 0x0000000200b87308 */ /* 0x0002e20000000800 */
[C---:B------:R-:W-:Y:S08]  /*18bb0*/  HMMA.16816.F32 R8, R84.reuse, R92, R8 ;  /* 0x0000005c5408723c */ /* 0x040ff00000001808 */
[-C--:B------:R-:W-:Y:S08]  /*18bc0*/  HMMA.16816.F32 R12, R84, R94.reuse, R12 ;  /* 0x0000005e540c723c */ /* 0x080ff0000000180c */
[C---:B------:R-:W-:Y:S01]  /*18bd0*/  HMMA.16816.F32 R16, R80.reuse, R94, R16 ;  /* 0x0000005e5010723c */ /* 0x040fe20000001810 */
[----:B------:R-:W4:Y:S03]  /*18be0*/  LDSM.16.MT88.4 R92, [R204+0x1000] ;  /* 0x00100000cc5c783b */ /* 0x000f260000004200 */
[--C-:B-1----:R-:W-:Y:S04]  /*18bf0*/  FFMA.FTZ R2, R246, c[0x0][0x2d0], -R79.reuse ;  /* 0x0000b400f6027a23 */ /* 0x102fe8000001084f */
[-C--:B--2---:R-:W-:Y:S01]  /*18c00*/  HMMA.16816.F32 R20, R80, R88.reuse, R20 ;  /* 0x000000585014723c */ /* 0x084fe20000001814 */
[----:B------:R1:W-:Y:S07]  /*18c10*/  MUFU.EX2 R183, R2 ;  /* 0x0000000200b77308 */ /* 0x0003ee0000000800 */
[C---:B------:R-:W-:Y:S08]  /*18c20*/  HMMA.16816.F32 R24, R84.reuse, R88, R24 ;  /* 0x000000585418723c */ /* 0x040ff00000001818 */
[-C--:B------:R-:W-:Y:S08]  /*18c30*/  HMMA.16816.F32 R28, R84, R90.reuse, R28 ;  /* 0x0000005a541c723c */ /* 0x080ff0000000181c */
[C---:B------:R-:W-:Y:S01]  /*18c40*/  HMMA.16816.F32 R32, R80.reuse, R90, R32 ;  /* 0x0000005a5020723c */ /* 0x040fe20000001820 */
[----:B------:R-:W2:Y:S03]  /*18c50*/  LDSM.16.MT88.4 R88, [R201+0x1800] ;  /* 0x00180000c958783b */ /* 0x000ea60000004200 */
        /* <DEDUP_REMOVED lines=8> */
[-C--:B----4-:R-:W-:Y:S01]  /*18ce0*/  HMMA.16816.F32 R52, R80, R92.reuse, R52 ;  /* 0x0000005c5034723c */ /* 0x090fe20000001834 */
[----:B------:R1:W-:Y:S07]  /*18cf0*/  MUFU.EX2 R182, R2 ;  /* 0x0000000200b67308 */ /* 0x0003ee0000000800 */
[C---:B------:R-:W-:Y:S08]  /*18d00*/  HMMA.16816.F32 R56, R84.reuse, R92, R56 ;  /* 0x0000005c5438723c */ /* 0x040ff00000001838 */
[-C--:B------:R-:W-:Y:S08]  /*18d10*/  HMMA.16816.F32 R60, R84, R94.reuse, R60 ;  /* 0x0000005e543c723c */ /* 0x080ff0000000183c */
[----:B------:R-:W-:Y:S01]  /*18d20*/  HMMA.16816.F32 R64, R80, R94, R64 ;  /* 0x0000005e5040723c */ /* 0x000fe20000001840 */
[----:B------:R-:W4:Y:S03]  /*18d30*/  LDSM.16.MT88.4 R92, [R205+0x1800] ;  /* 0x00180000cd5c783b */ /* 0x000f260000004200 */
        /* <DEDUP_REMOVED lines=12> */
[-C--:B--2---:R-:W-:Y:S03]  /*18e00*/  HMMA.16816.F32 R4, R80, R88.reuse, R4 ;  /* 0x000000585004723c */ /* 0x084fe60000001804 */
[--C-:B-1----:R-:W-:Y:S06]  /*18e10*/  FFMA.FTZ R2, R251, c[0x0][0x2d0], -R156.reuse ;  /* 0x0000b400fb027a23 */ /* 0x102fec000001089c */
[----:B------:R1:W2:Y:S03]  /*18e20*/  MUFU.EX2 R178, R2 ;  /* 0x0000000200b27308 */ /* 0x0002a60000000800 */
[--C-:B-1----:R-:W-:Y:S01]  /*18e30*/  FFMA.FTZ R2, R103, c[0x0][0x2d0], -R77.reuse ;  /* 0x0000b40067027a23 */ /* 0x102fe2000001084d */
[----:B------:R-:W-:Y:S06]  /*18e40*/  MOV R103, R173 ;  /* 0x000000ad00677202 */ /* 0x000fec0000000f00 */
[----:B------:R1:W-:Y:S01]  /*18e50*/  MUFU.EX2 R173, R3 ;  /* 0x0000000300ad7308 */ /* 0x0003e20000000800 */
[----:B--2---:R-:W-:Y:S09]  /*18e60*/  F2FP.PACK_AB R84, R178, R142 ;  /* 0x0000008eb254723e */ /* 0x004ff200000000ff */
[----:B------:R2:W-:Y:S01]  /*18e70*/  MUFU.EX2 R140, R2 ;  /* 0x00000002008c7308 */ /* 0x0005e20000000800 */
[----:B-1----:R-:W3:Y:S04]  /*18e80*/  LDL.LU R3, [R1+0x18] ;  /* 0x0000180001037983 */ /* 0x002ee80000300800 */
[----:B------:R-:W5:Y:S01]  /*18e90*/  LDL.LU R112, [R1+0x1c] ;  /* 0x00001c0001707983 */ /* 0x000f620000300800 */
[--C-:B--2---:R-:W-:Y:S01]  /*18ea0*/  FFMA.FTZ R2, R101, c[0x0][0x2d0], -R77.reuse ;  /* 0x0000b40065027a23 */ /* 0x104fe2000001084d */
[----:B------:R-:W-:Y:S03]  /*18eb0*/  MOV R101, R155 ;  /* 0x0000009b00657202 */ /* 0x000fe60000000f00 */
[----:B------:R1:W2:Y:S02]  /*18ec0*/  MUFU.EX2 R155, R2 ;  /* 0x00000002009b7308 */ /* 0x0002a40000000800 */
[--C-:B-1----:R-:W-:Y:S01]  /*18ed0*/  FFMA.FTZ R2, R100, c[0x0][0x2d0], -R156.reuse ;  /* 0x0000b40064027a23 */ /* 0x102fe2000001089c */
[----:B------:R-:W-:Y:S02]  /*18ee0*/  MOV R100, R153 ;  /* 0x0000009900647202 */ /* 0x000fe40000000f00 */
[----:B--2---:R-:W-:Y:S05]  /*18ef0*/  F2FP.PACK_AB R85, R155, R140 ;  /* 0x0000008c9b55723e */ /* 0x004fea00000000ff */
        /* <DEDUP_REMOVED lines=17> */
[-C--:B----4-:R-:W-:Y:S01]  /*19010*/  HMMA.16816.F32 R20, R80, R92.reuse, R20 ;  /* 0x0000005c5014723c */ /* 0x090fe20000001814 */
        /* <DEDUP_REMOVED lines=15> */
[-C--:B------:R-:W-:Y:S08]  /*19110*/  HMMA.16816.F32 R52, R80, R88.reuse, R52 ;  /* 0x000000585034723c */ /* 0x080ff00000001834 */
[C---:B------:R-:W-:Y:S08]  /*19120*/  HMMA.16816.F32 R56, R84.reuse, R88, R56 ;  /* 0x000000585438723c */ /* 0x040ff00000001838 */
[-C--:B------:R-:W-:Y:S04]  /*19130*/  HMMA.16816.F32 R60, R84, R90.reuse, R60 ;  /* 0x0000005a543c723c */ /* 0x080fe8000000183c */
[----:B-1----:R-:W-:Y:S04]  /*19140*/  FFMA.FTZ R2, R161, c[0x0][0x2d0], -R78 ;  /* 0x0000b400a1027a23 */ /* 0x002fe8000001084e */
[----:B------:R-:W-:Y:S01]  /*19150*/  HMMA.16816.F32 R64, R80, R90, R64 ;  /* 0x0000005a5040723c */ /* 0x000fe20000001840 */
[----:B------:R1:W2:Y:S03]  /*19160*/  MUFU.EX2 R166, R2 ;  /* 0x0000000200a67308 */ /* 0x0002a60000000800 */
[----:B------:R-:W-:Y:S02]  /*19170*/  MOV R85, R70 ;  /* 0x0000004600557202 */ /* 0x000fe40000000f00 */
[----:B------:R-:W-:Y:S01]  /*19180*/  MOV R84, R71 ;  /* 0x0000004700547202 */ /* 0x000fe20000000f00 */
[----:B-1----:R-:W-:Y:S01]  /*19190*/  FFMA.FTZ R2, R160, c[0x0][0x2d0], -R79 ;  /* 0x0000b400a0027a23 */ /* 0x002fe2000001084f */
[----:B--2---:R-:W-:Y:S01]  /*191a0*/  F2FP.PACK_AB R150, R166, R167 ;  /* 0x000000a7a696723e */ /* 0x004fe200000000ff */
[----:B---3--:R-:W-:Y:S02]  /*191b0*/  FFMA.FTZ R3, R68, R3, R225 ;  /* 0x0000000344037223 */ /* 0x008fe400000100e1 */
[----:B------:R1:W-:Y:S01]  /*191c0*/  MUFU.EX2 R161, R2 ;  /* 0x0000000200a17308 */ /* 0x0003e20000000800 */
[----:B-----5:R-:W-:Y:S04]  /*191d0*/  FFMA.FTZ R0, R0, R112, R170 ;  /* 0x0000007000007223 */ /* 0x020fe800000100aa */
[----:B------:R-:W-:Y:S02]  /*191e0*/  FADD.FTZ R0, R171, R0 ;  /* 0x00000000ab007221 */ /* 0x000fe40000010000 */
[----:B-1----:R-:W-:Y:S04]  /*191f0*/  FFMA.FTZ R2, R159, c[0x0][0x2d0], -R79 ;  /* 0x0000b4009f027a23 */ /* 0x002fe8000001084f */
        /* <DEDUP_REMOVED lines=23> */
[----:B------:R-:W-:Y:S02]  /*19370*/  FFMA.FTZ R4, R69, R113, R231 ;  /* 0x0000007145047223 */ /* 0x000fe400000100e7 */
[----:B--2---:R-:W-:Y:S04]  /*19380*/  FFMA.FTZ R2, R74, R114, R235 ;  /* 0x000000724a027223 */ /* 0x004fe800000100eb */
[----:B------:R-:W-:Y:S02]  /*19390*/  FADD.FTZ R5, R237, R2 ;  /* 0x00000002ed057221 */ /* 0x000fe40000010000 */
[----:B------:R-:W-:Y:S02]  /*193a0*/  FADD.FTZ R2, R232, R4 ;  /* 0x00000004e8027221 */ /* 0x000fe40000010000 */
[----:B------:R-:W-:Y:S02]  /*193b0*/  FADD.FTZ R4, R226, R3 ;  /* 0x00000003e2047221 */ /* 0x000fe40000010000 */
[----:B------:R-:W-:Y:S01]  /*193c0*/  FADD.FTZ R3, R236, R5 ;  /* 0x00000005ec037221 */ /* 0x000fe20000010000 */
[----:B---3--:R-:W-:Y:S01]  /*193d0*/  F2FP.PACK_AB R147, R75, R78 ;  /* 0x0000004e4b93723e */ /* 0x008fe200000000ff */
[----:B------:R-:W-:Y:S02]  /*193e0*/  FADD.FTZ R2, R233, R2 ;  /* 0x00000002e9027221 */ /* 0x000fe40000010000 */
[----:B------:R-:W-:Y:S02]  /*193f0*/  FADD.FTZ R3, R238, R3 ;  /* 0x00000003ee037221 */ /* 0x000fe40000010000 */
[----:B------:R-:W-:Y:S02]  /*19400*/  FADD.FTZ R2, R234, R2 ;  /* 0x00000002ea027221 */ /* 0x000fe40000010000 */
        /* <DEDUP_REMOVED lines=91> */
.L_x_1485:
[----:B------:R-:W-:Y:S02]  /*199c0*/  MOV R11, 0x1f ;  /* 0x0000001f000b7802 */ /* 0x000fe40000000f00 */
[----:B------:R-:W-:Y:S01]  /*199d0*/  MOV R10, 0xffffffff ;  /* 0xffffffff000a7802 */ /* 0x000fe20000000f00 */
[----:B------:R-:W-:Y:S05]  /*199e0*/  BRA.DIV ~URZ, `(.L_x_1487) ;  /* 0x000052727f007947 */ /* 0x000fea000b800000 */
[----:B---3--:R-:W2:Y:S04]  /*199f0*/  LDL R0, [R1+0x10] ;  /* 0x0000100001007983 */ /* 0x008ea80000100800 */
[----:B--2---:R1:W2:Y:S02]  /*19a00*/  SHFL.BFLY PT, R2, R0, 0x2, 0x1f ;  /* 0x0c401f0000027f89 */ /* 0x0042a400000e0000 */
.L_x_1573:
[----:B-1----:R-:W3:Y:S02]  /*19a10*/  LDL.LU R0, [R1+0x10] ;  /* 0x0000100001007983 */ /* 0x002ee40000300800 */
[----:B--23--:R-:W-:Y:S01]  /*19a20*/  FADD.FTZ R2, R2, R0 ;  /* 0x0000000002027221 */ /* 0x00cfe20000010000 */
        /* <DEDUP_REMOVED lines=16> */
[----:B--2---:R-:W-:Y:S02]  /*19b30*/  FADD.FTZ R5, R3, R7 ;  /* 0x0000000703057221 */ /* 0x004fe40000010000 */
.L_x_1574:
[----:B------:R-:W-:Y:S01]  /*19b40*/  FSETP.NE.FTZ.AND P3, PT, R2, RZ, PT ;  /* 0x000000ff0200720b */ /* 0x000fe20003f75000 */
[----:B---34-:R-:W-:Y:S01]  /*19b50*/  FADD.FTZ R6, R8, R6 ;  /* 0x0000000608067221 */ /* 0x018fe20000010000 */
[----:B------:R-:W-:Y:S02]  /*19b60*/  MOV R0, RZ ;  /* 0x000000ff00007202 */ /* 0x000fe40000000f00 */
[----:B------:R-:W-:-:S02]  /*19b70*/  FSETP.NE.FTZ.AND P2, PT, R4, RZ, PT ;  /* 0x000000ff0400720b */ /* 0x000fc40003f55000 */
[----:B------:R-:W-:Y:S02]  /*19b80*/  FSETP.NE.FTZ.AND P1, PT, R5, RZ, PT ;  /* 0x000000ff0500720b */ /* 0x000fe40003f35000 */
[----:B------:R-:W-:Y:S02]  /*19b90*/  FSETP.NE.FTZ.AND P0, PT, R6, RZ, PT ;  /* 0x000000ff0600720b */ /* 0x000fe40003f15000 */
[----:B------:R-:W-:Y:S02]  /*19ba0*/  MOV R24, 0xff800000 ;  /* 0xff80000000187802 */ /* 0x000fe40000000f00 */
[----:B------:R-:W-:Y:S01]  /*19bb0*/  MOV R23, 0xff800000 ;  /* 0xff80000000177802 */ /* 0x000fe20000000f00 */
[----:B------:R-:W1:Y:S01]  /*19bc0*/  @P3 MUFU.RCP R0, R2 ;  /* 0x0000000200003308 */ /* 0x000e620000001000 */
[----:B------:R-:W-:Y:S02]  /*19bd0*/  MOV R19, 0xff800000 ;  /* 0xff80000000137802 */ /* 0x000fe40000000f00 */
[----:B------:R-:W-:-:S03]  /*19be0*/  MOV R22, 0xff800000 ;  /* 0xff80000000167802 */ /* 0x000fc60000000f00 */
[----:B------:R-:W-:Y:S02]  /*19bf0*/  @P1 MOV R10, 0x3f317218 ;  /* 0x3f317218000a1802 */ /* 0x000fe40000000f00 */
[----:B------:R2:W-:Y:S01]  /*19c00*/  @P3 MUFU.LG2 R9, R2 ;  /* 0x0000000200093308 */ /* 0x0005e20000000c00 */
[----:B-1----:R-:W-:-:S07]  /*19c10*/  FMUL.FTZ R78, R0, R88 ;  /* 0x00000058004e7220 */ /* 0x002fce0000410000 */
[----:B------:R-:W1:Y:S01]  /*19c20*/  @P2 MUFU.LG2 R7, R4 ;  /* 0x0000000400072308 */ /* 0x000e620000000c00 */
[C---:B------:R-:W-:Y:S02]  /*19c30*/  FMUL.FTZ R79, R0.reuse, R89 ;  /* 0x00000059004f7220 */ /* 0x040fe40000410000 */
[C---:B------:R-:W-:Y:S02]  /*19c40*/  FMUL.FTZ R84, R0.reuse, R100 ;  /* 0x0000006400547220 */ /* 0x040fe40000410000 */
[C---:B------:R-:W-:Y:S01]  /*19c50*/  FMUL.FTZ R85, R0.reuse, R101 ;  /* 0x0000006500557220 */ /* 0x040fe20000410000 */
[----:B--2---:R-:W-:Y:S01]  /*19c60*/  CS2R R2, SRZ ;  /* 0x0000000000027805 */ /* 0x004fe2000001ff00 */
[C---:B------:R-:W-:Y:S02]  /*19c70*/  FMUL.FTZ R88, R0.reuse, R116 ;  /* 0x0000007400587220 */ /* 0x040fe40000410000 */
[C---:B------:R-:W-:Y:S02]  /*19c80*/  FMUL.FTZ R89, R0.reuse, R117 ;  /* 0x0000007500597220 */ /* 0x040fe40000410000 */
[C---:B------:R-:W-:Y:S01]  /*19c90*/  FMUL.FTZ R86, R0.reuse, R104 ;  /* 0x0000006800567220 */ /* 0x040fe20000410000 */
[----:B------:R2:W3:Y:S01]  /*19ca0*/  @P2 MUFU.RCP R3, R4 ;  /* 0x0000000400032308 */ /* 0x0004e20000001000 */
[----:B------:R-:W-:-:S02]  /*19cb0*/  FMUL.FTZ R87, R0, R105 ;  /* 0x0000006900577220 */ /* 0x000fc40000410000 */
[C---:B------:R-:W-:Y:S02]  /*19cc0*/  FMUL.FTZ R76, R0.reuse, R120 ;  /* 0x00000078004c7220 */ /* 0x040fe40000410000 */
[C---:B------:R-:W-:Y:S02]  /*19cd0*/  FMUL.FTZ R77, R0.reuse, R121 ;  /* 0x00000079004d7220 */ /* 0x040fe40000410000 */
[C---:B------:R-:W-:Y:S01]  /*19ce0*/  FMUL.FTZ R116, R0.reuse, R132 ;  /* 0x0000008400747220 */ /* 0x040fe20000410000 */
[----:B------:R-:W-:Y:S01]  /*19cf0*/  @P1 MUFU.RCP R2, R5 ;  /* 0x0000000500021308 */ /* 0x000fe20000001000 */
[C---:B------:R-:W-:Y:S02]  /*19d00*/  FMUL.FTZ R117, R0.reuse, R133 ;  /* 0x0000008500757220 */ /* 0x040fe40000410000 */
[C---:B------:R-:W-:Y:S02]  /*19d10*/  FMUL.FTZ R100, R0.reuse, R136 ;  /* 0x0000008800647220 */ /* 0x040fe40000410000 */
[----:B------:R-:W-:-:S02]  /*19d20*/  FMUL.FTZ R101, R0, R137 ;  /* 0x0000008900657220 */ /* 0x000fc40000410000 */
[C---:B------:R-:W-:Y:S01]  /*19d30*/  FMUL.FTZ R68, R0.reuse, R148 ;  /* 0x0000009400447220 */ /* 0x040fe20000410000 */
[----:B--2---:R-:W-:Y:S01]  /*19d40*/  @P2 MOV R4, 0x3f317218 ;  /* 0x3f31721800042802 */ /* 0x004fe20000000f00 */
[----:B------:R-:W-:Y:S02]  /*19d50*/  FMUL.FTZ R69, R0, R149 ;  /* 0x0000009500457220 */ /* 0x000fe40000410000 */
[----:B------:R-:W2:Y:S01]  /*19d60*/  @P1 MUFU.LG2 R0, R5 ;  /* 0x0000000500001308 */ /* 0x000ea20000000c00 */
[----:B-1----:R-:W-:Y:S02]  /*19d70*/  @P2 FMUL.FTZ R8, R7, 0.69314718246459960938 ;  /* 0x3f31721807082820 */ /* 0x002fe40000410000 */
[C---:B---3--:R-:W-:Y:S02]  /*19d80*/  FMUL.FTZ R104, R3.reuse, R90 ;  /* 0x0000005a03687220 */ /* 0x048fe40000410000 */
[C---:B------:R-:W-:Y:S02]  /*19d90*/  FMUL.FTZ R105, R3.reuse, R91 ;  /* 0x0000005b03697220 */ /* 0x040fe40000410000 */
[----:B------:R-:W-:-:S02]  /*19da0*/  FMUL.FTZ R102, R3, R102 ;  /* 0x0000006603667220 */ /* 0x000fc40000410000 */
[C---:B------:R-:W-:Y:S02]  /*19db0*/  FMUL.FTZ R103, R3.reuse, R103 ;  /* 0x0000006703677220 */ /* 0x040fe40000410000 */
[C---:B------:R-:W-:Y:S02]  /*19dc0*/  FMUL.FTZ R106, R3.reuse, R106 ;  /* 0x0000006a036a7220 */ /* 0x040fe40000410000 */
[C---:B------:R-:W-:Y:S02]  /*19dd0*/  FMUL.FTZ R107, R3.reuse, R107 ;  /* 0x0000006b036b7220 */ /* 0x040fe40000410000 */
[C---:B------:R-:W-:Y:S02]  /*19de0*/  FMUL.FTZ R118, R3.reuse, R118 ;  /* 0x0000007603767220 */ /* 0x040fe40000410000 */
[----:B--2---:R-:W-:Y:S01]  /*19df0*/  @P1 FMUL.FTZ R7, R0, 0.69314718246459960938 ;  /* 0x3f31721800071820 */ /* 0x004fe20000410000 */
        /* <DEDUP_REMOVED lines=28> */
[----:B------:R-:W1:Y:S01]  /*19fc0*/  @P0 MUFU.LG2 R2, R6 ;  /* 0x0000000600020308 */ /* 0x000e620000000c00 */
[----:B------:R-:W-:Y:S02]  /*19fd0*/  @P3 FMUL.FTZ R5, R3, c[0x0][0x2d0] ;  /* 0x0000b40003053a20 */ /* 0x000fe40000410000 */
[----:B------:R-:W-:Y:S02]  /*19fe0*/  @P1 FMUL.FTZ R3, R10, c[0x0][0x2d0] ;  /* 0x0000b4000a031a20 */ /* 0x000fe40000410000 */
[----:B------:R-:W-:Y:S02]  /*19ff0*/  @P2 FMUL.FTZ R4, R4, c[0x0][0x2d0] ;  /* 0x0000b40004042a20 */ /* 0x000fe40000410000 */
[----:B------:R-:W-:Y:S01]  /*1a000*/  @P1 FFMA.FTZ R24, R3, R71, R7 ;  /* 0x0000004703181223 */ /* 0x000fe20000010007 */
[----:B------:R-:W-:Y:S01]  /*1a010*/  @P0 MOV R3, 0x3f317218 ;  /* 0x3f31721800030802 */ /* 0x000fe20000000f00 */
[----:B------:R-:W-:Y:S01]  /*1a020*/  @P2 FFMA.FTZ R23, R4, R72, R8 ;  /* 0x0000004804172223 */ /* 0x000fe20000010008 */
[----:B------:R-:W-:Y:S01]  /*1a030*/  MOV R4, 0x1 ;  /* 0x0000000100047802 */ /* 0x000fe20000000f00 */
[----:B------:R-:W-:-:S02]  /*1a040*/  @P3 FMUL.FTZ R9, R9, 0.69314718246459960938 ;  /* 0x3f31721809093820 */ /* 0x000fc40000410000 */
[----:B------:R-:W-:Y:S02]  /*1a050*/  @P0 FMUL.FTZ R3, R3, c[0x0][0x2d0] ;  /* 0x0000b40003030a20 */ /* 0x000fe40000410000 */
[----:B------:R-:W-:Y:S02]  /*1a060*/  @P3 FFMA.FTZ R22, R5, R73, R9 ;  /* 0x0000004905163223 */ /* 0x000fe40000010009 */
[----:B-1----:R-:W-:Y:S02]  /*1a070*/  @P0 FMUL.FTZ R2, R2, 0.69314718246459960938 ;  /* 0x3f31721802020820 */ /* 0x002fe40000410000 */
[----:B------:R-:W-:Y:S02]  /*1a080*/  FMUL.FTZ R38, R0, R94 ;  /* 0x0000005e00267220 */ /* 0x000fe40000410000 */
[--C-:B------:R-:W-:Y:S01]  /*1a090*/  @P0 FFMA.FTZ R19, R3, R70, R2.reuse ;  /* 0x0000004603130223 */ /* 0x100fe20000010002 */
[----:B------:R-:W-:Y:S01]  /*1a0a0*/  PRMT R2, R4, 0x7610, R2 ;  /* 0x0000761004027816 */ /* 0x000fe20000000002 */
        /* <DEDUP_REMOVED lines=15> */
.L_x_1416:
        /* <DEDUP_REMOVED lines=19> */
.L_x_1490:
[----:B--2---:R-:W-:Y:S05]  /*1a2d0*/  BSYNC B0 ;  /* 0x0000000000007941 */ /* 0x004fea0003800000 */
.L_x_1489:
        /* <DEDUP_REMOVED lines=15> */
[CC--:B------:R-:W-:Y:S01]  /*1a3d0*/  LEA.HI R5, R4.reuse, R29.reuse, RZ, 0x2 ;  /* 0x0000001d04057211 */ /* 0x0c0fe200078f10ff */
[----:B------:R-:W2:Y:S01]  /*1a3e0*/  LDL.LU R14, [R1+0x4c] ;  /* 0x00004c00010e7983 */ /* 0x000ea20000300800 */
[----:B------:R-:W-:Y:S01]  /*1a3f0*/  LEA.HI R27, R4, R29, RZ, 0x5 ;  /* 0x0000001d041b7211 */ /* 0x000fe200078f28ff */
[----:B------:R-:W-:Y:S01]  /*1a400*/  WARPSYNC 0xffffffff ;  /* 0xffffffff00007948 */ /* 0x000fe20003800000 */
[--C-:B------:R-:W-:Y:S01]  /*1a410*/  SHF.R.S32.HI R3, RZ, 0x2, R5.reuse ;  /* 0x00000002ff037819 */ /* 0x100fe20000011405 */
[----:B------:R-:W-:Y:S01]  /*1a420*/  IMAD.MOV.U32 R11, RZ, RZ, -0x10 ;  /* 0xfffffff0ff0b7424 */ /* 0x000fe200078e00ff */
[----:B------:R-:W-:Y:S01]  /*1a430*/  SHF.R.S32.HI R2, RZ, 0x1f, R5 ;  /* 0x0000001fff027819 */ /* 0x000fe20000011405 */
[----:B------:R-:W-:Y:S01]  /*1a440*/  IMAD.MOV.U32 R8, RZ, RZ, 0x20 ;  /* 0x00000020ff087424 */ /* 0x000fe200078e00ff */
[----:B------:R-:W-:Y:S01]  /*1a450*/  LOP3.LUT R5, R5, 0xfffffffc, RZ, 0xc0, !PT ;  /* 0xfffffffc05057812 */ /* 0x000fe200078ec0ff */
[----:B------:R-:W-:Y:S01]  /*1a460*/  IMAD.MOV.U32 R13, RZ, RZ, c[0x0][0x388] ;  /* 0x0000e200ff0d7624 */ /* 0x000fe200078e00ff */
[----:B------:R-:W-:-:S02]  /*1a470*/  LEA.HI R2, R2, R3, RZ, 0x3 ;  /* 0x0000000302027211 */ /* 0x000fc400078f18ff */
        /* <DEDUP_REMOVED lines=21> */
[----:B------:R-:W-:Y:S02]  /*1a5d0*/  F2FP.PACK_AB R6, R105, R104 ;  /* 0x000000686906723e */ /* 0x000fe400000000ff */
[----:B------:R-:W-:Y:S02]  /*1a5e0*/  ISETP.NE.U32.AND P0, PT, RZ, c[0x0][0x508], PT ;  /* 0x00014200ff007a0c */ /* 0x000fe40003f05070 */
        /* <DEDUP_REMOVED lines=8> */
[----:B---3--:R-:W-:Y:S01]  /*1a670*/  IMAD.MOV.U32 R6, RZ, RZ, 0x40 ;  /* 0x00000040ff067424 */ /* 0x008fe200078e00ff */
[----:B----4-:R-:W-:-:S02]  /*1a680*/  F2FP.PACK_AB R3, R39, R38 ;  /* 0x000000262703723e */ /* 0x010fc400000000ff */
[----:B------:R-:W-:-:S03]  /*1a690*/  F2FP.PACK_AB R5, R55, R54 ;  /* 0x000000363705723e */ /* 0x000fc600000000ff */
[----:B------:R1:W-:Y:S04]  /*1a6a0*/  STS [R2+0x2400], R3 ;  /* 0x0024000302007388 */ /* 0x0003e80000000800 */
[----:B------:R3:W-:Y:S04]  /*1a6b0*/  STS [R2+0x2000], R5 ;  /* 0x0020000502007388 */ /* 0x0007e80000000800 */
[----:B------:R4:W-:Y:S04]  /*1a6c0*/  STS [R4+0x2000], R7 ;  /* 0x0020000704007388 */ /* 0x0009e80000000800 */
[----:B------:R4:W-:Y:S01]  /*1a6d0*/  STS [R4+0x2400], R10 ;  /* 0x0024000a04007388 */ /* 0x0009e20000000800 */
[----:B-1----:R-:W-:-:S02]  /*1a6e0*/  SEL R3, R6, 0xffffffc0, !P2 ;  /* 0xffffffc006037807 */ /* 0x002fc40005000000 */
[----:B------:R-:W-:Y:S02]  /*1a6f0*/  SEL R6, R8, 0xffffffe0, !P1 ;  /* 0xffffffe008067807 */ /* 0x000fe40004800000 */
[----:B------:R-:W-:Y:S01]  /*1a700*/  F2FP.PACK_AB R8, R107, R106 ;  /* 0x0000006a6b08723e */ /* 0x000fe200000000ff */
[C---:B------:R-:W-:Y:S01]  /*1a710*/  IMAD.IADD R3, R2.reuse, 0x1, R3 ;  /* 0x0000000102037824 */ /* 0x040fe200078e0203 */
[----:B------:R-:W-:Y:S01]  /*1a720*/  ISETP.NE.U32.AND P2, PT, RZ, c[0x0][0x500], PT ;  /* 0x00014000ff007a0c */ /* 0x000fe20003f45070 */
[--C-:B---3--:R-:W-:Y:S01]  /*1a730*/  IMAD.IADD R5, R2, 0x1, R6.reuse ;  /* 0x0000000102057824 */ /* 0x108fe200078e0206 */
[----:B----4-:R-:W-:Y:S01]  /*1a740*/  F2FP.PACK_AB R7, R89, R88 ;  /* 0x000000585907723e */ /* 0x010fe200000000ff */
[----:B------:R-:W-:Y:S01]  /*1a750*/  IMAD.IADD R2, R4, 0x1, R6 ;  /* 0x0000000104027824 */ /* 0x000fe200078e0206 */
[----:B------:R-:W-:Y:S02]  /*1a760*/  ISETP.NE.AND.EX P2, PT, RZ, c[0x0][0x504], PT, P2 ;  /* 0x00014100ff007a0c */ /* 0x000fe40003f45320 */
[----:B------:R-:W-:Y:S01]  /*1a770*/  F2FP.PACK_AB R4, R119, R118 ;  /* 0x000000767704723e */ /* 0x000fe200000000ff */
[----:B------:R1:W-:Y:S01]  /*1a780*/  STS [R5], R9 ;  /* 0x0000000905007388 */ /* 0x0003e20000000800 */
[----:B------:R-:W-:-:S03]  /*1a790*/  ISETP.NE.AND.EX P1, PT, RZ, c[0x0][0x50c], PT, P0 ;  /* 0x00014300ff007a0c */ /* 0x000fc60003f25300 */
[----:B------:R3:W-:Y:S04]  /*1a7a0*/  STS [R5+0x400], R8 ;  /* 0x0004000805007388 */ /* 0x0007e80000000800 */
[----:B------:R4:W-:Y:S04]  /*1a7b0*/  STS [R2+0x400], R4 ;  /* 0x0004000402007388 */ /* 0x0009e80000000800 */
[----:B------:R4:W-:Y:S01]  /*1a7c0*/  STS [R2], R7 ;  /* 0x0000000702007388 */ /* 0x0009e20000000800 */
[----:B-1----:R-:W-:Y:S02]  /*1a7d0*/  F2FP.PACK_AB R9, R47, R46 ;  /* 0x0000002e2f09723e */ /* 0x002fe400000000ff */
[----:B---3--:R-:W-:-:S03]  /*1a7e0*/  F2FP.PACK_AB R8, R65, R64 ;  /* 0x000000404108723e */ /* 0x008fc600000000ff */
[----:B------:R-:W-:Y:S01]  /*1a7f0*/  STS [R5+0x2000], R9 ;  /* 0x0020000905007388 */ /* 0x000fe20000000800 */
[----:B----4-:R-:W-:-:S03]  /*1a800*/  F2FP.PACK_AB R4, R63, R62 ;  /* 0x0000003e3f04723e */ /* 0x010fc600000000ff */
[----:B------:R1:W-:Y:S01]  /*1a810*/  STS [R5+0x2400], R8 ;  /* 0x0024000805007388 */ /* 0x0003e20000000800 */
[----:B------:R-:W-:-:S03]  /*1a820*/  F2FP.PACK_AB R7, R49, R48 ;  /* 0x000000303107723e */ /* 0x000fc600000000ff */
[----:B------:R3:W-:Y:S04]  /*1a830*/  STS [R2+0x2400], R4 ;  /* 0x0024000402007388 */ /* 0x0007e80000000800 */
[----:B------:R4:W-:Y:S01]  /*1a840*/  STS [R2+0x2000], R7 ;  /* 0x0020000702007388 */ /* 0x0009e20000000800 */
[----:B-1----:R-:W-:Y:S02]  /*1a850*/  F2FP.PACK_AB R5, R77, R76 ;  /* 0x0000004c4d05723e */ /* 0x002fe400000000ff */
[----:B------:R-:W-:Y:S02]  /*1a860*/  F2FP.PACK_AB R8, R117, R116 ;  /* 0x000000747508723e */ /* 0x000fe400000000ff */
[----:B---3--:R-:W-:Y:S01]  /*1a870*/  F2FP.PACK_AB R4, R123, R122 ;  /* 0x0000007a7b04723e */ /* 0x008fe200000000ff */
[----:B------:R1:W-:Y:S01]  /*1a880*/  STS [R3], R5 ;  /* 0x0000000503007388 */ /* 0x0003e20000000800 */
[----:B----4-:R-:W-:Y:S01]  /*1a890*/  IMAD.IADD R2, R11, 0x1, R3 ;  /* 0x000000010b027824 */ /* 0x010fe200078e0203 */
[----:B------:R-:W-:-:S02]  /*1a8a0*/  F2FP.PACK_AB R7, R121, R120 ;  /* 0x000000787907723e */ /* 0x000fc400000000ff */
[----:B------:R3:W-:Y:S04]  /*1a8b0*/  STS [R3+0x400], R4 ;  /* 0x0004000403007388 */ /* 0x0007e80000000800 */
[----:B------:R-:W-:Y:S04]  /*1a8c0*/  STS [R2], R8 ;  /* 0x0000000802007388 */ /* 0x000fe80000000800 */
[----:B------:R4:W-:Y:S01]  /*1a8d0*/  STS [R2+0x400], R7 ;  /* 0x0004000702007388 */ /* 0x0009e20000000800 */
[----:B-1----:R-:W-:Y:S02]  /*1a8e0*/  F2FP.PACK_AB R5, R61, R60 ;  /* 0x0000003c3d05723e */ /* 0x002fe400000000ff */
[----:B---3--:R-:W-:-:S03]  /*1a8f0*/  F2FP.PACK_AB R4, R59, R58 ;  /* 0x0000003a3b04723e */ /* 0x008fc600000000ff */
[----:B------:R1:W-:Y:S04]  /*1a900*/  STS [R3+0x2000], R5 ;  /* 0x0020000503007388 */ /* 0x0003e80000000800 */
[----:B------:R3:W-:Y:S01]  /*1a910*/  STS [R3+0x2400], R4 ;  /* 0x0024000403007388 */ /* 0x0007e20000000800 */
[----:B----4-:R-:W-:-:S05]  /*1a920*/  F2FP.PACK_AB R7, R57, R56 ;  /* 0x000000383907723e */ /* 0x010fca00000000ff */
[----:B------:R-:W-:Y:S01]  /*1a930*/  STS [R2+0x2000], R7 ;  /* 0x0020000702007388 */ /* 0x000fe20000000800 */
[----:B-1----:R-:W-:Y:S02]  /*1a940*/  F2FP.PACK_AB R5, R53, R52 ;  /* 0x000000343505723e */ /* 0x002fe400000000ff */
[----:B---3--:R-:W-:Y:S01]  /*1a950*/  F2FP.PACK_AB R4, R101, R100 ;  /* 0x000000646504723e */ /* 0x008fe200000000ff */
[C---:B------:R-:W-:Y:S02]  /*1a960*/  IMAD.IADD R3, R6.reuse, 0x1, R3 ;  /* 0x0000000106037824 */ /* 0x040fe400078e0203 */
[----:B------:R1:W-:Y:S01]  /*1a970*/  STS [R2+0x2400], R5 ;  /* 0x0024000502007388 */ /* 0x0003e20000000800 */
[----:B------:R-:W-:Y:S02]  /*1a980*/  IMAD.IADD R6, R6, 0x1, R2 ;  /* 0x0000000106067824 */ /* 0x000fe400078e0202 */
[----:B------:R-:W-:Y:S01]  /*1a990*/  IMAD.IADD R8, R11, 0x1, R3 ;  /* 0x000000010b087824 */ /* 0x000fe200078e0203 */
[----:B------:R3:W-:Y:S01]  /*1a9a0*/  STS [R3], R4 ;  /* 0x0000000403007388 */ /* 0x0007e20000000800 */
[----:B-1----:R-:W-:-:S02]  /*1a9b0*/  F2FP.PACK_AB R2, R69, R68 ;  /* 0x000000444502723e */ /* 0x002fc400000000ff */
[----:B------:R-:W-:Y:S02]  /*1a9c0*/  F2FP.PACK_AB R5, R75, R74 ;  /* 0x0000004a4b05723e */ /* 0x000fe400000000ff */
[----:B---3--:R-:W-:-:S05]  /*1a9d0*/  F2FP.PACK_AB R4, R91, R90 ;  /* 0x0000005a5b04723e */ /* 0x008fca00000000ff */
[----:B------:R1:W-:Y:S04]  /*1a9e0*/  STS [R3+0x400], R4 ;  /* 0x0004000403007388 */ /* 0x0003e80000000800 */
[----:B------:R3:W-:Y:S04]  /*1a9f0*/  STS [R6], R2 ;  /* 0x0000000206007388 */ /* 0x0007e80000000800 */
[----:B------:R4:W-:Y:S01]  /*1aa00*/  STS [R8+0x400], R5 ;  /* 0x0004000508007388 */ /* 0x0009e20000000800 */
[----:B-1----:R-:W-:Y:S02]  /*1aa10*/  F2FP.PACK_AB R4, R51, R50 ;  /* 0x000000323304723e */ /* 0x002fe400000000ff */
[----:B---3--:R-:W-:-:S03]  /*1aa20*/  F2FP.PACK_AB R2, R41, R40 ;  /* 0x000000282902723e */ /* 0x008fc600000000ff */
[----:B------:R1:W-:Y:S01]  /*1aa30*/  STS [R3+0x2000], R4 ;  /* 0x0020000403007388 */ /* 0x0003e20000000800 */
[----:B----4-:R-:W-:-:S03]  /*1aa40*/  F2FP.PACK_AB R5, R37, R36 ;  /* 0x000000242505723e */ /* 0x010fc600000000ff */
[----:B------:R3:W-:Y:S04]  /*1aa50*/  STS [R3+0x2400], R2 ;  /* 0x0024000203007388 */ /* 0x0007e80000000800 */
[----:B------:R4:W-:Y:S01]  /*1aa60*/  STS [R6+0x2000], R5 ;  /* 0x0020000506007388 */ /* 0x0009e20000000800 */
[----:B-1----:R-:W-:Y:S02]  /*1aa70*/  @P1 LEA R4, P0, R30, c[0x0][0x508], 0x2 ;  /* 0x000142001e041a11 */ /* 0x002fe400078010ff */
[----:B---3--:R-:W-:Y:S01]  /*1aa80*/  F2FP.PACK_AB R2, R35, R34 ;  /* 0x000000222302723e */ /* 0x008fe200000000ff */
[----:B------:R-:W-:Y:S02]  /*1aa90*/  IMAD.MOV.U32 R3, RZ, RZ, RZ ;  /* 0x000000ffff037224 */ /* 0x000fe400078e00ff */
[----:B----4-:R-:W-:-:S02]  /*1aaa0*/  IMAD.MOV.U32 R6, RZ, RZ, 0x4 ;  /* 0x00000004ff067424 */ /* 0x010fc400078e00ff */
[----:B------:R1:W-:Y:S01]  /*1aab0*/  STS [R8+0x2400], R2 ;  /* 0x0024000208007388 */ /* 0x0003e20000000800 */
[C---:B------:R-:W-:Y:S01]  /*1aac0*/  @P1 LEA.HI.X R5, R30.reuse, c[0x0][0x50c], R12, 0x2, P0 ;  /* 0x000143001e051a11 */ /* 0x040fe200000f140c */
[----:B------:R-:W-:Y:S02]  /*1aad0*/  IMAD.WIDE R6, R30, R6, c[0x0][0x500] ;  /* 0x000140001e067625 */ /* 0x000fe400078e0206 */
[----:B------:R-:W-:Y:S06]  /*1aae0*/  BAR.SYNC.DEFER_BLOCKING 0x1, 0x80 ;  /* 0x0042000000007b1d */ /* 0x000fec0000010000 */
[----:B------:R1:W5:Y:S01]  /*1aaf0*/  @P2 LDG.E R3, [R6.64] ;  /* 0x0000000806032981 */ /* 0x000362000c1e1900 */
[----:B--2---:R-:W-:-:S03]  /*1ab00*/  ISETP.NE.AND P0, PT, R14, RZ, PT ;  /* 0x000000ff0e00720c */ /* 0x004fc60003f05270 */
[----:B------:R2:W5:Y:S02]  /*1ab10*/  @P1 LDG.E R13, [R4.64] ;  /* 0x00000008040d1981 */ /* 0x000564000c1e1900 */
[----:B--2---:R-:W-:Y:S01]  /*1ab20*/  SEL R4, R14, c[0x0][0x3d4], P0 ;  /* 0x0000f5000e047a07 */ /* 0x004fe20000000000 */
[----:B------:R-:W-:Y:S05]  /*1ab30*/  @P1 BRA `(.L_x_1493) ;  /* 0x0000004000001947 */ /* 0x000fea0003800000 */
[----:B-1----:R-:W-:Y:S05]  /*1ab40*/  @!P2 BRA `(.L_x_1493) ;  /* 0x000000300000a947 */ /* 0x002fea0003800000 */
[----:B------:R1:W2:Y:S04]  /*1ab50*/  LDG.E R2, [R6.64] ;  /* 0x0000000806027981 */ /* 0x0002a8000c1e1900 */
[----:B-1----:R-:W2:Y:S02]  /*1ab60*/  LDG.E R6, [R6.64+0x4] ;  /* 0x0000040806067981 */ /* 0x002ea4000c1e1900 */
[----:B--2--5:R-:W-:Y:S02]  /*1ab70*/  IADD3 R13, -R2, R6, RZ ;  /* 0x00000006020d7210 */ /* 0x024fe40007ffe1ff */
.L_x_1493:
[----:B-1----:R-:W2:Y:S04]  /*1ab80*/  LDL R5, [R1+0x60] ;  /* 0x0000600001057983 */ /* 0x002ea80000100800 */
[----:B------:R-:W2:Y:S04]  /*1ab90*/  LDL R71, [R1+0x44] ;  /* 0x0000440001477983 */ /* 0x000ea80000100800 */
[----:B------:R-:W3:Y:S04]  /*1aba0*/  LDL R28, [R1+0x5c] ;  /* 0x00005c00011c7983 */ /* 0x000ee80000100800 */
[----:B------:R-:W4:Y:S01]  /*1abb0*/  LDL R18, [R1+0x50] ;  /* 0x0000500001127983 */ /* 0x000f220000100800 */
[----:B------:R-:W-:Y:S01]  /*1abc0*/  IMAD.MOV.U32 R6, RZ, RZ, 0x368 ;  /* 0x00000368ff067424 */ /* 0x000fe200078e00ff */
[----:B------:R-:W-:-:S04]  /*1abd0*/  ISETP.GT.AND P2, PT, R4, 0x1, PT ;  /* 0x000000010400780c */ /* 0x000fc80003f44270 */
[----:B------:R-:W-:-:S04]  /*1abe0*/  SEL R6, R6, 0x328, P2 ;  /* 0x0000032806067807 */ /* 0x000fc80001000000 */
[----:B------:R-:W1:Y:S08]  /*1abf0*/  LDC.64 R8, c[0x0][R6+0x170] ;  /* 0x00005c0006087b82 */ /* 0x000e700000000a00 */
[----:B------:R-:W3:Y:S08]  /*1ac00*/  LDC.64 R14, c[0x0][R6+0x168] ;  /* 0x00005a00060e7b82 */ /* 0x000ef00000000a00 */
[----:B------:R1:W2:Y:S08]  /*1ac10*/  LDC.64 R16, c[0x0][R6+0x178] ;  /* 0x00005e0006107b82 */ /* 0x0002b00000000a00 */
[----:B------:R1:W2:Y:S01]  /*1ac20*/  LDC.64 R20, c[0x0][R6+0x160] ;  /* 0x0000580006147b82 */ /* 0x0002a20000000a00 */
[----:B------:R-:W-:Y:S01]  /*1ac30*/  ISETP.NE.U32.AND P0, PT, RZ, c[0x0][0x500], PT ;  /* 0x00014000ff007a0c */ /* 0x000fe20003f05070 */
[----:B------:R-:W-:-:S03]  /*1ac40*/  IMAD.MOV.U32 R2, RZ, RZ, c[0x0][0x4e8] ;  /* 0x00013a00ff027624 */ /* 0x000fc600078e00ff */
[----:B------:R-:W-:Y:S02]  /*1ac50*/  ISETP.NE.AND.EX P0, PT, RZ, c[0x0][0x504], PT, P0 ;  /* 0x00014100ff007a0c */ /* 0x000fe40003f05300 */
[----:B------:R-:W-:Y:S02]  /*1ac60*/  ISETP.NE.AND P5, PT, R2, 0x1, PT ;  /* 0x000000010200780c */ /* 0x000fe40003fa5270 */
[----:B------:R-:W-:-:S05]  /*1ac70*/  SEL R2, R30, RZ, !P0 ;  /* 0x000000ff1e027207 */ /* 0x000fca0004000000 */
[----:B-1----:R-:W-:Y:S02]  /*1ac80*/  IMAD R4, R9, R2, RZ ;  /* 0x0000000209047224 */ /* 0x002fe400078e02ff */
[----:B--2---:R-:W-:Y:S01]  /*1ac90*/  IMAD.IADD R7, R5, 0x1, R71 ;  /* 0x0000000105077824 */ /* 0x004fe200078e0247 */
[----:B------:R-:W-:-:S05]  /*1aca0*/  SEL R5, R12, RZ, !P0 ;  /* 0x000000ff0c057207 */ /* 0x000fca0004000000 */
[----:B------:R-:W-:Y:S02]  /*1acb0*/  IMAD R12, R8, R5, R4 ;  /* 0x00000005080c7224 */ /* 0x000fe400078e0204 */
[----:B------:R-:W-:-:S04]  /*1acc0*/  @P5 IMAD.HI.U32 R5, R7, c[0x0][0x4ec], RZ ;  /* 0x00013b0007055a27 */ /* 0x000fc800078e00ff */
[----:B------:R-:W-:-:S04]  /*1acd0*/  IMAD.WIDE.U32 R8, R8, R2, RZ ;  /* 0x0000000208087225 */ /* 0x000fc800078e00ff */
[----:B---3--:R-:W-:-:S04]  /*1ace0*/  IMAD.WIDE.U32 R10, R14, R28, RZ ;  /* 0x0000001c0e0a7225 */ /* 0x008fc800078e00ff */
[----:B------:R-:W-:Y:S01]  /*1acf0*/  IMAD.MOV.U32 R4, RZ, RZ, R7 ;  /* 0x000000ffff047224 */ /* 0x000fe200078e0007 */
[----:B------:R-:W-:Y:S01]  /*1ad00*/  @P5 SHF.R.U32.HI R4, RZ, c[0x0][0x4f0], R5 ;  /* 0x00013c00ff045a19 */ /* 0x000fe20000011605 */
[----:B------:R-:W-:Y:S01]  /*1ad10*/  IMAD R6, R15, R28, RZ ;  /* 0x0000001c0f067224 */ /* 0x000fe200078e02ff */
[----:B----4-:R-:W-:Y:S02]  /*1ad20*/  SEL R5, R18, RZ, P2 ;  /* 0x000000ff12057207 */ /* 0x010fe40001000000 */
[--C-:B-----5:R-:W-:Y:S01]  /*1ad30*/  IADD3 R14, P1, P0, R8, R10, R3.reuse ;  /* 0x0000000a080e7210 */ /* 0x120fe2000783e003 */
[----:B------:R-:W-:Y:S01]  /*1ad40*/  IMAD.IADD R10, R11, 0x1, R6 ;  /* 0x000000010b0a7824 */ /* 0x000fe200078e0206 */
[----:B------:R-:W-:Y:S01]  /*1ad50*/  SHF.R.S32.HI R18, RZ, 0x1f, R3 ;  /* 0x0000001fff127819 */ /* 0x000fe20000011403 */
[----:B------:R-:W-:Y:S02]  /*1ad60*/  IMAD.IADD R12, R9, 0x1, R12 ;  /* 0x00000001090c7824 */ /* 0x000fe400078e020c */
[----:B------:R-:W-:-:S02]  /*1ad70*/  IMAD.MOV R6, RZ, RZ, -R4 ;  /* 0x000000ffff067224 */ /* 0x000fc400078e0a04 */
        /* <DEDUP_REMOVED lines=9> */
[----:B------:R-:W-:-:S03]  /*1ae10*/  IADD3.X R9, R6, R12, R11, P1, P0 ;  /* 0x0000000c06097210 */ /* 0x000fc60000fe040b */
[C---:B------:R-:W-:Y:S02]  /*1ae20*/  IMAD R11, R20.reuse, R10, R4 ;  /* 0x0000000a140b7224 */ /* 0x040fe400078e0204 */
[----:B------:R-:W-:Y:S02]  /*1ae30*/  IMAD.WIDE.U32 R4, R20, R5, R8 ;  /* 0x0000000514047225 */ /* 0x000fe400078e0008 */
[----:B------:R-:W2:Y:S01]  /*1ae40*/  LDL.LU R20, [R1+0x24] ;  /* 0x0000240001147983 */ /* 0x000ea20000300800 */
[----:B------:R-:W-:Y:S02]  /*1ae50*/  LOP3.LUT R12, R27, 0xffffffe0, RZ, 0xc0, !PT ;  /* 0xffffffe01b0c7812 */ /* 0x000fe400078ec0ff */
        /* <DEDUP_REMOVED lines=15> */
[----:B------:R-:W-:Y:S02]  /*1af50*/  SHFL.IDX PT, R16, R6, RZ, 0x1c1f ;  /* 0x001c1fff06107589 */ /* 0x000fe400000e0000 */
[----:B------:R-:W-:Y:S02]  /*1af60*/  IMAD R9, R10, 0x10, R9 ;  /* 0x000000100a097824 */ /* 0x000fe400078e0209 */
[----:B------:R-:W1:Y:S01]  /*1af70*/  SHFL.IDX PT, R17, R5, RZ, 0x1c1f ;  /* 0x001c1fff05117589 */ /* 0x000e6200000e0000 */
[----:B------:R-:W-:-:S03]  /*1af80*/  IMAD R4, R13, c[0x0][0x4e8], RZ ;  /* 0x00013a000d047a24 */ /* 0x000fc600078e02ff */
[----:B------:R-:W-:Y:S04]  /*1af90*/  SHFL.IDX PT, R14, R6, 0x1, 0x1c1f ;  /* 0x003c1f00060e7f89 */ /* 0x000fe800000e0000 */
[----:B------:R-:W3:Y:S04]  /*1afa0*/  SHFL.IDX PT, R15, R5, 0x1, 0x1c1f ;  /* 0x003c1f00050f7f89 */ /* 0x000ee800000e0000 */
[----:B------:R-:W-:Y:S04]  /*1afb0*/  SHFL.IDX PT, R13, R5, 0x2, 0x1c1f ;  /* 0x005c1f00050d7f89 */ /* 0x000fe800000e0000 */
[----:B------:R4:W-:Y:S01]  /*1afc0*/  SHFL.IDX PT, R11, R5, 0x3, 0x1c1f ;  /* 0x007c1f00050b7f89 */ /* 0x0009e200000e0000 */
[----:B------:R-:W-:-:S03]  /*1afd0*/  LOP3.LUT P0, RZ, R8, 0x3, RZ, 0xc0, !PT ;  /* 0x0000000308ff7812 */ /* 0x000fc6000780c0ff */
[----:B------:R-:W1:Y:S01]  /*1afe0*/  SHFL.IDX PT, R12, R6, 0x2, 0x1c1f ;  /* 0x005c1f00060c7f89 */ /* 0x000e6200000e0000 */
[----:B----4-:R-:W-:-:S05]  /*1aff0*/  IMAD.IADD R5, R9, 0x1, R71 ;  /* 0x0000000109057824 */ /* 0x010fca00078e0247 */
        /* <DEDUP_REMOVED lines=62> */
.L_x_1575:
[----:B------:R-:W-:Y:S05]  /*1b3e0*/  BRA.DIV ~URZ, `(.L_x_1496) ;  /* 0x00003bb27f007947 */ /* 0x000fea000b800000 */
[----:B------:R4:W2:Y:S02]  /*1b3f0*/  SHFL.IDX PT, R2, R7, RZ, 0x181f ;  /* 0x00181fff07027589 */ /* 0x0008a400000e0000 */
.L_x_1576:
        /* <DEDUP_REMOVED lines=8> */
.L_x_1577:
[----:B------:R-:W-:-:S04]  /*1b480*/  IADD3 R3, R5, 0x10, RZ ;  /* 0x0000001005037810 */ /* 0x000fc80007ffe0ff */
[----:B------:R-:W-:-:S13]  /*1b490*/  ISETP.GE.OR P0, PT, R3, R4, P2 ;  /* 0x000000040300720c */ /* 0x000fda0001706670 */
[----:B--2---:R-:W-:-:S04]  /*1b4a0*/  @!P0 LEA R2, P1, R0, R2, 0x1 ;  /* 0x0000000200028211 */ /* 0x004fc800078208ff */
[----:B------:R-:W-:-:S05]  /*1b4b0*/  @!P0 LEA.HI.X R3, R0, R8, R70, 0x1, P1 ;  /* 0x0000000800038211 */ /* 0x000fca00008f0c46 */
[----:B------:R2:W-:Y:S01]  /*1b4c0*/  @!P0 ST.E.128 [R2.64], R16 ;  /* 0x0000001002008985 */ /* 0x0005e2000c101d08 */
[----:B------:R-:W-:Y:S05]  /*1b4d0*/  BRA.DIV ~URZ, `(.L_x_1498) ;  /* 0x00003c027f007947 */ /* 0x000fea000b800000 */
[----:B------:R2:W3:Y:S02]  /*1b4e0*/  SHFL.IDX PT, R8, R6, 0x2, 0x181f ;  /* 0x00581f0006087f89 */ /* 0x0004e400000e0000 */
.L_x_1578:
[----:B------:R-:W-:Y:S05]  /*1b4f0*/  BRA.DIV ~URZ, `(.L_x_1499) ;  /* 0x00003c527f007947 */ /* 0x000fea000b800000 */
[----:B--2---:R2:W4:Y:S02]  /*1b500*/  SHFL.IDX PT, R2, R7, 0x2, 0x181f ;  /* 0x00581f0007027f89 */ /* 0x00452400000e0000 */
.L_x_1579:
        /* <DEDUP_REMOVED lines=8> */
.L_x_1580:
[----:B------:R-:W-:-:S04]  /*1b590*/  IADD3 R3, R5, 0x30, RZ ;  /* 0x0000003005037810 */ /* 0x000fc80007ffe0ff */
[----:B------:R-:W-:-:S13]  /*1b5a0*/  ISETP.GE.OR P0, PT, R3, R4, P2 ;  /* 0x000000040300720c */ /* 0x000fda0001706670 */
[----:B---3--:R-:W-:-:S04]  /*1b5b0*/  @!P0 LEA R2, P1, R0, R2, 0x1 ;  /* 0x0000000200028211 */ /* 0x008fc800078208ff */
[----:B--2---:R-:W-:-:S05]  /*1b5c0*/  @!P0 LEA.HI.X R3, R0, R8, R70, 0x1, P1 ;  /* 0x0000000800038211 */ /* 0x004fca00008f0c46 */
[----:B-1----:R1:W-:Y:S01]  /*1b5d0*/  @!P0 ST.E.128 [R2.64], R24 ;  /* 0x0000001802008985 */ /* 0x0023e2000c101d08 */
[----:B------:R-:W-:Y:S05]  /*1b5e0*/  BRA.DIV ~URZ, `(.L_x_1501) ;  /* 0x00003ca27f007947 */ /* 0x000fea000b800000 */
[----:B------:R2:W3:Y:S02]  /*1b5f0*/  SHFL.IDX PT, R8, R6, 0x4, 0x181f ;  /* 0x00981f0006087f89 */ /* 0x0004e400000e0000 */
.L_x_1581:
[----:B------:R-:W-:Y:S05]  /*1b600*/  BRA.DIV ~URZ, `(.L_x_1502) ;  /* 0x00003cf27f007947 */ /* 0x000fea000b800000 */
[----:B-1----:R1:W2:Y:S02]  /*1b610*/  SHFL.IDX PT, R2, R7, 0x4, 0x181f ;  /* 0x00981f0007027f89 */ /* 0x0022a400000e0000 */
.L_x_1582:
        /* <DEDUP_REMOVED lines=8> */
.L_x_1583:
[----:B------:R-:W-:-:S04]  /*1b6a0*/  IADD3 R3, R5, 0x50, RZ ;  /* 0x0000005005037810 */ /* 0x000fc80007ffe0ff */
[----:B------:R-:W-:-:S13]  /*1b6b0*/  ISETP.GE.OR P0, PT, R3, R4, P2 ;  /* 0x000000040300720c */ /* 0x000fda0001706670 */
[----:B--2---:R-:W-:-:S04]  /*1b6c0*/  @!P0 LEA R2, P1, R0, R2, 0x1 ;  /* 0x0000000200028211 */ /* 0x004fc800078208ff */
[----:B-1----:R-:W-:-:S05]  /*1b6d0*/  @!P0 LEA.HI.X R3, R0, R8, R70, 0x1, P1 ;  /* 0x0000000800038211 */ /* 0x002fca00008f0c46 */
[----:B------:R1:W-:Y:S01]  /*1b6e0*/  @!P0 ST.E.128 [R2.64], R32 ;  /* 0x0000002002008985 */ /* 0x0003e2000c101d08 */
[----:B------:R-:W-:Y:S05]  /*1b6f0*/  BRA.DIV ~URZ, `(.L_x_1504) ;  /* 0x00003d427f007947 */ /* 0x000fea000b800000 */
[----:B------:R2:W1:Y:S02]  /*1b700*/  SHFL.IDX PT, R8, R6, 0x6, 0x181f ;  /* 0x00d81f0006087f89 */ /* 0x00046400000e0000 */
.L_x_1584:
[----:B------:R-:W-:Y:S05]  /*1b710*/  BRA.DIV ~URZ, `(.L_x_1505) ;  /* 0x00003d927f007947 */ /* 0x000fea000b800000 */
[----:B-1----:R1:W2:Y:S02]  /*1b720*/  SHFL.IDX PT, R2, R7, 0x6, 0x181f ;  /* 0x00d81f0007027f89 */ /* 0x0022a400000e0000 */
.L_x_1585:
        /* <DEDUP_REMOVED lines=8> */
.L_x_1586:
[----:B------:R-:W-:-:S04]  /*1b7b0*/  IADD3 R2, R5, 0x70, RZ ;  /* 0x0000007005027810 */ /* 0x000fc80007ffe0ff */
[----:B------:R-:W-:-:S13]  /*1b7c0*/  ISETP.GE.OR P0, PT, R2, R4, P2 ;  /* 0x000000040200720c */ /* 0x000fda0001706670 */
[----:B------:R-:W-:Y:S05]  /*1b7d0*/  @P0 BRA `(.L_x_1507) ;  /* 0x000018e000000947 */ /* 0x000fea0003800000 */
[----:B----4-:R-:W-:-:S04]  /*1b7e0*/  LEA R2, P0, R0, R3, 0x1 ;  /* 0x0000000300027211 */ /* 0x010fc800078008ff */
[----:B---3--:R-:W-:-:S05]  /*1b7f0*/  LEA.HI.X R3, R0, R6, R70, 0x1, P0 ;  /* 0x0000000600037211 */ /* 0x008fca00000f0c46 */
[----:B------:R3:W-:Y:S01]  /*1b800*/  ST.E.128 [R2.64], R40 ;  /* 0x0000002802007985 */ /* 0x0007e2000c101d08 */
[----:B------:R-:W-:Y:S05]  /*1b810*/  BRA `(.L_x_1507) ;  /* 0x000018a000007947 */ /* 0x000fea0003800000 */
.L_x_1494:
        /* <DEDUP_REMOVED lines=34> */
.L_x_1587:
[----:B------:R-:W-:Y:S05]  /*1ba40*/  BRA.DIV ~URZ, `(.L_x_1509) ;  /* 0x00003c127f007947 */ /* 0x000fea000b800000 */
[----:B------:R3:W4:Y:S02]  /*1ba50*/  SHFL.IDX PT, R2, R19, RZ, 0x1c1f ;  /* 0x001c1fff13027589 */ /* 0x00072400000e0000 */
.L_x_1588:
        /* <DEDUP_REMOVED lines=50> */
.L_x_1511:
[----:B------:R-:W-:Y:S05]  /*1bd80*/  BSYNC B0 ;  /* 0x0000000000007941 */ /* 0x000fea0003800000 */
.L_x_1510:
[----:B------:R-:W-:Y:S05]  /*1bd90*/  BRA.DIV ~URZ, `(.L_x_1512) ;  /* 0x000039327f007947 */ /* 0x000fea000b800000 */
[----:B--2---:R2:W1:Y:S04]  /*1bda0*/  SHFL.IDX PT, R12, R13, 0x1, 0x1c1f ;  /* 0x003c1f000d0c7f89 */ /* 0x00446800000e0000 */
[----:B----4-:R2:W4:Y:S02]  /*1bdb0*/  SHFL.IDX PT, R2, R19, 0x1, 0x1c1f ;  /* 0x003c1f0013027f89 */ /* 0x01052400000e0000 */
.L_x_1589:
        /* <DEDUP_REMOVED lines=35> */
.L_x_1514:
[----:B------:R-:W-:Y:S05]  /*1bff0*/  BSYNC B0 ;  /* 0x0000000000007941 */ /* 0x000fea0003800000 */
.L_x_1513:
[----:B------:R-:W-:Y:S05]  /*1c000*/  BRA.DIV ~URZ, `(.L_x_1515) ;  /* 0x000037927f007947 */ /* 0x000fea000b800000 */
[----:B-1----:R1:W2:Y:S02]  /*1c010*/  SHFL.IDX PT, R12, R13, 0x2, 0x1c1f ;  /* 0x005c1f000d0c7f89 */ /* 0x0022a400000e0000 */
.L_x_1590:
[----:B------:R-:W-:Y:S05]  /*1c020*/  BRA.DIV ~URZ, `(.L_x_1516) ;  /* 0x000037e27f007947 */ /* 0x000fea000b800000 */
[----:B----4-:R4:W1:Y:S02]  /*1c030*/  SHFL.IDX PT, R2, R19, 0x2, 0x1c1f ;  /* 0x005c1f0013027f89 */ /* 0x01086400000e0000 */
.L_x_1591:
        /* <DEDUP_REMOVED lines=17> */
[C---:B------:R-:W-:Y:S01]  /*1c150*/  ISETP.GE.AND P2, PT, R5.reuse, c[0x0][0x3c8], PT ;  /* 0x0000f20005007a0c */ /* 0x040fe20003f46270 */
[----:B------:R2:W-:Y:S01]  /*1c160*/  @!P0 ST.E.64 [R10.64], R42 ;  /* 0x0000002a0a008985 */ /* 0x0005e2000c101b08 */
[----:B------:R-:W-:Y:S02]  /*1c170*/  ISETP.GE.AND P1, PT, R0, c[0x0][0x3c8], PT ;  /* 0x0000f20000007a0c */ /* 0x000fe40003f26270 */
[----:B------:R-:W-:Y:S01]  /*1c180*/  ISETP.GE.AND P0, PT, R6, c[0x0][0x3c8], PT ;  /* 0x0000f20006007a0c */ /* 0x000fe20003f06270 */
[----:B------:R5:W-:Y:S08]  /*1c190*/  @!P4 ST.E.64 [R16.64], R46 ;  /* 0x0000002e1000c985 */ /* 0x000bf0000c101b08 */
[----:B-1----:R-:W-:-:S02]  /*1c1a0*/  @!P2 LEA R14, P4, R5, R2, 0x2 ;  /* 0x00000002050ea211 */ /* 0x002fc400078810ff */
[C---:B--2---:R-:W-:Y:S02]  /*1c1b0*/  @!P5 LEA R10, P6, R4.reuse, R2, 0x2 ;  /* 0x00000002040ad211 */ /* 0x044fe400078c10ff */
        /* <DEDUP_REMOVED lines=13> */
.L_x_1518:
[----:B------:R-:W-:Y:S05]  /*1c290*/  BSYNC B0 ;  /* 0x0000000000007941 */ /* 0x000fea0003800000 */
.L_x_1517:
[----:B------:R-:W-:Y:S05]  /*1c2a0*/  BRA.DIV ~URZ, `(.L_x_1519) ;  /* 0x000035d27f007947 */ /* 0x000fea000b800000 */
[----:B--2---:R2:W3:Y:S04]  /*1c2b0*/  SHFL.IDX PT, R12, R13, 0x3, 0x1c1f ;  /* 0x007c1f000d0c7f89 */ /* 0x0044e800000e0000 */
[----:B-1----:R2:W1:Y:S02]  /*1c2c0*/  SHFL.IDX PT, R2, R19, 0x3, 0x1c1f ;  /* 0x007c1f0013027f89 */ /* 0x00246400000e0000 */
.L_x_1592:
[----:B------:R-:W5:Y:S02]  /*1c2d0*/  LDL R3, [R1+0x24] ;  /* 0x0000240001037983 */ /* 0x000f640000100800 */
[----:B-----5:R-:W-:-:S13]  /*1c2e0*/  LOP3.LUT P0, RZ, R3, 0x2, RZ, 0xc0, !PT ;  /* 0x0000000203ff7812 */ /* 0x020fda000780c0ff */
[----:B------:R-:W-:Y:S05]  /*1c2f0*/  @P0 BRA `(.L_x_1507) ;  /* 0x00000dc000000947 */ /* 0x000fea0003800000 */
[----:B------:R-:W5:Y:S01]  /*1c300*/  LDL R3, [R1+0x40] ;  /* 0x0000400001037983 */ /* 0x000f620000100800 */
        /* <DEDUP_REMOVED lines=11> */
[-C--:B------:R-:W-:Y:S02]  /*1c3c0*/  @!P5 LEA R18, P0, R8, R2.reuse, 0x2 ;  /* 0x000000020812d211 */ /* 0x080fe400078010ff */
[----:B------:R-:W-:Y:S02]  /*1c3d0*/  @!P3 LEA R14, P6, R4, R2, 0x2 ;  /* 0x00000002040eb211 */ /* 0x000fe400078c10ff */
[----:B--2-4-:R-:W-:-:S02]  /*1c3e0*/  @!P5 LEA.HI.X R19, R8, R12, R20, 0x2, P0 ;  /* 0x0000000c0813d211 */ /* 0x014fc400000f1414 */
[----:B------:R-:W-:Y:S02]  /*1c3f0*/  ISETP.NE.AND P0, PT, R3, RZ, PT ;  /* 0x000000ff0300720c */ /* 0x000fe40003f05270 */
[-C--:B------:R-:W-:Y:S01]  /*1c400*/  @!P3 LEA.HI.X R15, R4, R12.reuse, R22, 0x2, P6 ;  /* 0x0000000c040fb211 */ /* 0x080fe200030f1416 */
        /* <DEDUP_REMOVED lines=20> */
.L_x_1492:
        /* <DEDUP_REMOVED lines=21> */
.L_x_1520:
        /* <DEDUP_REMOVED lines=57> */
.L_x_1522:
[----:B------:R-:W-:Y:S05]  /*1ca30*/  BSYNC B0 ;  /* 0x0000000000007941 */ /* 0x000fea0003800000 */
.L_x_1521:
        /* <DEDUP_REMOVED lines=38> */
.L_x_1593:
[----:B------:R-:W-:Y:S05]  /*1cca0*/  BRA.DIV ~URZ, `(.L_x_1524) ;  /* 0x00002d127f007947 */ /* 0x000fea000b800000 */
[----:B------:R3:W4:Y:S02]  /*1ccb0*/  SHFL.IDX PT, R2, R7, RZ, 0x181f ;  /* 0x00181fff07027589 */ /* 0x00072400000e0000 */
.L_x_1594:
        /* <DEDUP_REMOVED lines=8> */
.L_x_1595:
[----:B------:R-:W-:-:S04]  /*1cd40*/  IADD3 R3, R4, 0x10, RZ ;  /* 0x0000001004037810 */ /* 0x000fc80007ffe0ff */
[----:B------:R-:W-:-:S13]  /*1cd50*/  ISETP.GE.OR P0, PT, R3, R5, P2 ;  /* 0x000000050300720c */ /* 0x000fda0001706670 */
[----:B--2---:R-:W-:-:S04]  /*1cd60*/  @!P0 LEA R2, P1, R0, R2, 0x1 ;  /* 0x0000000200028211 */ /* 0x004fc800078208ff */
[----:B-1----:R-:W-:-:S05]  /*1cd70*/  @!P0 LEA.HI.X R3, R0, R8, R70, 0x1, P1 ;  /* 0x0000000800038211 */ /* 0x002fca00008f0c46 */
[----:B------:R1:W-:Y:S01]  /*1cd80*/  @!P0 ST.E.128 [R2.64], RZ ;  /* 0x000000ff02008985 */ /* 0x0003e2000c101d08 */
[----:B------:R-:W-:Y:S05]  /*1cd90*/  BRA.DIV ~URZ, `(.L_x_1526) ;  /* 0x00002d627f007947 */ /* 0x000fea000b800000 */
[----:B------:R2:W1:Y:S02]  /*1cda0*/  SHFL.IDX PT, R8, R6, 0x2, 0x181f ;  /* 0x00581f0006087f89 */ /* 0x00046400000e0000 */
.L_x_1596:
[----:B------:R-:W-:Y:S05]  /*1cdb0*/  BRA.DIV ~URZ, `(.L_x_1527) ;  /* 0x00002db27f007947 */ /* 0x000fea000b800000 */
[----:B-1----:R1:W2:Y:S02]  /*1cdc0*/  SHFL.IDX PT, R2, R7, 0x2, 0x181f ;  /* 0x00581f0007027f89 */ /* 0x0022a400000e0000 */
.L_x_1597:
        /* <DEDUP_REMOVED lines=8> */
.L_x_1598:
[----:B------:R-:W-:-:S04]  /*1ce50*/  IADD3 R3, R4, 0x30, RZ ;  /* 0x0000003004037810 */ /* 0x000fc80007ffe0ff */
[----:B------:R-:W-:-:S13]  /*1ce60*/  ISETP.GE.OR P0, PT, R3, R5, P2 ;  /* 0x000000050300720c */ /* 0x000fda0001706670 */
[----:B--2---:R-:W-:-:S04]  /*1ce70*/  @!P0 LEA R2, P1, R0, R2, 0x1 ;  /* 0x0000000200028211 */ /* 0x004fc800078208ff */
[----:B------:R-:W-:-:S05]  /*1ce80*/  @!P0 LEA.HI.X R3, R0, R8, R70, 0x1, P1 ;  /* 0x0000000800038211 */ /* 0x000fca00008f0c46 */
[----:B------:R2:W-:Y:S01]  /*1ce90*/  @!P0 ST.E.128 [R2.64], RZ ;  /* 0x000000ff02008985 */ /* 0x0005e2000c101d08 */
[----:B------:R-:W-:Y:S05]  /*1cea0*/  BRA.DIV ~URZ, `(.L_x_1529) ;  /* 0x00002e027f007947 */ /* 0x000fea000b800000 */
[----:B------:R1:W2:Y:S02]  /*1ceb0*/  SHFL.IDX PT, R8, R6, 0x4, 0x181f ;  /* 0x00981f0006087f89 */ /* 0x0002a400000e0000 */
.L_x_1599:
[----:B------:R-:W-:Y:S05]  /*1cec0*/  BRA.DIV ~URZ, `(.L_x_1530) ;  /* 0x00002e527f007947 */ /* 0x000fea000b800000 */
[----:B--2---:R2:W1:Y:S02]  /*1ced0*/  SHFL.IDX PT, R2, R7, 0x4, 0x181f ;  /* 0x00981f0007027f89 */ /* 0x00446400000e0000 */
.L_x_1600:
        /* <DEDUP_REMOVED lines=8> */
.L_x_1601:
[----:B------:R-:W-:-:S04]  /*1cf60*/  IADD3 R3, R4, 0x50, RZ ;  /* 0x0000005004037810 */ /* 0x000fc80007ffe0ff */
[----:B------:R-:W-:-:S13]  /*1cf70*/  ISETP.GE.OR P0, PT, R3, R5, P2 ;  /* 0x000000050300720c */ /* 0x000fda0001706670 */
[----:B---3--:R-:W-:-:S04]  /*1cf80*/  @!P0 LEA R2, P1, R0, R2, 0x1 ;  /* 0x0000000200028211 */ /* 0x008fc800078208ff */
[----:B--2---:R-:W-:-:S05]  /*1cf90*/  @!P0 LEA.HI.X R3, R0, R8, R70, 0x1, P1 ;  /* 0x0000000800038211 */ /* 0x004fca00008f0c46 */
[----:B------:R2:W-:Y:S01]  /*1cfa0*/  @!P0 ST.E.128 [R2.64], RZ ;  /* 0x000000ff02008985 */ /* 0x0005e2000c101d08 */
[----:B------:R-:W-:Y:S05]  /*1cfb0*/  BRA.DIV ~URZ, `(.L_x_1532) ;  /* 0x00002ea27f007947 */ /* 0x000fea000b800000 */
[----:B------:R3:W1:Y:S02]  /*1cfc0*/  SHFL.IDX PT, R8, R6, 0x6, 0x181f ;  /* 0x00d81f0006087f89 */ /* 0x00066400000e0000 */
.L_x_1602:
[----:B------:R-:W-:Y:S05]  /*1cfd0*/  BRA.DIV ~URZ, `(.L_x_1533) ;  /* 0x00002ef27f007947 */ /* 0x000fea000b800000 */
[----:B--2---:R2:W3:Y:S02]  /*1cfe0*/  SHFL.IDX PT, R2, R7, 0x6, 0x181f ;  /* 0x00d81f0007027f89 */ /* 0x0044e400000e0000 */
.L_x_1603:
        /* <DEDUP_REMOVED lines=8> */
.L_x_1604:
[----:B------:R-:W-:-:S04]  /*1d070*/  IADD3 R4, R4, 0x70, RZ ;  /* 0x0000007004047810 */ /* 0x000fc80007ffe0ff */
[----:B------:R-:W-:-:S13]  /*1d080*/  ISETP.GE.OR P0, PT, R4, R5, P2 ;  /* 0x000000050400720c */ /* 0x000fda0001706670 */
[----:B----4-:R-:W-:-:S04]  /*1d090*/  @!P0 LEA R2, P1, R0, R2, 0x1 ;  /* 0x0000000200028211 */ /* 0x010fc800078208ff */
[----:B---3--:R-:W-:-:S05]  /*1d0a0*/  @!P0 LEA.HI.X R3, R0, R6, R70, 0x1, P1 ;  /* 0x0000000600038211 */ /* 0x008fca00008f0c46 */
[----:B------:R3:W-:Y:S04]  /*1d0b0*/  @!P0 ST.E.128 [R2.64], RZ ;  /* 0x000000ff02008985 */ /* 0x0007e8000c101d08 */
.L_x_1507:
[----:B------:R-:W-:Y:S05]  /*1d0c0*/  BSYNC B1 ;  /* 0x0000000000017941 */ /* 0x000fea0003800000 */
.L_x_1491:
        /* <DEDUP_REMOVED lines=15> */
.L_x_1605:
[----:B------:R-:W-:Y:S05]  /*1d1c0*/  BRA.DIV ~URZ, `(.L_x_1537) ;  /* 0x00002eb27f007947 */ /* 0x000fea000b800000 */
[----:B------:R3:W1:Y:S02]  /*1d1d0*/  SHFL.IDX PT, R8, R45, 0x1, 0x1f ;  /* 0x00201f002d087f89 */ /* 0x00066400000e0000 */
.L_x_1606:
        /* <DEDUP_REMOVED lines=19> */
.L_x_1607:
        /* <DEDUP_REMOVED lines=16> */
.L_x_1608:
[----:B----4-:R-:W-:Y:S01]  /*1d410*/  IMAD R0, R0, c[0x0][0x538], RZ ;  /* 0x00014e0000007a24 */ /* 0x010fe200078e02ff */
[----:B------:R-:W-:Y:S04]  /*1d420*/  BSSY B1, `(.L_x_1540) ;  /* 0x00000ce000017945 */ /* 0x000fe80003800000 */
[----:B-1----:R-:W-:-:S04]  /*1d430*/  IADD3 R8, R0, R8, RZ ;  /* 0x0000000800087210 */ /* 0x002fc80007ffe0ff */
[----:B--2---:R-:W-:-:S13]  /*1d440*/  ISETP.GT.AND P0, PT, R8, R9, PT ;  /* 0x000000090800720c */ /* 0x004fda0003f04270 */
[----:B------:R-:W-:Y:S05]  /*1d450*/  @P0 BRA `(.L_x_1541) ;  /* 0x0000025000000947 */ /* 0x000fea0003800000 */
.L_x_1545:
        /* <DEDUP_REMOVED lines=17> */
.L_x_1609:
        /* <DEDUP_REMOVED lines=16> */
.L_x_1610:
[----:B--2---:R-:W-:-:S05]  /*1d670*/  IMAD R0, R0, c[0x0][0x538], RZ ;  /* 0x00014e0000007a24 */ /* 0x004fca00078e02ff */
[----:B------:R-:W-:-:S04]  /*1d680*/  IADD3 R8, R0, R8, RZ ;  /* 0x0000000800087210 */ /* 0x000fc80007ffe0ff */
[----:B------:R-:W-:-:S13]  /*1d690*/  ISETP.GT.AND P0, PT, R8, R9, PT ;  /* 0x000000090800720c */ /* 0x000fda0003f04270 */
[----:B-1----:R-:W-:Y:S05]  /*1d6a0*/  @!P0 BRA `(.L_x_1545) ;  /* 0xfffffdb000008947 */ /* 0x002fea000383ffff */
.L_x_1541:
[----:B------:R-:W-:-:S05]  /*1d6b0*/  IADD3 R8, -R0, R8, RZ ;  /* 0x0000000800087210 */ /* 0x000fca0007ffe1ff */
[----:B------:R-:W-:-:S05]  /*1d6c0*/  IMAD R0, R4, c[0x0][0x538], R8 ;  /* 0x00014e0004007a24 */ /* 0x000fca00078e0208 */
[----:B------:R-:W-:Y:S01]  /*1d6d0*/  ISETP.GT.AND P0, PT, R0, R9, PT ;  /* 0x000000090000720c */ /* 0x000fe20003f04270 */
[----:B------:R-:W-:-:S12]  /*1d6e0*/  BRA.DIV ~URZ, `(.L_x_1546) ;  /* 0x00002df27f007947 */ /* 0x000fd8000b800000 */
[----:B------:R-:W-:-:S03]  /*1d6f0*/  VOTE.ANY R5, PT, !P0 ;  /* 0x0000000000057806 */ /* 0x000fc600040e0100 */
.L_x_1611:
[----:B------:R-:W2:Y:S01]  /*1d700*/  LDL.LU R2, [R1+0x54] ;  /* 0x0000540001027983 */ /* 0x000ea20000300800 */
[----:B------:R-:W2:Y:S02]  /*1d710*/  POPC R0, R5 ;  /* 0x0000000500007309 */ /* 0x000ea40000000000 */
[----:B--2---:R-:W-:-:S05]  /*1d720*/  IADD3 R2, R0, R2, RZ ;  /* 0x0000000200027210 */ /* 0x004fca0007ffe0ff */
[----:B------:R1:W-:Y:S01]  /*1d730*/  STL [R1+0x54], R2 ;  /* 0x0000540201007387 */ /* 0x0003e20000100800 */
[----:B------:R-:W-:Y:S05]  /*1d740*/  BRA.DIV ~URZ, `(.L_x_1547) ;  /* 0x00002de27f007947 */ /* 0x000fea000b800000 */
[----:B------:R2:W4:Y:S04]  /*1d750*/  SHFL.IDX PT, R12, R6, R0, 0x1f ;  /* 0x00001f00060c7589 */ /* 0x00052800000e0000 */
[----:B------:R2:W1:Y:S02]  /*1d760*/  SHFL.IDX PT, R7, R7, R0, 0x1f ;  /* 0x00001f0007077589 */ /* 0x00046400000e0000 */
.L_x_1612:
[----:B------:R-:W-:Y:S01]  /*1d770*/  ISETP.NE.AND P0, PT, R5, RZ, PT ;  /* 0x000000ff0500720c */ /* 0x000fe20003f05270 */
[----:B------:R-:W-:-:S12]  /*1d780*/  BSSY B0, `(.L_x_1548) ;  /* 0x0000005000007945 */ /* 0x000fd80003800000 */
[----:B------:R-:W-:Y:S05]  /*1d790*/  @!P0 BRA `(.L_x_1549) ;  /* 0x0000003000008947 */ /* 0x000fea0003800000 */
[----:B--2---:R-:W-:Y:S01]  /*1d7a0*/  IADD3 R0, R0, -0x1, RZ ;  /* 0xffffffff00007810 */ /* 0x004fe20007ffe0ff */
[----:B------:R-:W-:Y:S05]  /*1d7b0*/  BRA.DIV ~URZ, `(.L_x_1550) ;  /* 0x00002e427f007947 */ /* 0x000fea000b800000 */
[----:B------:R2:W3:Y:S02]  /*1d7c0*/  SHFL.IDX PT, R13, R4, R0, 0x1f ;  /* 0x00001f00040d7589 */ /* 0x0004e400000e0000 */
.L_x_1549:
[----:B------:R-:W-:Y:S05]  /*1d7d0*/  BSYNC B0 ;  /* 0x0000000000007941 */ /* 0x000fea0003800000 */
.L_x_1548:
        /* <DEDUP_REMOVED lines=68> */
.L_x_1552:
        /* <DEDUP_REMOVED lines=68> */
.L_x_1553:
[----:B------:R-:W-:Y:S05]  /*1e060*/  BSYNC B0 ;  /* 0x0000000000007941 */ /* 0x000fea0003800000 */
.L_x_1551:
[----:B------:R-:W-:-:S04]  /*1e070*/  LOP3.LUT R2, RZ, R2, RZ, 0x33, !PT ;  /* 0x00000002ff027212 */ /* 0x000fc800078e33ff */
[----:B-1----:R-:W-:-:S05]  /*1e080*/  IADD3 R0, R2, R12, RZ ;  /* 0x0000000c02007210 */ /* 0x002fca0007ffe0ff */
[----:B------:R1:W-:Y:S01]  /*1e090*/  STL [R1+0x4c], R0 ;  /* 0x00004c0001007387 */ /* 0x0003e20000100800 */
[----:B------:R-:W-:Y:S05]  /*1e0a0*/  BRA `(.L_x_1554) ;  /* 0x0000005000007947 */ /* 0x000fea0003800000 */
.L_x_1542:
[----:B------:R-:W-:Y:S01]  /*1e0b0*/  MOV R0, c[0x0][0x53c] ;  /* 0x00014f0000007a02 */ /* 0x000fe20000000f00 */
[----:B------:R1:W-:Y:S04]  /*1e0c0*/  STL [R1+0x48], R9 ;  /* 0x0000480901007387 */ /* 0x0003e80000100800 */
[----:B------:R1:W-:Y:S04]  /*1e0d0*/  STL [R1+0x4c], RZ ;  /* 0x00004cff01007387 */ /* 0x0003e80000100800 */
[----:B------:R1:W-:Y:S04]  /*1e0e0*/  STL [R1+0x50], RZ ;  /* 0x000050ff01007387 */ /* 0x0003e80000100800 */
[----:B------:R1:W-:Y:S02]  /*1e0f0*/  STL [R1+0x54], R0 ;  /* 0x0000540001007387 */ /* 0x0003e40000100800 */
.L_x_1554:
[----:B------:R-:W-:Y:S05]  /*1e100*/  BSYNC B1 ;  /* 0x0000000000017941 */ /* 0x000fea0003800000 */
.L_x_1540:
        /* <DEDUP_REMOVED lines=9> */
.L_x_1535:
[----:B-1----:R-:W3:Y:S02]  /*1e1a0*/  LDL R0, [R1+0x54] ;  /* 0x0000540001007983 */ /* 0x002ee40000100800 */
[----:B---3--:R-:W-:-:S13]  /*1e1b0*/  ISETP.GE.AND P0, PT, R0, c[0x0][0x53c], PT ;  /* 0x00014f0000007a0c */ /* 0x008fda0003f06270 */
[----:B--2-4-:R-:W-:Y:S01]  /*1e1c0*/  @P0 CALL.REL.NOINC `(.L_x_1555) ;  /* 0x0000001000000944 */ /* 0x014fe20003c00000 */
[----:B------:R-:W-:Y:S05]  /*1e1d0*/  BRA `(.L_x_1556) ;  /* 0xfffe351000007947 */ /* 0x000fea000383ffff */
.L_x_1555:
[----:B------:R-:W-:Y:S05]  /*1e1e0*/  EXIT ;  /* 0x000000000000794d */ /* 0x000fea0003800000 */
.L_x_1361:
[----:B------:R-:W-:Y:S01]  /*1e1f0*/  IMAD.MOV.U32 R0, RZ, RZ, R5 ;  /* 0x000000ffff007224 */ /* 0x000fe200078e0005 */
[----:B------:R-:W-:Y:S02]  /*1e200*/  MOV R2, 0x1 ;  /* 0x0000000100027802 */ /* 0x000fe40000000f00 */
[----:B------:R-:W-:Y:S02]  /*1e210*/  MOV R3, 0x1e230 ;  /* 0x0001e23000037802 */ /* 0x000fe40000000f00 */
[----:B------:R-:W-:Y:S05]  /*1e220*/  CALL.REL.NOINC `($__internal_24_$__cuda_sm70_shflsync_up_p) ;  /* 0x000024e000007944 */ /* 0x000fea0003c00000 */
[----:B------:R-:W-:Y:S01]  /*1e230*/  MOV R0, R4 ;  /* 0x0000000400007202 */ /* 0x000fe20000000f00 */
[----:B------:R-:W-:Y:S05]  /*1e240*/  BRA `(.L_x_1557) ;  /* 0xfffe221000007947 */ /* 0x000fea000383ffff */
.L_x_1362:
[----:B------:R-:W-:Y:S01]  /*1e250*/  IMAD.MOV.U32 R0, RZ, RZ, R5 ;  /* 0x000000ffff007224 */ /* 0x000fe200078e0005 */
[----:B------:R-:W-:Y:S02]  /*1e260*/  MOV R2, 0x2 ;  /* 0x0000000200027802 */ /* 0x000fe40000000f00 */
[----:B------:R-:W-:Y:S02]  /*1e270*/  MOV R3, 0x1e290 ;  /* 0x0001e29000037802 */ /* 0x000fe40000000f00 */
[----:B------:R-:W-:Y:S05]  /*1e280*/  CALL.REL.NOINC `($__internal_24_$__cuda_sm70_shflsync_up_p) ;  /* 0x0000248000007944 */ /* 0x000fea0003c00000 */
[----:B------:R-:W-:Y:S01]  /*1e290*/  SEL R0, R4, RZ, P4 ;  /* 0x000000ff04007207 */ /* 0x000fe20002000000 */
[----:B------:R-:W-:Y:S01]  /*1e2a0*/  IMAD.MOV.U32 R2, RZ, RZ, 0x4 ;  /* 0x00000004ff027424 */ /* 0x000fe200078e00ff */
[----:B------:R-:W-:-:S03]  /*1e2b0*/  MOV R3, 0x1e2e0 ;  /* 0x0001e2e000037802 */ /* 0x000fc60000000f00 */
[----:B------:R-:W-:Y:S02]  /*1e2c0*/  IMAD.IADD R0, R5, 0x1, R0 ;  /* 0x0000000105007824 */ /* 0x000fe400078e0200 */
        /* <DEDUP_REMOVED lines=13> */
[----:B------:R-:W-:Y:S02]  /*1e3a0*/  MOV R3, 0x1f ;  /* 0x0000001f00037802 */ /* 0x000fe40000000f00 */
[----:B------:R-:W-:Y:S01]  /*1e3b0*/  MOV R2, 0x1e3f0 ;  /* 0x0001e3f000027802 */ /* 0x000fe20000000f00 */
[----:B------:R-:W-:-:S04]  /*1e3c0*/  IMAD.IADD R4, R0, 0x1, R4 ;  /* 0x0000000100047824 */ /* 0x000fc800078e0204 */
[----:B------:R-:W-:Y:S02]  /*1e3d0*/  IMAD.MOV.U32 R11, RZ, RZ, R4 ;  /* 0x000000ffff0b7224 */ /* 0x000fe400078e0004 */
[----:B------:R-:W-:Y:S05]  /*1e3e0*/  CALL.REL.NOINC `($__internal_23_$__cuda_sm70_shflsync_idx_p) ;  /* 0x000022d000007944 */ /* 0x000fea0003c00000 */
[----:B------:R-:W-:Y:S01]  /*1e3f0*/  MOV R0, R10 ;  /* 0x0000000a00007202 */ /* 0x000fe20000000f00 */
[----:B------:R-:W-:Y:S05]  /*1e400*/  BRA `(.L_x_1558) ;  /* 0xfffe215000007947 */ /* 0x000fea000383ffff */
.L_x_1364:
[----:B------:R-:W-:Y:S02]  /*1e410*/  SEL R0, RZ, 0x1, P0 ;  /* 0x00000001ff007807 */ /* 0x000fe40000000000 */
[----:B------:R-:W-:Y:S02]  /*1e420*/  MOV R2, 0x1e440 ;  /* 0x0001e44000027802 */ /* 0x000fe40000000f00 */
[----:B------:R-:W-:Y:S05]  /*1e430*/  CALL.REL.NOINC `($__internal_25_$__cuda_sm70_votesync_ballot) ;  /* 0x0000234000007944 */ /* 0x000fea0003c00000 */
[----:B------:R-:W-:Y:S01]  /*1e440*/  MOV R6, R0 ;  /* 0x0000000000067202 */ /* 0x000fe20000000f00 */
[----:B------:R-:W-:Y:S05]  /*1e450*/  BRA `(.L_x_1559) ;  /* 0xfffe219000007947 */ /* 0x000fea000383ffff */
.L_x_1365:
[----:B------:R-:W-:Y:S01]  /*1e460*/  IMAD.MOV.U32 R11, RZ, RZ, R9 ;  /* 0x000000ffff0b7224 */ /* 0x000fe200078e0009 */
[----:B------:R-:W-:Y:S01]  /*1e470*/  MOV R10, R0 ;  /* 0x00000000000a7202 */ /* 0x000fe20000000f00 */
[----:B------:R-:W-:Y:S01]  /*1e480*/  IMAD.MOV.U32 R3, RZ, RZ, 0x1f ;  /* 0x0000001fff037424 */ /* 0x000fe200078e00ff */
[----:B-1----:R-:W-:Y:S02]  /*1e490*/  MOV R2, 0x1e4b0 ;  /* 0x0001e4b000027802 */ /* 0x002fe40000000f00 */
[----:B------:R-:W-:Y:S05]  /*1e4a0*/  CALL.REL.NOINC `($__internal_23_$__cuda_sm70_shflsync_idx_p) ;  /* 0x0000221000007944 */ /* 0x000fea0003c00000 */
[----:B------:R-:W-:Y:S01]  /*1e4b0*/  IMAD.MOV.U32 R13, RZ, RZ, R10 ;  /* 0x000000ffff0d7224 */ /* 0x000fe200078e000a */
[----:B------:R-:W-:Y:S01]  /*1e4c0*/  MOV R11, R8 ;  /* 0x00000008000b7202 */ /* 0x000fe20000000f00 */
[----:B------:R-:W-:Y:S01]  /*1e4d0*/  IMAD.MOV.U32 R5, RZ, RZ, RZ ;  /* 0x000000ffff057224 */ /* 0x000fe200078e00ff */
[----:B------:R-:W-:Y:S01]  /*1e4e0*/  MOV R10, R0 ;  /* 0x00000000000a7202 */ /* 0x000fe20000000f00 */
[----:B------:R-:W-:Y:S01]  /*1e4f0*/  IMAD.MOV.U32 R3, RZ, RZ, 0x1f ;  /* 0x0000001fff037424 */ /* 0x000fe200078e00ff */
[----:B------:R-:W-:-:S02]  /*1e500*/  MOV R2, 0x1e520 ;  /* 0x0001e52000027802 */ /* 0x000fc40000000f00 */
[----:B------:R-:W-:Y:S05]  /*1e510*/  CALL.REL.NOINC `($__internal_23_$__cuda_sm70_shflsync_idx_p) ;  /* 0x000021a000007944 */ /* 0x000fea0003c00000 */
[----:B------:R-:W-:Y:S01]  /*1e520*/  MOV R9, R10 ;  /* 0x0000000a00097202 */ /* 0x000fe20000000f00 */
[----:B------:R-:W-:Y:S05]  /*1e530*/  BRA `(.L_x_1560) ;  /* 0xfffe212000007947 */ /* 0x000fea000383ffff */
.L_x_1368:
[----:B------:R-:W-:Y:S01]  /*1e540*/  IMAD.MOV.U32 R11, RZ, RZ, R4 ;  /* 0x000000ffff0b7224 */ /* 0x000fe200078e0004 */
[----:B------:R-:W-:-:S02]  /*1e550*/  MOV R3, 0x1f ;  /* 0x0000001f00037802 */ /* 0x000fc40000000f00 */
[----:B-1----:R-:W-:Y:S02]  /*1e560*/  MOV R2, 0x1e580 ;  /* 0x0001e58000027802 */ /* 0x002fe40000000f00 */
[----:B--234-:R-:W-:Y:S05]  /*1e570*/  CALL.REL.NOINC `($__internal_23_$__cuda_sm70_shflsync_idx_p) ;  /* 0x0000214000007944 */ /* 0x01cfea0003c00000 */
[----:B------:R-:W-:Y:S01]  /*1e580*/  MOV R5, R10 ;  /* 0x0000000a00057202 */ /* 0x000fe20000000f00 */
[----:B------:R-:W-:Y:S05]  /*1e590*/  BRA `(.L_x_1367) ;  /* 0xfffe212000007947 */ /* 0x000fea000383ffff */
.L_x_1417:
[----:B------:R-:W-:Y:S01]  /*1e5a0*/  IMAD.MOV.U32 R11, RZ, RZ, R5 ;  /* 0x000000ffff0b7224 */ /* 0x000fe200078e0005 */
[----:B------:R-:W-:Y:S01]  /*1e5b0*/  MOV R10, RZ ;  /* 0x000000ff000a7202 */ /* 0x000fe20000000f00 */
[----:B------:R-:W-:Y:S01]  /*1e5c0*/  IMAD.MOV.U32 R3, RZ, RZ, 0x181f ;  /* 0x0000181fff037424 */ /* 0x000fe200078e00ff */
[----:B-1----:R-:W-:Y:S02]  /*1e5d0*/  MOV R2, 0x1e5f0 ;  /* 0x0001e5f000027802 */ /* 0x002fe40000000f00 */
[----:B-----5:R-:W-:Y:S05]  /*1e5e0*/  CALL.REL.NOINC `($__internal_23_$__cuda_sm70_shflsync_idx_p) ;  /* 0x000020d000007944 */ /* 0x020fea0003c00000 */
[----:B------:R-:W-:Y:S01]  /*1e5f0*/  MOV R7, R10 ;  /* 0x0000000a00077202 */ /* 0x000fe20000000f00 */
[----:B------:R-:W-:Y:S05]  /*1e600*/  BRA `(.L_x_1561) ;  /* 0xfffe9d5000007947 */ /* 0x000fea000383ffff */
.L_x_1418:
[----:B------:R-:W-:Y:S01]  /*1e610*/  IMAD.MOV.U32 R11, RZ, RZ, R6 ;  /* 0x000000ffff0b7224 */ /* 0x000fe200078e0006 */
[----:B------:R-:W-:Y:S01]  /*1e620*/  MOV R10, RZ ;  /* 0x000000ff000a7202 */ /* 0x000fe20000000f00 */
[----:B------:R-:W-:Y:S01]  /*1e630*/  IMAD.MOV.U32 R3, RZ, RZ, 0x181f ;  /* 0x0000181fff037424 */ /* 0x000fe200078e00ff */
[----:B-1----:R-:W-:Y:S02]  /*1e640*/  MOV R2, 0x1e660 ;  /* 0x0001e66000027802 */ /* 0x002fe40000000f00 */
[----:B--23-5:R-:W-:Y:S05]  /*1e650*/  CALL.REL.NOINC `($__internal_23_$__cuda_sm70_shflsync_idx_p) ;  /* 0x0000206000007944 */ /* 0x02cfea0003c00000 */
[----:B------:R-:W-:Y:S01]  /*1e660*/  MOV R2, R10 ;  /* 0x0000000a00027202 */ /* 0x000fe20000000f00 */
[----:B------:R-:W-:Y:S05]  /*1e670*/  BRA `(.L_x_1562) ;  /* 0xfffe9d0000007947 */ /* 0x000fea000383ffff */
.L_x_1421:
[----:B------:R-:W-:Y:S01]  /*1e680*/  IMAD.MOV.U32 R11, RZ, RZ, R5 ;  /* 0x000000ffff0b7224 */ /* 0x000fe200078e0005 */
[----:B------:R-:W-:Y:S01]  /*1e690*/  MOV R10, 0x1 ;  /* 0x00000001000a7802 */ /* 0x000fe20000000f00 */
[----:B--2---:R-:W-:Y:S01]  /*1e6a0*/  IMAD.MOV.U32 R3, RZ, RZ, 0x181f ;  /* 0x0000181fff037424 */ /* 0x004fe200078e00ff */
[----:B----4-:R-:W-:-:S02]  /*1e6b0*/  MOV R2, 0x1e6d0 ;  /* 0x0001e6d000027802 */ /* 0x010fc40000000f00 */
[----:B-1-3-5:R-:W-:Y:S05]  /*1e6c0*/  CALL.REL.NOINC `($__internal_23_$__cuda_sm70_shflsync_idx_p) ;  /* 0x00001ff000007944 */ /* 0x02afea0003c00000 */
[----:B------:R-:W-:Y:S01]  /*1e6d0*/  IMAD.MOV.U32 R7, RZ, RZ, R10 ;  /* 0x000000ffff077224 */ /* 0x000fe200078e000a */
[----:B------:R-:W-:Y:S01]  /*1e6e0*/  MOV R10, 0x1 ;  /* 0x00000001000a7802 */ /* 0x000fe20000000f00 */
[----:B------:R-:W-:Y:S01]  /*1e6f0*/  IMAD.MOV.U32 R11, RZ, RZ, R6 ;  /* 0x000000ffff0b7224 */ /* 0x000fe200078e0006 */
[----:B------:R-:W-:-:S02]  /*1e700*/  MOV R3, 0x181f ;  /* 0x0000181f00037802 */ /* 0x000fc40000000f00 */
[----:B------:R-:W-:Y:S02]  /*1e710*/  MOV R2, 0x1e730 ;  /* 0x0001e73000027802 */ /* 0x000fe40000000f00 */
[----:B------:R-:W-:Y:S05]  /*1e720*/  CALL.REL.NOINC `($__internal_23_$__cuda_sm70_shflsync_idx_p) ;  /* 0x00001f9000007944 */ /* 0x000fea0003c00000 */
[----:B------:R-:W-:Y:S01]  /*1e730*/  MOV R2, R10 ;  /* 0x0000000a00027202 */ /* 0x000fe20000000f00 */
[----:B------:R-:W-:Y:S05]  /*1e740*/  BRA `(.L_x_1563) ;  /* 0xfffe9d2000007947 */ /* 0x000fea000383ffff */
.L_x_1424:
[----:B------:R-:W-:Y:S01]  /*1e750*/  IMAD.MOV.U32 R11, RZ, RZ, R5 ;  /* 0x000000ffff0b7224 */ /* 0x000fe200078e0005 */
[----:B------:R-:W-:Y:S01]  /*1e760*/  MOV R10, 0x2 ;  /* 0x00000002000a7802 */ /* 0x000fe20000000f00 */
[----:B-1----:R-:W-:Y:S01]  /*1e770*/  IMAD.MOV.U32 R3, RZ, RZ, 0x181f ;  /* 0x0000181fff037424 */ /* 0x002fe200078e00ff */
[----:B--2---:R-:W-:Y:S02]  /*1e780*/  MOV R2, 0x1e7a0 ;  /* 0x0001e7a000027802 */ /* 0x004fe40000000f00 */
[----:B---3-5:R-:W-:Y:S05]  /*1e790*/  CALL.REL.NOINC `($__internal_23_$__cuda_sm70_shflsync_idx_p) ;  /* 0x00001f2000007944 */ /* 0x028fea0003c00000 */
[----:B------:R-:W-:Y:S01]  /*1e7a0*/  MOV R7, R10 ;  /* 0x0000000a00077202 */ /* 0x000fe20000000f00 */
[----:B------:R-:W-:Y:S05]  /*1e7b0*/  BRA `(.L_x_1564) ;  /* 0xfffe9d8000007947 */ /* 0x000fea000383ffff */
.L_x_1425:
[----:B------:R-:W-:Y:S01]  /*1e7c0*/  IMAD.MOV.U32 R11, RZ, RZ, R6 ;  /* 0x000000ffff0b7224 */ /* 0x000fe200078e0006 */
[----:B------:R-:W-:Y:S01]  /*1e7d0*/  MOV R10, 0x2 ;  /* 0x00000002000a7802 */ /* 0x000fe20000000f00 */
[----:B------:R-:W-:Y:S01]  /*1e7e0*/  IMAD.MOV.U32 R3, RZ, RZ, 0x181f ;  /* 0x0000181fff037424 */ /* 0x000fe200078e00ff */
[----:B--2---:R-:W-:Y:S02]  /*1e7f0*/  MOV R2, 0x1e810 ;  /* 0x0001e81000027802 */ /* 0x004fe40000000f00 */
[----:B-1-345:R-:W-:Y:S05]  /*1e800*/  CALL.REL.NOINC `($__internal_23_$__cuda_sm70_shflsync_idx_p) ;  /* 0x00001eb000007944 */ /* 0x03afea0003c00000 */
[----:B------:R-:W-:Y:S01]  /*1e810*/  MOV R2, R10 ;  /* 0x0000000a00027202 */ /* 0x000fe20000000f00 */
[----:B------:R-:W-:Y:S05]  /*1e820*/  BRA `(.L_x_1565) ;  /* 0xfffe9d3000007947 */ /* 0x000fea000383ffff */
.L_x_1428:
[----:B------:R-:W-:Y:S01]  /*1e830*/  IMAD.MOV.U32 R11, RZ, RZ, R5 ;  /* 0x000000ffff0b7224 */ /* 0x000fe200078e0005 */
[----:B------:R-:W-:Y:S01]  /*1e840*/  MOV R10, 0x3 ;  /* 0x00000003000a7802 */ /* 0x000fe20000000f00 */
[----:B-1----:R-:W-:Y:S01]  /*1e850*/  IMAD.MOV.U32 R3, RZ, RZ, 0x181f ;  /* 0x0000181fff037424 */ /* 0x002fe200078e00ff */
[----:B------:R-:W-:-:S02]  /*1e860*/  MOV R2, 0x1e880 ;  /* 0x0001e88000027802 */ /* 0x000fc40000000f00 */
[----:B--2345:R-:W-:Y:S05]  /*1e870*/  CALL.REL.NOINC `($__internal_23_$__cuda_sm70_shflsync_idx_p) ;  /* 0x00001e4000007944 */ /* 0x03cfea0003c00000 */
        /* <DEDUP_REMOVED lines=8> */
.L_x_1431:
[----:B------:R-:W-:Y:S01]  /*1e900*/  IMAD.MOV.U32 R11, RZ, RZ, R5 ;  /* 0x000000ffff0b7224 */ /* 0x000fe200078e0005 */
[----:B------:R-:W-:Y:S01]  /*1e910*/  MOV R10, 0x4 ;  /* 0x00000004000a7802 */ /* 0x000fe20000000f00 */
[----:B-1----:R-:W-:Y:S01]  /*1e920*/  IMAD.MOV.U32 R3, RZ, RZ, 0x181f ;  /* 0x0000181fff037424 */ /* 0x002fe200078e00ff */
[----:B------:R-:W-:Y:S02]  /*1e930*/  MOV R2, 0x1e950 ;  /* 0x0001e95000027802 */ /* 0x000fe40000000f00 */
[----:B--2345:R-:W-:Y:S05]  /*1e940*/  CALL.REL.NOINC `($__internal_23_$__cuda_sm70_shflsync_idx_p) ;  /* 0x00001d7000007944 */ /* 0x03cfea0003c00000 */
[----:B------:R-:W-:Y:S01]  /*1e950*/  MOV R7, R10 ;  /* 0x0000000a00077202 */ /* 0x000fe20000000f00 */
[----:B------:R-:W-:Y:S05]  /*1e960*/  BRA `(.L_x_1567) ;  /* 0xfffe9da000007947 */ /* 0x000fea000383ffff */
.L_x_1432:
[----:B------:R-:W-:Y:S01]  /*1e970*/  IMAD.MOV.U32 R11, RZ, RZ, R6 ;  /* 0x000000ffff0b7224 */ /* 0x000fe200078e0006 */
[----:B------:R-:W-:Y:S01]  /*1e980*/  MOV R10, 0x4 ;  /* 0x00000004000a7802 */ /* 0x000fe20000000f00 */
[----:B-1----:R-:W-:Y:S01]  /*1e990*/  IMAD.MOV.U32 R3, RZ, RZ, 0x181f ;  /* 0x0000181fff037424 */ /* 0x002fe200078e00ff */
[----:B------:R-:W-:Y:S02]  /*1e9a0*/  MOV R2, 0x1e9c0 ;  /* 0x0001e9c000027802 */ /* 0x000fe40000000f00 */
[----:B--2345:R-:W-:Y:S05]  /*1e9b0*/  CALL.REL.NOINC `($__internal_23_$__cuda_sm70_shflsync_idx_p) ;  /* 0x00001d0000007944 */ /* 0x03cfea0003c00000 */
[----:B------:R-:W-:Y:S01]  /*1e9c0*/  MOV R2, R10 ;  /* 0x0000000a00027202 */ /* 0x000fe20000000f00 */
[----:B------:R-:W-:Y:S05]  /*1e9d0*/  BRA `(.L_x_1568) ;  /* 0xfffe9d5000007947 */ /* 0x000fea000383ffff */
.L_x_1435:
[----:B------:R-:W-:Y:S01]  /*1e9e0*/  IMAD.MOV.U32 R11, RZ, RZ, R5 ;  /* 0x000000ffff0b7224 */ /* 0x000fe200078e0005 */
[----:B------:R-:W-:Y:S01]  /*1e9f0*/  MOV R10, 0x5 ;  /* 0x00000005000a7802 */ /* 0x000fe20000000f00 */
[----:B--2---:R-:W-:Y:S01]  /*1ea00*/  IMAD.MOV.U32 R3, RZ, RZ, 0x181f ;  /* 0x0000181fff037424 */ /* 0x004fe200078e00ff */
[----:B------:R-:W-:-:S02]  /*1ea10*/  MOV R2, 0x1ea30 ;  /* 0x0001ea3000027802 */ /* 0x000fc40000000f00 */
[----:B-1-345:R-:W-:Y:S05]  /*1ea20*/  CALL.REL.NOINC `($__internal_23_$__cuda_sm70_shflsync_idx_p) ;  /* 0x00001c9000007944 */ /* 0x03afea0003c00000 */
        /* <DEDUP_REMOVED lines=8> */
.L_x_1438:
[----:B------:R-:W-:Y:S01]  /*1eab0*/  IMAD.MOV.U32 R11, RZ, RZ, R5 ;  /* 0x000000ffff0b7224 */ /* 0x000fe200078e0005 */
[----:B------:R-:W-:Y:S01]  /*1eac0*/  MOV R10, 0x6 ;  /* 0x00000006000a7802 */ /* 0x000fe20000000f00 */
[----:B-1----:R-:W-:Y:S01]  /*1ead0*/  IMAD.MOV.U32 R3, RZ, RZ, 0x181f ;  /* 0x0000181fff037424 */ /* 0x002fe200078e00ff */
[----:B--2---:R-:W-:Y:S02]  /*1eae0*/  MOV R2, 0x1eb00 ;  /* 0x0001eb0000027802 */ /* 0x004fe40000000f00 */
[----:B---345:R-:W-:Y:S05]  /*1eaf0*/  CALL.REL.NOINC `($__internal_23_$__cuda_sm70_shflsync_idx_p) ;  /* 0x00001bc000007944 */ /* 0x038fea0003c00000 */
[----:B------:R-:W-:Y:S01]  /*1eb00*/  MOV R7, R10 ;  /* 0x0000000a00077202 */ /* 0x000fe20000000f00 */
[----:B------:R-:W-:Y:S05]  /*1eb10*/  BRA `(.L_x_1570) ;  /* 0xfffe9dc000007947 */ /* 0x000fea000383ffff */
.L_x_1439:
[----:B------:R-:W-:Y:S01]  /*1eb20*/  IMAD.MOV.U32 R11, RZ, RZ, R6 ;  /* 0x000000ffff0b7224 */ /* 0x000fe200078e0006 */
[----:B------:R-:W-:Y:S01]  /*1eb30*/  MOV R10, 0x6 ;  /* 0x00000006000a7802 */ /* 0x000fe20000000f00 */
[----:B------:R-:W-:Y:S01]  /*1eb40*/  IMAD.MOV.U32 R3, RZ, RZ, 0x181f ;  /* 0x0000181fff037424 */ /* 0x000fe200078e00ff */
[----:B--2---:R-:W-:Y:S02]  /*1eb50*/  MOV R2, 0x1eb70 ;  /* 0x0001eb7000027802 */ /* 0x004fe40000000f00 */
[----:B-1-345:R-:W-:Y:S05]  /*1eb60*/  CALL.REL.NOINC `($__internal_23_$__cuda_sm70_shflsync_idx_p) ;  /* 0x00001b5000007944 */ /* 0x03afea0003c00000 */
[----:B------:R-:W-:Y:S01]  /*1eb70*/  MOV R2, R10 ;  /* 0x0000000a00027202 */ /* 0x000fe20000000f00 */
[----:B------:R-:W-:Y:S05]  /*1eb80*/  BRA `(.L_x_1571) ;  /* 0xfffe9d7000007947 */ /* 0x000fea000383ffff */
.L_x_1442:
        /* <DEDUP_REMOVED lines=13> */
.L_x_1487:
[----:B---3--:R1:W5:Y:S01]  /*1ec60*/  LDL R0, [R1+0x10] ;  /* 0x0000100001007983 */ /* 0x0083620000100800 */
[----:B------:R-:W-:Y:S02]  /*1ec70*/  MOV R7, 0x2 ;  /* 0x0000000200077802 */ /* 0x000fe40000000f00 */
[----:B------:R-:W-:Y:S02]  /*1ec80*/  MOV R3, 0x1eca0 ;  /* 0x0001eca000037802 */ /* 0x000fe40000000f00 */
[----:B-1---5:R-:W-:Y:S05]  /*1ec90*/  CALL.REL.NOINC `($__internal_22_$__cuda_sm70_shflsync_bfly_p) ;  /* 0x000019d000007944 */ /* 0x022fea0003c00000 */
[----:B--2---:R-:W-:Y:S01]  /*1eca0*/  MOV R2, R0 ;  /* 0x0000000000027202 */ /* 0x004fe20000000f00 */
[----:B-1----:R-:W-:Y:S05]  /*1ecb0*/  BRA `(.L_x_1573) ;  /* 0xffffad5000007947 */ /* 0x002fea000383ffff */
.L_x_1488:
[----:B------:R-:W-:Y:S01]  /*1ecc0*/  IMAD.MOV.U32 R0, RZ, RZ, R2 ;  /* 0x000000ffff007224 */ /* 0x000fe200078e0002 */
[----:B------:R-:W-:Y:S02]  /*1ecd0*/  MOV R7, 0x1 ;  /* 0x0000000100077802 */ /* 0x000fe40000000f00 */
[----:B------:R-:W-:Y:S02]  /*1ece0*/  MOV R3, 0x1ed00 ;  /* 0x0001ed0000037802 */ /* 0x000fe40000000f00 */
[----:B------:R-:W-:Y:S05]  /*1ecf0*/  CALL.REL.NOINC `($__internal_22_$__cuda_sm70_shflsync_bfly_p) ;  /* 0x0000197000007944 */ /* 0x000fea0003c00000 */
[----:B--2---:R-:W-:Y:S02]  /*1ed00*/  FADD.FTZ R2, R2, R0 ;  /* 0x0000000002027221 */ /* 0x004fe40000010000 */
[----:B------:R2:W5:Y:S01]  /*1ed10*/  LDL R0, [R1+0x14] ;  /* 0x0000140001007983 */ /* 0x0005620000100800 */
[----:B-1----:R-:W-:-:S02]  /*1ed20*/  MOV R7, 0x2 ;  /* 0x0000000200077802 */ /* 0x002fc40000000f00 */
[----:B------:R-:W-:Y:S02]  /*1ed30*/  MOV R3, 0x1ed50 ;  /* 0x0001ed5000037802 */ /* 0x000fe40000000f00 */
[----:B--2--5:R-:W-:Y:S05]  /*1ed40*/  CALL.REL.NOINC `($__internal_22_$__cuda_sm70_shflsync_bfly_p) ;  /* 0x0000192000007944 */ /* 0x024fea0003c00000 */
[----:B------:R-:W3:Y:S01]  /*1ed50*/  LDL.LU R3, [R1+0x14] ;  /* 0x0000140001037983 */ /* 0x000ee20000300800 */
[----:B-1----:R-:W-:Y:S01]  /*1ed60*/  MOV R7, 0x1 ;  /* 0x0000000100077802 */ /* 0x002fe20000000f00 */
[----:B--23--:R-:W-:Y:S01]  /*1ed70*/  FADD.FTZ R5, R3, R0 ;  /* 0x0000000003057221 */ /* 0x00cfe20000010000 */
[----:B------:R-:W-:-:S04]  /*1ed80*/  MOV R3, 0x1edb0 ;  /* 0x0001edb000037802 */ /* 0x000fc80000000f00 */
[----:B------:R-:W-:Y:S02]  /*1ed90*/  MOV R0, R5 ;  /* 0x0000000500007202 */ /* 0x000fe40000000f00 */
[----:B------:R-:W-:Y:S05]  /*1eda0*/  CALL.REL.NOINC `($__internal_22_$__cuda_sm70_shflsync_bfly_p) ;  /* 0x000018c000007944 */ /* 0x000fea0003c00000 */
[----:B--2---:R-:W-:Y:S02]  /*1edb0*/  FADD.FTZ R4, R5, R0 ;  /* 0x0000000005047221 */ /* 0x004fe40000010000 */
[----:B------:R2:W5:Y:S01]  /*1edc0*/  LDL R0, [R1+0x18] ;  /* 0x0000180001007983 */ /* 0x0005620000100800 */
[----:B-1----:R-:W-:Y:S02]  /*1edd0*/  MOV R7, 0x2 ;  /* 0x0000000200077802 */ /* 0x002fe40000000f00 */
        /* <DEDUP_REMOVED lines=19> */
[----:B--2---:R-:W-:Y:S01]  /*1ef10*/  MOV R8, R0 ;  /* 0x0000000000087202 */ /* 0x004fe20000000f00 */
[----:B-1----:R-:W-:Y:S05]  /*1ef20*/  BRA `(.L_x_1574) ;  /* 0xffffac1000007947 */ /* 0x002fea000383ffff */
.L_x_1495:
[----:B--234-:R-:W-:Y:S01]  /*1ef30*/  IMAD.MOV.U32 R11, RZ, RZ, R6 ;  /* 0x000000ffff0b7224 */ /* 0x01cfe200078e0006 */
[----:B------:R-:W-:Y:S01]  /*1ef40*/  MOV R10, RZ ;  /* 0x000000ff000a7202 */ /* 0x000fe20000000f00 */
[----:B------:R-:W-:Y:S01]  /*1ef50*/  IMAD.MOV.U32 R3, RZ, RZ, 0x181f ;  /* 0x0000181fff037424 */ /* 0x000fe200078e00ff */
[----:B------:R-:W-:Y:S02]  /*1ef60*/  MOV R2, 0x1ef80 ;  /* 0x0001ef8000027802 */ /* 0x000fe40000000f00 */
[----:B-1----:R-:W-:Y:S05]  /*1ef70*/  CALL.REL.NOINC `($__internal_23_$__cuda_sm70_shflsync_idx_p) ;  /* 0x0000174000007944 */ /* 0x002fea0003c00000 */
[----:B------:R-:W-:Y:S01]  /*1ef80*/  MOV R8, R10 ;  /* 0x0000000a00087202 */ /* 0x000fe20000000f00 */
[----:B------:R-:W-:Y:S05]  /*1ef90*/  BRA `(.L_x_1575) ;  /* 0xffffc44000007947 */ /* 0x000fea000383ffff */
.L_x_1496:
[----:B------:R-:W-:Y:S01]  /*1efa0*/  IMAD.MOV.U32 R11, RZ, RZ, R7 ;  /* 0x000000ffff0b7224 */ /* 0x000fe200078e0007 */
[----:B------:R-:W-:Y:S01]  /*1efb0*/  MOV R10, RZ ;  /* 0x000000ff000a7202 */ /* 0x000fe20000000f00 */
[----:B------:R-:W-:Y:S01]  /*1efc0*/  IMAD.MOV.U32 R3, RZ, RZ, 0x181f ;  /* 0x0000181fff037424 */ /* 0x000fe200078e00ff */
[----:B------:R-:W-:Y:S02]  /*1efd0*/  MOV R2, 0x1eff0 ;  /* 0x0001eff000027802 */ /* 0x000fe40000000f00 */
[----:B-123--:R-:W-:Y:S05]  /*1efe0*/  CALL.REL.NOINC `($__internal_23_$__cuda_sm70_shflsync_idx_p) ;  /* 0x000016d000007944 */ /* 0x00efea0003c00000 */
[----:B------:R-:W-:Y:S01]  /*1eff0*/  MOV R2, R10 ;  /* 0x0000000a00027202 */ /* 0x000fe20000000f00 */
[----:B------:R-:W-:Y:S05]  /*1f000*/  BRA `(.L_x_1576) ;  /* 0xffffc3f000007947 */ /* 0x000fea000383ffff */
.L_x_1497:
[----:B------:R-:W-:Y:S01]  /*1f010*/  IMAD.MOV.U32 R11, RZ, RZ, R6 ;  /* 0x000000ffff0b7224 */ /* 0x000fe200078e0006 */
[----:B------:R-:W-:Y:S01]  /*1f020*/  MOV R10, 0x1 ;  /* 0x00000001000a7802 */ /* 0x000fe20000000f00 */
[----:B--2---:R-:W-:Y:S01]  /*1f030*/  IMAD.MOV.U32 R3, RZ, RZ, 0x181f ;  /* 0x0000181fff037424 */ /* 0x004fe200078e00ff */
[----:B------:R-:W-:-:S02]  /*1f040*/  MOV R2, 0x1f060 ;  /* 0x0001f06000027802 */ /* 0x000fc40000000f00 */
[----:B-1--4-:R-:W-:Y:S05]  /*1f050*/  CALL.REL.NOINC `($__internal_23_$__cuda_sm70_shflsync_idx_p) ;  /* 0x0000166000007944 */ /* 0x012fea0003c00000 */
        /* <DEDUP_REMOVED lines=8> */
.L_x_1498:
[----:B------:R-:W-:Y:S01]  /*1f0e0*/  IMAD.MOV.U32 R11, RZ, RZ, R6 ;  /* 0x000000ffff0b7224 */ /* 0x000fe200078e0006 */
[----:B------:R-:W-:Y:S01]  /*1f0f0*/  MOV R10, 0x2 ;  /* 0x00000002000a7802 */ /* 0x000fe20000000f00 */
[----:B--2---:R-:W-:Y:S01]  /*1f100*/  IMAD.MOV.U32 R3, RZ, RZ, 0x181f ;  /* 0x0000181fff037424 */ /* 0x004fe200078e00ff */
[----:B------:R-:W-:Y:S02]  /*1f110*/  MOV R2, 0x1f130 ;  /* 0x0001f13000027802 */ /* 0x000fe40000000f00 */
[----:B-1-34-:R-:W-:Y:S05]  /*1f120*/  CALL.REL.NOINC `($__internal_23_$__cuda_sm70_shflsync_idx_p) ;  /* 0x0000159000007944 */ /* 0x01afea0003c00000 */
[----:B------:R-:W-:Y:S01]  /*1f130*/  MOV R8, R10 ;  /* 0x0000000a00087202 */ /* 0x000fe20000000f00 */
[----:B------:R-:W-:Y:S05]  /*1f140*/  BRA `(.L_x_1578) ;  /* 0xffffc3a000007947 */ /* 0x000fea000383ffff */
.L_x_1499:
[----:B------:R-:W-:Y:S01]  /*1f150*/  IMAD.MOV.U32 R11, RZ, RZ, R7 ;  /* 0x000000ffff0b7224 */ /* 0x000fe200078e0007 */
[----:B------:R-:W-:Y:S01]  /*1f160*/  MOV R10, 0x2 ;  /* 0x00000002000a7802 */ /* 0x000fe20000000f00 */
[----:B--2---:R-:W-:Y:S01]  /*1f170*/  IMAD.MOV.U32 R3, RZ, RZ, 0x181f ;  /* 0x0000181fff037424 */ /* 0x004fe200078e00ff */
[----:B------:R-:W-:Y:S02]  /*1f180*/  MOV R2, 0x1f1a0 ;  /* 0x0001f1a000027802 */ /* 0x000fe40000000f00 */
[----:B-1-34-:R-:W-:Y:S05]  /*1f190*/  CALL.REL.NOINC `($__internal_23_$__cuda_sm70_shflsync_idx_p) ;  /* 0x0000152000007944 */ /* 0x01afea0003c00000 */
[----:B------:R-:W-:Y:S01]  /*1f1a0*/  MOV R2, R10 ;  /* 0x0000000a00027202 */ /* 0x000fe20000000f00 */
[----:B------:R-:W-:Y:S05]  /*1f1b0*/  BRA `(.L_x_1579) ;  /* 0xffffc35000007947 */ /* 0x000fea000383ffff */
.L_x_1500:
[----:B------:R-:W-:Y:S01]  /*1f1c0*/  IMAD.MOV.U32 R11, RZ, RZ, R6 ;  /* 0x000000ffff0b7224 */ /* 0x000fe200078e0006 */
[----:B------:R-:W-:Y:S01]  /*1f1d0*/  MOV R10, 0x3 ;  /* 0x00000003000a7802 */ /* 0x000fe20000000f00 */
[----:B---3--:R-:W-:Y:S01]  /*1f1e0*/  IMAD.MOV.U32 R3, RZ, RZ, 0x181f ;  /* 0x0000181fff037424 */ /* 0x008fe200078e00ff */
[----:B------:R-:W-:-:S02]  /*1f1f0*/  MOV R2, 0x1f210 ;  /* 0x0001f21000027802 */ /* 0x000fc40000000f00 */
[----:B-12---:R-:W-:Y:S05]  /*1f200*/  CALL.REL.NOINC `($__internal_23_$__cuda_sm70_shflsync_idx_p) ;  /* 0x000014b000007944 */ /* 0x006fea0003c00000 */
        /* <DEDUP_REMOVED lines=8> */
.L_x_1501:
[----:B------:R-:W-:Y:S01]  /*1f290*/  IMAD.MOV.U32 R11, RZ, RZ, R6 ;  /* 0x000000ffff0b7224 */ /* 0x000fe200078e0006 */
[----:B------:R-:W-:Y:S01]  /*1f2a0*/  MOV R10, 0x4 ;  /* 0x00000004000a7802 */ /* 0x000fe20000000f00 */
[----:B-1----:R-:W-:Y:S01]  /*1f2b0*/  IMAD.MOV.U32 R3, RZ, RZ, 0x181f ;  /* 0x0000181fff037424 */ /* 0x002fe200078e00ff */
[----:B------:R-:W-:Y:S02]  /*1f2c0*/  MOV R2, 0x1f2e0 ;  /* 0x0001f2e000027802 */ /* 0x000fe40000000f00 */
[----:B----4-:R-:W-:Y:S05]  /*1f2d0*/  CALL.REL.NOINC `($__internal_23_$__cuda_sm70_shflsync_idx_p) ;  /* 0x000013e000007944 */ /* 0x010fea0003c00000 */
[----:B------:R-:W-:Y:S01]  /*1f2e0*/  MOV R8, R10 ;  /* 0x0000000a00087202 */ /* 0x000fe20000000f00 */
[----:B------:R-:W-:Y:S05]  /*1f2f0*/  BRA `(.L_x_1581) ;  /* 0xffffc30000007947 */ /* 0x000fea000383ffff */
.L_x_1502:
[----:B------:R-:W-:Y:S01]  /*1f300*/  IMAD.MOV.U32 R11, RZ, RZ, R7 ;  /* 0x000000ffff0b7224 */ /* 0x000fe200078e0007 */
[----:B------:R-:W-:Y:S01]  /*1f310*/  MOV R10, 0x4 ;  /* 0x00000004000a7802 */ /* 0x000fe20000000f00 */
[----:B-1----:R-:W-:Y:S01]  /*1f320*/  IMAD.MOV.U32 R3, RZ, RZ, 0x181f ;  /* 0x0000181fff037424 */ /* 0x002fe200078e00ff */
[----:B------:R-:W-:Y:S02]  /*1f330*/  MOV R2, 0x1f350 ;  /* 0x0001f35000027802 */ /* 0x000fe40000000f00 */
[----:B--234-:R-:W-:Y:S05]  /*1f340*/  CALL.REL.NOINC `($__internal_23_$__cuda_sm70_shflsync_idx_p) ;  /* 0x0000137000007944 */ /* 0x01cfea0003c00000 */
[----:B------:R-:W-:Y:S01]  /*1f350*/  MOV R2, R10 ;  /* 0x0000000a00027202 */ /* 0x000fe20000000f00 */
[----:B------:R-:W-:Y:S05]  /*1f360*/  BRA `(.L_x_1582) ;  /* 0xffffc2b000007947 */ /* 0x000fea000383ffff */
.L_x_1503:
        /* <DEDUP_REMOVED lines=13> */
.L_x_1504:
[----:B------:R-:W-:Y:S01]  /*1f440*/  IMAD.MOV.U32 R11, RZ, RZ, R6 ;  /* 0x000000ffff0b7224 */ /* 0x000fe200078e0006 */
[----:B------:R-:W-:Y:S01]  /*1f450*/  MOV R10, 0x6 ;  /* 0x00000006000a7802 */ /* 0x000fe20000000f00 */
[----:B-1----:R-:W-:Y:S01]  /*1f460*/  IMAD.MOV.U32 R3, RZ, RZ, 0x181f ;  /* 0x0000181fff037424 */ /* 0x002fe200078e00ff */
[----:B------:R-:W-:Y:S02]  /*1f470*/  MOV R2, 0x1f490 ;  /* 0x0001f49000027802 */ /* 0x000fe40000000f00 */
[----:B---34-:R-:W-:Y:S05]  /*1f480*/  CALL.REL.NOINC `($__internal_23_$__cuda_sm70_shflsync_idx_p) ;  /* 0x0000123000007944 */ /* 0x018fea0003c00000 */
[----:B------:R-:W-:Y:S01]  /*1f490*/  MOV R8, R10 ;  /* 0x0000000a00087202 */ /* 0x000fe20000000f00 */
[----:B------:R-:W-:Y:S05]  /*1f4a0*/  BRA `(.L_x_1584) ;  /* 0xffffc26000007947 */ /* 0x000fea000383ffff */
.L_x_1505:
[----:B------:R-:W-:Y:S01]  /*1f4b0*/  IMAD.MOV.U32 R11, RZ, RZ, R7 ;  /* 0x000000ffff0b7224 */ /* 0x000fe200078e0007 */
[----:B------:R-:W-:Y:S01]  /*1f4c0*/  MOV R10, 0x6 ;  /* 0x00000006000a7802 */ /* 0x000fe20000000f00 */
[----:B-1----:R-:W-:Y:S01]  /*1f4d0*/  IMAD.MOV.U32 R3, RZ, RZ, 0x181f ;  /* 0x0000181fff037424 */ /* 0x002fe200078e00ff */
[----:B------:R-:W-:Y:S02]  /*1f4e0*/  MOV R2, 0x1f500 ;  /* 0x0001f50000027802 */ /* 0x000fe40000000f00 */
[----:B--234-:R-:W-:Y:S05]  /*1f4f0*/  CALL.REL.NOINC `($__internal_23_$__cuda_sm70_shflsync_idx_p) ;  /* 0x000011c000007944 */ /* 0x01cfea0003c00000 */
[----:B------:R-:W-:Y:S01]  /*1f500*/  MOV R2, R10 ;  /* 0x0000000a00027202 */ /* 0x000fe20000000f00 */
[----:B------:R-:W-:Y:S05]  /*1f510*/  BRA `(.L_x_1585) ;  /* 0xffffc21000007947 */ /* 0x000fea000383ffff */
.L_x_1506:
[----:B------:R-:W-:Y:S01]  /*1f520*/  IMAD.MOV.U32 R11, RZ, RZ, R6 ;  /* 0x000000ffff0b7224 */ /* 0x000fe200078e0006 */
[----:B------:R-:W-:Y:S01]  /*1f530*/  MOV R10, 0x7 ;  /* 0x00000007000a7802 */ /* 0x000fe20000000f00 */
[----:B--2---:R-:W-:Y:S01]  /*1f540*/  IMAD.MOV.U32 R3, RZ, RZ, 0x181f ;  /* 0x0000181fff037424 */ /* 0x004fe200078e00ff */
[----:B------:R-:W-:-:S02]  /*1f550*/  MOV R2, 0x1f570 ;  /* 0x0001f57000027802 */ /* 0x000fc40000000f00 */
[----:B-1-34-:R-:W-:Y:S05]  /*1f560*/  CALL.REL.NOINC `($__internal_23_$__cuda_sm70_shflsync_idx_p) ;  /* 0x0000115000007944 */ /* 0x01afea0003c00000 */
        /* <DEDUP_REMOVED lines=8> */
.L_x_1508:
[----:B------:R-:W-:Y:S01]  /*1f5f0*/  IMAD.MOV.U32 R11, RZ, RZ, R13 ;  /* 0x000000ffff0b7224 */ /* 0x000fe200078e000d */
[----:B------:R-:W-:Y:S01]  /*1f600*/  MOV R10, RZ ;  /* 0x000000ff000a7202 */ /* 0x000fe20000000f00 */
[----:B------:R-:W-:Y:S01]  /*1f610*/  IMAD.MOV.U32 R3, RZ, RZ, 0x1c1f ;  /* 0x00001c1fff037424 */ /* 0x000fe200078e00ff */
[----:B------:R-:W-:Y:S02]  /*1f620*/  MOV R2, 0x1f640 ;  /* 0x0001f64000027802 */ /* 0x000fe40000000f00 */
[----:B------:R-:W-:Y:S05]  /*1f630*/  CALL.REL.NOINC `($__internal_23_$__cuda_sm70_shflsync_idx_p) ;  /* 0x0000108000007944 */ /* 0x000fea0003c00000 */
[----:B------:R-:W-:Y:S01]  /*1f640*/  MOV R12, R10 ;  /* 0x0000000a000c7202 */ /* 0x000fe20000000f00 */
[----:B------:R-:W-:Y:S05]  /*1f650*/  BRA `(.L_x_1587) ;  /* 0xffffc3e000007947 */ /* 0x000fea000383ffff */
.L_x_1509:
[----:B------:R-:W-:Y:S01]  /*1f660*/  IMAD.MOV.U32 R11, RZ, RZ, R19 ;  /* 0x000000ffff0b7224 */ /* 0x000fe200078e0013 */
[----:B------:R-:W-:Y:S01]  /*1f670*/  MOV R10, RZ ;  /* 0x000000ff000a7202 */ /* 0x000fe20000000f00 */
[----:B------:R-:W-:Y:S01]  /*1f680*/  IMAD.MOV.U32 R3, RZ, RZ, 0x1c1f ;  /* 0x00001c1fff037424 */ /* 0x000fe200078e00ff */
[----:B------:R-:W-:Y:S02]  /*1f690*/  MOV R2, 0x1f6b0 ;  /* 0x0001f6b000027802 */ /* 0x000fe40000000f00 */
[----:B-12---:R-:W-:Y:S05]  /*1f6a0*/  CALL.REL.NOINC `($__internal_23_$__cuda_sm70_shflsync_idx_p) ;  /* 0x0000101000007944 */ /* 0x006fea0003c00000 */
[----:B------:R-:W-:Y:S01]  /*1f6b0*/  MOV R2, R10 ;  /* 0x0000000a00027202 */ /* 0x000fe20000000f00 */
[----:B------:R-:W-:Y:S05]  /*1f6c0*/  BRA `(.L_x_1588) ;  /* 0xffffc39000007947 */ /* 0x000fea000383ffff */
.L_x_1512:
[----:B----4-:R-:W-:Y:S01]  /*1f6d0*/  IMAD.MOV.U32 R11, RZ, RZ, R13 ;  /* 0x000000ffff0b7224 */ /* 0x010fe200078e000d */
[----:B------:R-:W-:Y:S01]  /*1f6e0*/  MOV R10, 0x1 ;  /* 0x00000001000a7802 */ /* 0x000fe20000000f00 */
[----:B------:R-:W-:Y:S01]  /*1f6f0*/  IMAD.MOV.U32 R3, RZ, RZ, 0x1c1f ;  /* 0x00001c1fff037424 */ /* 0x000fe200078e00ff */
[----:B------:R-:W-:-:S02]  /*1f700*/  MOV R2, 0x1f720 ;  /* 0x0001f72000027802 */ /* 0x000fc40000000f00 */
[----:B-123--:R-:W-:Y:S05]  /*1f710*/  CALL.REL.NOINC `($__internal_23_$__cuda_sm70_shflsync_idx_p) ;  /* 0x00000fa000007944 */ /* 0x00efea0003c00000 */
        /* <DEDUP_REMOVED lines=8> */
.L_x_1515:
[----:B----4-:R-:W-:Y:S01]  /*1f7a0*/  IMAD.MOV.U32 R11, RZ, RZ, R13 ;  /* 0x000000ffff0b7224 */ /* 0x010fe200078e000d */
[----:B------:R-:W-:Y:S01]  /*1f7b0*/  MOV R10, 0x2 ;  /* 0x00000002000a7802 */ /* 0x000fe20000000f00 */
[----:B------:R-:W-:Y:S01]  /*1f7c0*/  IMAD.MOV.U32 R3, RZ, RZ, 0x1c1f ;  /* 0x00001c1fff037424 */ /* 0x000fe200078e00ff */
[----:B------:R-:W-:Y:S02]  /*1f7d0*/  MOV R2, 0x1f7f0 ;  /* 0x0001f7f000027802 */ /* 0x000fe40000000f00 */
[----:B-123--:R-:W-:Y:S05]  /*1f7e0*/  CALL.REL.NOINC `($__internal_23_$__cuda_sm70_shflsync_idx_p) ;  /* 0x00000ed000007944 */ /* 0x00efea0003c00000 */
[----:B------:R-:W-:Y:S01]  /*1f7f0*/  MOV R12, R10 ;  /* 0x0000000a000c7202 */ /* 0x000fe20000000f00 */
[----:B------:R-:W-:Y:S05]  /*1f800*/  BRA `(.L_x_1590) ;  /* 0xffffc81000007947 */ /* 0x000fea000383ffff */
.L_x_1516:
[----:B----4-:R-:W-:Y:S01]  /*1f810*/  IMAD.MOV.U32 R11, RZ, RZ, R19 ;  /* 0x000000ffff0b7224 */ /* 0x010fe200078e0013 */
[----:B------:R-:W-:Y:S01]  /*1f820*/  MOV R10, 0x2 ;  /* 0x00000002000a7802 */ /* 0x000fe20000000f00 */
[----:B------:R-:W-:Y:S01]  /*1f830*/  IMAD.MOV.U32 R3, RZ, RZ, 0x1c1f ;  /* 0x00001c1fff037424 */ /* 0x000fe200078e00ff */
[----:B------:R-:W-:Y:S02]  /*1f840*/  MOV R2, 0x1f860 ;  /* 0x0001f86000027802 */ /* 0x000fe40000000f00 */
[----:B-123--:R-:W-:Y:S05]  /*1f850*/  CALL.REL.NOINC `($__internal_23_$__cuda_sm70_shflsync_idx_p) ;  /* 0x00000e6000007944 */ /* 0x00efea0003c00000 */
[----:B------:R-:W-:Y:S01]  /*1f860*/  MOV R2, R10 ;  /* 0x0000000a00027202 */ /* 0x000fe20000000f00 */
[----:B------:R-:W-:Y:S05]  /*1f870*/  BRA `(.L_x_1591) ;  /* 0xffffc7c000007947 */ /* 0x000fea000383ffff */
.L_x_1519:
[----:B--2---:R-:W-:Y:S01]  /*1f880*/  IMAD.MOV.U32 R11, RZ, RZ, R13 ;  /* 0x000000ffff0b7224 */ /* 0x004fe200078e000d */
[----:B------:R-:W-:Y:S01]  /*1f890*/  MOV R10, 0x3 ;  /* 0x00000003000a7802 */ /* 0x000fe20000000f00 */
[----:B------:R-:W-:Y:S01]  /*1f8a0*/  IMAD.MOV.U32 R3, RZ, RZ, 0x1c1f ;  /* 0x00001c1fff037424 */ /* 0x000fe200078e00ff */
[----:B-1----:R-:W-:-:S02]  /*1f8b0*/  MOV R2, 0x1f8d0 ;  /* 0x0001f8d000027802 */ /* 0x002fc40000000f00 */
[----:B---34-:R-:W-:Y:S05]  /*1f8c0*/  CALL.REL.NOINC `($__internal_23_$__cuda_sm70_shflsync_idx_p) ;  /* 0x00000df000007944 */ /* 0x018fea0003c00000 */
        /* <DEDUP_REMOVED lines=8> */
.L_x_1523:
[----:B------:R-:W-:Y:S01]  /*1f950*/  IMAD.MOV.U32 R11, RZ, RZ, R6 ;  /* 0x000000ffff0b7224 */ /* 0x000fe200078e0006 */
[----:B------:R-:W-:Y:S01]  /*1f960*/  MOV R10, RZ ;  /* 0x000000ff000a7202 */ /* 0x000fe20000000f00 */
[----:B------:R-:W-:Y:S01]  /*1f970*/  IMAD.MOV.U32 R3, RZ, RZ, 0x181f ;  /* 0x0000181fff037424 */ /* 0x000fe200078e00ff */
[----:B------:R-:W-:Y:S02]  /*1f980*/  MOV R2, 0x1f9a0 ;  /* 0x0001f9a000027802 */ /* 0x000fe40000000f00 */
[----:B------:R-:W-:Y:S05]  /*1f990*/  CALL.REL.NOINC `($__internal_23_$__cuda_sm70_shflsync_idx_p) ;  /* 0x00000d2000007944 */ /* 0x000fea0003c00000 */
[----:B------:R-:W-:Y:S01]  /*1f9a0*/  MOV R8, R10 ;  /* 0x0000000a00087202 */ /* 0x000fe20000000f00 */
[----:B------:R-:W-:Y:S05]  /*1f9b0*/  BRA `(.L_x_1593) ;  /* 0xffffd2e000007947 */ /* 0x000fea000383ffff */
.L_x_1524:
[----:B------:R-:W-:Y:S01]  /*1f9c0*/  IMAD.MOV.U32 R11, RZ, RZ, R7 ;  /* 0x000000ffff0b7224 */ /* 0x000fe200078e0007 */
[----:B------:R-:W-:Y:S01]  /*1f9d0*/  MOV R10, RZ ;  /* 0x000000ff000a7202 */ /* 0x000fe20000000f00 */
[----:B------:R-:W-:Y:S01]  /*1f9e0*/  IMAD.MOV.U32 R3, RZ, RZ, 0x181f ;  /* 0x0000181fff037424 */ /* 0x000fe200078e00ff */
[----:B------:R-:W-:Y:S02]  /*1f9f0*/  MOV R2, 0x1fa10 ;  /* 0x0001fa1000027802 */ /* 0x000fe40000000f00 */
[----:B-12---:R-:W-:Y:S05]  /*1fa00*/  CALL.REL.NOINC `($__internal_23_$__cuda_sm70_shflsync_idx_p) ;  /* 0x00000cb000007944 */ /* 0x006fea0003c00000 */
[----:B------:R-:W-:Y:S01]  /*1fa10*/  MOV R2, R10 ;  /* 0x0000000a00027202 */ /* 0x000fe20000000f00 */
[----:B------:R-:W-:Y:S05]  /*1fa20*/  BRA `(.L_x_1594) ;  /* 0xffffd29000007947 */ /* 0x000fea000383ffff */
.L_x_1525:
[----:B------:R-:W-:Y:S01]  /*1fa30*/  IMAD.MOV.U32 R11, RZ, RZ, R6 ;  /* 0x000000ffff0b7224 */ /* 0x000fe200078e0006 */
[----:B------:R-:W-:Y:S01]  /*1fa40*/  MOV R10, 0x1 ;  /* 0x00000001000a7802 */ /* 0x000fe20000000f00 */
[----:B--2---:R-:W-:Y:S01]  /*1fa50*/  IMAD.MOV.U32 R3, RZ, RZ, 0x181f ;  /* 0x0000181fff037424 */ /* 0x004fe200078e00ff */
[----:B------:R-:W-:-:S02]  /*1fa60*/  MOV R2, 0x1fa80 ;  /* 0x0001fa8000027802 */ /* 0x000fc40000000f00 */
[----:B-1-3--:R-:W-:Y:S05]  /*1fa70*/  CALL.REL.NOINC `($__internal_23_$__cuda_sm70_shflsync_idx_p) ;  /* 0x00000c4000007944 */ /* 0x00afea0003c00000 */
        /* <DEDUP_REMOVED lines=8> */
.L_x_1526:
[----:B------:R-:W-:Y:S01]  /*1fb00*/  IMAD.MOV.U32 R11, RZ, RZ, R6 ;  /* 0x000000ffff0b7224 */ /* 0x000fe200078e0006 */
[----:B------:R-:W-:Y:S01]  /*1fb10*/  MOV R10, 0x2 ;  /* 0x00000002000a7802 */ /* 0x000fe20000000f00 */
[----:B-1----:R-:W-:Y:S01]  /*1fb20*/  IMAD.MOV.U32 R3, RZ, RZ, 0x181f ;  /* 0x0000181fff037424 */ /* 0x002fe200078e00ff */
[----:B------:R-:W-:Y:S02]  /*1fb30*/  MOV R2, 0x1fb50 ;  /* 0x0001fb5000027802 */ /* 0x000fe40000000f00 */
[----:B---34-:R-:W-:Y:S05]  /*1fb40*/  CALL.REL.NOINC `($__internal_23_$__cuda_sm70_shflsync_idx_p) ;  /* 0x00000b7000007944 */ /* 0x018fea0003c00000 */
[----:B------:R-:W-:Y:S01]  /*1fb50*/  MOV R8, R10 ;  /* 0x0000000a00087202 */ /* 0x000fe20000000f00 */
[----:B------:R-:W-:Y:S05]  /*1fb60*/  BRA `(.L_x_1596) ;  /* 0xffffd24000007947 */ /* 0x000fea000383ffff */
.L_x_1527:
[----:B------:R-:W-:Y:S01]  /*1fb70*/  IMAD.MOV.U32 R11, RZ, RZ, R7 ;  /* 0x000000ffff0b7224 */ /* 0x000fe200078e0007 */
[----:B------:R-:W-:Y:S01]  /*1fb80*/  MOV R10, 0x2 ;  /* 0x00000002000a7802 */ /* 0x000fe20000000f00 */
[----:B-1----:R-:W-:Y:S01]  /*1fb90*/  IMAD.MOV.U32 R3, RZ, RZ, 0x181f ;  /* 0x0000181fff037424 */ /* 0x002fe200078e00ff */
[----:B------:R-:W-:Y:S02]  /*1fba0*/  MOV R2, 0x1fbc0 ;  /* 0x0001fbc000027802 */ /* 0x000fe40000000f00 */
[----:B--234-:R-:W-:Y:S05]  /*1fbb0*/  CALL.REL.NOINC `($__internal_23_$__cuda_sm70_shflsync_idx_p) ;  /* 0x00000b0000007944 */ /* 0x01cfea0003c00000 */
[----:B------:R-:W-:Y:S01]  /*1fbc0*/  MOV R2, R10 ;  /* 0x0000000a00027202 */ /* 0x000fe20000000f00 */
[----:B------:R-:W-:Y:S05]  /*1fbd0*/  BRA `(.L_x_1597) ;  /* 0xffffd1f000007947 */ /* 0x000fea000383ffff */
.L_x_1528:
        /* <DEDUP_REMOVED lines=13> */
.L_x_1529:
[----:B------:R-:W-:Y:S01]  /*1fcb0*/  IMAD.MOV.U32 R11, RZ, RZ, R6 ;  /* 0x000000ffff0b7224 */ /* 0x000fe200078e0006 */
[----:B------:R-:W-:Y:S01]  /*1fcc0*/  MOV R10, 0x4 ;  /* 0x00000004000a7802 */ /* 0x000fe20000000f00 */
[----:B--2---:R-:W-:Y:S01]  /*1fcd0*/  IMAD.MOV.U32 R3, RZ, RZ, 0x181f ;  /* 0x0000181fff037424 */ /* 0x004fe200078e00ff */
[----:B------:R-:W-:Y:S02]  /*1fce0*/  MOV R2, 0x1fd00 ;  /* 0x0001fd0000027802 */ /* 0x000fe40000000f00 */
[----:B-1-34-:R-:W-:Y:S05]  /*1fcf0*/  CALL.REL.NOINC `($__internal_23_$__cuda_sm70_shflsync_idx_p) ;  /* 0x000009c000007944 */ /* 0x01afea0003c00000 */
[----:B------:R-:W-:Y:S01]  /*1fd00*/  MOV R8, R10 ;  /* 0x0000000a00087202 */ /* 0x000fe20000000f00 */
[----:B------:R-:W-:Y:S05]  /*1fd10*/  BRA `(.L_x_1599) ;  /* 0xffffd1a000007947 */ /* 0x000fea000383ffff */
.L_x_1530:
[----:B------:R-:W-:Y:S01]  /*1fd20*/  IMAD.MOV.U32 R11, RZ, RZ, R7 ;  /* 0x000000ffff0b7224 */ /* 0x000fe200078e0007 */
[----:B------:R-:W-:Y:S01]  /*1fd30*/  MOV R10, 0x4 ;  /* 0x00000004000a7802 */ /* 0x000fe20000000f00 */
[----:B--2---:R-:W-:Y:S01]  /*1fd40*/  IMAD.MOV.U32 R3, RZ, RZ, 0x181f ;  /* 0x0000181fff037424 */ /* 0x004fe200078e00ff */
[----:B------:R-:W-:Y:S02]  /*1fd50*/  MOV R2, 0x1fd70 ;  /* 0x0001fd7000027802 */ /* 0x000fe40000000f00 */
[----:B-1-34-:R-:W-:Y:S05]  /*1fd60*/  CALL.REL.NOINC `($__internal_23_$__cuda_sm70_shflsync_idx_p) ;  /* 0x0000095000007944 */ /* 0x01afea0003c00000 */
[----:B------:R-:W-:Y:S01]  /*1fd70*/  MOV R2, R10 ;  /* 0x0000000a00027202 */ /* 0x000fe20000000f00 */
[----:B------:R-:W-:Y:S05]  /*1fd80*/  BRA `(.L_x_1600) ;  /* 0xffffd15000007947 */ /* 0x000fea000383ffff */
.L_x_1531:
[----:B------:R-:W-:Y:S01]  /*1fd90*/  IMAD.MOV.U32 R11, RZ, RZ, R6 ;  /* 0x000000ffff0b7224 */ /* 0x000fe200078e0006 */
[----:B------:R-:W-:Y:S01]  /*1fda0*/  MOV R10, 0x5 ;  /* 0x00000005000a7802 */ /* 0x000fe20000000f00 */
[----:B-1----:R-:W-:Y:S01]  /*1fdb0*/  IMAD.MOV.U32 R3, RZ, RZ, 0x181f ;  /* 0x0000181fff037424 */ /* 0x002fe200078e00ff */
[----:B------:R-:W-:-:S02]  /*1fdc0*/  MOV R2, 0x1fde0 ;  /* 0x0001fde000027802 */ /* 0x000fc40000000f00 */
[----:B--234-:R-:W-:Y:S05]  /*1fdd0*/  CALL.REL.NOINC `($__internal_23_$__cuda_sm70_shflsync_idx_p) ;  /* 0x000008e000007944 */ /* 0x01cfea0003c00000 */
        /* <DEDUP_REMOVED lines=8> */
.L_x_1532:
[----:B------:R-:W-:Y:S01]  /*1fe60*/  IMAD.MOV.U32 R11, RZ, RZ, R6 ;  /* 0x000000ffff0b7224 */ /* 0x000fe200078e0006 */
[----:B------:R-:W-:Y:S01]  /*1fe70*/  MOV R10, 0x6 ;  /* 0x00000006000a7802 */ /* 0x000fe20000000f00 */
[----:B--2---:R-:W-:Y:S01]  /*1fe80*/  IMAD.MOV.U32 R3, RZ, RZ, 0x181f ;  /* 0x0000181fff037424 */ /* 0x004fe200078e00ff */
[----:B------:R-:W-:Y:S02]  /*1fe90*/  MOV R2, 0x1feb0 ;  /* 0x0001feb000027802 */ /* 0x000fe40000000f00 */
[----:B-1--4-:R-:W-:Y:S05]  /*1fea0*/  CALL.REL.NOINC `($__internal_23_$__cuda_sm70_shflsync_idx_p) ;  /* 0x0000081000007944 */ /* 0x012fea0003c00000 */
[----:B------:R-:W-:Y:S01]  /*1feb0*/  MOV R8, R10 ;  /* 0x0000000a00087202 */ /* 0x000fe20000000f00 */
[----:B------:R-:W-:Y:S05]  /*1fec0*/  BRA `(.L_x_1602) ;  /* 0xffffd10000007947 */ /* 0x000fea000383ffff */
.L_x_1533:
[----:B------:R-:W-:Y:S01]  /*1fed0*/  IMAD.MOV.U32 R11, RZ, RZ, R7 ;  /* 0x000000ffff0b7224 */ /* 0x000fe200078e0007 */
[----:B------:R-:W-:Y:S01]  /*1fee0*/  MOV R10, 0x6 ;  /* 0x00000006000a7802 */ /* 0x000fe20000000f00 */
[----:B--2---:R-:W-:Y:S01]  /*1fef0*/  IMAD.MOV.U32 R3, RZ, RZ, 0x181f ;  /* 0x0000181fff037424 */ /* 0x004fe200078e00ff */
[----:B------:R-:W-:Y:S02]  /*1ff00*/  MOV R2, 0x1ff20 ;  /* 0x0001ff2000027802 */ /* 0x000fe40000000f00 */
[----:B-1-34-:R-:W-:Y:S05]  /*1ff10*/  CALL.REL.NOINC `($__internal_23_$__cuda_sm70_shflsync_idx_p) ;  /* 0x000007a000007944 */ /* 0x01afea0003c00000 */
[----:B------:R-:W-:Y:S01]  /*1ff20*/  MOV R2, R10 ;  /* 0x0000000a00027202 */ /* 0x000fe20000000f00 */
[----:B------:R-:W-:Y:S05]  /*1ff30*/  BRA `(.L_x_1603) ;  /* 0xffffd0b000007947 */ /* 0x000fea000383ffff */
.L_x_1534:
[----:B------:R-:W-:Y:S01]  /*1ff40*/  IMAD.MOV.U32 R11, RZ, RZ, R6 ;  /* 0x000000ffff0b7224 */ /* 0x000fe200078e0006 */
[----:B------:R-:W-:Y:S01]  /*1ff50*/  MOV R10, 0x7 ;  /* 0x00000007000a7802 */ /* 0x000fe20000000f00 */
[----:B-1----:R-:W-:Y:S01]  /*1ff60*/  IMAD.MOV.U32 R3, RZ, RZ, 0x181f ;  /* 0x0000181fff037424 */ /* 0x002fe200078e00ff */
[----:B------:R-:W-:-:S02]  /*1ff70*/  MOV R2, 0x1ff90 ;  /* 0x0001ff9000027802 */ /* 0x000fc40000000f00 */
[----:B--2-4-:R-:W-:Y:S05]  /*1ff80*/  CALL.REL.NOINC `($__internal_23_$__cuda_sm70_shflsync_idx_p) ;  /* 0x0000073000007944 */ /* 0x014fea0003c00000 */
        /* <DEDUP_REMOVED lines=8> */
.L_x_1536:
[----:B------:R-:W-:Y:S01]  /*20010*/  IMAD.MOV.U32 R11, RZ, RZ, R45 ;  /* 0x000000ffff0b7224 */ /* 0x000fe200078e002d */
[----:B------:R-:W-:Y:S01]  /*20020*/  MOV R10, RZ ;  /* 0x000000ff000a7202 */ /* 0x000fe20000000f00 */
[----:B----4-:R-:W-:Y:S01]  /*20030*/  IMAD.MOV.U32 R3, RZ, RZ, 0x1f ;  /* 0x0000001fff037424 */ /* 0x010fe200078e00ff */
[----:B------:R-:W-:Y:S02]  /*20040*/  MOV R2, 0x20060 ;  /* 0x0002006000027802 */ /* 0x000fe40000000f00 */
[----:B------:R-:W-:Y:S05]  /*20050*/  CALL.REL.NOINC `($__internal_23_$__cuda_sm70_shflsync_idx_p) ;  /* 0x0000066000007944 */ /* 0x000fea0003c00000 */
[----:B------:R-:W-:Y:S01]  /*20060*/  MOV R9, R10 ;  /* 0x0000000a00097202 */ /* 0x000fe20000000f00 */
[----:B------:R-:W-:Y:S05]  /*20070*/  BRA `(.L_x_1605) ;  /* 0xffffd14000007947 */ /* 0x000fea000383ffff */
.L_x_1537:
[----:B------:R-:W-:Y:S01]  /*20080*/  IMAD.MOV.U32 R11, RZ, RZ, R45 ;  /* 0x000000ffff0b7224 */ /* 0x000fe200078e002d */
[----:B------:R-:W-:Y:S01]  /*20090*/  MOV R10, 0x1 ;  /* 0x00000001000a7802 */ /* 0x000fe20000000f00 */
[----:B----4-:R-:W-:Y:S01]  /*200a0*/  IMAD.MOV.U32 R3, RZ, RZ, 0x1f ;  /* 0x0000001fff037424 */ /* 0x010fe200078e00ff */
[----:B------:R-:W-:Y:S02]  /*200b0*/  MOV R2, 0x200d0 ;  /* 0x000200d000027802 */ /* 0x000fe40000000f00 */
[----:B-12---:R-:W-:Y:S05]  /*200c0*/  CALL.REL.NOINC `($__internal_23_$__cuda_sm70_shflsync_idx_p) ;  /* 0x000005f000007944 */ /* 0x006fea0003c00000 */
[----:B------:R-:W-:Y:S01]  /*200d0*/  MOV R8, R10 ;  /* 0x0000000a00087202 */ /* 0x000fe20000000f00 */
[----:B------:R-:W-:Y:S05]  /*200e0*/  BRA `(.L_x_1606) ;  /* 0xffffd0f000007947 */ /* 0x000fea000383ffff */
.L_x_1538:
[----:B------:R-:W-:Y:S02]  /*200f0*/  MOV R2, 0x1 ;  /* 0x0000000100027802 */ /* 0x000fe40000000f00 */
[----:B------:R-:W-:-:S02]  /*20100*/  MOV R3, 0x20120 ;  /* 0x0002012000037802 */ /* 0x000fc40000000f00 */
[----:B-123--:R-:W-:Y:S05]  /*20110*/  CALL.REL.NOINC `($__internal_24_$__cuda_sm70_shflsync_up_p) ;  /* 0x000005f000007944 */ /* 0x00efea0003c00000 */
[----:B------:R-:W-:Y:S05]  /*20120*/  BRA `(.L_x_1607) ;  /* 0xffffd1e000007947 */ /* 0x000fea000383ffff */
.L_x_1539:
[----:B------:R-:W-:Y:S02]  /*20130*/  MOV R2, 0x2 ;  /* 0x0000000200027802 */ /* 0x000fe40000000f00 */
[----:B------:R-:W-:-:S02]  /*20140*/  MOV R3, 0x20160 ;  /* 0x0002016000037802 */ /* 0x000fc40000000f00 */
[----:B-12---:R-:W-:Y:S05]  /*20150*/  CALL.REL.NOINC `($__internal_24_$__cuda_sm70_shflsync_up_p) ;  /* 0x000005b000007944 */ /* 0x006fea0003c00000 */
        /* <DEDUP_REMOVED lines=24> */
.L_x_1543:
[----:B------:R-:W-:Y:S02]  /*202e0*/  MOV R2, 0x1 ;  /* 0x0000000100027802 */ /* 0x000fe40000000f00 */
[----:B------:R-:W-:Y:S02]  /*202f0*/  MOV R3, 0x20310 ;  /* 0x0002031000037802 */ /* 0x000fe40000000f00 */
[----:B------:R-:W-:Y:S05]  /*20300*/  CALL.REL.NOINC `($__internal_24_$__cuda_sm70_shflsync_up_p) ;  /* 0x0000040000007944 */ /* 0x000fea0003c00000 */
[----:B------:R-:W-:Y:S01]  /*20310*/  MOV R2, R4 ;  /* 0x0000000400027202 */ /* 0x000fe20000000f00 */
[----:B------:R-:W-:Y:S05]  /*20320*/  BRA `(.L_x_1609) ;  /* 0xffffd24000007947 */ /* 0x000fea000383ffff */
.L_x_1544:
        /* <DEDUP_REMOVED lines=27> */
.L_x_1546:
[----:B------:R-:W-:Y:S02]  /*204e0*/  SEL R0, RZ, 0x1, P0 ;  /* 0x00000001ff007807 */ /* 0x000fe40000000000 */
[----:B------:R-:W-:Y:S02]  /*204f0*/  MOV R2, 0x20510 ;  /* 0x0002051000027802 */ /* 0x000fe40000000f00 */
[----:B---3--:R-:W-:Y:S05]  /*20500*/  CALL.REL.NOINC `($__internal_25_$__cuda_sm70_votesync_ballot) ;  /* 0x0000027000007944 */ /* 0x008fea0003c00000 */
[----:B------:R-:W-:Y:S01]  /*20510*/  MOV R5, R0 ;  /* 0x0000000000057202 */ /* 0x000fe20000000f00 */
[----:B------:R-:W-:Y:S05]  /*20520*/  BRA `(.L_x_1611) ;  /* 0xffffd1d000007947 */ /* 0x000fea000383ffff */
.L_x_1547:
[----:B------:R-:W-:Y:S01]  /*20530*/  IMAD.MOV.U32 R11, RZ, RZ, R6 ;  /* 0x000000ffff0b7224 */ /* 0x000fe200078e0006 */
[----:B------:R-:W-:Y:S01]  /*20540*/  MOV R10, R0 ;  /* 0x00000000000a7202 */ /* 0x000fe20000000f00 */
[----:B------:R-:W-:Y:S01]  /*20550*/  IMAD.MOV.U32 R3, RZ, RZ, 0x1f ;  /* 0x0000001fff037424 */ /* 0x000fe200078e00ff */
[----:B-1----:R-:W-:Y:S02]  /*20560*/  MOV R2, 0x20580 ;  /* 0x0002058000027802 */ /* 0x002fe40000000f00 */
[----:B---3--:R-:W-:Y:S05]  /*20570*/  CALL.REL.NOINC `($__internal_23_$__cuda_sm70_shflsync_idx_p) ;  /* 0x0000014000007944 */ /* 0x008fea0003c00000 */
[----:B------:R-:W-:Y:S01]  /*20580*/  IMAD.MOV.U32 R12, RZ, RZ, R10 ;  /* 0x000000ffff0c7224 */ /* 0x000fe200078e000a */
[----:B------:R-:W-:Y:S01]  /*20590*/  MOV R10, R0 ;  /* 0x00000000000a7202 */ /* 0x000fe20000000f00 */
[----:B------:R-:W-:Y:S01]  /*205a0*/  IMAD.MOV.U32 R11, RZ, RZ, R7 ;  /* 0x000000ffff0b7224 */ /* 0x000fe200078e0007 */
[----:B------:R-:W-:-:S02]  /*205b0*/  MOV R3, 0x1f ;  /* 0x0000001f00037802 */ /* 0x000fc40000000f00 */
[----:B------:R-:W-:Y:S02]  /*205c0*/  MOV R2, 0x205e0 ;  /* 0x000205e000027802 */ /* 0x000fe40000000f00 */
[----:B------:R-:W-:Y:S05]  /*205d0*/  CALL.REL.NOINC `($__internal_23_$__cuda_sm70_shflsync_idx_p) ;  /* 0x000000e000007944 */ /* 0x000fea0003c00000 */
[----:B------:R-:W-:Y:S01]  /*205e0*/  MOV R7, R10 ;  /* 0x0000000a00077202 */ /* 0x000fe20000000f00 */
[----:B------:R-:W-:Y:S05]  /*205f0*/  BRA `(.L_x_1612) ;  /* 0xffffd17000007947 */ /* 0x000fea000383ffff */
.L_x_1550:
[----:B------:R-:W-:Y:S01]  /*20600*/  IMAD.MOV.U32 R11, RZ, RZ, R4 ;  /* 0x000000ffff0b7224 */ /* 0x000fe200078e0004 */
[----:B------:R-:W-:Y:S01]  /*20610*/  MOV R10, R0 ;  /* 0x00000000000a7202 */ /* 0x000fe20000000f00 */
[----:B------:R-:W-:Y:S01]  /*20620*/  IMAD.MOV.U32 R3, RZ, RZ, 0x1f ;  /* 0x0000001fff037424 */ /* 0x000fe200078e00ff */
[----:B-1----:R-:W-:Y:S02]  /*20630*/  MOV R2, 0x20650 ;  /* 0x0002065000027802 */ /* 0x002fe40000000f00 */
[----:B---34-:R-:W-:Y:S05]  /*20640*/  CALL.REL.NOINC `($__internal_23_$__cuda_sm70_shflsync_idx_p) ;  /* 0x0000007000007944 */ /* 0x018fea0003c00000 */
[----:B------:R-:W-:Y:S01]  /*20650*/  MOV R13, R10 ;  /* 0x0000000a000d7202 */ /* 0x000fe20000000f00 */
[----:B------:R-:W-:Y:S05]  /*20660*/  BRA `(.L_x_1549) ;  /* 0xffffd16000007947 */ /* 0x000fea000383ffff */
        .weak           $__internal_22_$__cuda_sm70_shflsync_bfly_p
        .type           $__internal_22_$__cuda_sm70_shflsync_bfly_p,@function
        .size           $__internal_22_$__cuda_sm70_shflsync_bfly_p,($__internal_23_$__cuda_sm70_shflsync_idx_p - $__internal_22_$__cuda_sm70_shflsync_bfly_p)
$__internal_22_$__cuda_sm70_shflsync_bfly_p:
[----:B------:R-:W-:Y:S01]  /*20670*/  MOV R8, R3 ;  /* 0x0000000300087202 */ /* 0x000fe20000000f00 */
[----:B------:R-:W-:Y:S04]  /*20680*/  WARPSYNC R10 ;  /* 0x0000000a00007348 */ /* 0x000fe80003800000 */
[----:B------:R-:W-:Y:S01]  /*20690*/  MOV R9, 0x0 ;  /* 0x0000000000097802 */ /* 0x000fe20000000f00 */
[----:B------:R1:W2:Y:S03]  /*206a0*/  SHFL.BFLY PT, R0, R0, R7, R11 ;  /* 0x0c00000700007389 */ /* 0x0002a600000e000b */
[----:B------:R-:W-:Y:S05]  /*206b0*/  RET.REL.NODEC R8 `(_ZN7cutlass13device_kernelIN5flash19enable_sm80_to_sm89INS1_16FlashAttnFwdSm80INS1_25CollectiveMainloopFwdSm80ILi4ELi1ELb0EN4cute5tupleIJNS5_1CILi128EEENS7_ILi80EEENS7_ILi64EEEEEELi64ENS_6half_tEfNS_4arch4Sm80ELb1ELb0ELb1ELb1ELb0ELb1ELb1ELb1EEENS1_21CollectiveEpilogueFwdINS6_IJS8_SA_S9_EEENS6_IJNS7_ILi1EEESI_SI_EEESC_SE_Li128ELb1ELb1ELb1ELb0EEENS1_36VarlenDynamicPersistentTileSchedulerILi128ELi80ELi128ELi128ELb1ELb1ELb0ELb1ELb1ELb1EEEEEEEEEvNT_6ParamsE) ;  /* 0xfffdf94008007950 */ /* 0x000fea0003c3ffff */
        .weak           $__internal_23_$__cuda_sm70_shflsync_idx_p
        .type           $__internal_23_$__cuda_sm70_shflsync_idx_p,@function
        .size           $__internal_23_$__cuda_sm70_shflsync_idx_p,($__internal_24_$__cuda_sm70_shflsync_up_p - $__internal_23_$__cuda_sm70_shflsync_idx_p)
$__internal_23_$__cuda_sm70_shflsync_idx_p:
[----:B------:R-:W-:-:S04]  /*206c0*/  MOV R44, 0xffffffff ;  /* 0xffffffff002c7802 */ /* 0x000fc80000000f00 */
[----:B------:R-:W-:Y:S04]  /*206d0*/  WARPSYNC R44 ;  /* 0x0000002c00007348 */ /* 0x000fe80003800000 */
[----:B------:R1:W2:Y:S02]  /*206e0*/  SHFL.IDX PT, R10, R11, R10, R3 ;  /* 0x0000000a0b0a7389 */ /* 0x0002a400000e0003 */
[----:B-1----:R-:W-:-:S04]  /*206f0*/  MOV R3, 0x0 ;  /* 0x0000000000037802 */ /* 0x002fc80000000f00 */
[----:B--2---:R-:W-:Y:S05]  /*20700*/  RET.REL.NODEC R2 `(_ZN7cutlass13device_kernelIN5flash19enable_sm80_to_sm89INS1_16FlashAttnFwdSm80INS1_25CollectiveMainloopFwdSm80ILi4ELi1ELb0EN4cute5tupleIJNS5_1CILi128EEENS7_ILi80EEENS7_ILi64EEEEEELi64ENS_6half_tEfNS_4arch4Sm80ELb1ELb0ELb1ELb1ELb0ELb1ELb1ELb1EEENS1_21CollectiveEpilogueFwdINS6_IJS8_SA_S9_EEENS6_IJNS7_ILi1EEESI_SI_EEESC_SE_Li128ELb1ELb1ELb1ELb0EEENS1_36VarlenDynamicPersistentTileSchedulerILi128ELi80ELi128ELi128ELb1ELb1ELb0ELb1ELb1ELb1EEEEEEEEEvNT_6ParamsE) ;  /* 0xfffdf8f002007950 */ /* 0x004fea0003c3ffff */
        .weak           $__internal_24_$__cuda_sm70_shflsync_up_p
        .type           $__internal_24_$__cuda_sm70_shflsync_up_p,@function
        .size           $__internal_24_$__cuda_sm70_shflsync_up_p,($__internal_25_$__cuda_sm70_votesync_ballot - $__internal_24_$__cuda_sm70_shflsync_up_p)
$__internal_24_$__cuda_sm70_shflsync_up_p:
[----:B------:R-:W-:Y:S02]  /*20710*/  IMAD.MOV.U32 R4, RZ, RZ, RZ ;  /* 0x000000ffff047224 */ /* 0x000fe400078e00ff */
[----:B------:R-:W-:-:S04]  /*20720*/  IMAD.MOV.U32 R10, RZ, RZ, -0x1 ;  /* 0xffffffffff0a7424 */ /* 0x000fc800078e00ff */
[----:B------:R-:W-:Y:S04]  /*20730*/  WARPSYNC R10 ;  /* 0x0000000a00007348 */ /* 0x000fe80003800000 */
[----:B------:R1:W2:Y:S02]  /*20740*/  SHFL.UP PT, R4, R0, R2, R4 ;  /* 0x0400000200047389 */ /* 0x0002a400000e0004 */
[----:B-1----:R-:W-:Y:S02]  /*20750*/  MOV R2, R3 ;  /* 0x0000000300027202 */ /* 0x002fe40000000f00 */
[----:B------:R-:W-:-:S04]  /*20760*/  MOV R3, 0x0 ;  /* 0x0000000000037802 */ /* 0x000fc80000000f00 */
[----:B--2---:R-:W-:Y:S05]  /*20770*/  RET.REL.NODEC R2 `(_ZN7cutlass13device_kernelIN5flash19enable_sm80_to_sm89INS1_16FlashAttnFwdSm80INS1_25CollectiveMainloopFwdSm80ILi4ELi1ELb0EN4cute5tupleIJNS5_1CILi128EEENS7_ILi80EEENS7_ILi64EEEEEELi64ENS_6half_tEfNS_4arch4Sm80ELb1ELb0ELb1ELb1ELb0ELb1ELb1ELb1EEENS1_21CollectiveEpilogueFwdINS6_IJS8_SA_S9_EEENS6_IJNS7_ILi1EEESI_SI_EEESC_SE_Li128ELb1ELb1ELb1ELb0EEENS1_36VarlenDynamicPersistentTileSchedulerILi128ELi80ELi128ELi128ELb1ELb1ELb0ELb1ELb1ELb1EEEEEEEEEvNT_6ParamsE) ;  /* 0xfffdf88002007950 */ /* 0x004fea0003c3ffff */
        .weak           $__internal_25_$__cuda_sm70_votesync_ballot
        .type           $__internal_25_$__cuda_sm70_votesync_ballot,@function
        .size           $__internal_25_$__cuda_sm70_votesync_ballot,(.L_x_1644 - $__internal_25_$__cuda_sm70_votesync_ballot)
$__internal_25_$__cuda_sm70_votesync_ballot:
[----:B------:R-:W-:Y:S01]  /*20780*/  ISETP.NE.U32.AND P0, PT, R0, 0x1, PT ;  /* 0x000000010000780c */ /* 0x000fe20003f05070 */
[----:B------:R-:W-:-:S04]  /*20790*/  IMAD.MOV.U32 R3, RZ, RZ, -0x1 ;  /* 0xffffffffff037424 */ /* 0x000fc800078e00ff */
[----:B------:R-:W-:Y:S08]  /*207a0*/  WARPSYNC R3 ;  /* 0x0000000300007348 */ /* 0x000ff00003800000 */
[----:B------:R-:W-:-:S04]  /*207b0*/  VOTE.ANY R0, PT, !P0 ;  /* 0x0000000000007806 */ /* 0x000fc800040e0100 */
[----:B------:R-:W-:Y:S01]  /*207c0*/  LOP3.LUT R0, R0, R3, RZ, 0xc0, !PT ;  /* 0x0000000300007212 */ /* 0x000fe200078ec0ff */
[----:B------:R-:W-:-:S04]  /*207d0*/  IMAD.MOV.U32 R3, RZ, RZ, 0x0 ;  /* 0x00000000ff037424 */ /* 0x000fc800078e00ff */
[----:B------:R-:W-:Y:S05]  /*207e0*/  RET.REL.NODEC R2 `(_ZN7cutlass13device_kernelIN5flash19enable_sm80_to_sm89INS1_16FlashAttnFwdSm80INS1_25CollectiveMainloopFwdSm80ILi4ELi1ELb0EN4cute5tupleIJNS5_1CILi128EEENS7_ILi80EEENS7_ILi64EEEEEELi64ENS_6half_tEfNS_4arch4Sm80ELb1ELb0ELb1ELb1ELb0ELb1ELb1ELb1EEENS1_21CollectiveEpilogueFwdINS6_IJS8_SA_S9_EEENS6_IJNS7_ILi1EEESI_SI_EEESC_SE_Li128ELb1ELb1ELb1ELb0EEENS1_36VarlenDynamicPersistentTileSchedulerILi128ELi80ELi128ELi128ELb1ELb1ELb0ELb1ELb1ELb1EEEEEEEEEvNT_6ParamsE) ;  /* 0xfffdf81002007950 */ /* 0x000fea0003c3ffff */
.L_x_1613:
        /* <DEDUP_REMOVED lines=9> */
.L_x_1644:


//--------------------- .nv.shared._ZN7cutlass13device_kernelIN5flash19enable_sm80_to_sm89INS1_16FlashAttnFwdSm80INS1_25CollectiveMainloopFwdSm80ILi4ELi1ELb0EN4cute5tupleIJNS5_1CILi128EEENS7_ILi112EEENS7_ILi64EEEEEELi64ENS_6half_tEfNS_4arch4Sm80ELb0ELb0ELb1ELb0ELb0ELb0ELb1ELb1EEENS1_21CollectiveEpilogueFwdINS6_IJS8_SA_S9_EEENS6_IJNS7_ILi1EEESI_SI_EEESC_SE_Li128ELb0ELb1ELb1ELb0EEENS1_19SingleTileSchedulerILb0ELb1ELb1ELi128EEEEEEEEEvNT_6ParamsE --------------------------
	.section	.nv.shared._ZN7cutlass13device_kernelIN5flash19enable_sm80_to_sm89INS1_16FlashAttnFwdSm80INS1_25CollectiveMainloopFwdSm80ILi4ELi1ELb0EN4cute5tupleIJNS5_1CILi128EEENS7_ILi112EEENS7_ILi64EEEEEELi64ENS_6half_tEfNS_4arch4Sm80ELb0ELb0ELb1ELb0ELb0ELb0ELb1ELb1EEENS1_21CollectiveEpilogueFwdINS6_IJS8_SA_S9_EEENS6_IJNS7_ILi1EEESI_SI_EEESC_SE_Li128ELb0ELb1ELb1ELb0EEENS1_19SingleTileSchedulerILb0ELb1ELb1ELi128EEEEEEEEEvNT_6ParamsE,"aw",@nobits
	.sectionflags	@""
	.align	16


//--------------------- .nv.global                --------------------------
	.section	.nv.global,"aw",@nobits
.nv.global:
	.type		_ZN79_INTERNAL_a8661eb0_43_flash_fwd_hdim64_fp16_split_softcap_sm80_cu_60c5005d_31474cute1_E,@object
	.size		_ZN79_INTERNAL_a8661eb0_43_flash_fwd_hdim64_fp16_split_softcap_sm80_cu_60c5005d_31474cute1_E,(_ZN79_INTERNAL_a8661eb0_43_flash_fwd_hdim64_fp16_split_softcap_sm80_cu_60c5005d_31474cuda3std3__45__cpo6cbeginE - _ZN79_INTERNAL_a8661eb0_43_flash_fwd_hdim64_fp16_split_softcap_sm80_cu_60c5005d_31474cute1_E)
_ZN79_INTERNAL_a8661eb0_43_flash_fwd_hdim64_fp16_split_softcap_sm80_cu_60c5005d_31474cute1_E:
	.zero		1
	.type		_ZN79_INTERNAL_a8661eb0_43_flash_fwd_hdim64_fp16_split_softcap_sm80_cu_60c5005d_31474cuda3std3__45__cpo6cbeginE,@object
	.size		_ZN79_INTERNAL_a8661eb0_43_flash_fwd_hdim64_fp16_split_softcap_sm80_cu_60c5005d_31474cuda3std3__45__cpo6cbeginE,(_ZN79_INTERNAL_a8661eb0_43_flash_fwd_hdim64_fp16_split_softcap_sm80_cu_60c5005d_31474cuda3std3__48in_placeE - _ZN79_INTERNAL_a8661eb0_43_flash_fwd_hdim64_fp16_split_softcap_sm80_cu_60c5005d_31474cuda3std3__45__cpo6cbeginE)
_ZN79_INTERNAL_a8661eb0_43_flash_fwd_hdim64_fp16_split_softcap_sm80_cu_60c5005d_31474cuda3std3__45__cpo6cbeginE:
	.zero		1
	.type		_ZN79_INTERNAL_a8661eb0_43_flash_fwd_hdim64_fp16_split_softcap_sm80_cu_60c5005d_31474cuda3std3__48in_placeE,@object
	.size		_ZN79_INTERNAL_a8661eb0_43_flash_fwd_hdim64_fp16_split_softcap_sm80_cu_60c5005d_31474cuda3std3__48in_placeE,(_ZN79_INTERNAL_a8661eb0_43_flash_fwd_hdim64_fp16_split_softcap_sm80_cu_60c5005d_31474cuda3std6ranges3__45__cpo9iter_moveE - _ZN79_INTERNAL_a8661eb0_43_flash_fwd_hdim64_fp16_split_softcap_sm80_cu_60c5005d_31474cuda3std3__48in_placeE)
_ZN79_INTERNAL_a8661eb0_43_flash_fwd_hdim64_fp16_split_softcap_sm80_cu_60c5005d_31474cuda3std3__48in_placeE:
	.zero		1
	.type		_ZN79_INTERNAL_a8661eb0_43_flash_fwd_hdim64_fp16_split_softcap_sm80_cu_60c5005d_31474cuda3std6ranges3__45__cpo9iter_moveE,@object
	.size		_ZN79_INTERNAL_a8661eb0_43_flash_fwd_hdim64_fp16_split_softcap_sm80_cu_60c5005d_31474cuda3std6ranges3__45__cpo9iter_moveE,(_ZN79_INTERNAL_a8661eb0_43_flash_fwd_hdim64_fp16_split_softcap_sm80_cu_60c5005d_31474cuda3std3__45__cpo5beginE - _ZN79_INTERNAL_a8661eb0_43_flash_fwd_hdim64_fp16_split_softcap_sm80_cu_60c5005d_31474cuda3std6ranges3__45__cpo9iter_moveE)
_ZN79_INTERNAL_a8661eb0_43_flash_fwd_hdim64_fp16_split_softcap_sm80_cu_60c5005d_31474cuda3std6ranges3__45__cpo9iter_moveE:
	.zero		1
	.type		_ZN79_INTERNAL_a8661eb0_43_flash_fwd_hdim64_fp16_split_softcap_sm80_cu_60c5005d_31474cuda3std3__45__cpo5beginE,@object
	.size		_ZN79_INTERNAL_a8661eb0_43_flash_fwd_hdim64_fp16_split_softcap_sm80_cu_60c5005d_31474cuda3std3__45__cpo5beginE,(_ZN79_INTERNAL_a8661eb0_43_flash_fwd_hdim64_fp16_split_softcap_sm80_cu_60c5005d_31474cuda3std3__481_GLOBAL__N__a8661eb0_43_flash_fwd_hdim64_fp16_split_softcap_sm80_cu_60c5005d_31476ignoreE - _ZN79_INTERNAL_a8661eb0_43_flash_fwd_hdim64_fp16_split_softcap_sm80_cu_60c5005d_31474cuda3std3__45__cpo5beginE)
_ZN79_INTERNAL_a8661eb0_43_flash_fwd_hdim64_fp16_split_softcap_sm80_cu_60c5005d_31474cuda3std3__45__cpo5beginE:
	.zero		1
	.type		_ZN79_INTERNAL_a8661eb0_43_flash_fwd_hdim64_fp16_split_softcap_sm80_cu_60c5005d_31474cuda3std3__481_GLOBAL__N__a8661eb0_43_flash_fwd_hdim64_fp16_split_softcap_sm80_cu_60c5005d_31476ignoreE,@object
	.size		_ZN79_INTERNAL_a8661eb0_43_flash_fwd_hdim64_fp16_split_softcap_sm80_cu_60c5005d_31474cuda3std3__481_GLOBAL__N__a8661eb0_43_flash_fwd_hdim64_fp16_split_softcap_sm80_cu_60c5005d_31476ignoreE,(_ZN79_INTERNAL_a8661eb0_43_flash_fwd_hdim64_fp16_split_softcap_sm80_cu_60c5005d_31474cute7productE - _ZN79_INTERNAL_a8661eb0_43_flash_fwd_hdim64_fp16_split_softcap_sm80_cu_60c5005d_31474cuda3std3__481_GLOBAL__N__a8661eb0_43_flash_fwd_hdim64_fp16_split_softcap_sm80_cu_60c5005d_31476ignoreE)
_ZN79_INTERNAL_a8661eb0_43_flash_fwd_hdim64_fp16_split_softcap_sm80_cu_60c5005d_31474cuda3std3__481_GLOBAL__N__a8661eb0_43_flash_fwd_hdim64_fp16_split_softcap_sm80_cu_60c5005d_31476ignoreE:
	.zero		1
	.type		_ZN79_INTERNAL_a8661eb0_43_flash_fwd_hdim64_fp16_split_softcap_sm80_cu_60c5005d_31474cute7productE,@object
	.size		_ZN79_INTERNAL_a8661eb0_43_flash_fwd_hdim64_fp16_split_softcap_sm80_cu_60c5005d_31474cute7productE,(_ZN79_INTERNAL_a8661eb0_43_flash_fwd_hdim64_fp16_split_softcap_sm80_cu_60c5005d_31474cuda3std3__45__cpo3endE - _ZN79_INTERNAL_a8661eb0_43_flash_fwd_hdim64_fp16_split_softcap_sm80_cu_60c5005d_31474cute7productE)
_ZN79_INTERNAL_a8661eb0_43_flash_fwd_hdim64_fp16_split_softcap_sm80_cu_60c5005d_31474cute7productE:
	.zero		1
	.type		_ZN79_INTERNAL_a8661eb0_43_flash_fwd_hdim64_fp16_split_softcap_sm80_cu_60c5005d_31474cuda3std3__45__cpo3endE,@object
	.size		_ZN79_INTERNAL_a8661eb0_43_flash_fwd_hdim64_fp16_split_softcap_sm80_cu_60c5005d_31474cuda3std3__45__cpo3endE,(_ZN79_INTERNAL_a8661eb0_43_flash_fwd_hdim64_fp16_split_softcap_sm80_cu_60c5005d_31474cuda3std3__419piecewise_constructE - _ZN79_INTERNAL_a8661eb0_43_flash_fwd_hdim64_fp16_split_softcap_sm80_cu_60c5005d_31474cuda3std3__45__cpo3endE)
_ZN79_INTERNAL_a8661eb0_43_flash_fwd_hdim64_fp16_split_softcap_sm80_cu_60c5005d_31474cuda3std3__45__cpo3endE:
	.zero		1
	.type		_ZN79_INTERNAL_a8661eb0_43_flash_fwd_hdim64_fp16_split_softcap_sm80_cu_60c5005d_31474cuda3std3__419piecewise_constructE,@object
	.size		_ZN79_INTERNAL_a8661eb0_43_flash_fwd_hdim64_fp16_split_softcap_sm80_cu_60c5005d_31474cuda3std3__419piecewise_constructE,(_ZN79_INTERNAL_a8661eb0_43_flash_fwd_hdim64_fp16_split_softcap_sm80_cu_60c5005d_31474cuda3std3__45__cpo4cendE - _ZN79_INTERNAL_a8661eb0_43_flash_fwd_hdim64_fp16_split_softcap_sm80_cu_60c5005d_31474cuda3std3__419piecewise_constructE)
_ZN79_INTERNAL_a8661eb0_43_flash_fwd_hdim64_fp16_split_softcap_sm80_cu_60c5005d_31474cuda3std3__419piecewise_constructE:
	.zero		1
	.type		_ZN79_INTERNAL_a8661eb0_43_flash_fwd_hdim64_fp16_split_softcap_sm80_cu_60c5005d_31474cuda3std3__45__cpo4cendE,@object
	.size		_ZN79_INTERNAL_a8661eb0_43_flash_fwd_hdim64_fp16_split_softcap_sm80_cu_60c5005d_31474cuda3std3__45__cpo4cendE,(_ZN79_INTERNAL_a8661eb0_43_flash_fwd_hdim64_fp16_split_softcap_sm80_cu_60c5005d_31474cuda3std6ranges3__45__cpo4swapE - _ZN79_INTERNAL_a8661eb0_43_flash_fwd_hdim64_fp16_split_softcap_sm80_cu_60c5005d_31474cuda3std3__45__cpo4cendE)
_ZN79_INTERNAL_a8661eb0_43_flash_fwd_hdim64_fp16_split_softcap_sm80_cu_60c5005d_31474cuda3std3__45__cpo4cendE:
	.zero		1
	.type		_ZN79_INTERNAL_a8661eb0_43_flash_fwd_hdim64_fp16_split_softcap_sm80_cu_60c5005d_31474cuda3std6ranges3__45__cpo4swapE,@object
	.size		_ZN79_INTERNAL_a8661eb0_43_flash_fwd_hdim64_fp16_split_softcap_sm80_cu_60c5005d_31474cuda3std6ranges3__45__cpo4swapE,(.L_7 - _ZN79_INTERNAL_a8661eb0_43_flash_fwd_hdim64_fp16_split_softcap_sm80_cu_60c5005d_31474cuda3std6ranges3__45__cpo4swapE)
_ZN79_INTERNAL_a8661eb0_43_flash_fwd_hdim64_fp16_split_softcap_sm80_cu_60c5005d_31474cuda3std6ranges3__45__cpo4swapE:
	.zero		1
.L_7:


//--------------------- .nv.shared._ZN7cutlass13device_kernelIN5flash19enable_sm80_to_sm89INS1_16FlashAttnFwdSm80INS1_25CollectiveMainloopFwdSm80ILi4ELi1ELb0EN4cute5tupleIJNS5_1CILi128EEENS7_ILi80EEENS7_ILi64EEEEEELi64ENS_6half_tEfNS_4arch4Sm80ELb0ELb0ELb1ELb1ELb0ELb0ELb1ELb1EEENS1_21CollectiveEpilogueFwdINS6_IJS8_SA_S9_EEENS6_IJNS7_ILi1EEESI_SI_EEESC_SE_Li128ELb1ELb1ELb1ELb0EEENS1_36VarlenDynamicPersistentTileSchedulerILi128ELi80ELi128ELi128ELb1ELb1ELb0ELb0ELb1ELb1EEEEEEEEEvNT_6ParamsE --------------------------
	.section	.nv.shared._ZN7cutlass13device_kernelIN5flash19enable_sm80_to_sm89INS1_16FlashAttnFwdSm80INS1_25CollectiveMainloopFwdSm80ILi4ELi1ELb0EN4cute5tupleIJNS5_1CILi128EEENS7_ILi80EEENS7_ILi64EEEEEELi64ENS_6half_tEfNS_4arch4Sm80ELb0ELb0ELb1ELb1ELb0ELb0ELb1ELb1EEENS1_21CollectiveEpilogueFwdINS6_IJS8_SA_S9_EEENS6_IJNS7_ILi1EEESI_SI_EEESC_SE_Li128ELb1ELb1ELb1ELb0EEENS1_36VarlenDynamicPersistentTileSchedulerILi128ELi80ELi128ELi128ELb1ELb1ELb0ELb0ELb1ELb1EEEEEEEEEvNT_6ParamsE,"aw",@nobits
	.sectionflags	@""
	.align	16


//--------------------- .nv.shared._ZN7cutlass13device_kernelIN5flash19enable_sm80_to_sm89INS1_16FlashAttnFwdSm80INS1_25CollectiveMainloopFwdSm80ILi4ELi1ELb0EN4cute5tupleIJNS5_1CILi128EEENS7_ILi80EEENS7_ILi64EEEEEELi64ENS_6half_tEfNS_4arch4Sm80ELb0ELb0ELb1ELb1ELb0ELb1ELb1ELb1EEENS1_21CollectiveEpilogueFwdINS6_IJS8_SA_S9_EEENS6_IJNS7_ILi1EEESI_SI_EEESC_SE_Li128ELb1ELb1ELb1ELb0EEENS1_36VarlenDynamicPersistentTileSchedulerILi128ELi80ELi128ELi128ELb1ELb1ELb0ELb0ELb1ELb1EEEEEEEEEvNT_6ParamsE --------------------------
	.section	.nv.shared._ZN7cutlass13device_kernelIN5flash19enable_sm80_to_sm89INS1_16FlashAttnFwdSm80INS1_25CollectiveMainloopFwdSm80ILi4ELi1ELb0EN4cute5tupleIJNS5_1CILi128EEENS7_ILi80EEENS7_ILi64EEEEEELi64ENS_6half_tEfNS_4arch4Sm80ELb0ELb0ELb1ELb1ELb0ELb1ELb1ELb1EEENS1_21CollectiveEpilogueFwdINS6_IJS8_SA_S9_EEENS6_IJNS7_ILi1EEESI_SI_EEESC_SE_Li128ELb1ELb1ELb1ELb0EEENS1_36VarlenDynamicPersistentTileSchedulerILi128ELi80ELi128ELi128ELb1ELb1ELb0ELb0ELb1ELb1EEEEEEEEEvNT_6ParamsE,"aw",@nobits
	.sectionflags	@""
	.align	16


//--------------------- .nv.shared._ZN7cutlass13device_kernelIN5flash19enable_sm80_to_sm89INS1_16FlashAttnFwdSm80INS1_25CollectiveMainloopFwdSm80ILi4ELi1ELb0EN4cute5tupleIJNS5_1CILi128EEENS7_ILi96EEENS7_ILi64EEEEEELi64ENS_6half_tEfNS_4arch4Sm80ELb0ELb1ELb1ELb0ELb0ELb0ELb1ELb1EEENS1_21CollectiveEpilogueFwdINS6_IJS8_SA_S9_EEENS6_IJNS7_ILi1EEESI_SI_EEESC_SE_Li128ELb0ELb1ELb1ELb0EEENS1_19SingleTileSchedulerILb0ELb1ELb1ELi128EEEEEEEEEvNT_6ParamsE --------------------------
	.section	.nv.shared._ZN7cutlass13device_kernelIN5flash19enable_sm80_to_sm89INS1_16FlashAttnFwdSm80INS1_25CollectiveMainloopFwdSm80ILi4ELi1ELb0EN4cute5tupleIJNS5_1CILi128EEENS7_ILi96EEENS7_ILi64EEEEEELi64ENS_6half_tEfNS_4arch4Sm80ELb0ELb1ELb1ELb0ELb0ELb0ELb1ELb1EEENS1_21CollectiveEpilogueFwdINS6_IJS8_SA_S9_EEENS6_IJNS7_ILi1EEESI_SI_EEESC_SE_Li128ELb0ELb1ELb1ELb0EEENS1_19SingleTileSchedulerILb0ELb1ELb1ELi128EEEEEEEEEvNT_6ParamsE,"aw",@nobits
	.sectionflags	@""
	.align	16


//--------------------- .nv.shared._ZN7cutlass13device_kernelIN5flash19enable_sm80_to_sm89INS1_16FlashAttnFwdSm80INS1_25CollectiveMainloopFwdSm80ILi4ELi1ELb0EN4cute5tupleIJNS5_1CILi128EEENS7_ILi80EEENS7_ILi64EEEEEELi64ENS_6half_tEfNS_4arch4Sm80ELb0ELb1ELb1ELb1ELb0ELb0ELb1ELb1EEENS1_21CollectiveEpilogueFwdINS6_IJS8_SA_S9_EEENS6_IJNS7_ILi1EEESI_SI_EEESC_SE_Li128ELb1ELb1ELb1ELb0EEENS1_36VarlenDynamicPersistentTileSchedulerILi128ELi80ELi128ELi128ELb1ELb1ELb0ELb1ELb0ELb1EEEEEEEEEvNT_6ParamsE --------------------------
	.section	.nv.shared._ZN7cutlass13device_kernelIN5flash19enable_sm80_to_sm89INS1_16FlashAttnFwdSm80INS1_25CollectiveMainloopFwdSm80ILi4ELi1ELb0EN4cute5tupleIJNS5_1CILi128EEENS7_ILi80EEENS7_ILi64EEEEEELi64ENS_6half_tEfNS_4arch4Sm80ELb0ELb1ELb1ELb1ELb0ELb0ELb1ELb1EEENS1_21CollectiveEpilogueFwdINS6_IJS8_SA_S9_EEENS6_IJNS7_ILi1EEESI_SI_EEESC_SE_Li128ELb1ELb1ELb1ELb0EEENS1_36VarlenDynamicPersistentTileSchedulerILi128ELi80ELi128ELi128ELb1ELb1ELb0ELb1ELb0ELb1EEEEEEEEEvNT_6ParamsE,"aw",@nobits
	.sectionflags	@""
	.align	16


//--------------------- .nv.shared._ZN7cutlass13device_kernelIN5flash19enable_sm80_to_sm89INS1_16FlashAttnFwdSm80INS1_25CollectiveMainloopFwdSm80ILi4ELi1ELb0EN4cute5tupleIJNS5_1CILi128EEENS7_ILi80EEENS7_ILi64EEEEEELi64ENS_6half_tEfNS_4arch4Sm80ELb0ELb1ELb1ELb1ELb0ELb1ELb1ELb1EEENS1_21CollectiveEpilogueFwdINS6_IJS8_SA_S9_EEENS6_IJNS7_ILi1EEESI_SI_EEESC_SE_Li128ELb1ELb1ELb1ELb0EEENS1_36VarlenDynamicPersistentTileSchedulerILi128ELi80ELi128ELi128ELb1ELb1ELb0ELb1ELb0ELb1EEEEEEEEEvNT_6ParamsE --------------------------
	.section	.nv.shared._ZN7cutlass13device_kernelIN5flash19enable_sm80_to_sm89INS1_16FlashAttnFwdSm80INS1_25CollectiveMainloopFwdSm80ILi4ELi1ELb0EN4cute5tupleIJNS5_1CILi128EEENS7_ILi80EEENS7_ILi64EEEEEELi64ENS_6half_tEfNS_4arch4Sm80ELb0ELb1ELb1ELb1ELb0ELb1ELb1ELb1EEENS1_21CollectiveEpilogueFwdINS6_IJS8_SA_S9_EEENS6_IJNS7_ILi1EEESI_SI_EEESC_SE_Li128ELb1ELb1ELb1ELb0EEENS1_36VarlenDynamicPersistentTileSchedulerILi128ELi80ELi128ELi128ELb1ELb1ELb0ELb1ELb0ELb1EEEEEEEEEvNT_6ParamsE,"aw",@nobits
	.sectionflags	@""
	.align	16


//--------------------- .nv.shared._ZN7cutlass13device_kernelIN5flash19enable_sm80_to_sm89INS1_16FlashAttnFwdSm80INS1_25CollectiveMainloopFwdSm80ILi4ELi1ELb0EN4cute5tupleIJNS5_1CILi128EEENS7_ILi112EEENS7_ILi64EEEEEELi64ENS_6half_tEfNS_4arch4Sm80ELb1ELb0ELb1ELb0ELb0ELb0ELb1ELb1EEENS1_21CollectiveEpilogueFwdINS6_IJS8_SA_S9_EEENS6_IJNS7_ILi1EEESI_SI_EEESC_SE_Li128ELb0ELb1ELb1ELb0EEENS1_30DynamicPersistentTileSchedulerILi128ELi128ELb1ELb1ELb0EEEEEEEEEvNT_6ParamsE --------------------------
	.section	.nv.shared._ZN7cutlass13device_kernelIN5flash19enable_sm80_to_sm89INS1_16FlashAttnFwdSm80INS1_25CollectiveMainloopFwdSm80ILi4ELi1ELb0EN4cute5tupleIJNS5_1CILi128EEENS7_ILi112EEENS7_ILi64EEEEEELi64ENS_6half_tEfNS_4arch4Sm80ELb1ELb0ELb1ELb0ELb0ELb0ELb1ELb1EEENS1_21CollectiveEpilogueFwdINS6_IJS8_SA_S9_EEENS6_IJNS7_ILi1EEESI_SI_EEESC_SE_Li128ELb0ELb1ELb1ELb0EEENS1_30DynamicPersistentTileSchedulerILi128ELi128ELb1ELb1ELb0EEEEEEEEEvNT_6ParamsE,"aw",@nobits
	.sectionflags	@""
	.align	16


//--------------------- .nv.shared._ZN7cutlass13device_kernelIN5flash19enable_sm80_to_sm89INS1_16FlashAttnFwdSm80INS1_25CollectiveMainloopFwdSm80ILi4ELi1ELb0EN4cute5tupleIJNS5_1CILi128EEENS7_ILi80EEENS7_ILi64EEEEEELi64ENS_6half_tEfNS_4arch4Sm80ELb1ELb0ELb1ELb1ELb0ELb0ELb1ELb1EEENS1_21CollectiveEpilogueFwdINS6_IJS8_SA_S9_EEENS6_IJNS7_ILi1EEESI_SI_EEESC_SE_Li128ELb1ELb1ELb1ELb0EEENS1_36VarlenDynamicPersistentTileSchedulerILi128ELi80ELi128ELi128ELb1ELb1ELb0ELb1ELb1ELb1EEEEEEEEEvNT_6ParamsE --------------------------
	.section	.nv.shared._ZN7cutlass13device_kernelIN5flash19enable_sm80_to_sm89INS1_16FlashAttnFwdSm80INS1_25CollectiveMainloopFwdSm80ILi4ELi1ELb0EN4cute5tupleIJNS5_1CILi128EEENS7_ILi80EEENS7_ILi64EEEEEELi64ENS_6half_tEfNS_4arch4Sm80ELb1ELb0ELb1ELb1ELb0ELb0ELb1ELb1EEENS1_21CollectiveEpilogueFwdINS6_IJS8_SA_S9_EEENS6_IJNS7_ILi1EEESI_SI_EEESC_SE_Li128ELb1ELb1ELb1ELb0EEENS1_36VarlenDynamicPersistentTileSchedulerILi128ELi80ELi128ELi128ELb1ELb1ELb0ELb1ELb1ELb1EEEEEEEEEvNT_6ParamsE,"aw",@nobits
	.sectionflags	@""
	.align	16


//--------------------- .nv.shared._ZN7cutlass13device_kernelIN5flash19enable_sm80_to_sm89INS1_16FlashAttnFwdSm80INS1_25CollectiveMainloopFwdSm80ILi4ELi1ELb0EN4cute5tupleIJNS5_1CILi128EEENS7_ILi80EEENS7_ILi64EEEEEELi64ENS_6half_tEfNS_4arch4Sm80ELb1ELb0ELb1ELb1ELb0ELb1ELb1ELb1EEENS1_21CollectiveEpilogueFwdINS6_IJS8_SA_S9_EEENS6_IJNS7_ILi1EEESI_SI_EEESC_SE_Li128ELb1ELb1ELb1ELb0EEENS1_36VarlenDynamicPersistentTileSchedulerILi128ELi80ELi128ELi128ELb1ELb1ELb0ELb1ELb1ELb1EEEEEEEEEvNT_6ParamsE --------------------------
	.section	.nv.shared._ZN7cutlass13device_kernelIN5flash19enable_sm80_to_sm89INS1_16FlashAttnFwdSm80INS1_25CollectiveMainloopFwdSm80ILi4ELi1ELb0EN4cute5tupleIJNS5_1CILi128EEENS7_ILi80EEENS7_ILi64EEEEEELi64ENS_6half_tEfNS_4arch4Sm80ELb1ELb0ELb1ELb1ELb0ELb1ELb1ELb1EEENS1_21CollectiveEpilogueFwdINS6_IJS8_SA_S9_EEENS6_IJNS7_ILi1EEESI_SI_EEESC_SE_Li128ELb1ELb1ELb1ELb0EEENS1_36VarlenDynamicPersistentTileSchedulerILi128ELi80ELi128ELi128ELb1ELb1ELb0ELb1ELb1ELb1EEEEEEEEEvNT_6ParamsE,"aw",@nobits
	.sectionflags	@""
	.align	16
